//
// Generated by NVIDIA NVVM Compiler
//
// Compiler Build ID: CL-36424714
// Cuda compilation tools, release 13.0, V13.0.88
// Based on NVVM 20.0.0
//

.version 9.0
.target sm_100
.address_size 64

	// .globl	_Z22build_hashtable_kernel11myHashTableP4KeyTP6ValueTiPi
// _ZZN3cub18CUB_300001_SM_10006detail6reduce28DeviceReduceSingleTileKernelINS2_10policy_hubIijN4cuda3std3__44plusIiEEE10Policy1000EPiSC_jS9_iiNS7_10__identityEEEvT0_T1_T2_T3_T4_T6_E12temp_storage has been demoted
// _ZZN3cub18CUB_300001_SM_10006detail6reduce18DeviceReduceKernelINS2_10policy_hubIijN4cuda3std3__44plusIiEEE10Policy1000EPijS9_iNS7_10__identityEEEvT0_PT3_T1_NS0_13GridEvenShareISH_EET2_T4_E12temp_storage has been demoted
// _ZZN3cub18CUB_300001_SM_10006detail6reduce28DeviceReduceSingleTileKernelINS2_10policy_hubIijN4cuda3std3__44plusIiEEE10Policy1000EPiSC_iS9_iiNS7_10__identityEEEvT0_T1_T2_T3_T4_T6_E12temp_storage has been demoted
// _ZZN3cub18CUB_300001_SM_10006detail6reduce28DeviceReduceSingleTileKernelINS2_10policy_hubIiyN4cuda3std3__44plusIiEEE10Policy1000EPiSC_yS9_iiNS7_10__identityEEEvT0_T1_T2_T3_T4_T6_E12temp_storage has been demoted
// _ZZN3cub18CUB_300001_SM_10006detail6reduce18DeviceReduceKernelINS2_10policy_hubIiyN4cuda3std3__44plusIiEEE10Policy1000EPiyS9_iNS7_10__identityEEEvT0_PT3_T1_NS0_13GridEvenShareISH_EET2_T4_E12temp_storage has been demoted
// _ZZN3cub18CUB_300001_SM_10006detail6reduce28DeviceReduceSingleTileKernelINS2_10policy_hubIiyN4cuda3std3__44plusIiEEE10Policy1000EPiSC_iS9_iiNS7_10__identityEEEvT0_T1_T2_T3_T4_T6_E12temp_storage has been demoted
// _ZZN3cub18CUB_300001_SM_10006detail4scan16DeviceScanKernelINS2_10policy_hubIN6thrust24THRUST_300001_SM_1000_NS6system6detail7generic14key_flag_tupleENS6_6detail10any_assignESA_jNS9_16key_flag_scan_opEE10Policy1000ENS6_18transform_iteratorINS9_21construct_key_flag_opENS6_17counting_iteratorImNS6_11use_defaultESJ_SJ_EESA_SJ_EENS6_25transform_output_iteratorINS9_15write_output_opINSB_15normal_iteratorINS6_7pointerIiNS6_8cuda_cub5par_tESJ_SJ_EEEEPiEENS6_16discard_iteratorImEEEENS0_13ScanTileStateISA_Lb0EEESD_NS0_8NullTypeEjSA_Lb0ES11_EEvT0_T1_T2_iT3_T4_T5_E12temp_storage has been demoted
// _ZZN3cub18CUB_300001_SM_10006detail4scan16DeviceScanKernelINS2_10policy_hubIN6thrust24THRUST_300001_SM_1000_NS6system6detail7generic14key_flag_tupleENS6_6detail10any_assignESA_mNS9_16key_flag_scan_opEE10Policy1000ENS6_18transform_iteratorINS9_21construct_key_flag_opENS6_17counting_iteratorImNS6_11use_defaultESJ_SJ_EESA_SJ_EENS6_25transform_output_iteratorINS9_15write_output_opINSB_15normal_iteratorINS6_7pointerIiNS6_8cuda_cub5par_tESJ_SJ_EEEEPiEENS6_16discard_iteratorImEEEENS0_13ScanTileStateISA_Lb0EEESD_NS0_8NullTypeEmSA_Lb0ES11_EEvT0_T1_T2_iT3_T4_T5_E12temp_storage has been demoted
// _ZZN3cub18CUB_300001_SM_10006detail4scan16DeviceScanKernelINS2_10policy_hubIN6thrust24THRUST_300001_SM_1000_NS6system6detail7generic14key_flag_tupleENS6_6detail10any_assignESA_jNS9_16key_flag_scan_opEE10Policy1000ENS6_18transform_iteratorINS9_21construct_key_flag_opENS6_17counting_iteratorImNS6_11use_defaultESJ_SJ_EESA_SJ_EENS6_25transform_output_iteratorINS9_15write_output_opINSB_15normal_iteratorINS6_7pointerI4KeyTNS6_8cuda_cub5par_tESJ_SJ_EEEEPSQ_EENS6_16discard_iteratorImEEEENS0_13ScanTileStateISA_Lb0EEESD_NS0_8NullTypeEjSA_Lb0ES12_EEvT0_T1_T2_iT3_T4_T5_E12temp_storage has been demoted
// _ZZN3cub18CUB_300001_SM_10006detail4scan16DeviceScanKernelINS2_10policy_hubIN6thrust24THRUST_300001_SM_1000_NS6system6detail7generic14key_flag_tupleENS6_6detail10any_assignESA_mNS9_16key_flag_scan_opEE10Policy1000ENS6_18transform_iteratorINS9_21construct_key_flag_opENS6_17counting_iteratorImNS6_11use_defaultESJ_SJ_EESA_SJ_EENS6_25transform_output_iteratorINS9_15write_output_opINSB_15normal_iteratorINS6_7pointerI4KeyTNS6_8cuda_cub5par_tESJ_SJ_EEEEPSQ_EENS6_16discard_iteratorImEEEENS0_13ScanTileStateISA_Lb0EEESD_NS0_8NullTypeEmSA_Lb0ES12_EEvT0_T1_T2_iT3_T4_T5_E12temp_storage has been demoted
// _ZZN3cub18CUB_300001_SM_10006detail10merge_sort30DeviceMergeSortBlockSortKernelINS2_10policy_hubIP4KeyTE9Policy600ES6_PNS0_8NullTypeES6_SA_jN4cuda3std3__44lessIS5_EES5_S9_EEvbT0_T1_T2_T3_T4_PT6_PT7_T5_NS1_7vsmem_tEE19static_temp_storage has been demoted
// _ZZN3cub18CUB_300001_SM_10006detail10merge_sort26DeviceMergeSortMergeKernelINS2_10policy_hubIP4KeyTE9Policy600ES6_PNS0_8NullTypeES6_SA_jN4cuda3std3__44lessIS5_EES5_S9_EEvbT2_T3_T4_PT6_PT7_T5_PSI_SI_NS1_7vsmem_tEE19static_temp_storage has been demoted
// _ZZN3cub18CUB_300001_SM_10006detail10merge_sort30DeviceMergeSortBlockSortKernelINS2_10policy_hubIP4KeyTE9Policy600ES6_PNS0_8NullTypeES6_SA_mN4cuda3std3__44lessIS5_EES5_S9_EEvbT0_T1_T2_T3_T4_PT6_PT7_T5_NS1_7vsmem_tEE19static_temp_storage has been demoted
// _ZZN3cub18CUB_300001_SM_10006detail10merge_sort26DeviceMergeSortMergeKernelINS2_10policy_hubIP4KeyTE9Policy600ES6_PNS0_8NullTypeES6_SA_mN4cuda3std3__44lessIS5_EES5_S9_EEvbT2_T3_T4_PT6_PT7_T5_PSI_SI_NS1_7vsmem_tEE19static_temp_storage has been demoted
.global .align 1 .b8 _ZN34_INTERNAL_025a5f2f_4_k_cu_230b35d24cuda3std3__45__cpo5beginE[1];
.global .align 1 .b8 _ZN34_INTERNAL_025a5f2f_4_k_cu_230b35d24cuda3std3__45__cpo3endE[1];
.global .align 1 .b8 _ZN34_INTERNAL_025a5f2f_4_k_cu_230b35d24cuda3std3__45__cpo6cbeginE[1];
.global .align 1 .b8 _ZN34_INTERNAL_025a5f2f_4_k_cu_230b35d24cuda3std3__45__cpo4cendE[1];
.global .align 1 .b8 _ZN34_INTERNAL_025a5f2f_4_k_cu_230b35d24cuda3std3__45__cpo6rbeginE[1];
.global .align 1 .b8 _ZN34_INTERNAL_025a5f2f_4_k_cu_230b35d24cuda3std3__45__cpo4rendE[1];
.global .align 1 .b8 _ZN34_INTERNAL_025a5f2f_4_k_cu_230b35d24cuda3std3__45__cpo7crbeginE[1];
.global .align 1 .b8 _ZN34_INTERNAL_025a5f2f_4_k_cu_230b35d24cuda3std3__45__cpo5crendE[1];
.global .align 1 .b8 _ZN34_INTERNAL_025a5f2f_4_k_cu_230b35d24cuda3std3__436_GLOBAL__N__025a5f2f_4_k_cu_230b35d26ignoreE[1];
.global .align 1 .b8 _ZN34_INTERNAL_025a5f2f_4_k_cu_230b35d24cuda3std3__419piecewise_constructE[1];
.global .align 1 .b8 _ZN34_INTERNAL_025a5f2f_4_k_cu_230b35d24cuda3std3__48in_placeE[1];
.global .align 1 .b8 _ZN34_INTERNAL_025a5f2f_4_k_cu_230b35d24cuda3std3__420unreachable_sentinelE[1];
.global .align 1 .b8 _ZN34_INTERNAL_025a5f2f_4_k_cu_230b35d24cuda3std3__47nulloptE[1];
.global .align 1 .b8 _ZN34_INTERNAL_025a5f2f_4_k_cu_230b35d24cuda3std3__48unexpectE[1];
.global .align 1 .b8 _ZN34_INTERNAL_025a5f2f_4_k_cu_230b35d24cuda3std6ranges3__45__cpo4swapE[1];
.global .align 1 .b8 _ZN34_INTERNAL_025a5f2f_4_k_cu_230b35d24cuda3std6ranges3__45__cpo9iter_moveE[1];
.global .align 1 .b8 _ZN34_INTERNAL_025a5f2f_4_k_cu_230b35d24cuda3std6ranges3__45__cpo5beginE[1];
.global .align 1 .b8 _ZN34_INTERNAL_025a5f2f_4_k_cu_230b35d24cuda3std6ranges3__45__cpo3endE[1];
.global .align 1 .b8 _ZN34_INTERNAL_025a5f2f_4_k_cu_230b35d24cuda3std6ranges3__45__cpo6cbeginE[1];
.global .align 1 .b8 _ZN34_INTERNAL_025a5f2f_4_k_cu_230b35d24cuda3std6ranges3__45__cpo4cendE[1];
.global .align 1 .b8 _ZN34_INTERNAL_025a5f2f_4_k_cu_230b35d24cuda3std6ranges3__45__cpo7advanceE[1];
.global .align 1 .b8 _ZN34_INTERNAL_025a5f2f_4_k_cu_230b35d24cuda3std6ranges3__45__cpo9iter_swapE[1];
.global .align 1 .b8 _ZN34_INTERNAL_025a5f2f_4_k_cu_230b35d24cuda3std6ranges3__45__cpo4nextE[1];
.global .align 1 .b8 _ZN34_INTERNAL_025a5f2f_4_k_cu_230b35d24cuda3std6ranges3__45__cpo4prevE[1];
.global .align 1 .b8 _ZN34_INTERNAL_025a5f2f_4_k_cu_230b35d24cuda3std6ranges3__45__cpo4dataE[1];
.global .align 1 .b8 _ZN34_INTERNAL_025a5f2f_4_k_cu_230b35d24cuda3std6ranges3__45__cpo5cdataE[1];
.global .align 1 .b8 _ZN34_INTERNAL_025a5f2f_4_k_cu_230b35d24cuda3std6ranges3__45__cpo4sizeE[1];
.global .align 1 .b8 _ZN34_INTERNAL_025a5f2f_4_k_cu_230b35d24cuda3std6ranges3__45__cpo5ssizeE[1];
.global .align 1 .b8 _ZN34_INTERNAL_025a5f2f_4_k_cu_230b35d24cuda3std6ranges3__45__cpo8distanceE[1];
.global .align 1 .b8 _ZN34_INTERNAL_025a5f2f_4_k_cu_230b35d26thrust24THRUST_300001_SM_1000_NS8cuda_cub3parE[1];
.global .align 1 .b8 _ZN34_INTERNAL_025a5f2f_4_k_cu_230b35d26thrust24THRUST_300001_SM_1000_NS8cuda_cub10par_nosyncE[1];
.global .align 1 .b8 _ZN34_INTERNAL_025a5f2f_4_k_cu_230b35d26thrust24THRUST_300001_SM_1000_NS6system6detail10sequential3seqE[1];
.global .align 1 .b8 _ZN34_INTERNAL_025a5f2f_4_k_cu_230b35d26thrust24THRUST_300001_SM_1000_NS6system3cpp3parE[1];
.global .align 1 .b8 _ZN34_INTERNAL_025a5f2f_4_k_cu_230b35d26thrust24THRUST_300001_SM_1000_NS12placeholders2_1E[1];
.global .align 1 .b8 _ZN34_INTERNAL_025a5f2f_4_k_cu_230b35d26thrust24THRUST_300001_SM_1000_NS12placeholders2_2E[1];
.global .align 1 .b8 _ZN34_INTERNAL_025a5f2f_4_k_cu_230b35d26thrust24THRUST_300001_SM_1000_NS12placeholders2_3E[1];
.global .align 1 .b8 _ZN34_INTERNAL_025a5f2f_4_k_cu_230b35d26thrust24THRUST_300001_SM_1000_NS12placeholders2_4E[1];
.global .align 1 .b8 _ZN34_INTERNAL_025a5f2f_4_k_cu_230b35d26thrust24THRUST_300001_SM_1000_NS12placeholders2_5E[1];
.global .align 1 .b8 _ZN34_INTERNAL_025a5f2f_4_k_cu_230b35d26thrust24THRUST_300001_SM_1000_NS12placeholders2_6E[1];
.global .align 1 .b8 _ZN34_INTERNAL_025a5f2f_4_k_cu_230b35d26thrust24THRUST_300001_SM_1000_NS12placeholders2_7E[1];
.global .align 1 .b8 _ZN34_INTERNAL_025a5f2f_4_k_cu_230b35d26thrust24THRUST_300001_SM_1000_NS12placeholders2_8E[1];
.global .align 1 .b8 _ZN34_INTERNAL_025a5f2f_4_k_cu_230b35d26thrust24THRUST_300001_SM_1000_NS12placeholders2_9E[1];
.global .align 1 .b8 _ZN34_INTERNAL_025a5f2f_4_k_cu_230b35d26thrust24THRUST_300001_SM_1000_NS12placeholders3_10E[1];
.global .align 1 .b8 _ZN34_INTERNAL_025a5f2f_4_k_cu_230b35d26thrust24THRUST_300001_SM_1000_NS3seqE[1];
.global .align 1 .b8 _ZN34_INTERNAL_025a5f2f_4_k_cu_230b35d26thrust24THRUST_300001_SM_1000_NS6deviceE[1];

.visible .entry _Z22build_hashtable_kernel11myHashTableP4KeyTP6ValueTiPi(
	.param .align 8 .b8 _Z22build_hashtable_kernel11myHashTableP4KeyTP6ValueTiPi_param_0[32],
	.param .u64 .ptr .align 1 _Z22build_hashtable_kernel11myHashTableP4KeyTP6ValueTiPi_param_1,
	.param .u64 .ptr .align 1 _Z22build_hashtable_kernel11myHashTableP4KeyTP6ValueTiPi_param_2,
	.param .u32 _Z22build_hashtable_kernel11myHashTableP4KeyTP6ValueTiPi_param_3,
	.param .u64 .ptr .align 1 _Z22build_hashtable_kernel11myHashTableP4KeyTP6ValueTiPi_param_4
)
{
	.reg .pred 	%p<2>;
	.reg .b32 	%r<8>;
	.reg .b64 	%rd<4>;

	ld.param.u32 	%r1, [_Z22build_hashtable_kernel11myHashTableP4KeyTP6ValueTiPi_param_3];
	ld.param.u64 	%rd1, [_Z22build_hashtable_kernel11myHashTableP4KeyTP6ValueTiPi_param_4];
	mov.u32 	%r2, %ctaid.x;
	mov.u32 	%r3, %ntid.x;
	mov.u32 	%r4, %tid.x;
	mad.lo.s32 	%r5, %r2, %r3, %r4;
	setp.ge.s32 	%p1, %r5, %r1;
	@%p1 bra 	$L__BB0_2;
	cvta.to.global.u64 	%rd2, %rd1;
	atom.global.add.u32 	%r6, [%rd3], 1;
	mov.b32 	%r7, 1;
	st.global.u32 	[%rd2], %r7;
$L__BB0_2:
	ret;

}
	// .globl	_Z23search_hashtable_kernel11myHashTableP4KeyTP6ValueTlPi
.visible .entry _Z23search_hashtable_kernel11myHashTableP4KeyTP6ValueTlPi(
	.param .align 8 .b8 _Z23search_hashtable_kernel11myHashTableP4KeyTP6ValueTlPi_param_0[32],
	.param .u64 .ptr .align 1 _Z23search_hashtable_kernel11myHashTableP4KeyTP6ValueTlPi_param_1,
	.param .u64 .ptr .align 1 _Z23search_hashtable_kernel11myHashTableP4KeyTP6ValueTlPi_param_2,
	.param .u64 _Z23search_hashtable_kernel11myHashTableP4KeyTP6ValueTlPi_param_3,
	.param .u64 .ptr .align 1 _Z23search_hashtable_kernel11myHashTableP4KeyTP6ValueTlPi_param_4
)
{
	.reg .pred 	%p<5>;
	.reg .b32 	%r<13>;
	.reg .b64 	%rd<5>;

	ld.param.u64 	%rd1, [_Z23search_hashtable_kernel11myHashTableP4KeyTP6ValueTlPi_param_4];
	mov.u32 	%r1, %tid.x;
	mov.b32 	%r3, 0;
	shfl.sync.down.b32	%r4|%p1, %r3, 4, 31, -1;
	shfl.sync.down.b32	%r5|%p2, %r4, 8, 31, -1;
	add.s32 	%r6, %r4, %r5;
	shfl.sync.down.b32	%r7|%p3, %r6, 16, 31, -1;
	add.s32 	%r2, %r6, %r7;
	and.b32  	%r8, %r1, 31;
	setp.ne.s32 	%p4, %r8, 0;
	@%p4 bra 	$L__BB1_2;
	cvta.to.global.u64 	%rd2, %rd1;
	mov.u32 	%r9, %ntid.x;
	mov.u32 	%r10, %ctaid.x;
	mad.lo.s32 	%r11, %r10, %r9, %r1;
	shr.u32 	%r12, %r11, 5;
	mul.wide.u32 	%rd3, %r12, 4;
	add.s64 	%rd4, %rd2, %rd3;
	st.global.u32 	[%rd4], %r2;
$L__BB1_2:
	ret;

}
	// .globl	_Z20binary_search_kernelP4KeyTP6ValueTiS0_S2_lPi
.visible .entry _Z20binary_search_kernelP4KeyTP6ValueTiS0_S2_lPi(
	.param .u64 .ptr .align 1 _Z20binary_search_kernelP4KeyTP6ValueTiS0_S2_lPi_param_0,
	.param .u64 .ptr .align 1 _Z20binary_search_kernelP4KeyTP6ValueTiS0_S2_lPi_param_1,
	.param .u32 _Z20binary_search_kernelP4KeyTP6ValueTiS0_S2_lPi_param_2,
	.param .u64 .ptr .align 1 _Z20binary_search_kernelP4KeyTP6ValueTiS0_S2_lPi_param_3,
	.param .u64 .ptr .align 1 _Z20binary_search_kernelP4KeyTP6ValueTiS0_S2_lPi_param_4,
	.param .u64 _Z20binary_search_kernelP4KeyTP6ValueTiS0_S2_lPi_param_5,
	.param .u64 .ptr .align 1 _Z20binary_search_kernelP4KeyTP6ValueTiS0_S2_lPi_param_6
)
{
	.reg .pred 	%p<13>;
	.reg .b16 	%rs<33>;
	.reg .b32 	%r<52>;
	.reg .b64 	%rd<67>;

	ld.param.u64 	%rd10, [_Z20binary_search_kernelP4KeyTP6ValueTiS0_S2_lPi_param_0];
	ld.param.u64 	%rd11, [_Z20binary_search_kernelP4KeyTP6ValueTiS0_S2_lPi_param_1];
	ld.param.u32 	%r15, [_Z20binary_search_kernelP4KeyTP6ValueTiS0_S2_lPi_param_2];
	ld.param.u64 	%rd13, [_Z20binary_search_kernelP4KeyTP6ValueTiS0_S2_lPi_param_4];
	ld.param.u64 	%rd14, [_Z20binary_search_kernelP4KeyTP6ValueTiS0_S2_lPi_param_5];
	mov.u32 	%r1, %tid.x;
	mov.u32 	%r17, %ctaid.x;
	mov.u32 	%r2, %ntid.x;
	mad.lo.s32 	%r18, %r17, %r2, %r1;
	cvt.s64.s32 	%rd1, %r18;
	setp.le.s64 	%p1, %rd14, %rd1;
	mov.b32 	%r50, 0;
	@%p1 bra 	$L__BB2_9;
	setp.lt.s32 	%p2, %r15, 1;
	mov.u32 	%r20, %nctaid.x;
	mul.lo.s32 	%r3, %r2, %r20;
	@%p2 bra 	$L__BB2_9;
	cvta.to.global.u64 	%rd2, %rd10;
	cvta.to.global.u64 	%rd3, %rd11;
	cvta.to.global.u64 	%rd4, %rd13;
	cvt.u64.u32 	%rd5, %r3;
	mov.b32 	%r50, 0;
	mov.u64 	%rd66, %rd1;
$L__BB2_3:
	ld.param.u64 	%rd64, [_Z20binary_search_kernelP4KeyTP6ValueTiS0_S2_lPi_param_3];
	cvta.to.global.u64 	%rd16, %rd64;
	shl.b64 	%rd17, %rd66, 3;
	add.s64 	%rd18, %rd16, %rd17;
	ld.global.u8 	%rd19, [%rd18+6];
	ld.global.u8 	%rd20, [%rd18+5];
	ld.global.u8 	%rd21, [%rd18+4];
	ld.global.u8 	%r23, [%rd18+3];
	ld.global.u8 	%r24, [%rd18+2];
	ld.global.u8 	%r25, [%rd18+1];
	ld.global.u8 	%rd22, [%rd18];
	ld.global.u8 	%rd23, [%rd18+7];
	shl.b64 	%rd24, %rd23, 56;
	shl.b64 	%rd25, %rd19, 48;
	shl.b64 	%rd26, %rd20, 40;
	shl.b64 	%rd27, %rd21, 32;
	mul.wide.u32 	%rd28, %r23, 16777216;
	mul.wide.u32 	%rd29, %r24, 65536;
	mul.wide.u32 	%rd30, %r25, 256;
	or.b64  	%rd31, %rd30, %rd22;
	or.b64  	%rd32, %rd31, %rd29;
	or.b64  	%rd33, %rd32, %rd28;
	or.b64  	%rd34, %rd33, %rd27;
	or.b64  	%rd35, %rd34, %rd26;
	or.b64  	%rd36, %rd35, %rd25;
	or.b64  	%rd7, %rd36, %rd24;
	mov.b32 	%r48, 0;
	mov.u32 	%r46, %r15;
$L__BB2_4:
	add.s32 	%r26, %r46, %r48;
	shr.u32 	%r49, %r26, 1;
	mul.wide.u32 	%rd37, %r49, 8;
	add.s64 	%rd38, %rd2, %rd37;
	ld.global.u8 	%rd39, [%rd38];
	ld.global.u8 	%r27, [%rd38+1];
	ld.global.u8 	%r28, [%rd38+2];
	ld.global.u8 	%r29, [%rd38+3];
	ld.global.u8 	%rd40, [%rd38+4];
	ld.global.u8 	%rd41, [%rd38+5];
	ld.global.u8 	%rd42, [%rd38+6];
	ld.global.u8 	%rd43, [%rd38+7];
	shl.b64 	%rd44, %rd43, 56;
	shl.b64 	%rd45, %rd42, 48;
	shl.b64 	%rd46, %rd41, 40;
	shl.b64 	%rd47, %rd40, 32;
	mul.wide.u32 	%rd48, %r29, 16777216;
	mul.wide.u32 	%rd49, %r28, 65536;
	mul.wide.u32 	%rd50, %r27, 256;
	or.b64  	%rd51, %rd50, %rd39;
	or.b64  	%rd52, %rd51, %rd49;
	or.b64  	%rd53, %rd52, %rd48;
	or.b64  	%rd54, %rd53, %rd47;
	or.b64  	%rd55, %rd54, %rd46;
	or.b64  	%rd56, %rd55, %rd45;
	or.b64  	%rd8, %rd56, %rd44;
	setp.lt.s64 	%p3, %rd7, %rd8;
	@%p3 bra 	$L__BB2_7;
	setp.eq.s64 	%p4, %rd8, %rd7;
	@%p4 bra 	$L__BB2_12;
	add.s32 	%r48, %r49, 1;
	mov.u32 	%r49, %r46;
$L__BB2_7:
	setp.lt.s32 	%p5, %r48, %r49;
	mov.u32 	%r46, %r49;
	@%p5 bra 	$L__BB2_4;
$L__BB2_8:
	add.s64 	%rd66, %rd66, %rd5;
	setp.lt.s64 	%p6, %rd66, %rd14;
	@%p6 bra 	$L__BB2_3;
$L__BB2_9:
	shfl.sync.down.b32	%r30|%p7, %r50, 16, 31, -1;
	add.s32 	%r31, %r30, %r50;
	shfl.sync.down.b32	%r32|%p8, %r31, 8, 31, -1;
	add.s32 	%r33, %r31, %r32;
	shfl.sync.down.b32	%r34|%p9, %r33, 4, 31, -1;
	add.s32 	%r35, %r33, %r34;
	shfl.sync.down.b32	%r36|%p10, %r35, 2, 31, -1;
	add.s32 	%r37, %r35, %r36;
	shfl.sync.down.b32	%r38|%p11, %r37, 1, 31, -1;
	add.s32 	%r14, %r37, %r38;
	and.b32  	%r39, %r1, 31;
	setp.ne.s32 	%p12, %r39, 0;
	@%p12 bra 	$L__BB2_11;
	ld.param.u64 	%rd65, [_Z20binary_search_kernelP4KeyTP6ValueTiS0_S2_lPi_param_6];
	cvt.u32.u64 	%r40, %rd1;
	shr.s32 	%r41, %r40, 31;
	shr.u32 	%r42, %r41, 27;
	add.s32 	%r43, %r40, %r42;
	shr.s32 	%r44, %r43, 5;
	cvta.to.global.u64 	%rd61, %rd65;
	mul.wide.s32 	%rd62, %r44, 4;
	add.s64 	%rd63, %rd61, %rd62;
	st.global.u32 	[%rd63], %r14;
$L__BB2_11:
	ret;
$L__BB2_12:
	mul.wide.u32 	%rd57, %r49, 32;
	add.s64 	%rd58, %rd3, %rd57;
	shl.b64 	%rd59, %rd66, 5;
	add.s64 	%rd60, %rd4, %rd59;
	add.s32 	%r50, %r50, 1;
	ld.global.u8 	%rs1, [%rd58];
	st.global.u8 	[%rd60], %rs1;
	ld.global.u8 	%rs2, [%rd58+1];
	st.global.u8 	[%rd60+1], %rs2;
	ld.global.u8 	%rs3, [%rd58+2];
	st.global.u8 	[%rd60+2], %rs3;
	ld.global.u8 	%rs4, [%rd58+3];
	st.global.u8 	[%rd60+3], %rs4;
	ld.global.u8 	%rs5, [%rd58+4];
	st.global.u8 	[%rd60+4], %rs5;
	ld.global.u8 	%rs6, [%rd58+5];
	st.global.u8 	[%rd60+5], %rs6;
	ld.global.u8 	%rs7, [%rd58+6];
	st.global.u8 	[%rd60+6], %rs7;
	ld.global.u8 	%rs8, [%rd58+7];
	st.global.u8 	[%rd60+7], %rs8;
	ld.global.u8 	%rs9, [%rd58+8];
	st.global.u8 	[%rd60+8], %rs9;
	ld.global.u8 	%rs10, [%rd58+9];
	st.global.u8 	[%rd60+9], %rs10;
	ld.global.u8 	%rs11, [%rd58+10];
	st.global.u8 	[%rd60+10], %rs11;
	ld.global.u8 	%rs12, [%rd58+11];
	st.global.u8 	[%rd60+11], %rs12;
	ld.global.u8 	%rs13, [%rd58+12];
	st.global.u8 	[%rd60+12], %rs13;
	ld.global.u8 	%rs14, [%rd58+13];
	st.global.u8 	[%rd60+13], %rs14;
	ld.global.u8 	%rs15, [%rd58+14];
	st.global.u8 	[%rd60+14], %rs15;
	ld.global.u8 	%rs16, [%rd58+15];
	st.global.u8 	[%rd60+15], %rs16;
	ld.global.u8 	%rs17, [%rd58+16];
	st.global.u8 	[%rd60+16], %rs17;
	ld.global.u8 	%rs18, [%rd58+17];
	st.global.u8 	[%rd60+17], %rs18;
	ld.global.u8 	%rs19, [%rd58+18];
	st.global.u8 	[%rd60+18], %rs19;
	ld.global.u8 	%rs20, [%rd58+19];
	st.global.u8 	[%rd60+19], %rs20;
	ld.global.u8 	%rs21, [%rd58+20];
	st.global.u8 	[%rd60+20], %rs21;
	ld.global.u8 	%rs22, [%rd58+21];
	st.global.u8 	[%rd60+21], %rs22;
	ld.global.u8 	%rs23, [%rd58+22];
	st.global.u8 	[%rd60+22], %rs23;
	ld.global.u8 	%rs24, [%rd58+23];
	st.global.u8 	[%rd60+23], %rs24;
	ld.global.u8 	%rs25, [%rd58+24];
	st.global.u8 	[%rd60+24], %rs25;
	ld.global.u8 	%rs26, [%rd58+25];
	st.global.u8 	[%rd60+25], %rs26;
	ld.global.u8 	%rs27, [%rd58+26];
	st.global.u8 	[%rd60+26], %rs27;
	ld.global.u8 	%rs28, [%rd58+27];
	st.global.u8 	[%rd60+27], %rs28;
	ld.global.u8 	%rs29, [%rd58+28];
	st.global.u8 	[%rd60+28], %rs29;
	ld.global.u8 	%rs30, [%rd58+29];
	st.global.u8 	[%rd60+29], %rs30;
	ld.global.u8 	%rs31, [%rd58+30];
	st.global.u8 	[%rd60+30], %rs31;
	ld.global.u8 	%rs32, [%rd58+31];
	st.global.u8 	[%rd60+31], %rs32;
	bra.uni 	$L__BB2_8;

}
	// .globl	_ZN3cub18CUB_300001_SM_10006detail11EmptyKernelIvEEvv
.visible .entry _ZN3cub18CUB_300001_SM_10006detail11EmptyKernelIvEEvv()
{


	ret;

}
	// .globl	_ZN3cub18CUB_300001_SM_10006detail8for_each13static_kernelINS2_12policy_hub_t12policy_500_tElN6thrust24THRUST_300001_SM_1000_NS8cuda_cub10__tabulate7functorIPiNS7_6system6detail7generic6detail22compute_sequence_valueIivEElEEEEvT0_T1_
.visible .entry _ZN3cub18CUB_300001_SM_10006detail8for_each13static_kernelINS2_12policy_hub_t12policy_500_tElN6thrust24THRUST_300001_SM_1000_NS8cuda_cub10__tabulate7functorIPiNS7_6system6detail7generic6detail22compute_sequence_valueIivEElEEEEvT0_T1_(
	.param .u64 _ZN3cub18CUB_300001_SM_10006detail8for_each13static_kernelINS2_12policy_hub_t12policy_500_tElN6thrust24THRUST_300001_SM_1000_NS8cuda_cub10__tabulate7functorIPiNS7_6system6detail7generic6detail22compute_sequence_valueIivEElEEEEvT0_T1__param_0,
	.param .align 8 .b8 _ZN3cub18CUB_300001_SM_10006detail8for_each13static_kernelINS2_12policy_hub_t12policy_500_tElN6thrust24THRUST_300001_SM_1000_NS8cuda_cub10__tabulate7functorIPiNS7_6system6detail7generic6detail22compute_sequence_valueIivEElEEEEvT0_T1__param_1[16]
)
.maxntid 256
{
	.reg .pred 	%p<4>;
	.reg .b32 	%r<18>;
	.reg .b64 	%rd<20>;

	ld.param.u64 	%rd7, [_ZN3cub18CUB_300001_SM_10006detail8for_each13static_kernelINS2_12policy_hub_t12policy_500_tElN6thrust24THRUST_300001_SM_1000_NS8cuda_cub10__tabulate7functorIPiNS7_6system6detail7generic6detail22compute_sequence_valueIivEElEEEEvT0_T1__param_1];
	ld.param.u64 	%rd8, [_ZN3cub18CUB_300001_SM_10006detail8for_each13static_kernelINS2_12policy_hub_t12policy_500_tElN6thrust24THRUST_300001_SM_1000_NS8cuda_cub10__tabulate7functorIPiNS7_6system6detail7generic6detail22compute_sequence_valueIivEElEEEEvT0_T1__param_0];
	ld.param.v2.u32 	{%r3, %r4}, [_ZN3cub18CUB_300001_SM_10006detail8for_each13static_kernelINS2_12policy_hub_t12policy_500_tElN6thrust24THRUST_300001_SM_1000_NS8cuda_cub10__tabulate7functorIPiNS7_6system6detail7generic6detail22compute_sequence_valueIivEElEEEEvT0_T1__param_1+8];
	mov.u32 	%r5, %ctaid.x;
	mul.wide.u32 	%rd1, %r5, 512;
	sub.s64 	%rd2, %rd8, %rd1;
	setp.lt.s64 	%p1, %rd2, 512;
	@%p1 bra 	$L__BB4_2;
	mov.u32 	%r13, %tid.x;
	cvta.to.global.u64 	%rd15, %rd7;
	cvt.u64.u32 	%rd16, %r13;
	add.s64 	%rd17, %rd1, %rd16;
	cvt.u32.u64 	%r14, %rd17;
	mad.lo.s32 	%r15, %r4, %r14, %r3;
	shl.b64 	%rd18, %rd17, 2;
	add.s64 	%rd19, %rd15, %rd18;
	st.global.u32 	[%rd19], %r15;
	add.s32 	%r16, %r14, 256;
	mad.lo.s32 	%r17, %r4, %r16, %r3;
	st.global.u32 	[%rd19+1024], %r17;
	bra.uni 	$L__BB4_6;
$L__BB4_2:
	cvta.to.global.u64 	%rd3, %rd7;
	mov.u32 	%r6, %tid.x;
	cvt.s64.s32 	%rd4, %rd2;
	cvt.u64.u32 	%rd5, %r6;
	setp.le.s64 	%p2, %rd4, %rd5;
	@%p2 bra 	$L__BB4_4;
	add.s64 	%rd9, %rd1, %rd5;
	cvt.u32.u64 	%r7, %rd9;
	mad.lo.s32 	%r8, %r4, %r7, %r3;
	shl.b64 	%rd10, %rd9, 2;
	add.s64 	%rd11, %rd3, %rd10;
	st.global.u32 	[%rd11], %r8;
$L__BB4_4:
	cvt.u32.u64 	%r9, %rd5;
	add.s32 	%r10, %r9, 256;
	cvt.u64.u32 	%rd6, %r10;
	setp.le.s64 	%p3, %rd4, %rd6;
	@%p3 bra 	$L__BB4_6;
	add.s64 	%rd12, %rd1, %rd6;
	shl.b64 	%rd13, %rd12, 2;
	cvt.u32.u64 	%r11, %rd12;
	mad.lo.s32 	%r12, %r4, %r11, %r3;
	add.s64 	%rd14, %rd13, %rd3;
	st.global.u32 	[%rd14], %r12;
$L__BB4_6:
	ret;

}
	// .globl	_ZN3cub18CUB_300001_SM_10006detail8for_each13static_kernelINS2_12policy_hub_t12policy_500_tElN6thrust24THRUST_300001_SM_1000_NS8cuda_cub10__tabulate7functorIPiNS7_6system6detail7generic6detail22compute_sequence_valueImvEElEEEEvT0_T1_
.visible .entry _ZN3cub18CUB_300001_SM_10006detail8for_each13static_kernelINS2_12policy_hub_t12policy_500_tElN6thrust24THRUST_300001_SM_1000_NS8cuda_cub10__tabulate7functorIPiNS7_6system6detail7generic6detail22compute_sequence_valueImvEElEEEEvT0_T1_(
	.param .u64 _ZN3cub18CUB_300001_SM_10006detail8for_each13static_kernelINS2_12policy_hub_t12policy_500_tElN6thrust24THRUST_300001_SM_1000_NS8cuda_cub10__tabulate7functorIPiNS7_6system6detail7generic6detail22compute_sequence_valueImvEElEEEEvT0_T1__param_0,
	.param .align 8 .b8 _ZN3cub18CUB_300001_SM_10006detail8for_each13static_kernelINS2_12policy_hub_t12policy_500_tElN6thrust24THRUST_300001_SM_1000_NS8cuda_cub10__tabulate7functorIPiNS7_6system6detail7generic6detail22compute_sequence_valueImvEElEEEEvT0_T1__param_1[24]
)
.maxntid 256
{
	.reg .pred 	%p<4>;
	.reg .b32 	%r<6>;
	.reg .b64 	%rd<29>;

	ld.param.u64 	%rd11, [_ZN3cub18CUB_300001_SM_10006detail8for_each13static_kernelINS2_12policy_hub_t12policy_500_tElN6thrust24THRUST_300001_SM_1000_NS8cuda_cub10__tabulate7functorIPiNS7_6system6detail7generic6detail22compute_sequence_valueImvEElEEEEvT0_T1__param_1+16];
	ld.param.u64 	%rd10, [_ZN3cub18CUB_300001_SM_10006detail8for_each13static_kernelINS2_12policy_hub_t12policy_500_tElN6thrust24THRUST_300001_SM_1000_NS8cuda_cub10__tabulate7functorIPiNS7_6system6detail7generic6detail22compute_sequence_valueImvEElEEEEvT0_T1__param_1+8];
	ld.param.u64 	%rd9, [_ZN3cub18CUB_300001_SM_10006detail8for_each13static_kernelINS2_12policy_hub_t12policy_500_tElN6thrust24THRUST_300001_SM_1000_NS8cuda_cub10__tabulate7functorIPiNS7_6system6detail7generic6detail22compute_sequence_valueImvEElEEEEvT0_T1__param_1];
	ld.param.u64 	%rd12, [_ZN3cub18CUB_300001_SM_10006detail8for_each13static_kernelINS2_12policy_hub_t12policy_500_tElN6thrust24THRUST_300001_SM_1000_NS8cuda_cub10__tabulate7functorIPiNS7_6system6detail7generic6detail22compute_sequence_valueImvEElEEEEvT0_T1__param_0];
	mov.u32 	%r1, %ctaid.x;
	mul.wide.u32 	%rd1, %r1, 512;
	sub.s64 	%rd2, %rd12, %rd1;
	setp.lt.s64 	%p1, %rd2, 512;
	@%p1 bra 	$L__BB5_2;
	mov.u32 	%r5, %tid.x;
	cvta.to.global.u64 	%rd21, %rd9;
	cvt.u64.u32 	%rd22, %r5;
	add.s64 	%rd23, %rd1, %rd22;
	mad.lo.s64 	%rd24, %rd23, %rd11, %rd10;
	shl.b64 	%rd25, %rd23, 2;
	add.s64 	%rd26, %rd21, %rd25;
	st.global.u32 	[%rd26], %rd24;
	add.s64 	%rd27, %rd23, 256;
	mad.lo.s64 	%rd28, %rd27, %rd11, %rd10;
	st.global.u32 	[%rd26+1024], %rd28;
	bra.uni 	$L__BB5_6;
$L__BB5_2:
	cvta.to.global.u64 	%rd3, %rd9;
	mov.u32 	%r2, %tid.x;
	cvt.s64.s32 	%rd6, %rd2;
	cvt.u64.u32 	%rd7, %r2;
	setp.le.s64 	%p2, %rd6, %rd7;
	@%p2 bra 	$L__BB5_4;
	add.s64 	%rd13, %rd1, %rd7;
	mad.lo.s64 	%rd14, %rd13, %rd11, %rd10;
	shl.b64 	%rd15, %rd13, 2;
	add.s64 	%rd16, %rd3, %rd15;
	st.global.u32 	[%rd16], %rd14;
$L__BB5_4:
	cvt.u32.u64 	%r3, %rd7;
	add.s32 	%r4, %r3, 256;
	cvt.u64.u32 	%rd8, %r4;
	setp.le.s64 	%p3, %rd6, %rd8;
	@%p3 bra 	$L__BB5_6;
	add.s64 	%rd17, %rd1, %rd8;
	shl.b64 	%rd18, %rd17, 2;
	mad.lo.s64 	%rd19, %rd17, %rd11, %rd10;
	add.s64 	%rd20, %rd18, %rd3;
	st.global.u32 	[%rd20], %rd19;
$L__BB5_6:
	ret;

}
	// .globl	_ZN3cub18CUB_300001_SM_10006detail4scan20DeviceScanInitKernelINS0_13ScanTileStateIN6thrust24THRUST_300001_SM_1000_NS6system6detail7generic14key_flag_tupleELb0EEEEEvT_i
.visible .entry _ZN3cub18CUB_300001_SM_10006detail4scan20DeviceScanInitKernelINS0_13ScanTileStateIN6thrust24THRUST_300001_SM_1000_NS6system6detail7generic14key_flag_tupleELb0EEEEEvT_i(
	.param .align 8 .b8 _ZN3cub18CUB_300001_SM_10006detail4scan20DeviceScanInitKernelINS0_13ScanTileStateIN6thrust24THRUST_300001_SM_1000_NS6system6detail7generic14key_flag_tupleELb0EEEEEvT_i_param_0[24],
	.param .u32 _ZN3cub18CUB_300001_SM_10006detail4scan20DeviceScanInitKernelINS0_13ScanTileStateIN6thrust24THRUST_300001_SM_1000_NS6system6detail7generic14key_flag_tupleELb0EEEEEvT_i_param_1
)
{
	.reg .pred 	%p<5>;
	.reg .b32 	%r<9>;
	.reg .b64 	%rd<7>;

	ld.param.u64 	%rd2, [_ZN3cub18CUB_300001_SM_10006detail4scan20DeviceScanInitKernelINS0_13ScanTileStateIN6thrust24THRUST_300001_SM_1000_NS6system6detail7generic14key_flag_tupleELb0EEEEEvT_i_param_0];
	ld.param.u32 	%r4, [_ZN3cub18CUB_300001_SM_10006detail4scan20DeviceScanInitKernelINS0_13ScanTileStateIN6thrust24THRUST_300001_SM_1000_NS6system6detail7generic14key_flag_tupleELb0EEEEEvT_i_param_1];
	cvta.to.global.u64 	%rd1, %rd2;
	mov.u32 	%r1, %ctaid.x;
	mov.u32 	%r5, %ntid.x;
	mov.u32 	%r2, %tid.x;
	mad.lo.s32 	%r3, %r1, %r5, %r2;
	setp.ge.s32 	%p1, %r3, %r4;
	@%p1 bra 	$L__BB6_2;
	mul.wide.s32 	%rd3, %r3, 4;
	add.s64 	%rd4, %rd1, %rd3;
	mov.b32 	%r6, 99;
	st.global.u32 	[%rd4+128], %r6;
$L__BB6_2:
	setp.ne.s32 	%p2, %r1, 0;
	setp.gt.u32 	%p3, %r2, 31;
	or.pred  	%p4, %p2, %p3;
	@%p4 bra 	$L__BB6_4;
	mul.wide.u32 	%rd5, %r2, 4;
	add.s64 	%rd6, %rd1, %rd5;
	mov.b32 	%r8, 0;
	st.global.u32 	[%rd6], %r8;
$L__BB6_4:
	ret;

}
	// .globl	_ZN3cub18CUB_300001_SM_10006detail4scan16DeviceScanKernelINS2_10policy_hubIN6thrust24THRUST_300001_SM_1000_NS6system6detail7generic14key_flag_tupleENS6_6detail10any_assignESA_jNS9_16key_flag_scan_opEE10Policy1000ENS6_18transform_iteratorINS9_21construct_key_flag_opENS6_17counting_iteratorImNS6_11use_defaultESJ_SJ_EESA_SJ_EENS6_25transform_output_iteratorINS9_15write_output_opINSB_15normal_iteratorINS6_7pointerIiNS6_8cuda_cub5par_tESJ_SJ_EEEEPiEENS6_16discard_iteratorImEEEENS0_13ScanTileStateISA_Lb0EEESD_NS0_8NullTypeEjSA_Lb0ES11_EEvT0_T1_T2_iT3_T4_T5_
.visible .entry _ZN3cub18CUB_300001_SM_10006detail4scan16DeviceScanKernelINS2_10policy_hubIN6thrust24THRUST_300001_SM_1000_NS6system6detail7generic14key_flag_tupleENS6_6detail10any_assignESA_jNS9_16key_flag_scan_opEE10Policy1000ENS6_18transform_iteratorINS9_21construct_key_flag_opENS6_17counting_iteratorImNS6_11use_defaultESJ_SJ_EESA_SJ_EENS6_25transform_output_iteratorINS9_15write_output_opINSB_15normal_iteratorINS6_7pointerIiNS6_8cuda_cub5par_tESJ_SJ_EEEEPiEENS6_16discard_iteratorImEEEENS0_13ScanTileStateISA_Lb0EEESD_NS0_8NullTypeEjSA_Lb0ES11_EEvT0_T1_T2_iT3_T4_T5_(
	.param .align 8 .b8 _ZN3cub18CUB_300001_SM_10006detail4scan16DeviceScanKernelINS2_10policy_hubIN6thrust24THRUST_300001_SM_1000_NS6system6detail7generic14key_flag_tupleENS6_6detail10any_assignESA_jNS9_16key_flag_scan_opEE10Policy1000ENS6_18transform_iteratorINS9_21construct_key_flag_opENS6_17counting_iteratorImNS6_11use_defaultESJ_SJ_EESA_SJ_EENS6_25transform_output_iteratorINS9_15write_output_opINSB_15normal_iteratorINS6_7pointerIiNS6_8cuda_cub5par_tESJ_SJ_EEEEPiEENS6_16discard_iteratorImEEEENS0_13ScanTileStateISA_Lb0EEESD_NS0_8NullTypeEjSA_Lb0ES11_EEvT0_T1_T2_iT3_T4_T5__param_0[144],
	.param .align 8 .b8 _ZN3cub18CUB_300001_SM_10006detail4scan16DeviceScanKernelINS2_10policy_hubIN6thrust24THRUST_300001_SM_1000_NS6system6detail7generic14key_flag_tupleENS6_6detail10any_assignESA_jNS9_16key_flag_scan_opEE10Policy1000ENS6_18transform_iteratorINS9_21construct_key_flag_opENS6_17counting_iteratorImNS6_11use_defaultESJ_SJ_EESA_SJ_EENS6_25transform_output_iteratorINS9_15write_output_opINSB_15normal_iteratorINS6_7pointerIiNS6_8cuda_cub5par_tESJ_SJ_EEEEPiEENS6_16discard_iteratorImEEEENS0_13ScanTileStateISA_Lb0EEESD_NS0_8NullTypeEjSA_Lb0ES11_EEvT0_T1_T2_iT3_T4_T5__param_1[40],
	.param .align 8 .b8 _ZN3cub18CUB_300001_SM_10006detail4scan16DeviceScanKernelINS2_10policy_hubIN6thrust24THRUST_300001_SM_1000_NS6system6detail7generic14key_flag_tupleENS6_6detail10any_assignESA_jNS9_16key_flag_scan_opEE10Policy1000ENS6_18transform_iteratorINS9_21construct_key_flag_opENS6_17counting_iteratorImNS6_11use_defaultESJ_SJ_EESA_SJ_EENS6_25transform_output_iteratorINS9_15write_output_opINSB_15normal_iteratorINS6_7pointerIiNS6_8cuda_cub5par_tESJ_SJ_EEEEPiEENS6_16discard_iteratorImEEEENS0_13ScanTileStateISA_Lb0EEESD_NS0_8NullTypeEjSA_Lb0ES11_EEvT0_T1_T2_iT3_T4_T5__param_2[24],
	.param .u32 _ZN3cub18CUB_300001_SM_10006detail4scan16DeviceScanKernelINS2_10policy_hubIN6thrust24THRUST_300001_SM_1000_NS6system6detail7generic14key_flag_tupleENS6_6detail10any_assignESA_jNS9_16key_flag_scan_opEE10Policy1000ENS6_18transform_iteratorINS9_21construct_key_flag_opENS6_17counting_iteratorImNS6_11use_defaultESJ_SJ_EESA_SJ_EENS6_25transform_output_iteratorINS9_15write_output_opINSB_15normal_iteratorINS6_7pointerIiNS6_8cuda_cub5par_tESJ_SJ_EEEEPiEENS6_16discard_iteratorImEEEENS0_13ScanTileStateISA_Lb0EEESD_NS0_8NullTypeEjSA_Lb0ES11_EEvT0_T1_T2_iT3_T4_T5__param_3,
	.param .align 1 .b8 _ZN3cub18CUB_300001_SM_10006detail4scan16DeviceScanKernelINS2_10policy_hubIN6thrust24THRUST_300001_SM_1000_NS6system6detail7generic14key_flag_tupleENS6_6detail10any_assignESA_jNS9_16key_flag_scan_opEE10Policy1000ENS6_18transform_iteratorINS9_21construct_key_flag_opENS6_17counting_iteratorImNS6_11use_defaultESJ_SJ_EESA_SJ_EENS6_25transform_output_iteratorINS9_15write_output_opINSB_15normal_iteratorINS6_7pointerIiNS6_8cuda_cub5par_tESJ_SJ_EEEEPiEENS6_16discard_iteratorImEEEENS0_13ScanTileStateISA_Lb0EEESD_NS0_8NullTypeEjSA_Lb0ES11_EEvT0_T1_T2_iT3_T4_T5__param_4[1],
	.param .align 1 .b8 _ZN3cub18CUB_300001_SM_10006detail4scan16DeviceScanKernelINS2_10policy_hubIN6thrust24THRUST_300001_SM_1000_NS6system6detail7generic14key_flag_tupleENS6_6detail10any_assignESA_jNS9_16key_flag_scan_opEE10Policy1000ENS6_18transform_iteratorINS9_21construct_key_flag_opENS6_17counting_iteratorImNS6_11use_defaultESJ_SJ_EESA_SJ_EENS6_25transform_output_iteratorINS9_15write_output_opINSB_15normal_iteratorINS6_7pointerIiNS6_8cuda_cub5par_tESJ_SJ_EEEEPiEENS6_16discard_iteratorImEEEENS0_13ScanTileStateISA_Lb0EEESD_NS0_8NullTypeEjSA_Lb0ES11_EEvT0_T1_T2_iT3_T4_T5__param_5[1],
	.param .u32 _ZN3cub18CUB_300001_SM_10006detail4scan16DeviceScanKernelINS2_10policy_hubIN6thrust24THRUST_300001_SM_1000_NS6system6detail7generic14key_flag_tupleENS6_6detail10any_assignESA_jNS9_16key_flag_scan_opEE10Policy1000ENS6_18transform_iteratorINS9_21construct_key_flag_opENS6_17counting_iteratorImNS6_11use_defaultESJ_SJ_EESA_SJ_EENS6_25transform_output_iteratorINS9_15write_output_opINSB_15normal_iteratorINS6_7pointerIiNS6_8cuda_cub5par_tESJ_SJ_EEEEPiEENS6_16discard_iteratorImEEEENS0_13ScanTileStateISA_Lb0EEESD_NS0_8NullTypeEjSA_Lb0ES11_EEvT0_T1_T2_iT3_T4_T5__param_6
)
.maxntid 128
{
	.reg .pred 	%p<132>;
	.reg .b32 	%r<2591>;
	.reg .b64 	%rd<841>;
	// demoted variable
	.shared .align 16 .b8 _ZZN3cub18CUB_300001_SM_10006detail4scan16DeviceScanKernelINS2_10policy_hubIN6thrust24THRUST_300001_SM_1000_NS6system6detail7generic14key_flag_tupleENS6_6detail10any_assignESA_jNS9_16key_flag_scan_opEE10Policy1000ENS6_18transform_iteratorINS9_21construct_key_flag_opENS6_17counting_iteratorImNS6_11use_defaultESJ_SJ_EESA_SJ_EENS6_25transform_output_iteratorINS9_15write_output_opINSB_15normal_iteratorINS6_7pointerIiNS6_8cuda_cub5par_tESJ_SJ_EEEEPiEENS6_16discard_iteratorImEEEENS0_13ScanTileStateISA_Lb0EEESD_NS0_8NullTypeEjSA_Lb0ES11_EEvT0_T1_T2_iT3_T4_T5_E12temp_storage[6160];
	ld.param.u64 	%rd1, [_ZN3cub18CUB_300001_SM_10006detail4scan16DeviceScanKernelINS2_10policy_hubIN6thrust24THRUST_300001_SM_1000_NS6system6detail7generic14key_flag_tupleENS6_6detail10any_assignESA_jNS9_16key_flag_scan_opEE10Policy1000ENS6_18transform_iteratorINS9_21construct_key_flag_opENS6_17counting_iteratorImNS6_11use_defaultESJ_SJ_EESA_SJ_EENS6_25transform_output_iteratorINS9_15write_output_opINSB_15normal_iteratorINS6_7pointerIiNS6_8cuda_cub5par_tESJ_SJ_EEEEPiEENS6_16discard_iteratorImEEEENS0_13ScanTileStateISA_Lb0EEESD_NS0_8NullTypeEjSA_Lb0ES11_EEvT0_T1_T2_iT3_T4_T5__param_2];
	ld.param.u64 	%rd2, [_ZN3cub18CUB_300001_SM_10006detail4scan16DeviceScanKernelINS2_10policy_hubIN6thrust24THRUST_300001_SM_1000_NS6system6detail7generic14key_flag_tupleENS6_6detail10any_assignESA_jNS9_16key_flag_scan_opEE10Policy1000ENS6_18transform_iteratorINS9_21construct_key_flag_opENS6_17counting_iteratorImNS6_11use_defaultESJ_SJ_EESA_SJ_EENS6_25transform_output_iteratorINS9_15write_output_opINSB_15normal_iteratorINS6_7pointerIiNS6_8cuda_cub5par_tESJ_SJ_EEEEPiEENS6_16discard_iteratorImEEEENS0_13ScanTileStateISA_Lb0EEESD_NS0_8NullTypeEjSA_Lb0ES11_EEvT0_T1_T2_iT3_T4_T5__param_2+8];
	ld.param.u64 	%rd3, [_ZN3cub18CUB_300001_SM_10006detail4scan16DeviceScanKernelINS2_10policy_hubIN6thrust24THRUST_300001_SM_1000_NS6system6detail7generic14key_flag_tupleENS6_6detail10any_assignESA_jNS9_16key_flag_scan_opEE10Policy1000ENS6_18transform_iteratorINS9_21construct_key_flag_opENS6_17counting_iteratorImNS6_11use_defaultESJ_SJ_EESA_SJ_EENS6_25transform_output_iteratorINS9_15write_output_opINSB_15normal_iteratorINS6_7pointerIiNS6_8cuda_cub5par_tESJ_SJ_EEEEPiEENS6_16discard_iteratorImEEEENS0_13ScanTileStateISA_Lb0EEESD_NS0_8NullTypeEjSA_Lb0ES11_EEvT0_T1_T2_iT3_T4_T5__param_2+16];
	ld.param.u64 	%rd10, [_ZN3cub18CUB_300001_SM_10006detail4scan16DeviceScanKernelINS2_10policy_hubIN6thrust24THRUST_300001_SM_1000_NS6system6detail7generic14key_flag_tupleENS6_6detail10any_assignESA_jNS9_16key_flag_scan_opEE10Policy1000ENS6_18transform_iteratorINS9_21construct_key_flag_opENS6_17counting_iteratorImNS6_11use_defaultESJ_SJ_EESA_SJ_EENS6_25transform_output_iteratorINS9_15write_output_opINSB_15normal_iteratorINS6_7pointerIiNS6_8cuda_cub5par_tESJ_SJ_EEEEPiEENS6_16discard_iteratorImEEEENS0_13ScanTileStateISA_Lb0EEESD_NS0_8NullTypeEjSA_Lb0ES11_EEvT0_T1_T2_iT3_T4_T5__param_1+16];
	ld.param.u64 	%rd128, [_ZN3cub18CUB_300001_SM_10006detail4scan16DeviceScanKernelINS2_10policy_hubIN6thrust24THRUST_300001_SM_1000_NS6system6detail7generic14key_flag_tupleENS6_6detail10any_assignESA_jNS9_16key_flag_scan_opEE10Policy1000ENS6_18transform_iteratorINS9_21construct_key_flag_opENS6_17counting_iteratorImNS6_11use_defaultESJ_SJ_EESA_SJ_EENS6_25transform_output_iteratorINS9_15write_output_opINSB_15normal_iteratorINS6_7pointerIiNS6_8cuda_cub5par_tESJ_SJ_EEEEPiEENS6_16discard_iteratorImEEEENS0_13ScanTileStateISA_Lb0EEESD_NS0_8NullTypeEjSA_Lb0ES11_EEvT0_T1_T2_iT3_T4_T5__param_1+32];
	ld.param.u64 	%rd129, [_ZN3cub18CUB_300001_SM_10006detail4scan16DeviceScanKernelINS2_10policy_hubIN6thrust24THRUST_300001_SM_1000_NS6system6detail7generic14key_flag_tupleENS6_6detail10any_assignESA_jNS9_16key_flag_scan_opEE10Policy1000ENS6_18transform_iteratorINS9_21construct_key_flag_opENS6_17counting_iteratorImNS6_11use_defaultESJ_SJ_EESA_SJ_EENS6_25transform_output_iteratorINS9_15write_output_opINSB_15normal_iteratorINS6_7pointerIiNS6_8cuda_cub5par_tESJ_SJ_EEEEPiEENS6_16discard_iteratorImEEEENS0_13ScanTileStateISA_Lb0EEESD_NS0_8NullTypeEjSA_Lb0ES11_EEvT0_T1_T2_iT3_T4_T5__param_1+24];
	ld.param.u32 	%r76, [_ZN3cub18CUB_300001_SM_10006detail4scan16DeviceScanKernelINS2_10policy_hubIN6thrust24THRUST_300001_SM_1000_NS6system6detail7generic14key_flag_tupleENS6_6detail10any_assignESA_jNS9_16key_flag_scan_opEE10Policy1000ENS6_18transform_iteratorINS9_21construct_key_flag_opENS6_17counting_iteratorImNS6_11use_defaultESJ_SJ_EESA_SJ_EENS6_25transform_output_iteratorINS9_15write_output_opINSB_15normal_iteratorINS6_7pointerIiNS6_8cuda_cub5par_tESJ_SJ_EEEEPiEENS6_16discard_iteratorImEEEENS0_13ScanTileStateISA_Lb0EEESD_NS0_8NullTypeEjSA_Lb0ES11_EEvT0_T1_T2_iT3_T4_T5__param_3];
	ld.param.u32 	%r77, [_ZN3cub18CUB_300001_SM_10006detail4scan16DeviceScanKernelINS2_10policy_hubIN6thrust24THRUST_300001_SM_1000_NS6system6detail7generic14key_flag_tupleENS6_6detail10any_assignESA_jNS9_16key_flag_scan_opEE10Policy1000ENS6_18transform_iteratorINS9_21construct_key_flag_opENS6_17counting_iteratorImNS6_11use_defaultESJ_SJ_EESA_SJ_EENS6_25transform_output_iteratorINS9_15write_output_opINSB_15normal_iteratorINS6_7pointerIiNS6_8cuda_cub5par_tESJ_SJ_EEEEPiEENS6_16discard_iteratorImEEEENS0_13ScanTileStateISA_Lb0EEESD_NS0_8NullTypeEjSA_Lb0ES11_EEvT0_T1_T2_iT3_T4_T5__param_6];
	ld.param.v2.u32 	{%r1, %r2}, [_ZN3cub18CUB_300001_SM_10006detail4scan16DeviceScanKernelINS2_10policy_hubIN6thrust24THRUST_300001_SM_1000_NS6system6detail7generic14key_flag_tupleENS6_6detail10any_assignESA_jNS9_16key_flag_scan_opEE10Policy1000ENS6_18transform_iteratorINS9_21construct_key_flag_opENS6_17counting_iteratorImNS6_11use_defaultESJ_SJ_EESA_SJ_EENS6_25transform_output_iteratorINS9_15write_output_opINSB_15normal_iteratorINS6_7pointerIiNS6_8cuda_cub5par_tESJ_SJ_EEEEPiEENS6_16discard_iteratorImEEEENS0_13ScanTileStateISA_Lb0EEESD_NS0_8NullTypeEjSA_Lb0ES11_EEvT0_T1_T2_iT3_T4_T5__param_0+136];
	ld.param.v2.u32 	{%r3, %r4}, [_ZN3cub18CUB_300001_SM_10006detail4scan16DeviceScanKernelINS2_10policy_hubIN6thrust24THRUST_300001_SM_1000_NS6system6detail7generic14key_flag_tupleENS6_6detail10any_assignESA_jNS9_16key_flag_scan_opEE10Policy1000ENS6_18transform_iteratorINS9_21construct_key_flag_opENS6_17counting_iteratorImNS6_11use_defaultESJ_SJ_EESA_SJ_EENS6_25transform_output_iteratorINS9_15write_output_opINSB_15normal_iteratorINS6_7pointerIiNS6_8cuda_cub5par_tESJ_SJ_EEEEPiEENS6_16discard_iteratorImEEEENS0_13ScanTileStateISA_Lb0EEESD_NS0_8NullTypeEjSA_Lb0ES11_EEvT0_T1_T2_iT3_T4_T5__param_0+128];
	ld.param.v2.u32 	{%r5, %r6}, [_ZN3cub18CUB_300001_SM_10006detail4scan16DeviceScanKernelINS2_10policy_hubIN6thrust24THRUST_300001_SM_1000_NS6system6detail7generic14key_flag_tupleENS6_6detail10any_assignESA_jNS9_16key_flag_scan_opEE10Policy1000ENS6_18transform_iteratorINS9_21construct_key_flag_opENS6_17counting_iteratorImNS6_11use_defaultESJ_SJ_EESA_SJ_EENS6_25transform_output_iteratorINS9_15write_output_opINSB_15normal_iteratorINS6_7pointerIiNS6_8cuda_cub5par_tESJ_SJ_EEEEPiEENS6_16discard_iteratorImEEEENS0_13ScanTileStateISA_Lb0EEESD_NS0_8NullTypeEjSA_Lb0ES11_EEvT0_T1_T2_iT3_T4_T5__param_0+120];
	ld.param.v2.u32 	{%r7, %r8}, [_ZN3cub18CUB_300001_SM_10006detail4scan16DeviceScanKernelINS2_10policy_hubIN6thrust24THRUST_300001_SM_1000_NS6system6detail7generic14key_flag_tupleENS6_6detail10any_assignESA_jNS9_16key_flag_scan_opEE10Policy1000ENS6_18transform_iteratorINS9_21construct_key_flag_opENS6_17counting_iteratorImNS6_11use_defaultESJ_SJ_EESA_SJ_EENS6_25transform_output_iteratorINS9_15write_output_opINSB_15normal_iteratorINS6_7pointerIiNS6_8cuda_cub5par_tESJ_SJ_EEEEPiEENS6_16discard_iteratorImEEEENS0_13ScanTileStateISA_Lb0EEESD_NS0_8NullTypeEjSA_Lb0ES11_EEvT0_T1_T2_iT3_T4_T5__param_0+112];
	ld.param.v2.u32 	{%r9, %r10}, [_ZN3cub18CUB_300001_SM_10006detail4scan16DeviceScanKernelINS2_10policy_hubIN6thrust24THRUST_300001_SM_1000_NS6system6detail7generic14key_flag_tupleENS6_6detail10any_assignESA_jNS9_16key_flag_scan_opEE10Policy1000ENS6_18transform_iteratorINS9_21construct_key_flag_opENS6_17counting_iteratorImNS6_11use_defaultESJ_SJ_EESA_SJ_EENS6_25transform_output_iteratorINS9_15write_output_opINSB_15normal_iteratorINS6_7pointerIiNS6_8cuda_cub5par_tESJ_SJ_EEEEPiEENS6_16discard_iteratorImEEEENS0_13ScanTileStateISA_Lb0EEESD_NS0_8NullTypeEjSA_Lb0ES11_EEvT0_T1_T2_iT3_T4_T5__param_0+104];
	ld.param.v2.u32 	{%r11, %r12}, [_ZN3cub18CUB_300001_SM_10006detail4scan16DeviceScanKernelINS2_10policy_hubIN6thrust24THRUST_300001_SM_1000_NS6system6detail7generic14key_flag_tupleENS6_6detail10any_assignESA_jNS9_16key_flag_scan_opEE10Policy1000ENS6_18transform_iteratorINS9_21construct_key_flag_opENS6_17counting_iteratorImNS6_11use_defaultESJ_SJ_EESA_SJ_EENS6_25transform_output_iteratorINS9_15write_output_opINSB_15normal_iteratorINS6_7pointerIiNS6_8cuda_cub5par_tESJ_SJ_EEEEPiEENS6_16discard_iteratorImEEEENS0_13ScanTileStateISA_Lb0EEESD_NS0_8NullTypeEjSA_Lb0ES11_EEvT0_T1_T2_iT3_T4_T5__param_0+96];
	ld.param.v2.u32 	{%r13, %r14}, [_ZN3cub18CUB_300001_SM_10006detail4scan16DeviceScanKernelINS2_10policy_hubIN6thrust24THRUST_300001_SM_1000_NS6system6detail7generic14key_flag_tupleENS6_6detail10any_assignESA_jNS9_16key_flag_scan_opEE10Policy1000ENS6_18transform_iteratorINS9_21construct_key_flag_opENS6_17counting_iteratorImNS6_11use_defaultESJ_SJ_EESA_SJ_EENS6_25transform_output_iteratorINS9_15write_output_opINSB_15normal_iteratorINS6_7pointerIiNS6_8cuda_cub5par_tESJ_SJ_EEEEPiEENS6_16discard_iteratorImEEEENS0_13ScanTileStateISA_Lb0EEESD_NS0_8NullTypeEjSA_Lb0ES11_EEvT0_T1_T2_iT3_T4_T5__param_0+88];
	ld.param.v2.u32 	{%r15, %r16}, [_ZN3cub18CUB_300001_SM_10006detail4scan16DeviceScanKernelINS2_10policy_hubIN6thrust24THRUST_300001_SM_1000_NS6system6detail7generic14key_flag_tupleENS6_6detail10any_assignESA_jNS9_16key_flag_scan_opEE10Policy1000ENS6_18transform_iteratorINS9_21construct_key_flag_opENS6_17counting_iteratorImNS6_11use_defaultESJ_SJ_EESA_SJ_EENS6_25transform_output_iteratorINS9_15write_output_opINSB_15normal_iteratorINS6_7pointerIiNS6_8cuda_cub5par_tESJ_SJ_EEEEPiEENS6_16discard_iteratorImEEEENS0_13ScanTileStateISA_Lb0EEESD_NS0_8NullTypeEjSA_Lb0ES11_EEvT0_T1_T2_iT3_T4_T5__param_0+80];
	ld.param.v2.u32 	{%r17, %r18}, [_ZN3cub18CUB_300001_SM_10006detail4scan16DeviceScanKernelINS2_10policy_hubIN6thrust24THRUST_300001_SM_1000_NS6system6detail7generic14key_flag_tupleENS6_6detail10any_assignESA_jNS9_16key_flag_scan_opEE10Policy1000ENS6_18transform_iteratorINS9_21construct_key_flag_opENS6_17counting_iteratorImNS6_11use_defaultESJ_SJ_EESA_SJ_EENS6_25transform_output_iteratorINS9_15write_output_opINSB_15normal_iteratorINS6_7pointerIiNS6_8cuda_cub5par_tESJ_SJ_EEEEPiEENS6_16discard_iteratorImEEEENS0_13ScanTileStateISA_Lb0EEESD_NS0_8NullTypeEjSA_Lb0ES11_EEvT0_T1_T2_iT3_T4_T5__param_0+72];
	ld.param.v2.u32 	{%r19, %r20}, [_ZN3cub18CUB_300001_SM_10006detail4scan16DeviceScanKernelINS2_10policy_hubIN6thrust24THRUST_300001_SM_1000_NS6system6detail7generic14key_flag_tupleENS6_6detail10any_assignESA_jNS9_16key_flag_scan_opEE10Policy1000ENS6_18transform_iteratorINS9_21construct_key_flag_opENS6_17counting_iteratorImNS6_11use_defaultESJ_SJ_EESA_SJ_EENS6_25transform_output_iteratorINS9_15write_output_opINSB_15normal_iteratorINS6_7pointerIiNS6_8cuda_cub5par_tESJ_SJ_EEEEPiEENS6_16discard_iteratorImEEEENS0_13ScanTileStateISA_Lb0EEESD_NS0_8NullTypeEjSA_Lb0ES11_EEvT0_T1_T2_iT3_T4_T5__param_0+64];
	ld.param.v2.u32 	{%r21, %r22}, [_ZN3cub18CUB_300001_SM_10006detail4scan16DeviceScanKernelINS2_10policy_hubIN6thrust24THRUST_300001_SM_1000_NS6system6detail7generic14key_flag_tupleENS6_6detail10any_assignESA_jNS9_16key_flag_scan_opEE10Policy1000ENS6_18transform_iteratorINS9_21construct_key_flag_opENS6_17counting_iteratorImNS6_11use_defaultESJ_SJ_EESA_SJ_EENS6_25transform_output_iteratorINS9_15write_output_opINSB_15normal_iteratorINS6_7pointerIiNS6_8cuda_cub5par_tESJ_SJ_EEEEPiEENS6_16discard_iteratorImEEEENS0_13ScanTileStateISA_Lb0EEESD_NS0_8NullTypeEjSA_Lb0ES11_EEvT0_T1_T2_iT3_T4_T5__param_0+56];
	ld.param.v2.u32 	{%r23, %r24}, [_ZN3cub18CUB_300001_SM_10006detail4scan16DeviceScanKernelINS2_10policy_hubIN6thrust24THRUST_300001_SM_1000_NS6system6detail7generic14key_flag_tupleENS6_6detail10any_assignESA_jNS9_16key_flag_scan_opEE10Policy1000ENS6_18transform_iteratorINS9_21construct_key_flag_opENS6_17counting_iteratorImNS6_11use_defaultESJ_SJ_EESA_SJ_EENS6_25transform_output_iteratorINS9_15write_output_opINSB_15normal_iteratorINS6_7pointerIiNS6_8cuda_cub5par_tESJ_SJ_EEEEPiEENS6_16discard_iteratorImEEEENS0_13ScanTileStateISA_Lb0EEESD_NS0_8NullTypeEjSA_Lb0ES11_EEvT0_T1_T2_iT3_T4_T5__param_0+48];
	ld.param.u64 	%rd4, [_ZN3cub18CUB_300001_SM_10006detail4scan16DeviceScanKernelINS2_10policy_hubIN6thrust24THRUST_300001_SM_1000_NS6system6detail7generic14key_flag_tupleENS6_6detail10any_assignESA_jNS9_16key_flag_scan_opEE10Policy1000ENS6_18transform_iteratorINS9_21construct_key_flag_opENS6_17counting_iteratorImNS6_11use_defaultESJ_SJ_EESA_SJ_EENS6_25transform_output_iteratorINS9_15write_output_opINSB_15normal_iteratorINS6_7pointerIiNS6_8cuda_cub5par_tESJ_SJ_EEEEPiEENS6_16discard_iteratorImEEEENS0_13ScanTileStateISA_Lb0EEESD_NS0_8NullTypeEjSA_Lb0ES11_EEvT0_T1_T2_iT3_T4_T5__param_0+40];
	ld.param.u64 	%rd5, [_ZN3cub18CUB_300001_SM_10006detail4scan16DeviceScanKernelINS2_10policy_hubIN6thrust24THRUST_300001_SM_1000_NS6system6detail7generic14key_flag_tupleENS6_6detail10any_assignESA_jNS9_16key_flag_scan_opEE10Policy1000ENS6_18transform_iteratorINS9_21construct_key_flag_opENS6_17counting_iteratorImNS6_11use_defaultESJ_SJ_EESA_SJ_EENS6_25transform_output_iteratorINS9_15write_output_opINSB_15normal_iteratorINS6_7pointerIiNS6_8cuda_cub5par_tESJ_SJ_EEEEPiEENS6_16discard_iteratorImEEEENS0_13ScanTileStateISA_Lb0EEESD_NS0_8NullTypeEjSA_Lb0ES11_EEvT0_T1_T2_iT3_T4_T5__param_0+32];
	ld.param.u64 	%rd6, [_ZN3cub18CUB_300001_SM_10006detail4scan16DeviceScanKernelINS2_10policy_hubIN6thrust24THRUST_300001_SM_1000_NS6system6detail7generic14key_flag_tupleENS6_6detail10any_assignESA_jNS9_16key_flag_scan_opEE10Policy1000ENS6_18transform_iteratorINS9_21construct_key_flag_opENS6_17counting_iteratorImNS6_11use_defaultESJ_SJ_EESA_SJ_EENS6_25transform_output_iteratorINS9_15write_output_opINSB_15normal_iteratorINS6_7pointerIiNS6_8cuda_cub5par_tESJ_SJ_EEEEPiEENS6_16discard_iteratorImEEEENS0_13ScanTileStateISA_Lb0EEESD_NS0_8NullTypeEjSA_Lb0ES11_EEvT0_T1_T2_iT3_T4_T5__param_0+24];
	ld.param.u64 	%rd7, [_ZN3cub18CUB_300001_SM_10006detail4scan16DeviceScanKernelINS2_10policy_hubIN6thrust24THRUST_300001_SM_1000_NS6system6detail7generic14key_flag_tupleENS6_6detail10any_assignESA_jNS9_16key_flag_scan_opEE10Policy1000ENS6_18transform_iteratorINS9_21construct_key_flag_opENS6_17counting_iteratorImNS6_11use_defaultESJ_SJ_EESA_SJ_EENS6_25transform_output_iteratorINS9_15write_output_opINSB_15normal_iteratorINS6_7pointerIiNS6_8cuda_cub5par_tESJ_SJ_EEEEPiEENS6_16discard_iteratorImEEEENS0_13ScanTileStateISA_Lb0EEESD_NS0_8NullTypeEjSA_Lb0ES11_EEvT0_T1_T2_iT3_T4_T5__param_0+16];
	ld.param.u64 	%rd8, [_ZN3cub18CUB_300001_SM_10006detail4scan16DeviceScanKernelINS2_10policy_hubIN6thrust24THRUST_300001_SM_1000_NS6system6detail7generic14key_flag_tupleENS6_6detail10any_assignESA_jNS9_16key_flag_scan_opEE10Policy1000ENS6_18transform_iteratorINS9_21construct_key_flag_opENS6_17counting_iteratorImNS6_11use_defaultESJ_SJ_EESA_SJ_EENS6_25transform_output_iteratorINS9_15write_output_opINSB_15normal_iteratorINS6_7pointerIiNS6_8cuda_cub5par_tESJ_SJ_EEEEPiEENS6_16discard_iteratorImEEEENS0_13ScanTileStateISA_Lb0EEESD_NS0_8NullTypeEjSA_Lb0ES11_EEvT0_T1_T2_iT3_T4_T5__param_0+8];
	ld.param.u64 	%rd9, [_ZN3cub18CUB_300001_SM_10006detail4scan16DeviceScanKernelINS2_10policy_hubIN6thrust24THRUST_300001_SM_1000_NS6system6detail7generic14key_flag_tupleENS6_6detail10any_assignESA_jNS9_16key_flag_scan_opEE10Policy1000ENS6_18transform_iteratorINS9_21construct_key_flag_opENS6_17counting_iteratorImNS6_11use_defaultESJ_SJ_EESA_SJ_EENS6_25transform_output_iteratorINS9_15write_output_opINSB_15normal_iteratorINS6_7pointerIiNS6_8cuda_cub5par_tESJ_SJ_EEEEPiEENS6_16discard_iteratorImEEEENS0_13ScanTileStateISA_Lb0EEESD_NS0_8NullTypeEjSA_Lb0ES11_EEvT0_T1_T2_iT3_T4_T5__param_0];
	cvta.to.global.u64 	%rd11, %rd129;
	cvta.to.global.u64 	%rd12, %rd128;
	mov.u32 	%r78, %ctaid.x;
	add.s32 	%r25, %r76, %r78;
	mul.lo.s32 	%r26, %r25, 384;
	sub.s32 	%r27, %r77, %r26;
	setp.lt.u32 	%p1, %r27, 385;
	@%p1 bra 	$L__BB7_40;
	cvt.u64.u32 	%rd493, %r26;
	add.s64 	%rd494, %rd9, %rd493;
	mov.u32 	%r28, %tid.x;
	and.b32  	%r1442, %r28, 31;
	and.b32  	%r1443, %r28, 992;
	mul.lo.s32 	%r1444, %r1443, 3;
	or.b32  	%r1445, %r1444, %r1442;
	cvt.u64.u32 	%rd495, %r1445;
	add.s64 	%rd496, %rd494, %rd495;
	cvt.u32.u64 	%r1446, %rd7;
	shr.u64 	%rd497, %rd496, %r1446;
	cvt.u32.u64 	%r1447, %rd5;
	cvt.u32.u64 	%r1448, %rd4;
	cvt.u32.u64 	%r1449, %rd6;
	sub.s32 	%r1450, %r1446, %r1449;
	cvt.u32.u64 	%r1451, %rd496;
	and.b32  	%r1452, %r1447, %r1451;
	and.b64  	%rd498, %rd497, 4294967295;
	mul.lo.s64 	%rd499, %rd498, -3263064605168079213;
	{ .reg .b32 tmp; mov.b64 {tmp, %r1453}, %rd499; }
	cvt.u32.u64 	%r1454, %rd499;
	shl.b32 	%r1455, %r1454, %r1450;
	shr.u32 	%r1456, %r1452, %r1449;
	or.b32  	%r1457, %r1455, %r1456;
	xor.b32  	%r1458, %r23, %r1453;
	xor.b32  	%r1459, %r1458, %r1452;
	and.b32  	%r1460, %r1459, %r1448;
	and.b32  	%r1461, %r1457, %r1447;
	cvt.u64.u32 	%rd500, %r1460;
	mul.lo.s64 	%rd501, %rd500, -3263064605168079213;
	{ .reg .b32 tmp; mov.b64 {tmp, %r1462}, %rd501; }
	cvt.u32.u64 	%r1463, %rd501;
	shl.b32 	%r1464, %r1463, %r1450;
	shr.u32 	%r1465, %r1461, %r1449;
	or.b32  	%r1466, %r1464, %r1465;
	xor.b32  	%r1467, %r24, %r1462;
	xor.b32  	%r1468, %r1467, %r1461;
	and.b32  	%r1469, %r1468, %r1448;
	and.b32  	%r1470, %r1466, %r1447;
	cvt.u64.u32 	%rd502, %r1469;
	mul.lo.s64 	%rd503, %rd502, -3263064605168079213;
	{ .reg .b32 tmp; mov.b64 {tmp, %r1471}, %rd503; }
	cvt.u32.u64 	%r1472, %rd503;
	shl.b32 	%r1473, %r1472, %r1450;
	shr.u32 	%r1474, %r1470, %r1449;
	or.b32  	%r1475, %r1473, %r1474;
	xor.b32  	%r1476, %r21, %r1471;
	xor.b32  	%r1477, %r1476, %r1470;
	and.b32  	%r1478, %r1477, %r1448;
	and.b32  	%r1479, %r1475, %r1447;
	cvt.u64.u32 	%rd504, %r1478;
	mul.lo.s64 	%rd505, %rd504, -3263064605168079213;
	{ .reg .b32 tmp; mov.b64 {tmp, %r1480}, %rd505; }
	cvt.u32.u64 	%r1481, %rd505;
	shl.b32 	%r1482, %r1481, %r1450;
	shr.u32 	%r1483, %r1479, %r1449;
	or.b32  	%r1484, %r1482, %r1483;
	xor.b32  	%r1485, %r22, %r1480;
	xor.b32  	%r1486, %r1485, %r1479;
	and.b32  	%r1487, %r1486, %r1448;
	and.b32  	%r1488, %r1484, %r1447;
	cvt.u64.u32 	%rd506, %r1487;
	mul.lo.s64 	%rd507, %rd506, -3263064605168079213;
	{ .reg .b32 tmp; mov.b64 {tmp, %r1489}, %rd507; }
	cvt.u32.u64 	%r1490, %rd507;
	shl.b32 	%r1491, %r1490, %r1450;
	shr.u32 	%r1492, %r1488, %r1449;
	or.b32  	%r1493, %r1491, %r1492;
	xor.b32  	%r1494, %r19, %r1489;
	xor.b32  	%r1495, %r1494, %r1488;
	and.b32  	%r1496, %r1495, %r1448;
	and.b32  	%r1497, %r1493, %r1447;
	cvt.u64.u32 	%rd508, %r1496;
	mul.lo.s64 	%rd509, %rd508, -3263064605168079213;
	{ .reg .b32 tmp; mov.b64 {tmp, %r1498}, %rd509; }
	cvt.u32.u64 	%r1499, %rd509;
	shl.b32 	%r1500, %r1499, %r1450;
	shr.u32 	%r1501, %r1497, %r1449;
	or.b32  	%r1502, %r1500, %r1501;
	xor.b32  	%r1503, %r20, %r1498;
	xor.b32  	%r1504, %r1503, %r1497;
	and.b32  	%r1505, %r1504, %r1448;
	and.b32  	%r1506, %r1502, %r1447;
	cvt.u64.u32 	%rd510, %r1505;
	mul.lo.s64 	%rd511, %rd510, -3263064605168079213;
	{ .reg .b32 tmp; mov.b64 {tmp, %r1507}, %rd511; }
	cvt.u32.u64 	%r1508, %rd511;
	shl.b32 	%r1509, %r1508, %r1450;
	shr.u32 	%r1510, %r1506, %r1449;
	or.b32  	%r1511, %r1509, %r1510;
	xor.b32  	%r1512, %r17, %r1507;
	xor.b32  	%r1513, %r1512, %r1506;
	and.b32  	%r1514, %r1513, %r1448;
	and.b32  	%r1515, %r1511, %r1447;
	cvt.u64.u32 	%rd512, %r1514;
	mul.lo.s64 	%rd513, %rd512, -3263064605168079213;
	{ .reg .b32 tmp; mov.b64 {tmp, %r1516}, %rd513; }
	cvt.u32.u64 	%r1517, %rd513;
	shl.b32 	%r1518, %r1517, %r1450;
	shr.u32 	%r1519, %r1515, %r1449;
	or.b32  	%r1520, %r1518, %r1519;
	xor.b32  	%r1521, %r18, %r1516;
	xor.b32  	%r1522, %r1521, %r1515;
	and.b32  	%r1523, %r1522, %r1448;
	and.b32  	%r1524, %r1520, %r1447;
	cvt.u64.u32 	%rd514, %r1523;
	mul.lo.s64 	%rd515, %rd514, -3263064605168079213;
	{ .reg .b32 tmp; mov.b64 {tmp, %r1525}, %rd515; }
	cvt.u32.u64 	%r1526, %rd515;
	shl.b32 	%r1527, %r1526, %r1450;
	shr.u32 	%r1528, %r1524, %r1449;
	or.b32  	%r1529, %r1527, %r1528;
	xor.b32  	%r1530, %r15, %r1525;
	xor.b32  	%r1531, %r1530, %r1524;
	and.b32  	%r1532, %r1531, %r1448;
	and.b32  	%r1533, %r1529, %r1447;
	cvt.u64.u32 	%rd516, %r1532;
	mul.lo.s64 	%rd517, %rd516, -3263064605168079213;
	{ .reg .b32 tmp; mov.b64 {tmp, %r1534}, %rd517; }
	cvt.u32.u64 	%r1535, %rd517;
	shl.b32 	%r1536, %r1535, %r1450;
	shr.u32 	%r1537, %r1533, %r1449;
	or.b32  	%r1538, %r1536, %r1537;
	xor.b32  	%r1539, %r16, %r1534;
	xor.b32  	%r1540, %r1539, %r1533;
	and.b32  	%r1541, %r1540, %r1448;
	and.b32  	%r1542, %r1538, %r1447;
	cvt.u64.u32 	%rd518, %r1541;
	mul.lo.s64 	%rd519, %rd518, -3263064605168079213;
	{ .reg .b32 tmp; mov.b64 {tmp, %r1543}, %rd519; }
	cvt.u32.u64 	%r1544, %rd519;
	shl.b32 	%r1545, %r1544, %r1450;
	shr.u32 	%r1546, %r1542, %r1449;
	or.b32  	%r1547, %r1545, %r1546;
	xor.b32  	%r1548, %r13, %r1543;
	xor.b32  	%r1549, %r1548, %r1542;
	and.b32  	%r1550, %r1549, %r1448;
	and.b32  	%r1551, %r1547, %r1447;
	cvt.u64.u32 	%rd520, %r1550;
	mul.lo.s64 	%rd521, %rd520, -3263064605168079213;
	{ .reg .b32 tmp; mov.b64 {tmp, %r1552}, %rd521; }
	cvt.u32.u64 	%r1553, %rd521;
	shl.b32 	%r1554, %r1553, %r1450;
	shr.u32 	%r1555, %r1551, %r1449;
	or.b32  	%r1556, %r1554, %r1555;
	xor.b32  	%r1557, %r14, %r1552;
	xor.b32  	%r1558, %r1557, %r1551;
	and.b32  	%r1559, %r1558, %r1448;
	and.b32  	%r1560, %r1556, %r1447;
	cvt.u64.u32 	%rd522, %r1559;
	mul.lo.s64 	%rd523, %rd522, -3263064605168079213;
	{ .reg .b32 tmp; mov.b64 {tmp, %r1561}, %rd523; }
	cvt.u32.u64 	%r1562, %rd523;
	shl.b32 	%r1563, %r1562, %r1450;
	shr.u32 	%r1564, %r1560, %r1449;
	or.b32  	%r1565, %r1563, %r1564;
	xor.b32  	%r1566, %r11, %r1561;
	xor.b32  	%r1567, %r1566, %r1560;
	and.b32  	%r1568, %r1567, %r1448;
	and.b32  	%r1569, %r1565, %r1447;
	cvt.u64.u32 	%rd524, %r1568;
	mul.lo.s64 	%rd525, %rd524, -3263064605168079213;
	{ .reg .b32 tmp; mov.b64 {tmp, %r1570}, %rd525; }
	cvt.u32.u64 	%r1571, %rd525;
	shl.b32 	%r1572, %r1571, %r1450;
	shr.u32 	%r1573, %r1569, %r1449;
	or.b32  	%r1574, %r1572, %r1573;
	xor.b32  	%r1575, %r12, %r1570;
	xor.b32  	%r1576, %r1575, %r1569;
	and.b32  	%r1577, %r1576, %r1448;
	and.b32  	%r1578, %r1574, %r1447;
	cvt.u64.u32 	%rd526, %r1577;
	mul.lo.s64 	%rd527, %rd526, -3263064605168079213;
	{ .reg .b32 tmp; mov.b64 {tmp, %r1579}, %rd527; }
	cvt.u32.u64 	%r1580, %rd527;
	shl.b32 	%r1581, %r1580, %r1450;
	shr.u32 	%r1582, %r1578, %r1449;
	or.b32  	%r1583, %r1581, %r1582;
	xor.b32  	%r1584, %r9, %r1579;
	xor.b32  	%r1585, %r1584, %r1578;
	and.b32  	%r1586, %r1585, %r1448;
	and.b32  	%r1587, %r1583, %r1447;
	cvt.u64.u32 	%rd528, %r1586;
	mul.lo.s64 	%rd529, %rd528, -3263064605168079213;
	{ .reg .b32 tmp; mov.b64 {tmp, %r1588}, %rd529; }
	cvt.u32.u64 	%r1589, %rd529;
	shl.b32 	%r1590, %r1589, %r1450;
	shr.u32 	%r1591, %r1587, %r1449;
	or.b32  	%r1592, %r1590, %r1591;
	xor.b32  	%r1593, %r10, %r1588;
	xor.b32  	%r1594, %r1593, %r1587;
	and.b32  	%r1595, %r1594, %r1448;
	and.b32  	%r1596, %r1592, %r1447;
	cvt.u64.u32 	%rd530, %r1595;
	mul.lo.s64 	%rd531, %rd530, -3263064605168079213;
	{ .reg .b32 tmp; mov.b64 {tmp, %r1597}, %rd531; }
	cvt.u32.u64 	%r1598, %rd531;
	shl.b32 	%r1599, %r1598, %r1450;
	shr.u32 	%r1600, %r1596, %r1449;
	or.b32  	%r1601, %r1599, %r1600;
	xor.b32  	%r1602, %r7, %r1597;
	xor.b32  	%r1603, %r1602, %r1596;
	and.b32  	%r1604, %r1603, %r1448;
	and.b32  	%r1605, %r1601, %r1447;
	cvt.u64.u32 	%rd532, %r1604;
	mul.lo.s64 	%rd533, %rd532, -3263064605168079213;
	{ .reg .b32 tmp; mov.b64 {tmp, %r1606}, %rd533; }
	cvt.u32.u64 	%r1607, %rd533;
	shl.b32 	%r1608, %r1607, %r1450;
	shr.u32 	%r1609, %r1605, %r1449;
	or.b32  	%r1610, %r1608, %r1609;
	xor.b32  	%r1611, %r8, %r1606;
	xor.b32  	%r1612, %r1611, %r1605;
	and.b32  	%r1613, %r1612, %r1448;
	and.b32  	%r1614, %r1610, %r1447;
	cvt.u64.u32 	%rd534, %r1613;
	mul.lo.s64 	%rd535, %rd534, -3263064605168079213;
	{ .reg .b32 tmp; mov.b64 {tmp, %r1615}, %rd535; }
	cvt.u32.u64 	%r1616, %rd535;
	shl.b32 	%r1617, %r1616, %r1450;
	shr.u32 	%r1618, %r1614, %r1449;
	or.b32  	%r1619, %r1617, %r1618;
	xor.b32  	%r1620, %r5, %r1615;
	xor.b32  	%r1621, %r1620, %r1614;
	and.b32  	%r1622, %r1621, %r1448;
	and.b32  	%r1623, %r1619, %r1447;
	cvt.u64.u32 	%rd536, %r1622;
	mul.lo.s64 	%rd537, %rd536, -3263064605168079213;
	{ .reg .b32 tmp; mov.b64 {tmp, %r1624}, %rd537; }
	cvt.u32.u64 	%r1625, %rd537;
	shl.b32 	%r1626, %r1625, %r1450;
	shr.u32 	%r1627, %r1623, %r1449;
	or.b32  	%r1628, %r1626, %r1627;
	xor.b32  	%r1629, %r6, %r1624;
	xor.b32  	%r1630, %r1629, %r1623;
	and.b32  	%r1631, %r1630, %r1448;
	and.b32  	%r1632, %r1628, %r1447;
	cvt.u64.u32 	%rd538, %r1631;
	mul.lo.s64 	%rd539, %rd538, -3263064605168079213;
	{ .reg .b32 tmp; mov.b64 {tmp, %r1633}, %rd539; }
	cvt.u32.u64 	%r1634, %rd539;
	shl.b32 	%r1635, %r1634, %r1450;
	shr.u32 	%r1636, %r1632, %r1449;
	or.b32  	%r1637, %r1635, %r1636;
	xor.b32  	%r1638, %r3, %r1633;
	xor.b32  	%r1639, %r1638, %r1632;
	and.b32  	%r1640, %r1639, %r1448;
	and.b32  	%r1641, %r1637, %r1447;
	cvt.u64.u32 	%rd540, %r1640;
	mul.lo.s64 	%rd541, %rd540, -3263064605168079213;
	{ .reg .b32 tmp; mov.b64 {tmp, %r1642}, %rd541; }
	cvt.u32.u64 	%r1643, %rd541;
	shl.b32 	%r1644, %r1643, %r1450;
	shr.u32 	%r1645, %r1641, %r1449;
	or.b32  	%r1646, %r1644, %r1645;
	xor.b32  	%r1647, %r4, %r1642;
	xor.b32  	%r1648, %r1647, %r1641;
	and.b32  	%r1649, %r1648, %r1448;
	and.b32  	%r1650, %r1646, %r1447;
	cvt.u64.u32 	%rd542, %r1649;
	mul.lo.s64 	%rd543, %rd542, -3263064605168079213;
	{ .reg .b32 tmp; mov.b64 {tmp, %r1651}, %rd543; }
	cvt.u32.u64 	%r1652, %rd543;
	shl.b32 	%r1653, %r1652, %r1450;
	shr.u32 	%r1654, %r1650, %r1449;
	or.b32  	%r1655, %r1653, %r1654;
	xor.b32  	%r1656, %r1, %r1651;
	xor.b32  	%r1657, %r1656, %r1650;
	and.b32  	%r1658, %r1657, %r1448;
	and.b32  	%r1659, %r1655, %r1447;
	cvt.u64.u32 	%rd544, %r1658;
	mul.lo.s64 	%rd545, %rd544, -3263064605168079213;
	{ .reg .b32 tmp; mov.b64 {tmp, %r1660}, %rd545; }
	cvt.u32.u64 	%r1661, %rd545;
	shl.b32 	%r1662, %r1661, %r1450;
	shr.u32 	%r1663, %r1659, %r1449;
	or.b32  	%r1664, %r1662, %r1663;
	xor.b32  	%r1665, %r2, %r1660;
	xor.b32  	%r1666, %r1665, %r1659;
	and.b32  	%r1667, %r1666, %r1448;
	and.b32  	%r1668, %r1664, %r1447;
	cvt.u64.u32 	%rd546, %r1667;
	shl.b64 	%rd547, %rd546, %r1446;
	cvt.u64.u32 	%rd548, %r1668;
	or.b64  	%rd549, %rd547, %rd548;
	setp.lt.u64 	%p73, %rd549, %rd8;
	selp.u64 	%rd550, 1, 0, %p73;
	add.s32 	%r1669, %r1445, 32;
	cvt.u64.u32 	%rd551, %r1669;
	add.s64 	%rd552, %rd494, %rd551;
	shr.u64 	%rd553, %rd552, %r1446;
	cvt.u32.u64 	%r1670, %rd552;
	and.b32  	%r1671, %r1447, %r1670;
	and.b64  	%rd554, %rd553, 4294967295;
	mul.lo.s64 	%rd555, %rd554, -3263064605168079213;
	{ .reg .b32 tmp; mov.b64 {tmp, %r1672}, %rd555; }
	cvt.u32.u64 	%r1673, %rd555;
	shl.b32 	%r1674, %r1673, %r1450;
	shr.u32 	%r1675, %r1671, %r1449;
	or.b32  	%r1676, %r1674, %r1675;
	xor.b32  	%r1677, %r23, %r1672;
	xor.b32  	%r1678, %r1677, %r1671;
	and.b32  	%r1679, %r1678, %r1448;
	and.b32  	%r1680, %r1676, %r1447;
	cvt.u64.u32 	%rd556, %r1679;
	mul.lo.s64 	%rd557, %rd556, -3263064605168079213;
	{ .reg .b32 tmp; mov.b64 {tmp, %r1681}, %rd557; }
	cvt.u32.u64 	%r1682, %rd557;
	shl.b32 	%r1683, %r1682, %r1450;
	shr.u32 	%r1684, %r1680, %r1449;
	or.b32  	%r1685, %r1683, %r1684;
	xor.b32  	%r1686, %r24, %r1681;
	xor.b32  	%r1687, %r1686, %r1680;
	and.b32  	%r1688, %r1687, %r1448;
	and.b32  	%r1689, %r1685, %r1447;
	cvt.u64.u32 	%rd558, %r1688;
	mul.lo.s64 	%rd559, %rd558, -3263064605168079213;
	{ .reg .b32 tmp; mov.b64 {tmp, %r1690}, %rd559; }
	cvt.u32.u64 	%r1691, %rd559;
	shl.b32 	%r1692, %r1691, %r1450;
	shr.u32 	%r1693, %r1689, %r1449;
	or.b32  	%r1694, %r1692, %r1693;
	xor.b32  	%r1695, %r21, %r1690;
	xor.b32  	%r1696, %r1695, %r1689;
	and.b32  	%r1697, %r1696, %r1448;
	and.b32  	%r1698, %r1694, %r1447;
	cvt.u64.u32 	%rd560, %r1697;
	mul.lo.s64 	%rd561, %rd560, -3263064605168079213;
	{ .reg .b32 tmp; mov.b64 {tmp, %r1699}, %rd561; }
	cvt.u32.u64 	%r1700, %rd561;
	shl.b32 	%r1701, %r1700, %r1450;
	shr.u32 	%r1702, %r1698, %r1449;
	or.b32  	%r1703, %r1701, %r1702;
	xor.b32  	%r1704, %r22, %r1699;
	xor.b32  	%r1705, %r1704, %r1698;
	and.b32  	%r1706, %r1705, %r1448;
	and.b32  	%r1707, %r1703, %r1447;
	cvt.u64.u32 	%rd562, %r1706;
	mul.lo.s64 	%rd563, %rd562, -3263064605168079213;
	{ .reg .b32 tmp; mov.b64 {tmp, %r1708}, %rd563; }
	cvt.u32.u64 	%r1709, %rd563;
	shl.b32 	%r1710, %r1709, %r1450;
	shr.u32 	%r1711, %r1707, %r1449;
	or.b32  	%r1712, %r1710, %r1711;
	xor.b32  	%r1713, %r19, %r1708;
	xor.b32  	%r1714, %r1713, %r1707;
	and.b32  	%r1715, %r1714, %r1448;
	and.b32  	%r1716, %r1712, %r1447;
	cvt.u64.u32 	%rd564, %r1715;
	mul.lo.s64 	%rd565, %rd564, -3263064605168079213;
	{ .reg .b32 tmp; mov.b64 {tmp, %r1717}, %rd565; }
	cvt.u32.u64 	%r1718, %rd565;
	shl.b32 	%r1719, %r1718, %r1450;
	shr.u32 	%r1720, %r1716, %r1449;
	or.b32  	%r1721, %r1719, %r1720;
	xor.b32  	%r1722, %r20, %r1717;
	xor.b32  	%r1723, %r1722, %r1716;
	and.b32  	%r1724, %r1723, %r1448;
	and.b32  	%r1725, %r1721, %r1447;
	cvt.u64.u32 	%rd566, %r1724;
	mul.lo.s64 	%rd567, %rd566, -3263064605168079213;
	{ .reg .b32 tmp; mov.b64 {tmp, %r1726}, %rd567; }
	cvt.u32.u64 	%r1727, %rd567;
	shl.b32 	%r1728, %r1727, %r1450;
	shr.u32 	%r1729, %r1725, %r1449;
	or.b32  	%r1730, %r1728, %r1729;
	xor.b32  	%r1731, %r17, %r1726;
	xor.b32  	%r1732, %r1731, %r1725;
	and.b32  	%r1733, %r1732, %r1448;
	and.b32  	%r1734, %r1730, %r1447;
	cvt.u64.u32 	%rd568, %r1733;
	mul.lo.s64 	%rd569, %rd568, -3263064605168079213;
	{ .reg .b32 tmp; mov.b64 {tmp, %r1735}, %rd569; }
	cvt.u32.u64 	%r1736, %rd569;
	shl.b32 	%r1737, %r1736, %r1450;
	shr.u32 	%r1738, %r1734, %r1449;
	or.b32  	%r1739, %r1737, %r1738;
	xor.b32  	%r1740, %r18, %r1735;
	xor.b32  	%r1741, %r1740, %r1734;
	and.b32  	%r1742, %r1741, %r1448;
	and.b32  	%r1743, %r1739, %r1447;
	cvt.u64.u32 	%rd570, %r1742;
	mul.lo.s64 	%rd571, %rd570, -3263064605168079213;
	{ .reg .b32 tmp; mov.b64 {tmp, %r1744}, %rd571; }
	cvt.u32.u64 	%r1745, %rd571;
	shl.b32 	%r1746, %r1745, %r1450;
	shr.u32 	%r1747, %r1743, %r1449;
	or.b32  	%r1748, %r1746, %r1747;
	xor.b32  	%r1749, %r15, %r1744;
	xor.b32  	%r1750, %r1749, %r1743;
	and.b32  	%r1751, %r1750, %r1448;
	and.b32  	%r1752, %r1748, %r1447;
	cvt.u64.u32 	%rd572, %r1751;
	mul.lo.s64 	%rd573, %rd572, -3263064605168079213;
	{ .reg .b32 tmp; mov.b64 {tmp, %r1753}, %rd573; }
	cvt.u32.u64 	%r1754, %rd573;
	shl.b32 	%r1755, %r1754, %r1450;
	shr.u32 	%r1756, %r1752, %r1449;
	or.b32  	%r1757, %r1755, %r1756;
	xor.b32  	%r1758, %r16, %r1753;
	xor.b32  	%r1759, %r1758, %r1752;
	and.b32  	%r1760, %r1759, %r1448;
	and.b32  	%r1761, %r1757, %r1447;
	cvt.u64.u32 	%rd574, %r1760;
	mul.lo.s64 	%rd575, %rd574, -3263064605168079213;
	{ .reg .b32 tmp; mov.b64 {tmp, %r1762}, %rd575; }
	cvt.u32.u64 	%r1763, %rd575;
	shl.b32 	%r1764, %r1763, %r1450;
	shr.u32 	%r1765, %r1761, %r1449;
	or.b32  	%r1766, %r1764, %r1765;
	xor.b32  	%r1767, %r13, %r1762;
	xor.b32  	%r1768, %r1767, %r1761;
	and.b32  	%r1769, %r1768, %r1448;
	and.b32  	%r1770, %r1766, %r1447;
	cvt.u64.u32 	%rd576, %r1769;
	mul.lo.s64 	%rd577, %rd576, -3263064605168079213;
	{ .reg .b32 tmp; mov.b64 {tmp, %r1771}, %rd577; }
	cvt.u32.u64 	%r1772, %rd577;
	shl.b32 	%r1773, %r1772, %r1450;
	shr.u32 	%r1774, %r1770, %r1449;
	or.b32  	%r1775, %r1773, %r1774;
	xor.b32  	%r1776, %r14, %r1771;
	xor.b32  	%r1777, %r1776, %r1770;
	and.b32  	%r1778, %r1777, %r1448;
	and.b32  	%r1779, %r1775, %r1447;
	cvt.u64.u32 	%rd578, %r1778;
	mul.lo.s64 	%rd579, %rd578, -3263064605168079213;
	{ .reg .b32 tmp; mov.b64 {tmp, %r1780}, %rd579; }
	cvt.u32.u64 	%r1781, %rd579;
	shl.b32 	%r1782, %r1781, %r1450;
	shr.u32 	%r1783, %r1779, %r1449;
	or.b32  	%r1784, %r1782, %r1783;
	xor.b32  	%r1785, %r11, %r1780;
	xor.b32  	%r1786, %r1785, %r1779;
	and.b32  	%r1787, %r1786, %r1448;
	and.b32  	%r1788, %r1784, %r1447;
	cvt.u64.u32 	%rd580, %r1787;
	mul.lo.s64 	%rd581, %rd580, -3263064605168079213;
	{ .reg .b32 tmp; mov.b64 {tmp, %r1789}, %rd581; }
	cvt.u32.u64 	%r1790, %rd581;
	shl.b32 	%r1791, %r1790, %r1450;
	shr.u32 	%r1792, %r1788, %r1449;
	or.b32  	%r1793, %r1791, %r1792;
	xor.b32  	%r1794, %r12, %r1789;
	xor.b32  	%r1795, %r1794, %r1788;
	and.b32  	%r1796, %r1795, %r1448;
	and.b32  	%r1797, %r1793, %r1447;
	cvt.u64.u32 	%rd582, %r1796;
	mul.lo.s64 	%rd583, %rd582, -3263064605168079213;
	{ .reg .b32 tmp; mov.b64 {tmp, %r1798}, %rd583; }
	cvt.u32.u64 	%r1799, %rd583;
	shl.b32 	%r1800, %r1799, %r1450;
	shr.u32 	%r1801, %r1797, %r1449;
	or.b32  	%r1802, %r1800, %r1801;
	xor.b32  	%r1803, %r9, %r1798;
	xor.b32  	%r1804, %r1803, %r1797;
	and.b32  	%r1805, %r1804, %r1448;
	and.b32  	%r1806, %r1802, %r1447;
	cvt.u64.u32 	%rd584, %r1805;
	mul.lo.s64 	%rd585, %rd584, -3263064605168079213;
	{ .reg .b32 tmp; mov.b64 {tmp, %r1807}, %rd585; }
	cvt.u32.u64 	%r1808, %rd585;
	shl.b32 	%r1809, %r1808, %r1450;
	shr.u32 	%r1810, %r1806, %r1449;
	or.b32  	%r1811, %r1809, %r1810;
	xor.b32  	%r1812, %r10, %r1807;
	xor.b32  	%r1813, %r1812, %r1806;
	and.b32  	%r1814, %r1813, %r1448;
	and.b32  	%r1815, %r1811, %r1447;
	cvt.u64.u32 	%rd586, %r1814;
	mul.lo.s64 	%rd587, %rd586, -3263064605168079213;
	{ .reg .b32 tmp; mov.b64 {tmp, %r1816}, %rd587; }
	cvt.u32.u64 	%r1817, %rd587;
	shl.b32 	%r1818, %r1817, %r1450;
	shr.u32 	%r1819, %r1815, %r1449;
	or.b32  	%r1820, %r1818, %r1819;
	xor.b32  	%r1821, %r7, %r1816;
	xor.b32  	%r1822, %r1821, %r1815;
	and.b32  	%r1823, %r1822, %r1448;
	and.b32  	%r1824, %r1820, %r1447;
	cvt.u64.u32 	%rd588, %r1823;
	mul.lo.s64 	%rd589, %rd588, -3263064605168079213;
	{ .reg .b32 tmp; mov.b64 {tmp, %r1825}, %rd589; }
	cvt.u32.u64 	%r1826, %rd589;
	shl.b32 	%r1827, %r1826, %r1450;
	shr.u32 	%r1828, %r1824, %r1449;
	or.b32  	%r1829, %r1827, %r1828;
	xor.b32  	%r1830, %r8, %r1825;
	xor.b32  	%r1831, %r1830, %r1824;
	and.b32  	%r1832, %r1831, %r1448;
	and.b32  	%r1833, %r1829, %r1447;
	cvt.u64.u32 	%rd590, %r1832;
	mul.lo.s64 	%rd591, %rd590, -3263064605168079213;
	{ .reg .b32 tmp; mov.b64 {tmp, %r1834}, %rd591; }
	cvt.u32.u64 	%r1835, %rd591;
	shl.b32 	%r1836, %r1835, %r1450;
	shr.u32 	%r1837, %r1833, %r1449;
	or.b32  	%r1838, %r1836, %r1837;
	xor.b32  	%r1839, %r5, %r1834;
	xor.b32  	%r1840, %r1839, %r1833;
	and.b32  	%r1841, %r1840, %r1448;
	and.b32  	%r1842, %r1838, %r1447;
	cvt.u64.u32 	%rd592, %r1841;
	mul.lo.s64 	%rd593, %rd592, -3263064605168079213;
	{ .reg .b32 tmp; mov.b64 {tmp, %r1843}, %rd593; }
	cvt.u32.u64 	%r1844, %rd593;
	shl.b32 	%r1845, %r1844, %r1450;
	shr.u32 	%r1846, %r1842, %r1449;
	or.b32  	%r1847, %r1845, %r1846;
	xor.b32  	%r1848, %r6, %r1843;
	xor.b32  	%r1849, %r1848, %r1842;
	and.b32  	%r1850, %r1849, %r1448;
	and.b32  	%r1851, %r1847, %r1447;
	cvt.u64.u32 	%rd594, %r1850;
	mul.lo.s64 	%rd595, %rd594, -3263064605168079213;
	{ .reg .b32 tmp; mov.b64 {tmp, %r1852}, %rd595; }
	cvt.u32.u64 	%r1853, %rd595;
	shl.b32 	%r1854, %r1853, %r1450;
	shr.u32 	%r1855, %r1851, %r1449;
	or.b32  	%r1856, %r1854, %r1855;
	xor.b32  	%r1857, %r3, %r1852;
	xor.b32  	%r1858, %r1857, %r1851;
	and.b32  	%r1859, %r1858, %r1448;
	and.b32  	%r1860, %r1856, %r1447;
	cvt.u64.u32 	%rd596, %r1859;
	mul.lo.s64 	%rd597, %rd596, -3263064605168079213;
	{ .reg .b32 tmp; mov.b64 {tmp, %r1861}, %rd597; }
	cvt.u32.u64 	%r1862, %rd597;
	shl.b32 	%r1863, %r1862, %r1450;
	shr.u32 	%r1864, %r1860, %r1449;
	or.b32  	%r1865, %r1863, %r1864;
	xor.b32  	%r1866, %r4, %r1861;
	xor.b32  	%r1867, %r1866, %r1860;
	and.b32  	%r1868, %r1867, %r1448;
	and.b32  	%r1869, %r1865, %r1447;
	cvt.u64.u32 	%rd598, %r1868;
	mul.lo.s64 	%rd599, %rd598, -3263064605168079213;
	{ .reg .b32 tmp; mov.b64 {tmp, %r1870}, %rd599; }
	cvt.u32.u64 	%r1871, %rd599;
	shl.b32 	%r1872, %r1871, %r1450;
	shr.u32 	%r1873, %r1869, %r1449;
	or.b32  	%r1874, %r1872, %r1873;
	xor.b32  	%r1875, %r1, %r1870;
	xor.b32  	%r1876, %r1875, %r1869;
	and.b32  	%r1877, %r1876, %r1448;
	and.b32  	%r1878, %r1874, %r1447;
	cvt.u64.u32 	%rd600, %r1877;
	mul.lo.s64 	%rd601, %rd600, -3263064605168079213;
	{ .reg .b32 tmp; mov.b64 {tmp, %r1879}, %rd601; }
	cvt.u32.u64 	%r1880, %rd601;
	shl.b32 	%r1881, %r1880, %r1450;
	shr.u32 	%r1882, %r1878, %r1449;
	or.b32  	%r1883, %r1881, %r1882;
	xor.b32  	%r1884, %r2, %r1879;
	xor.b32  	%r1885, %r1884, %r1878;
	and.b32  	%r1886, %r1885, %r1448;
	and.b32  	%r1887, %r1883, %r1447;
	cvt.u64.u32 	%rd602, %r1886;
	shl.b64 	%rd603, %rd602, %r1446;
	cvt.u64.u32 	%rd604, %r1887;
	or.b64  	%rd605, %rd603, %rd604;
	setp.lt.u64 	%p74, %rd605, %rd8;
	selp.u64 	%rd606, 1, 0, %p74;
	add.s32 	%r1888, %r1445, 64;
	cvt.u64.u32 	%rd607, %r1888;
	add.s64 	%rd608, %rd494, %rd607;
	shr.u64 	%rd609, %rd608, %r1446;
	cvt.u32.u64 	%r1889, %rd608;
	and.b32  	%r1890, %r1447, %r1889;
	and.b64  	%rd610, %rd609, 4294967295;
	mul.lo.s64 	%rd611, %rd610, -3263064605168079213;
	{ .reg .b32 tmp; mov.b64 {tmp, %r1891}, %rd611; }
	cvt.u32.u64 	%r1892, %rd611;
	shl.b32 	%r1893, %r1892, %r1450;
	shr.u32 	%r1894, %r1890, %r1449;
	or.b32  	%r1895, %r1893, %r1894;
	xor.b32  	%r1896, %r23, %r1891;
	xor.b32  	%r1897, %r1896, %r1890;
	and.b32  	%r1898, %r1897, %r1448;
	and.b32  	%r1899, %r1895, %r1447;
	cvt.u64.u32 	%rd612, %r1898;
	mul.lo.s64 	%rd613, %rd612, -3263064605168079213;
	{ .reg .b32 tmp; mov.b64 {tmp, %r1900}, %rd613; }
	cvt.u32.u64 	%r1901, %rd613;
	shl.b32 	%r1902, %r1901, %r1450;
	shr.u32 	%r1903, %r1899, %r1449;
	or.b32  	%r1904, %r1902, %r1903;
	xor.b32  	%r1905, %r24, %r1900;
	xor.b32  	%r1906, %r1905, %r1899;
	and.b32  	%r1907, %r1906, %r1448;
	and.b32  	%r1908, %r1904, %r1447;
	cvt.u64.u32 	%rd614, %r1907;
	mul.lo.s64 	%rd615, %rd614, -3263064605168079213;
	{ .reg .b32 tmp; mov.b64 {tmp, %r1909}, %rd615; }
	cvt.u32.u64 	%r1910, %rd615;
	shl.b32 	%r1911, %r1910, %r1450;
	shr.u32 	%r1912, %r1908, %r1449;
	or.b32  	%r1913, %r1911, %r1912;
	xor.b32  	%r1914, %r21, %r1909;
	xor.b32  	%r1915, %r1914, %r1908;
	and.b32  	%r1916, %r1915, %r1448;
	and.b32  	%r1917, %r1913, %r1447;
	cvt.u64.u32 	%rd616, %r1916;
	mul.lo.s64 	%rd617, %rd616, -3263064605168079213;
	{ .reg .b32 tmp; mov.b64 {tmp, %r1918}, %rd617; }
	cvt.u32.u64 	%r1919, %rd617;
	shl.b32 	%r1920, %r1919, %r1450;
	shr.u32 	%r1921, %r1917, %r1449;
	or.b32  	%r1922, %r1920, %r1921;
	xor.b32  	%r1923, %r22, %r1918;
	xor.b32  	%r1924, %r1923, %r1917;
	and.b32  	%r1925, %r1924, %r1448;
	and.b32  	%r1926, %r1922, %r1447;
	cvt.u64.u32 	%rd618, %r1925;
	mul.lo.s64 	%rd619, %rd618, -3263064605168079213;
	{ .reg .b32 tmp; mov.b64 {tmp, %r1927}, %rd619; }
	cvt.u32.u64 	%r1928, %rd619;
	shl.b32 	%r1929, %r1928, %r1450;
	shr.u32 	%r1930, %r1926, %r1449;
	or.b32  	%r1931, %r1929, %r1930;
	xor.b32  	%r1932, %r19, %r1927;
	xor.b32  	%r1933, %r1932, %r1926;
	and.b32  	%r1934, %r1933, %r1448;
	and.b32  	%r1935, %r1931, %r1447;
	cvt.u64.u32 	%rd620, %r1934;
	mul.lo.s64 	%rd621, %rd620, -3263064605168079213;
	{ .reg .b32 tmp; mov.b64 {tmp, %r1936}, %rd621; }
	cvt.u32.u64 	%r1937, %rd621;
	shl.b32 	%r1938, %r1937, %r1450;
	shr.u32 	%r1939, %r1935, %r1449;
	or.b32  	%r1940, %r1938, %r1939;
	xor.b32  	%r1941, %r20, %r1936;
	xor.b32  	%r1942, %r1941, %r1935;
	and.b32  	%r1943, %r1942, %r1448;
	and.b32  	%r1944, %r1940, %r1447;
	cvt.u64.u32 	%rd622, %r1943;
	mul.lo.s64 	%rd623, %rd622, -3263064605168079213;
	{ .reg .b32 tmp; mov.b64 {tmp, %r1945}, %rd623; }
	cvt.u32.u64 	%r1946, %rd623;
	shl.b32 	%r1947, %r1946, %r1450;
	shr.u32 	%r1948, %r1944, %r1449;
	or.b32  	%r1949, %r1947, %r1948;
	xor.b32  	%r1950, %r17, %r1945;
	xor.b32  	%r1951, %r1950, %r1944;
	and.b32  	%r1952, %r1951, %r1448;
	and.b32  	%r1953, %r1949, %r1447;
	cvt.u64.u32 	%rd624, %r1952;
	mul.lo.s64 	%rd625, %rd624, -3263064605168079213;
	{ .reg .b32 tmp; mov.b64 {tmp, %r1954}, %rd625; }
	cvt.u32.u64 	%r1955, %rd625;
	shl.b32 	%r1956, %r1955, %r1450;
	shr.u32 	%r1957, %r1953, %r1449;
	or.b32  	%r1958, %r1956, %r1957;
	xor.b32  	%r1959, %r18, %r1954;
	xor.b32  	%r1960, %r1959, %r1953;
	and.b32  	%r1961, %r1960, %r1448;
	and.b32  	%r1962, %r1958, %r1447;
	cvt.u64.u32 	%rd626, %r1961;
	mul.lo.s64 	%rd627, %rd626, -3263064605168079213;
	{ .reg .b32 tmp; mov.b64 {tmp, %r1963}, %rd627; }
	cvt.u32.u64 	%r1964, %rd627;
	shl.b32 	%r1965, %r1964, %r1450;
	shr.u32 	%r1966, %r1962, %r1449;
	or.b32  	%r1967, %r1965, %r1966;
	xor.b32  	%r1968, %r15, %r1963;
	xor.b32  	%r1969, %r1968, %r1962;
	and.b32  	%r1970, %r1969, %r1448;
	and.b32  	%r1971, %r1967, %r1447;
	cvt.u64.u32 	%rd628, %r1970;
	mul.lo.s64 	%rd629, %rd628, -3263064605168079213;
	{ .reg .b32 tmp; mov.b64 {tmp, %r1972}, %rd629; }
	cvt.u32.u64 	%r1973, %rd629;
	shl.b32 	%r1974, %r1973, %r1450;
	shr.u32 	%r1975, %r1971, %r1449;
	or.b32  	%r1976, %r1974, %r1975;
	xor.b32  	%r1977, %r16, %r1972;
	xor.b32  	%r1978, %r1977, %r1971;
	and.b32  	%r1979, %r1978, %r1448;
	and.b32  	%r1980, %r1976, %r1447;
	cvt.u64.u32 	%rd630, %r1979;
	mul.lo.s64 	%rd631, %rd630, -3263064605168079213;
	{ .reg .b32 tmp; mov.b64 {tmp, %r1981}, %rd631; }
	cvt.u32.u64 	%r1982, %rd631;
	shl.b32 	%r1983, %r1982, %r1450;
	shr.u32 	%r1984, %r1980, %r1449;
	or.b32  	%r1985, %r1983, %r1984;
	xor.b32  	%r1986, %r13, %r1981;
	xor.b32  	%r1987, %r1986, %r1980;
	and.b32  	%r1988, %r1987, %r1448;
	and.b32  	%r1989, %r1985, %r1447;
	cvt.u64.u32 	%rd632, %r1988;
	mul.lo.s64 	%rd633, %rd632, -3263064605168079213;
	{ .reg .b32 tmp; mov.b64 {tmp, %r1990}, %rd633; }
	cvt.u32.u64 	%r1991, %rd633;
	shl.b32 	%r1992, %r1991, %r1450;
	shr.u32 	%r1993, %r1989, %r1449;
	or.b32  	%r1994, %r1992, %r1993;
	xor.b32  	%r1995, %r14, %r1990;
	xor.b32  	%r1996, %r1995, %r1989;
	and.b32  	%r1997, %r1996, %r1448;
	and.b32  	%r1998, %r1994, %r1447;
	cvt.u64.u32 	%rd634, %r1997;
	mul.lo.s64 	%rd635, %rd634, -3263064605168079213;
	{ .reg .b32 tmp; mov.b64 {tmp, %r1999}, %rd635; }
	cvt.u32.u64 	%r2000, %rd635;
	shl.b32 	%r2001, %r2000, %r1450;
	shr.u32 	%r2002, %r1998, %r1449;
	or.b32  	%r2003, %r2001, %r2002;
	xor.b32  	%r2004, %r11, %r1999;
	xor.b32  	%r2005, %r2004, %r1998;
	and.b32  	%r2006, %r2005, %r1448;
	and.b32  	%r2007, %r2003, %r1447;
	cvt.u64.u32 	%rd636, %r2006;
	mul.lo.s64 	%rd637, %rd636, -3263064605168079213;
	{ .reg .b32 tmp; mov.b64 {tmp, %r2008}, %rd637; }
	cvt.u32.u64 	%r2009, %rd637;
	shl.b32 	%r2010, %r2009, %r1450;
	shr.u32 	%r2011, %r2007, %r1449;
	or.b32  	%r2012, %r2010, %r2011;
	xor.b32  	%r2013, %r12, %r2008;
	xor.b32  	%r2014, %r2013, %r2007;
	and.b32  	%r2015, %r2014, %r1448;
	and.b32  	%r2016, %r2012, %r1447;
	cvt.u64.u32 	%rd638, %r2015;
	mul.lo.s64 	%rd639, %rd638, -3263064605168079213;
	{ .reg .b32 tmp; mov.b64 {tmp, %r2017}, %rd639; }
	cvt.u32.u64 	%r2018, %rd639;
	shl.b32 	%r2019, %r2018, %r1450;
	shr.u32 	%r2020, %r2016, %r1449;
	or.b32  	%r2021, %r2019, %r2020;
	xor.b32  	%r2022, %r9, %r2017;
	xor.b32  	%r2023, %r2022, %r2016;
	and.b32  	%r2024, %r2023, %r1448;
	and.b32  	%r2025, %r2021, %r1447;
	cvt.u64.u32 	%rd640, %r2024;
	mul.lo.s64 	%rd641, %rd640, -3263064605168079213;
	{ .reg .b32 tmp; mov.b64 {tmp, %r2026}, %rd641; }
	cvt.u32.u64 	%r2027, %rd641;
	shl.b32 	%r2028, %r2027, %r1450;
	shr.u32 	%r2029, %r2025, %r1449;
	or.b32  	%r2030, %r2028, %r2029;
	xor.b32  	%r2031, %r10, %r2026;
	xor.b32  	%r2032, %r2031, %r2025;
	and.b32  	%r2033, %r2032, %r1448;
	and.b32  	%r2034, %r2030, %r1447;
	cvt.u64.u32 	%rd642, %r2033;
	mul.lo.s64 	%rd643, %rd642, -3263064605168079213;
	{ .reg .b32 tmp; mov.b64 {tmp, %r2035}, %rd643; }
	cvt.u32.u64 	%r2036, %rd643;
	shl.b32 	%r2037, %r2036, %r1450;
	shr.u32 	%r2038, %r2034, %r1449;
	or.b32  	%r2039, %r2037, %r2038;
	xor.b32  	%r2040, %r7, %r2035;
	xor.b32  	%r2041, %r2040, %r2034;
	and.b32  	%r2042, %r2041, %r1448;
	and.b32  	%r2043, %r2039, %r1447;
	cvt.u64.u32 	%rd644, %r2042;
	mul.lo.s64 	%rd645, %rd644, -3263064605168079213;
	{ .reg .b32 tmp; mov.b64 {tmp, %r2044}, %rd645; }
	cvt.u32.u64 	%r2045, %rd645;
	shl.b32 	%r2046, %r2045, %r1450;
	shr.u32 	%r2047, %r2043, %r1449;
	or.b32  	%r2048, %r2046, %r2047;
	xor.b32  	%r2049, %r8, %r2044;
	xor.b32  	%r2050, %r2049, %r2043;
	and.b32  	%r2051, %r2050, %r1448;
	and.b32  	%r2052, %r2048, %r1447;
	cvt.u64.u32 	%rd646, %r2051;
	mul.lo.s64 	%rd647, %rd646, -3263064605168079213;
	{ .reg .b32 tmp; mov.b64 {tmp, %r2053}, %rd647; }
	cvt.u32.u64 	%r2054, %rd647;
	shl.b32 	%r2055, %r2054, %r1450;
	shr.u32 	%r2056, %r2052, %r1449;
	or.b32  	%r2057, %r2055, %r2056;
	xor.b32  	%r2058, %r5, %r2053;
	xor.b32  	%r2059, %r2058, %r2052;
	and.b32  	%r2060, %r2059, %r1448;
	and.b32  	%r2061, %r2057, %r1447;
	cvt.u64.u32 	%rd648, %r2060;
	mul.lo.s64 	%rd649, %rd648, -3263064605168079213;
	{ .reg .b32 tmp; mov.b64 {tmp, %r2062}, %rd649; }
	cvt.u32.u64 	%r2063, %rd649;
	shl.b32 	%r2064, %r2063, %r1450;
	shr.u32 	%r2065, %r2061, %r1449;
	or.b32  	%r2066, %r2064, %r2065;
	xor.b32  	%r2067, %r6, %r2062;
	xor.b32  	%r2068, %r2067, %r2061;
	and.b32  	%r2069, %r2068, %r1448;
	and.b32  	%r2070, %r2066, %r1447;
	cvt.u64.u32 	%rd650, %r2069;
	mul.lo.s64 	%rd651, %rd650, -3263064605168079213;
	{ .reg .b32 tmp; mov.b64 {tmp, %r2071}, %rd651; }
	cvt.u32.u64 	%r2072, %rd651;
	shl.b32 	%r2073, %r2072, %r1450;
	shr.u32 	%r2074, %r2070, %r1449;
	or.b32  	%r2075, %r2073, %r2074;
	xor.b32  	%r2076, %r3, %r2071;
	xor.b32  	%r2077, %r2076, %r2070;
	and.b32  	%r2078, %r2077, %r1448;
	and.b32  	%r2079, %r2075, %r1447;
	cvt.u64.u32 	%rd652, %r2078;
	mul.lo.s64 	%rd653, %rd652, -3263064605168079213;
	{ .reg .b32 tmp; mov.b64 {tmp, %r2080}, %rd653; }
	cvt.u32.u64 	%r2081, %rd653;
	shl.b32 	%r2082, %r2081, %r1450;
	shr.u32 	%r2083, %r2079, %r1449;
	or.b32  	%r2084, %r2082, %r2083;
	xor.b32  	%r2085, %r4, %r2080;
	xor.b32  	%r2086, %r2085, %r2079;
	and.b32  	%r2087, %r2086, %r1448;
	and.b32  	%r2088, %r2084, %r1447;
	cvt.u64.u32 	%rd654, %r2087;
	mul.lo.s64 	%rd655, %rd654, -3263064605168079213;
	{ .reg .b32 tmp; mov.b64 {tmp, %r2089}, %rd655; }
	cvt.u32.u64 	%r2090, %rd655;
	shl.b32 	%r2091, %r2090, %r1450;
	shr.u32 	%r2092, %r2088, %r1449;
	or.b32  	%r2093, %r2091, %r2092;
	xor.b32  	%r2094, %r1, %r2089;
	xor.b32  	%r2095, %r2094, %r2088;
	and.b32  	%r2096, %r2095, %r1448;
	and.b32  	%r2097, %r2093, %r1447;
	cvt.u64.u32 	%rd656, %r2096;
	mul.lo.s64 	%rd657, %rd656, -3263064605168079213;
	{ .reg .b32 tmp; mov.b64 {tmp, %r2098}, %rd657; }
	cvt.u32.u64 	%r2099, %rd657;
	shl.b32 	%r2100, %r2099, %r1450;
	shr.u32 	%r2101, %r2097, %r1449;
	or.b32  	%r2102, %r2100, %r2101;
	xor.b32  	%r2103, %r2, %r2098;
	xor.b32  	%r2104, %r2103, %r2097;
	and.b32  	%r2105, %r2104, %r1448;
	and.b32  	%r2106, %r2102, %r1447;
	cvt.u64.u32 	%rd658, %r2105;
	shl.b64 	%rd659, %rd658, %r1446;
	cvt.u64.u32 	%rd660, %r2106;
	or.b64  	%rd661, %rd659, %rd660;
	setp.lt.u64 	%p75, %rd661, %rd8;
	selp.u64 	%rd662, 1, 0, %p75;
	// begin inline asm
	mov.u32 %r1441, %laneid;
	// end inline asm
	shr.u32 	%r30, %r28, 5;
	mad.lo.s32 	%r2107, %r30, 96, %r1441;
	shl.b32 	%r2108, %r2107, 4;
	mov.u32 	%r2109, _ZZN3cub18CUB_300001_SM_10006detail4scan16DeviceScanKernelINS2_10policy_hubIN6thrust24THRUST_300001_SM_1000_NS6system6detail7generic14key_flag_tupleENS6_6detail10any_assignESA_jNS9_16key_flag_scan_opEE10Policy1000ENS6_18transform_iteratorINS9_21construct_key_flag_opENS6_17counting_iteratorImNS6_11use_defaultESJ_SJ_EESA_SJ_EENS6_25transform_output_iteratorINS9_15write_output_opINSB_15normal_iteratorINS6_7pointerIiNS6_8cuda_cub5par_tESJ_SJ_EEEEPiEENS6_16discard_iteratorImEEEENS0_13ScanTileStateISA_Lb0EEESD_NS0_8NullTypeEjSA_Lb0ES11_EEvT0_T1_T2_iT3_T4_T5_E12temp_storage;
	add.s32 	%r31, %r2109, %r2108;
	st.shared.v2.u64 	[%r31], {%rd549, %rd550};
	st.shared.v2.u64 	[%r31+512], {%rd605, %rd606};
	st.shared.v2.u64 	[%r31+1024], {%rd661, %rd662};
	bar.warp.sync 	-1;
	shl.b32 	%r2110, %r1441, 5;
	add.s32 	%r32, %r31, %r2110;
	ld.shared.v2.u64 	{%rd13, %rd15}, [%r32];
	ld.shared.v2.u64 	{%rd16, %rd18}, [%r32+16];
	ld.shared.v2.u64 	{%rd21, %rd22}, [%r32+32];
	bar.sync 	0;
	setp.ne.s32 	%p76, %r25, 0;
	@%p76 bra 	$L__BB7_6;
	add.s64 	%rd769, %rd18, %rd15;
	add.s64 	%rd770, %rd22, %rd769;
	mov.b64 	{%r2471, %r2476}, %rd770;
	mov.b64 	{%r2561, %r2566}, %rd21;
	mov.b32 	%r2577, 1;
	mov.b32 	%r2578, 0;
	mov.b32 	%r2579, -1;
	// begin inline asm
	shfl.sync.up.b32 %r2460, %r2561, %r2577, %r2578, %r2579;
	// end inline asm
	// begin inline asm
	shfl.sync.up.b32 %r2465, %r2566, %r2577, %r2578, %r2579;
	// end inline asm
	// begin inline asm
	shfl.sync.up.b32 %r2470, %r2471, %r2577, %r2578, %r2579;
	// end inline asm
	// begin inline asm
	shfl.sync.up.b32 %r2475, %r2476, %r2577, %r2578, %r2579;
	// end inline asm
	mov.b64 	%rd771, {%r2470, %r2475};
	setp.lt.s32 	%p118, %r1441, 1;
	selp.b64 	%rd772, 0, %rd771, %p118;
	add.s64 	%rd773, %rd772, %rd770;
	mov.b64 	{%r2491, %r2496}, %rd773;
	mov.b32 	%r2497, 2;
	// begin inline asm
	shfl.sync.up.b32 %r2480, %r2561, %r2497, %r2578, %r2579;
	// end inline asm
	// begin inline asm
	shfl.sync.up.b32 %r2485, %r2566, %r2497, %r2578, %r2579;
	// end inline asm
	// begin inline asm
	shfl.sync.up.b32 %r2490, %r2491, %r2497, %r2578, %r2579;
	// end inline asm
	// begin inline asm
	shfl.sync.up.b32 %r2495, %r2496, %r2497, %r2578, %r2579;
	// end inline asm
	mov.b64 	%rd774, {%r2490, %r2495};
	setp.lt.s32 	%p119, %r1441, 2;
	selp.b64 	%rd775, 0, %rd774, %p119;
	add.s64 	%rd776, %rd775, %rd773;
	mov.b64 	{%r2511, %r2516}, %rd776;
	mov.b32 	%r2517, 4;
	// begin inline asm
	shfl.sync.up.b32 %r2500, %r2561, %r2517, %r2578, %r2579;
	// end inline asm
	// begin inline asm
	shfl.sync.up.b32 %r2505, %r2566, %r2517, %r2578, %r2579;
	// end inline asm
	// begin inline asm
	shfl.sync.up.b32 %r2510, %r2511, %r2517, %r2578, %r2579;
	// end inline asm
	// begin inline asm
	shfl.sync.up.b32 %r2515, %r2516, %r2517, %r2578, %r2579;
	// end inline asm
	mov.b64 	%rd777, {%r2510, %r2515};
	setp.lt.s32 	%p120, %r1441, 4;
	selp.b64 	%rd778, 0, %rd777, %p120;
	add.s64 	%rd779, %rd778, %rd776;
	mov.b64 	{%r2531, %r2536}, %rd779;
	mov.b32 	%r2537, 8;
	// begin inline asm
	shfl.sync.up.b32 %r2520, %r2561, %r2537, %r2578, %r2579;
	// end inline asm
	// begin inline asm
	shfl.sync.up.b32 %r2525, %r2566, %r2537, %r2578, %r2579;
	// end inline asm
	// begin inline asm
	shfl.sync.up.b32 %r2530, %r2531, %r2537, %r2578, %r2579;
	// end inline asm
	// begin inline asm
	shfl.sync.up.b32 %r2535, %r2536, %r2537, %r2578, %r2579;
	// end inline asm
	mov.b64 	%rd780, {%r2530, %r2535};
	setp.lt.s32 	%p121, %r1441, 8;
	selp.b64 	%rd781, 0, %rd780, %p121;
	add.s64 	%rd782, %rd781, %rd779;
	mov.b64 	{%r2551, %r2556}, %rd782;
	mov.b32 	%r2557, 16;
	// begin inline asm
	shfl.sync.up.b32 %r2540, %r2561, %r2557, %r2578, %r2579;
	// end inline asm
	// begin inline asm
	shfl.sync.up.b32 %r2545, %r2566, %r2557, %r2578, %r2579;
	// end inline asm
	// begin inline asm
	shfl.sync.up.b32 %r2550, %r2551, %r2557, %r2578, %r2579;
	// end inline asm
	// begin inline asm
	shfl.sync.up.b32 %r2555, %r2556, %r2557, %r2578, %r2579;
	// end inline asm
	mov.b64 	%rd783, {%r2550, %r2555};
	setp.lt.s32 	%p122, %r1441, 16;
	selp.b64 	%rd784, 0, %rd783, %p122;
	add.s64 	%rd23, %rd784, %rd782;
	mov.b64 	{%r2571, %r2576}, %rd23;
	// begin inline asm
	shfl.sync.up.b32 %r2560, %r2561, %r2577, %r2578, %r2579;
	// end inline asm
	// begin inline asm
	shfl.sync.up.b32 %r2565, %r2566, %r2577, %r2578, %r2579;
	// end inline asm
	// begin inline asm
	shfl.sync.up.b32 %r2570, %r2571, %r2577, %r2578, %r2579;
	// end inline asm
	// begin inline asm
	shfl.sync.up.b32 %r2575, %r2576, %r2577, %r2578, %r2579;
	// end inline asm
	setp.ne.s32 	%p123, %r1441, 31;
	@%p123 bra 	$L__BB7_4;
	shl.b32 	%r2580, %r30, 4;
	add.s32 	%r2582, %r2109, %r2580;
	st.shared.v2.u64 	[%r2582+64], {%rd21, %rd23};
$L__BB7_4:
	mov.b64 	%rd785, {%r2570, %r2575};
	bar.sync 	0;
	ld.shared.u64 	%rd786, [_ZZN3cub18CUB_300001_SM_10006detail4scan16DeviceScanKernelINS2_10policy_hubIN6thrust24THRUST_300001_SM_1000_NS6system6detail7generic14key_flag_tupleENS6_6detail10any_assignESA_jNS9_16key_flag_scan_opEE10Policy1000ENS6_18transform_iteratorINS9_21construct_key_flag_opENS6_17counting_iteratorImNS6_11use_defaultESJ_SJ_EESA_SJ_EENS6_25transform_output_iteratorINS9_15write_output_opINSB_15normal_iteratorINS6_7pointerIiNS6_8cuda_cub5par_tESJ_SJ_EEEEPiEENS6_16discard_iteratorImEEEENS0_13ScanTileStateISA_Lb0EEESD_NS0_8NullTypeEjSA_Lb0ES11_EEvT0_T1_T2_iT3_T4_T5_E12temp_storage+72];
	ld.shared.u64 	%rd787, [_ZZN3cub18CUB_300001_SM_10006detail4scan16DeviceScanKernelINS2_10policy_hubIN6thrust24THRUST_300001_SM_1000_NS6system6detail7generic14key_flag_tupleENS6_6detail10any_assignESA_jNS9_16key_flag_scan_opEE10Policy1000ENS6_18transform_iteratorINS9_21construct_key_flag_opENS6_17counting_iteratorImNS6_11use_defaultESJ_SJ_EESA_SJ_EENS6_25transform_output_iteratorINS9_15write_output_opINSB_15normal_iteratorINS6_7pointerIiNS6_8cuda_cub5par_tESJ_SJ_EEEEPiEENS6_16discard_iteratorImEEEENS0_13ScanTileStateISA_Lb0EEESD_NS0_8NullTypeEjSA_Lb0ES11_EEvT0_T1_T2_iT3_T4_T5_E12temp_storage+88];
	add.s64 	%rd788, %rd787, %rd786;
	setp.eq.s32 	%p124, %r30, 2;
	selp.b64 	%rd789, %rd788, %rd786, %p124;
	ld.shared.u64 	%rd790, [_ZZN3cub18CUB_300001_SM_10006detail4scan16DeviceScanKernelINS2_10policy_hubIN6thrust24THRUST_300001_SM_1000_NS6system6detail7generic14key_flag_tupleENS6_6detail10any_assignESA_jNS9_16key_flag_scan_opEE10Policy1000ENS6_18transform_iteratorINS9_21construct_key_flag_opENS6_17counting_iteratorImNS6_11use_defaultESJ_SJ_EESA_SJ_EENS6_25transform_output_iteratorINS9_15write_output_opINSB_15normal_iteratorINS6_7pointerIiNS6_8cuda_cub5par_tESJ_SJ_EEEEPiEENS6_16discard_iteratorImEEEENS0_13ScanTileStateISA_Lb0EEESD_NS0_8NullTypeEjSA_Lb0ES11_EEvT0_T1_T2_iT3_T4_T5_E12temp_storage+104];
	add.s64 	%rd24, %rd788, %rd790;
	setp.eq.s32 	%p125, %r30, 3;
	selp.b64 	%rd791, %rd24, %rd789, %p125;
	setp.lt.u32 	%p126, %r28, 32;
	setp.eq.s32 	%p127, %r1441, 0;
	selp.b64 	%rd792, 0, %rd785, %p127;
	add.s64 	%rd793, %rd791, %rd792;
	selp.b64 	%rd825, %rd785, %rd793, %p126;
	setp.ne.s32 	%p128, %r28, 0;
	@%p128 bra 	$L__BB7_34;
	ld.shared.u64 	%rd800, [_ZZN3cub18CUB_300001_SM_10006detail4scan16DeviceScanKernelINS2_10policy_hubIN6thrust24THRUST_300001_SM_1000_NS6system6detail7generic14key_flag_tupleENS6_6detail10any_assignESA_jNS9_16key_flag_scan_opEE10Policy1000ENS6_18transform_iteratorINS9_21construct_key_flag_opENS6_17counting_iteratorImNS6_11use_defaultESJ_SJ_EESA_SJ_EENS6_25transform_output_iteratorINS9_15write_output_opINSB_15normal_iteratorINS6_7pointerIiNS6_8cuda_cub5par_tESJ_SJ_EEEEPiEENS6_16discard_iteratorImEEEENS0_13ScanTileStateISA_Lb0EEESD_NS0_8NullTypeEjSA_Lb0ES11_EEvT0_T1_T2_iT3_T4_T5_E12temp_storage+120];
	ld.shared.u64 	%rd795, [_ZZN3cub18CUB_300001_SM_10006detail4scan16DeviceScanKernelINS2_10policy_hubIN6thrust24THRUST_300001_SM_1000_NS6system6detail7generic14key_flag_tupleENS6_6detail10any_assignESA_jNS9_16key_flag_scan_opEE10Policy1000ENS6_18transform_iteratorINS9_21construct_key_flag_opENS6_17counting_iteratorImNS6_11use_defaultESJ_SJ_EESA_SJ_EENS6_25transform_output_iteratorINS9_15write_output_opINSB_15normal_iteratorINS6_7pointerIiNS6_8cuda_cub5par_tESJ_SJ_EEEEPiEENS6_16discard_iteratorImEEEENS0_13ScanTileStateISA_Lb0EEESD_NS0_8NullTypeEjSA_Lb0ES11_EEvT0_T1_T2_iT3_T4_T5_E12temp_storage+112];
	add.s64 	%rd794, %rd3, 512;
	// begin inline asm
	st.cg.u64 [%rd794], %rd795;
	// end inline asm
	add.s64 	%rd796, %rd3, 520;
	add.s64 	%rd797, %rd800, %rd24;
	// begin inline asm
	st.cg.u64 [%rd796], %rd797;
	// end inline asm
	add.s64 	%rd798, %rd1, 128;
	mov.b32 	%r2583, 101;
	// begin inline asm
	st.release.gpu.u32 [%rd798], %r2583;
	// end inline asm
	mov.b64 	%rd825, 0;
	bra.uni 	$L__BB7_34;
$L__BB7_6:
	add.s64 	%rd663, %rd18, %rd15;
	add.s64 	%rd664, %rd22, %rd663;
	mov.b64 	{%r2122, %r2127}, %rd664;
	mov.b64 	{%r2212, %r2217}, %rd21;
	mov.b32 	%r2228, 1;
	mov.b32 	%r2229, 0;
	mov.b32 	%r2230, -1;
	// begin inline asm
	shfl.sync.up.b32 %r2111, %r2212, %r2228, %r2229, %r2230;
	// end inline asm
	// begin inline asm
	shfl.sync.up.b32 %r2116, %r2217, %r2228, %r2229, %r2230;
	// end inline asm
	// begin inline asm
	shfl.sync.up.b32 %r2121, %r2122, %r2228, %r2229, %r2230;
	// end inline asm
	// begin inline asm
	shfl.sync.up.b32 %r2126, %r2127, %r2228, %r2229, %r2230;
	// end inline asm
	mov.b64 	%rd665, {%r2121, %r2126};
	setp.lt.s32 	%p77, %r1441, 1;
	selp.b64 	%rd666, 0, %rd665, %p77;
	add.s64 	%rd667, %rd666, %rd664;
	mov.b64 	{%r2142, %r2147}, %rd667;
	mov.b32 	%r2148, 2;
	// begin inline asm
	shfl.sync.up.b32 %r2131, %r2212, %r2148, %r2229, %r2230;
	// end inline asm
	// begin inline asm
	shfl.sync.up.b32 %r2136, %r2217, %r2148, %r2229, %r2230;
	// end inline asm
	// begin inline asm
	shfl.sync.up.b32 %r2141, %r2142, %r2148, %r2229, %r2230;
	// end inline asm
	// begin inline asm
	shfl.sync.up.b32 %r2146, %r2147, %r2148, %r2229, %r2230;
	// end inline asm
	mov.b64 	%rd668, {%r2141, %r2146};
	setp.lt.s32 	%p78, %r1441, 2;
	selp.b64 	%rd669, 0, %rd668, %p78;
	add.s64 	%rd670, %rd669, %rd667;
	mov.b64 	{%r2162, %r2167}, %rd670;
	mov.b32 	%r2168, 4;
	// begin inline asm
	shfl.sync.up.b32 %r2151, %r2212, %r2168, %r2229, %r2230;
	// end inline asm
	// begin inline asm
	shfl.sync.up.b32 %r2156, %r2217, %r2168, %r2229, %r2230;
	// end inline asm
	// begin inline asm
	shfl.sync.up.b32 %r2161, %r2162, %r2168, %r2229, %r2230;
	// end inline asm
	// begin inline asm
	shfl.sync.up.b32 %r2166, %r2167, %r2168, %r2229, %r2230;
	// end inline asm
	mov.b64 	%rd671, {%r2161, %r2166};
	setp.lt.s32 	%p79, %r1441, 4;
	selp.b64 	%rd672, 0, %rd671, %p79;
	add.s64 	%rd673, %rd672, %rd670;
	mov.b64 	{%r2182, %r2187}, %rd673;
	mov.b32 	%r2188, 8;
	// begin inline asm
	shfl.sync.up.b32 %r2171, %r2212, %r2188, %r2229, %r2230;
	// end inline asm
	// begin inline asm
	shfl.sync.up.b32 %r2176, %r2217, %r2188, %r2229, %r2230;
	// end inline asm
	// begin inline asm
	shfl.sync.up.b32 %r2181, %r2182, %r2188, %r2229, %r2230;
	// end inline asm
	// begin inline asm
	shfl.sync.up.b32 %r2186, %r2187, %r2188, %r2229, %r2230;
	// end inline asm
	mov.b64 	%rd674, {%r2181, %r2186};
	setp.lt.s32 	%p80, %r1441, 8;
	selp.b64 	%rd675, 0, %rd674, %p80;
	add.s64 	%rd676, %rd675, %rd673;
	mov.b64 	{%r2202, %r2207}, %rd676;
	mov.b32 	%r2208, 16;
	// begin inline asm
	shfl.sync.up.b32 %r2191, %r2212, %r2208, %r2229, %r2230;
	// end inline asm
	// begin inline asm
	shfl.sync.up.b32 %r2196, %r2217, %r2208, %r2229, %r2230;
	// end inline asm
	// begin inline asm
	shfl.sync.up.b32 %r2201, %r2202, %r2208, %r2229, %r2230;
	// end inline asm
	// begin inline asm
	shfl.sync.up.b32 %r2206, %r2207, %r2208, %r2229, %r2230;
	// end inline asm
	mov.b64 	%rd677, {%r2201, %r2206};
	setp.lt.s32 	%p81, %r1441, 16;
	selp.b64 	%rd678, 0, %rd677, %p81;
	add.s64 	%rd26, %rd678, %rd676;
	mov.b64 	{%r2222, %r2227}, %rd26;
	// begin inline asm
	shfl.sync.up.b32 %r2211, %r2212, %r2228, %r2229, %r2230;
	// end inline asm
	// begin inline asm
	shfl.sync.up.b32 %r2216, %r2217, %r2228, %r2229, %r2230;
	// end inline asm
	// begin inline asm
	shfl.sync.up.b32 %r2221, %r2222, %r2228, %r2229, %r2230;
	// end inline asm
	// begin inline asm
	shfl.sync.up.b32 %r2226, %r2227, %r2228, %r2229, %r2230;
	// end inline asm
	setp.ne.s32 	%p82, %r1441, 31;
	@%p82 bra 	$L__BB7_8;
	shl.b32 	%r2231, %r30, 4;
	add.s32 	%r2233, %r2109, %r2231;
	st.shared.v2.u64 	[%r2233+64], {%rd21, %rd26};
$L__BB7_8:
	mov.b64 	%rd679, {%r2221, %r2226};
	bar.sync 	0;
	ld.shared.u64 	%rd680, [_ZZN3cub18CUB_300001_SM_10006detail4scan16DeviceScanKernelINS2_10policy_hubIN6thrust24THRUST_300001_SM_1000_NS6system6detail7generic14key_flag_tupleENS6_6detail10any_assignESA_jNS9_16key_flag_scan_opEE10Policy1000ENS6_18transform_iteratorINS9_21construct_key_flag_opENS6_17counting_iteratorImNS6_11use_defaultESJ_SJ_EESA_SJ_EENS6_25transform_output_iteratorINS9_15write_output_opINSB_15normal_iteratorINS6_7pointerIiNS6_8cuda_cub5par_tESJ_SJ_EEEEPiEENS6_16discard_iteratorImEEEENS0_13ScanTileStateISA_Lb0EEESD_NS0_8NullTypeEjSA_Lb0ES11_EEvT0_T1_T2_iT3_T4_T5_E12temp_storage+72];
	ld.shared.u64 	%rd681, [_ZZN3cub18CUB_300001_SM_10006detail4scan16DeviceScanKernelINS2_10policy_hubIN6thrust24THRUST_300001_SM_1000_NS6system6detail7generic14key_flag_tupleENS6_6detail10any_assignESA_jNS9_16key_flag_scan_opEE10Policy1000ENS6_18transform_iteratorINS9_21construct_key_flag_opENS6_17counting_iteratorImNS6_11use_defaultESJ_SJ_EESA_SJ_EENS6_25transform_output_iteratorINS9_15write_output_opINSB_15normal_iteratorINS6_7pointerIiNS6_8cuda_cub5par_tESJ_SJ_EEEEPiEENS6_16discard_iteratorImEEEENS0_13ScanTileStateISA_Lb0EEESD_NS0_8NullTypeEjSA_Lb0ES11_EEvT0_T1_T2_iT3_T4_T5_E12temp_storage+88];
	add.s64 	%rd682, %rd681, %rd680;
	setp.eq.s32 	%p83, %r30, 2;
	selp.b64 	%rd683, %rd682, %rd680, %p83;
	ld.shared.u64 	%rd684, [_ZZN3cub18CUB_300001_SM_10006detail4scan16DeviceScanKernelINS2_10policy_hubIN6thrust24THRUST_300001_SM_1000_NS6system6detail7generic14key_flag_tupleENS6_6detail10any_assignESA_jNS9_16key_flag_scan_opEE10Policy1000ENS6_18transform_iteratorINS9_21construct_key_flag_opENS6_17counting_iteratorImNS6_11use_defaultESJ_SJ_EESA_SJ_EENS6_25transform_output_iteratorINS9_15write_output_opINSB_15normal_iteratorINS6_7pointerIiNS6_8cuda_cub5par_tESJ_SJ_EEEEPiEENS6_16discard_iteratorImEEEENS0_13ScanTileStateISA_Lb0EEESD_NS0_8NullTypeEjSA_Lb0ES11_EEvT0_T1_T2_iT3_T4_T5_E12temp_storage+104];
	add.s64 	%rd685, %rd682, %rd684;
	setp.eq.s32 	%p84, %r30, 3;
	selp.b64 	%rd686, %rd685, %rd683, %p84;
	ld.shared.v2.u64 	{%rd29, %rd28}, [_ZZN3cub18CUB_300001_SM_10006detail4scan16DeviceScanKernelINS2_10policy_hubIN6thrust24THRUST_300001_SM_1000_NS6system6detail7generic14key_flag_tupleENS6_6detail10any_assignESA_jNS9_16key_flag_scan_opEE10Policy1000ENS6_18transform_iteratorINS9_21construct_key_flag_opENS6_17counting_iteratorImNS6_11use_defaultESJ_SJ_EESA_SJ_EENS6_25transform_output_iteratorINS9_15write_output_opINSB_15normal_iteratorINS6_7pointerIiNS6_8cuda_cub5par_tESJ_SJ_EEEEPiEENS6_16discard_iteratorImEEEENS0_13ScanTileStateISA_Lb0EEESD_NS0_8NullTypeEjSA_Lb0ES11_EEvT0_T1_T2_iT3_T4_T5_E12temp_storage+112];
	add.s64 	%rd30, %rd28, %rd685;
	setp.gt.u32 	%p85, %r28, 31;
	setp.lt.u32 	%p86, %r28, 32;
	setp.eq.s32 	%p87, %r1441, 0;
	selp.b64 	%rd687, 0, %rd679, %p87;
	add.s64 	%rd824, %rd686, %rd687;
	selp.b64 	%rd32, %rd679, %rd824, %p86;
	@%p85 bra 	$L__BB7_33;
	setp.ne.s32 	%p88, %r28, 0;
	@%p88 bra 	$L__BB7_11;
	st.shared.u64 	[_ZZN3cub18CUB_300001_SM_10006detail4scan16DeviceScanKernelINS2_10policy_hubIN6thrust24THRUST_300001_SM_1000_NS6system6detail7generic14key_flag_tupleENS6_6detail10any_assignESA_jNS9_16key_flag_scan_opEE10Policy1000ENS6_18transform_iteratorINS9_21construct_key_flag_opENS6_17counting_iteratorImNS6_11use_defaultESJ_SJ_EESA_SJ_EENS6_25transform_output_iteratorINS9_15write_output_opINSB_15normal_iteratorINS6_7pointerIiNS6_8cuda_cub5par_tESJ_SJ_EEEEPiEENS6_16discard_iteratorImEEEENS0_13ScanTileStateISA_Lb0EEESD_NS0_8NullTypeEjSA_Lb0ES11_EEvT0_T1_T2_iT3_T4_T5_E12temp_storage+40], %rd29;
	st.shared.u64 	[_ZZN3cub18CUB_300001_SM_10006detail4scan16DeviceScanKernelINS2_10policy_hubIN6thrust24THRUST_300001_SM_1000_NS6system6detail7generic14key_flag_tupleENS6_6detail10any_assignESA_jNS9_16key_flag_scan_opEE10Policy1000ENS6_18transform_iteratorINS9_21construct_key_flag_opENS6_17counting_iteratorImNS6_11use_defaultESJ_SJ_EESA_SJ_EENS6_25transform_output_iteratorINS9_15write_output_opINSB_15normal_iteratorINS6_7pointerIiNS6_8cuda_cub5par_tESJ_SJ_EEEEPiEENS6_16discard_iteratorImEEEENS0_13ScanTileStateISA_Lb0EEESD_NS0_8NullTypeEjSA_Lb0ES11_EEvT0_T1_T2_iT3_T4_T5_E12temp_storage+48], %rd30;
	mul.wide.s32 	%rd693, %r25, 16;
	add.s64 	%rd694, %rd2, %rd693;
	add.s64 	%rd688, %rd694, 512;
	// begin inline asm
	st.cg.u64 [%rd688], %rd29;
	// end inline asm
	add.s64 	%rd690, %rd694, 520;
	// begin inline asm
	st.cg.u64 [%rd690], %rd30;
	// end inline asm
	mul.wide.s32 	%rd695, %r25, 4;
	add.s64 	%rd696, %rd1, %rd695;
	add.s64 	%rd692, %rd696, 128;
	mov.b32 	%r2234, 100;
	// begin inline asm
	st.release.gpu.u32 [%rd692], %r2234;
	// end inline asm
$L__BB7_11:
	not.b32 	%r2235, %r28;
	add.s32 	%r2588, %r25, %r2235;
	mov.u32 	%r2236, %nctaid.x;
	setp.gt.u32 	%p89, %r2236, 499;
	@%p89 bra 	$L__BB7_13;
	membar.cta;
	bra.uni 	$L__BB7_14;
$L__BB7_13:
	mov.b32 	%r2237, 450;
	// begin inline asm
	nanosleep.u32 %r2237;
	// end inline asm
$L__BB7_14:
	mul.wide.s32 	%rd697, %r2588, 4;
	add.s64 	%rd698, %rd1, %rd697;
	add.s64 	%rd33, %rd698, 128;
$L__BB7_15:
	// begin inline asm
	ld.relaxed.gpu.u32 %r2587, [%rd33];
	// end inline asm
	membar.gl;
	setp.eq.s32 	%p90, %r2587, 99;
	mov.b32 	%r2239, -1;
	vote.sync.any.pred 	%p91, %p90, %r2239;
	@%p91 bra 	$L__BB7_15;
	setp.eq.s32 	%p92, %r2587, 101;
	@%p92 bra 	$L__BB7_19;
	setp.ne.s32 	%p93, %r2587, 100;
	@%p93 bra 	$L__BB7_20;
	mul.wide.s32 	%rd711, %r2588, 16;
	add.s64 	%rd712, %rd2, %rd711;
	add.s64 	%rd708, %rd712, 512;
	// begin inline asm
	ld.cg.u64 %rd817, [%rd708];
	// end inline asm
	add.s64 	%rd710, %rd712, 520;
	// begin inline asm
	ld.cg.u64 %rd818, [%rd710];
	// end inline asm
	bra.uni 	$L__BB7_20;
$L__BB7_19:
	mul.wide.s32 	%rd705, %r2588, 16;
	add.s64 	%rd706, %rd3, %rd705;
	add.s64 	%rd702, %rd706, 512;
	// begin inline asm
	ld.cg.u64 %rd817, [%rd702];
	// end inline asm
	add.s64 	%rd704, %rd706, 520;
	// begin inline asm
	ld.cg.u64 %rd818, [%rd704];
	// end inline asm
$L__BB7_20:
	setp.eq.s32 	%p94, %r2587, 101;
	mov.b32 	%r2341, -1;
	vote.sync.ballot.b32 	%r2342, %p94, %r2341;
	// begin inline asm
	mov.u32 %r2241, %lanemask_ge;
	// end inline asm
	and.b32  	%r2343, %r2342, %r2241;
	or.b32  	%r2344, %r2343, -2147483648;
	add.s32 	%r2345, %r2344, -1;
	not.b32 	%r2346, %r2344;
	and.b32  	%r2347, %r2346, %r2345;
	popc.b32 	%r2245, %r2347;
	mov.b64 	{%r2323, %r2328}, %rd817;
	mov.b32 	%r2259, 1;
	// begin inline asm
	shfl.sync.down.b32 %r2242, %r2323, %r2259, %r2245, %r2341;
	// end inline asm
	// begin inline asm
	shfl.sync.down.b32 %r2247, %r2328, %r2259, %r2245, %r2341;
	// end inline asm
	mov.b64 	{%r2253, %r2258}, %rd818;
	// begin inline asm
	shfl.sync.down.b32 %r2252, %r2253, %r2259, %r2245, %r2341;
	// end inline asm
	// begin inline asm
	shfl.sync.down.b32 %r2257, %r2258, %r2259, %r2245, %r2341;
	// end inline asm
	mov.b64 	%rd714, {%r2252, %r2257};
	setp.lt.s32 	%p96, %r1441, %r2245;
	selp.b64 	%rd715, %rd714, 0, %p96;
	add.s64 	%rd716, %rd715, %rd818;
	mov.b64 	{%r2273, %r2278}, %rd716;
	mov.b32 	%r2279, 2;
	// begin inline asm
	shfl.sync.down.b32 %r2262, %r2323, %r2279, %r2245, %r2341;
	// end inline asm
	// begin inline asm
	shfl.sync.down.b32 %r2267, %r2328, %r2279, %r2245, %r2341;
	// end inline asm
	// begin inline asm
	shfl.sync.down.b32 %r2272, %r2273, %r2279, %r2245, %r2341;
	// end inline asm
	// begin inline asm
	shfl.sync.down.b32 %r2277, %r2278, %r2279, %r2245, %r2341;
	// end inline asm
	mov.b64 	%rd717, {%r2272, %r2277};
	add.s32 	%r40, %r1441, 2;
	setp.gt.s32 	%p97, %r40, %r2245;
	selp.b64 	%rd718, 0, %rd717, %p97;
	add.s64 	%rd719, %rd718, %rd716;
	mov.b64 	{%r2293, %r2298}, %rd719;
	mov.b32 	%r2299, 4;
	// begin inline asm
	shfl.sync.down.b32 %r2282, %r2323, %r2299, %r2245, %r2341;
	// end inline asm
	// begin inline asm
	shfl.sync.down.b32 %r2287, %r2328, %r2299, %r2245, %r2341;
	// end inline asm
	// begin inline asm
	shfl.sync.down.b32 %r2292, %r2293, %r2299, %r2245, %r2341;
	// end inline asm
	// begin inline asm
	shfl.sync.down.b32 %r2297, %r2298, %r2299, %r2245, %r2341;
	// end inline asm
	mov.b64 	%rd720, {%r2292, %r2297};
	add.s32 	%r41, %r1441, 4;
	setp.gt.s32 	%p98, %r41, %r2245;
	selp.b64 	%rd721, 0, %rd720, %p98;
	add.s64 	%rd722, %rd721, %rd719;
	mov.b64 	{%r2313, %r2318}, %rd722;
	mov.b32 	%r2319, 8;
	// begin inline asm
	shfl.sync.down.b32 %r2302, %r2323, %r2319, %r2245, %r2341;
	// end inline asm
	// begin inline asm
	shfl.sync.down.b32 %r2307, %r2328, %r2319, %r2245, %r2341;
	// end inline asm
	// begin inline asm
	shfl.sync.down.b32 %r2312, %r2313, %r2319, %r2245, %r2341;
	// end inline asm
	// begin inline asm
	shfl.sync.down.b32 %r2317, %r2318, %r2319, %r2245, %r2341;
	// end inline asm
	mov.b64 	%rd723, {%r2312, %r2317};
	add.s32 	%r42, %r1441, 8;
	setp.gt.s32 	%p99, %r42, %r2245;
	selp.b64 	%rd724, 0, %rd723, %p99;
	add.s64 	%rd725, %rd724, %rd722;
	mov.b64 	{%r2333, %r2338}, %rd725;
	mov.b32 	%r2339, 16;
	// begin inline asm
	shfl.sync.down.b32 %r2322, %r2323, %r2339, %r2245, %r2341;
	// end inline asm
	// begin inline asm
	shfl.sync.down.b32 %r2327, %r2328, %r2339, %r2245, %r2341;
	// end inline asm
	// begin inline asm
	shfl.sync.down.b32 %r2332, %r2333, %r2339, %r2245, %r2341;
	// end inline asm
	// begin inline asm
	shfl.sync.down.b32 %r2337, %r2338, %r2339, %r2245, %r2341;
	// end inline asm
	mov.b64 	%rd726, {%r2332, %r2337};
	add.s32 	%r43, %r1441, 16;
	setp.gt.s32 	%p100, %r43, %r2245;
	selp.b64 	%rd727, 0, %rd726, %p100;
	add.s64 	%rd821, %rd727, %rd725;
	add.s64 	%rd41, %rd3, 512;
	add.s64 	%rd42, %rd2, 512;
	add.s64 	%rd43, %rd1, 128;
$L__BB7_21:
	setp.ne.s32 	%p101, %r2587, 101;
	mov.b32 	%r2348, -1;
	vote.sync.all.pred 	%p102, %p101, %r2348;
	not.pred 	%p103, %p102;
	@%p103 bra 	$L__BB7_29;
	mul.wide.s32 	%rd739, %r2588, 4;
	add.s64 	%rd740, %rd43, %rd739;
	add.s64 	%rd47, %rd740, -128;
$L__BB7_23:
	// begin inline asm
	ld.relaxed.gpu.u32 %r2587, [%rd47];
	// end inline asm
	membar.gl;
	setp.eq.s32 	%p107, %r2587, 99;
	mov.b32 	%r2352, -1;
	vote.sync.any.pred 	%p108, %p107, %r2352;
	@%p108 bra 	$L__BB7_23;
	setp.eq.s32 	%p109, %r2587, 101;
	@%p109 bra 	$L__BB7_27;
	setp.ne.s32 	%p110, %r2587, 100;
	@%p110 bra 	$L__BB7_28;
	mul.wide.s32 	%rd752, %r2588, 16;
	add.s64 	%rd753, %rd42, %rd752;
	add.s64 	%rd749, %rd753, -512;
	// begin inline asm
	ld.cg.u64 %rd822, [%rd749];
	// end inline asm
	add.s64 	%rd751, %rd753, -504;
	// begin inline asm
	ld.cg.u64 %rd823, [%rd751];
	// end inline asm
	bra.uni 	$L__BB7_28;
$L__BB7_27:
	mul.wide.s32 	%rd746, %r2588, 16;
	add.s64 	%rd747, %rd41, %rd746;
	add.s64 	%rd743, %rd747, -512;
	// begin inline asm
	ld.cg.u64 %rd822, [%rd743];
	// end inline asm
	add.s64 	%rd745, %rd747, -504;
	// begin inline asm
	ld.cg.u64 %rd823, [%rd745];
	// end inline asm
$L__BB7_28:
	mov.b32 	%r2453, -1;
	vote.sync.ballot.b32 	%r2454, %p109, %r2453;
	and.b32  	%r2455, %r2454, %r2241;
	or.b32  	%r2456, %r2455, -2147483648;
	add.s32 	%r2457, %r2456, -1;
	not.b32 	%r2458, %r2456;
	and.b32  	%r2459, %r2458, %r2457;
	popc.b32 	%r2357, %r2459;
	mov.b64 	{%r2435, %r2440}, %rd822;
	mov.b32 	%r2371, 1;
	// begin inline asm
	shfl.sync.down.b32 %r2354, %r2435, %r2371, %r2357, %r2453;
	// end inline asm
	// begin inline asm
	shfl.sync.down.b32 %r2359, %r2440, %r2371, %r2357, %r2453;
	// end inline asm
	mov.b64 	{%r2365, %r2370}, %rd823;
	// begin inline asm
	shfl.sync.down.b32 %r2364, %r2365, %r2371, %r2357, %r2453;
	// end inline asm
	// begin inline asm
	shfl.sync.down.b32 %r2369, %r2370, %r2371, %r2357, %r2453;
	// end inline asm
	mov.b64 	%rd754, {%r2364, %r2369};
	setp.lt.s32 	%p113, %r1441, %r2357;
	selp.b64 	%rd755, %rd754, 0, %p113;
	add.s64 	%rd756, %rd755, %rd823;
	mov.b64 	{%r2385, %r2390}, %rd756;
	mov.b32 	%r2391, 2;
	// begin inline asm
	shfl.sync.down.b32 %r2374, %r2435, %r2391, %r2357, %r2453;
	// end inline asm
	// begin inline asm
	shfl.sync.down.b32 %r2379, %r2440, %r2391, %r2357, %r2453;
	// end inline asm
	// begin inline asm
	shfl.sync.down.b32 %r2384, %r2385, %r2391, %r2357, %r2453;
	// end inline asm
	// begin inline asm
	shfl.sync.down.b32 %r2389, %r2390, %r2391, %r2357, %r2453;
	// end inline asm
	mov.b64 	%rd757, {%r2384, %r2389};
	setp.gt.s32 	%p114, %r40, %r2357;
	selp.b64 	%rd758, 0, %rd757, %p114;
	add.s64 	%rd759, %rd758, %rd756;
	mov.b64 	{%r2405, %r2410}, %rd759;
	mov.b32 	%r2411, 4;
	// begin inline asm
	shfl.sync.down.b32 %r2394, %r2435, %r2411, %r2357, %r2453;
	// end inline asm
	// begin inline asm
	shfl.sync.down.b32 %r2399, %r2440, %r2411, %r2357, %r2453;
	// end inline asm
	// begin inline asm
	shfl.sync.down.b32 %r2404, %r2405, %r2411, %r2357, %r2453;
	// end inline asm
	// begin inline asm
	shfl.sync.down.b32 %r2409, %r2410, %r2411, %r2357, %r2453;
	// end inline asm
	mov.b64 	%rd760, {%r2404, %r2409};
	setp.gt.s32 	%p115, %r41, %r2357;
	selp.b64 	%rd761, 0, %rd760, %p115;
	add.s64 	%rd762, %rd761, %rd759;
	mov.b64 	{%r2425, %r2430}, %rd762;
	mov.b32 	%r2431, 8;
	// begin inline asm
	shfl.sync.down.b32 %r2414, %r2435, %r2431, %r2357, %r2453;
	// end inline asm
	// begin inline asm
	shfl.sync.down.b32 %r2419, %r2440, %r2431, %r2357, %r2453;
	// end inline asm
	// begin inline asm
	shfl.sync.down.b32 %r2424, %r2425, %r2431, %r2357, %r2453;
	// end inline asm
	// begin inline asm
	shfl.sync.down.b32 %r2429, %r2430, %r2431, %r2357, %r2453;
	// end inline asm
	mov.b64 	%rd763, {%r2424, %r2429};
	setp.gt.s32 	%p116, %r42, %r2357;
	selp.b64 	%rd764, 0, %rd763, %p116;
	add.s64 	%rd765, %rd764, %rd762;
	mov.b64 	{%r2445, %r2450}, %rd765;
	mov.b32 	%r2451, 16;
	// begin inline asm
	shfl.sync.down.b32 %r2434, %r2435, %r2451, %r2357, %r2453;
	// end inline asm
	// begin inline asm
	shfl.sync.down.b32 %r2439, %r2440, %r2451, %r2357, %r2453;
	// end inline asm
	// begin inline asm
	shfl.sync.down.b32 %r2444, %r2445, %r2451, %r2357, %r2453;
	// end inline asm
	// begin inline asm
	shfl.sync.down.b32 %r2449, %r2450, %r2451, %r2357, %r2453;
	// end inline asm
	mov.b64 	%rd766, {%r2444, %r2449};
	setp.gt.s32 	%p117, %r43, %r2357;
	selp.b64 	%rd767, 0, %rd766, %p117;
	add.s64 	%rd768, %rd765, %rd821;
	add.s64 	%rd821, %rd768, %rd767;
	add.s32 	%r2588, %r2588, -32;
	bra.uni 	$L__BB7_21;
$L__BB7_29:
	setp.ne.s32 	%p104, %r28, 0;
	@%p104 bra 	$L__BB7_31;
	add.s64 	%rd731, %rd821, %rd30;
	mul.wide.s32 	%rd733, %r25, 16;
	add.s64 	%rd734, %rd3, %rd733;
	add.s64 	%rd728, %rd734, 512;
	// begin inline asm
	st.cg.u64 [%rd728], %rd29;
	// end inline asm
	add.s64 	%rd730, %rd734, 520;
	// begin inline asm
	st.cg.u64 [%rd730], %rd731;
	// end inline asm
	mul.wide.s32 	%rd735, %r25, 4;
	add.s64 	%rd736, %rd1, %rd735;
	add.s64 	%rd732, %rd736, 128;
	mov.b32 	%r2350, 101;
	// begin inline asm
	st.release.gpu.u32 [%rd732], %r2350;
	// end inline asm
	st.shared.u64 	[_ZZN3cub18CUB_300001_SM_10006detail4scan16DeviceScanKernelINS2_10policy_hubIN6thrust24THRUST_300001_SM_1000_NS6system6detail7generic14key_flag_tupleENS6_6detail10any_assignESA_jNS9_16key_flag_scan_opEE10Policy1000ENS6_18transform_iteratorINS9_21construct_key_flag_opENS6_17counting_iteratorImNS6_11use_defaultESJ_SJ_EESA_SJ_EENS6_25transform_output_iteratorINS9_15write_output_opINSB_15normal_iteratorINS6_7pointerIiNS6_8cuda_cub5par_tESJ_SJ_EEEEPiEENS6_16discard_iteratorImEEEENS0_13ScanTileStateISA_Lb0EEESD_NS0_8NullTypeEjSA_Lb0ES11_EEvT0_T1_T2_iT3_T4_T5_E12temp_storage+8], %rd817;
	st.shared.v2.u64 	[_ZZN3cub18CUB_300001_SM_10006detail4scan16DeviceScanKernelINS2_10policy_hubIN6thrust24THRUST_300001_SM_1000_NS6system6detail7generic14key_flag_tupleENS6_6detail10any_assignESA_jNS9_16key_flag_scan_opEE10Policy1000ENS6_18transform_iteratorINS9_21construct_key_flag_opENS6_17counting_iteratorImNS6_11use_defaultESJ_SJ_EESA_SJ_EENS6_25transform_output_iteratorINS9_15write_output_opINSB_15normal_iteratorINS6_7pointerIiNS6_8cuda_cub5par_tESJ_SJ_EEEEPiEENS6_16discard_iteratorImEEEENS0_13ScanTileStateISA_Lb0EEESD_NS0_8NullTypeEjSA_Lb0ES11_EEvT0_T1_T2_iT3_T4_T5_E12temp_storage+16], {%rd821, %rd29};
	st.shared.u64 	[_ZZN3cub18CUB_300001_SM_10006detail4scan16DeviceScanKernelINS2_10policy_hubIN6thrust24THRUST_300001_SM_1000_NS6system6detail7generic14key_flag_tupleENS6_6detail10any_assignESA_jNS9_16key_flag_scan_opEE10Policy1000ENS6_18transform_iteratorINS9_21construct_key_flag_opENS6_17counting_iteratorImNS6_11use_defaultESJ_SJ_EESA_SJ_EENS6_25transform_output_iteratorINS9_15write_output_opINSB_15normal_iteratorINS6_7pointerIiNS6_8cuda_cub5par_tESJ_SJ_EEEEPiEENS6_16discard_iteratorImEEEENS0_13ScanTileStateISA_Lb0EEESD_NS0_8NullTypeEjSA_Lb0ES11_EEvT0_T1_T2_iT3_T4_T5_E12temp_storage+32], %rd731;
$L__BB7_31:
	setp.ne.s32 	%p105, %r1441, 0;
	mov.u64 	%rd824, %rd32;
	@%p105 bra 	$L__BB7_33;
	st.shared.u64 	[_ZZN3cub18CUB_300001_SM_10006detail4scan16DeviceScanKernelINS2_10policy_hubIN6thrust24THRUST_300001_SM_1000_NS6system6detail7generic14key_flag_tupleENS6_6detail10any_assignESA_jNS9_16key_flag_scan_opEE10Policy1000ENS6_18transform_iteratorINS9_21construct_key_flag_opENS6_17counting_iteratorImNS6_11use_defaultESJ_SJ_EESA_SJ_EENS6_25transform_output_iteratorINS9_15write_output_opINSB_15normal_iteratorINS6_7pointerIiNS6_8cuda_cub5par_tESJ_SJ_EEEEPiEENS6_16discard_iteratorImEEEENS0_13ScanTileStateISA_Lb0EEESD_NS0_8NullTypeEjSA_Lb0ES11_EEvT0_T1_T2_iT3_T4_T5_E12temp_storage+136], %rd817;
	st.shared.u64 	[_ZZN3cub18CUB_300001_SM_10006detail4scan16DeviceScanKernelINS2_10policy_hubIN6thrust24THRUST_300001_SM_1000_NS6system6detail7generic14key_flag_tupleENS6_6detail10any_assignESA_jNS9_16key_flag_scan_opEE10Policy1000ENS6_18transform_iteratorINS9_21construct_key_flag_opENS6_17counting_iteratorImNS6_11use_defaultESJ_SJ_EESA_SJ_EENS6_25transform_output_iteratorINS9_15write_output_opINSB_15normal_iteratorINS6_7pointerIiNS6_8cuda_cub5par_tESJ_SJ_EEEEPiEENS6_16discard_iteratorImEEEENS0_13ScanTileStateISA_Lb0EEESD_NS0_8NullTypeEjSA_Lb0ES11_EEvT0_T1_T2_iT3_T4_T5_E12temp_storage+144], %rd821;
	mov.u64 	%rd824, %rd821;
$L__BB7_33:
	bar.sync 	0;
	setp.eq.s32 	%p106, %r28, 0;
	ld.shared.u64 	%rd737, [_ZZN3cub18CUB_300001_SM_10006detail4scan16DeviceScanKernelINS2_10policy_hubIN6thrust24THRUST_300001_SM_1000_NS6system6detail7generic14key_flag_tupleENS6_6detail10any_assignESA_jNS9_16key_flag_scan_opEE10Policy1000ENS6_18transform_iteratorINS9_21construct_key_flag_opENS6_17counting_iteratorImNS6_11use_defaultESJ_SJ_EESA_SJ_EENS6_25transform_output_iteratorINS9_15write_output_opINSB_15normal_iteratorINS6_7pointerIiNS6_8cuda_cub5par_tESJ_SJ_EEEEPiEENS6_16discard_iteratorImEEEENS0_13ScanTileStateISA_Lb0EEESD_NS0_8NullTypeEjSA_Lb0ES11_EEvT0_T1_T2_iT3_T4_T5_E12temp_storage+144];
	selp.b64 	%rd738, 0, %rd737, %p106;
	add.s64 	%rd825, %rd738, %rd824;
$L__BB7_34:
	add.s64 	%rd801, %rd825, %rd15;
	add.s64 	%rd802, %rd18, %rd801;
	add.s64 	%rd803, %rd22, %rd802;
	bar.sync 	0;
	st.shared.v2.u64 	[%r32], {%rd13, %rd801};
	st.shared.v2.u64 	[%r32+16], {%rd16, %rd802};
	st.shared.v2.u64 	[%r32+32], {%rd21, %rd803};
	bar.warp.sync 	-1;
	ld.shared.u64 	%rd58, [%r31];
	ld.shared.v2.u64 	{%rd59, %rd60}, [%r31+512];
	ld.shared.v2.u64 	{%rd61, %rd62}, [%r31+1024];
	setp.ge.u64 	%p129, %rd58, %rd10;
	@%p129 bra 	$L__BB7_36;
	ld.shared.u64 	%rd804, [%r31+8];
	shl.b64 	%rd805, %rd58, 2;
	add.s64 	%rd806, %rd11, %rd805;
	ld.global.u32 	%r2584, [%rd806];
	shl.b64 	%rd807, %rd804, 2;
	add.s64 	%rd808, %rd12, %rd807;
	st.global.u32 	[%rd808+-4], %r2584;
$L__BB7_36:
	setp.ge.u64 	%p130, %rd59, %rd10;
	@%p130 bra 	$L__BB7_38;
	shl.b64 	%rd809, %rd59, 2;
	add.s64 	%rd810, %rd11, %rd809;
	ld.global.u32 	%r2585, [%rd810];
	shl.b64 	%rd811, %rd60, 2;
	add.s64 	%rd812, %rd12, %rd811;
	st.global.u32 	[%rd812+-4], %r2585;
$L__BB7_38:
	setp.ge.u64 	%p131, %rd61, %rd10;
	@%p131 bra 	$L__BB7_87;
	shl.b64 	%rd813, %rd61, 2;
	add.s64 	%rd814, %rd11, %rd813;
	ld.global.u32 	%r2586, [%rd814];
	shl.b64 	%rd815, %rd62, 2;
	add.s64 	%rd816, %rd12, %rd815;
	st.global.u32 	[%rd816+-4], %r2586;
	bra.uni 	$L__BB7_87;
$L__BB7_40:
	setp.eq.s32 	%p2, %r27, 0;
	@%p2 bra 	$L__BB7_87;
	cvt.u64.u32 	%rd130, %r26;
	add.s64 	%rd63, %rd9, %rd130;
	cvt.u32.u64 	%r79, %rd7;
	shr.u64 	%rd131, %rd63, %r79;
	cvt.u32.u64 	%r48, %rd5;
	cvt.u32.u64 	%r49, %rd4;
	cvt.u32.u64 	%r50, %rd6;
	sub.s32 	%r51, %r79, %r50;
	cvt.u32.u64 	%r80, %rd63;
	and.b32  	%r81, %r48, %r80;
	and.b64  	%rd132, %rd131, 4294967295;
	mul.lo.s64 	%rd133, %rd132, -3263064605168079213;
	{ .reg .b32 tmp; mov.b64 {tmp, %r82}, %rd133; }
	cvt.u32.u64 	%r83, %rd133;
	shl.b32 	%r84, %r83, %r51;
	shr.u32 	%r85, %r81, %r50;
	or.b32  	%r86, %r84, %r85;
	xor.b32  	%r87, %r23, %r82;
	xor.b32  	%r88, %r87, %r81;
	and.b32  	%r89, %r88, %r49;
	and.b32  	%r90, %r86, %r48;
	cvt.u64.u32 	%rd134, %r89;
	mul.lo.s64 	%rd135, %rd134, -3263064605168079213;
	{ .reg .b32 tmp; mov.b64 {tmp, %r91}, %rd135; }
	cvt.u32.u64 	%r92, %rd135;
	shl.b32 	%r93, %r92, %r51;
	shr.u32 	%r94, %r90, %r50;
	or.b32  	%r95, %r93, %r94;
	xor.b32  	%r96, %r24, %r91;
	xor.b32  	%r97, %r96, %r90;
	and.b32  	%r98, %r97, %r49;
	and.b32  	%r99, %r95, %r48;
	cvt.u64.u32 	%rd136, %r98;
	mul.lo.s64 	%rd137, %rd136, -3263064605168079213;
	{ .reg .b32 tmp; mov.b64 {tmp, %r100}, %rd137; }
	cvt.u32.u64 	%r101, %rd137;
	shl.b32 	%r102, %r101, %r51;
	shr.u32 	%r103, %r99, %r50;
	or.b32  	%r104, %r102, %r103;
	xor.b32  	%r105, %r21, %r100;
	xor.b32  	%r106, %r105, %r99;
	and.b32  	%r107, %r106, %r49;
	and.b32  	%r108, %r104, %r48;
	cvt.u64.u32 	%rd138, %r107;
	mul.lo.s64 	%rd139, %rd138, -3263064605168079213;
	{ .reg .b32 tmp; mov.b64 {tmp, %r109}, %rd139; }
	cvt.u32.u64 	%r110, %rd139;
	shl.b32 	%r111, %r110, %r51;
	shr.u32 	%r112, %r108, %r50;
	or.b32  	%r113, %r111, %r112;
	xor.b32  	%r114, %r22, %r109;
	xor.b32  	%r115, %r114, %r108;
	and.b32  	%r116, %r115, %r49;
	and.b32  	%r117, %r113, %r48;
	cvt.u64.u32 	%rd140, %r116;
	mul.lo.s64 	%rd141, %rd140, -3263064605168079213;
	{ .reg .b32 tmp; mov.b64 {tmp, %r118}, %rd141; }
	cvt.u32.u64 	%r119, %rd141;
	shl.b32 	%r120, %r119, %r51;
	shr.u32 	%r121, %r117, %r50;
	or.b32  	%r122, %r120, %r121;
	xor.b32  	%r123, %r19, %r118;
	xor.b32  	%r124, %r123, %r117;
	and.b32  	%r125, %r124, %r49;
	and.b32  	%r126, %r122, %r48;
	cvt.u64.u32 	%rd142, %r125;
	mul.lo.s64 	%rd143, %rd142, -3263064605168079213;
	{ .reg .b32 tmp; mov.b64 {tmp, %r127}, %rd143; }
	cvt.u32.u64 	%r128, %rd143;
	shl.b32 	%r129, %r128, %r51;
	shr.u32 	%r130, %r126, %r50;
	or.b32  	%r131, %r129, %r130;
	xor.b32  	%r132, %r20, %r127;
	xor.b32  	%r133, %r132, %r126;
	and.b32  	%r134, %r133, %r49;
	and.b32  	%r135, %r131, %r48;
	cvt.u64.u32 	%rd144, %r134;
	mul.lo.s64 	%rd145, %rd144, -3263064605168079213;
	{ .reg .b32 tmp; mov.b64 {tmp, %r136}, %rd145; }
	cvt.u32.u64 	%r137, %rd145;
	shl.b32 	%r138, %r137, %r51;
	shr.u32 	%r139, %r135, %r50;
	or.b32  	%r140, %r138, %r139;
	xor.b32  	%r141, %r17, %r136;
	xor.b32  	%r142, %r141, %r135;
	and.b32  	%r143, %r142, %r49;
	and.b32  	%r144, %r140, %r48;
	cvt.u64.u32 	%rd146, %r143;
	mul.lo.s64 	%rd147, %rd146, -3263064605168079213;
	{ .reg .b32 tmp; mov.b64 {tmp, %r145}, %rd147; }
	cvt.u32.u64 	%r146, %rd147;
	shl.b32 	%r147, %r146, %r51;
	shr.u32 	%r148, %r144, %r50;
	or.b32  	%r149, %r147, %r148;
	xor.b32  	%r150, %r18, %r145;
	xor.b32  	%r151, %r150, %r144;
	and.b32  	%r152, %r151, %r49;
	and.b32  	%r153, %r149, %r48;
	cvt.u64.u32 	%rd148, %r152;
	mul.lo.s64 	%rd149, %rd148, -3263064605168079213;
	{ .reg .b32 tmp; mov.b64 {tmp, %r154}, %rd149; }
	cvt.u32.u64 	%r155, %rd149;
	shl.b32 	%r156, %r155, %r51;
	shr.u32 	%r157, %r153, %r50;
	or.b32  	%r158, %r156, %r157;
	xor.b32  	%r159, %r15, %r154;
	xor.b32  	%r160, %r159, %r153;
	and.b32  	%r161, %r160, %r49;
	and.b32  	%r162, %r158, %r48;
	cvt.u64.u32 	%rd150, %r161;
	mul.lo.s64 	%rd151, %rd150, -3263064605168079213;
	{ .reg .b32 tmp; mov.b64 {tmp, %r163}, %rd151; }
	cvt.u32.u64 	%r164, %rd151;
	shl.b32 	%r165, %r164, %r51;
	shr.u32 	%r166, %r162, %r50;
	or.b32  	%r167, %r165, %r166;
	xor.b32  	%r168, %r16, %r163;
	xor.b32  	%r169, %r168, %r162;
	and.b32  	%r170, %r169, %r49;
	and.b32  	%r171, %r167, %r48;
	cvt.u64.u32 	%rd152, %r170;
	mul.lo.s64 	%rd153, %rd152, -3263064605168079213;
	{ .reg .b32 tmp; mov.b64 {tmp, %r172}, %rd153; }
	cvt.u32.u64 	%r173, %rd153;
	shl.b32 	%r174, %r173, %r51;
	shr.u32 	%r175, %r171, %r50;
	or.b32  	%r176, %r174, %r175;
	xor.b32  	%r177, %r13, %r172;
	xor.b32  	%r178, %r177, %r171;
	and.b32  	%r179, %r178, %r49;
	and.b32  	%r180, %r176, %r48;
	cvt.u64.u32 	%rd154, %r179;
	mul.lo.s64 	%rd155, %rd154, -3263064605168079213;
	{ .reg .b32 tmp; mov.b64 {tmp, %r181}, %rd155; }
	cvt.u32.u64 	%r182, %rd155;
	shl.b32 	%r183, %r182, %r51;
	shr.u32 	%r184, %r180, %r50;
	or.b32  	%r185, %r183, %r184;
	xor.b32  	%r186, %r14, %r181;
	xor.b32  	%r187, %r186, %r180;
	and.b32  	%r188, %r187, %r49;
	and.b32  	%r189, %r185, %r48;
	cvt.u64.u32 	%rd156, %r188;
	mul.lo.s64 	%rd157, %rd156, -3263064605168079213;
	{ .reg .b32 tmp; mov.b64 {tmp, %r190}, %rd157; }
	cvt.u32.u64 	%r191, %rd157;
	shl.b32 	%r192, %r191, %r51;
	shr.u32 	%r193, %r189, %r50;
	or.b32  	%r194, %r192, %r193;
	xor.b32  	%r195, %r11, %r190;
	xor.b32  	%r196, %r195, %r189;
	and.b32  	%r197, %r196, %r49;
	and.b32  	%r198, %r194, %r48;
	cvt.u64.u32 	%rd158, %r197;
	mul.lo.s64 	%rd159, %rd158, -3263064605168079213;
	{ .reg .b32 tmp; mov.b64 {tmp, %r199}, %rd159; }
	cvt.u32.u64 	%r200, %rd159;
	shl.b32 	%r201, %r200, %r51;
	shr.u32 	%r202, %r198, %r50;
	or.b32  	%r203, %r201, %r202;
	xor.b32  	%r204, %r12, %r199;
	xor.b32  	%r205, %r204, %r198;
	and.b32  	%r206, %r205, %r49;
	and.b32  	%r207, %r203, %r48;
	cvt.u64.u32 	%rd160, %r206;
	mul.lo.s64 	%rd161, %rd160, -3263064605168079213;
	{ .reg .b32 tmp; mov.b64 {tmp, %r208}, %rd161; }
	cvt.u32.u64 	%r209, %rd161;
	shl.b32 	%r210, %r209, %r51;
	shr.u32 	%r211, %r207, %r50;
	or.b32  	%r212, %r210, %r211;
	xor.b32  	%r213, %r9, %r208;
	xor.b32  	%r214, %r213, %r207;
	and.b32  	%r215, %r214, %r49;
	and.b32  	%r216, %r212, %r48;
	cvt.u64.u32 	%rd162, %r215;
	mul.lo.s64 	%rd163, %rd162, -3263064605168079213;
	{ .reg .b32 tmp; mov.b64 {tmp, %r217}, %rd163; }
	cvt.u32.u64 	%r218, %rd163;
	shl.b32 	%r219, %r218, %r51;
	shr.u32 	%r220, %r216, %r50;
	or.b32  	%r221, %r219, %r220;
	xor.b32  	%r222, %r10, %r217;
	xor.b32  	%r223, %r222, %r216;
	and.b32  	%r224, %r223, %r49;
	and.b32  	%r225, %r221, %r48;
	cvt.u64.u32 	%rd164, %r224;
	mul.lo.s64 	%rd165, %rd164, -3263064605168079213;
	{ .reg .b32 tmp; mov.b64 {tmp, %r226}, %rd165; }
	cvt.u32.u64 	%r227, %rd165;
	shl.b32 	%r228, %r227, %r51;
	shr.u32 	%r229, %r225, %r50;
	or.b32  	%r230, %r228, %r229;
	xor.b32  	%r231, %r7, %r226;
	xor.b32  	%r232, %r231, %r225;
	and.b32  	%r233, %r232, %r49;
	and.b32  	%r234, %r230, %r48;
	cvt.u64.u32 	%rd166, %r233;
	mul.lo.s64 	%rd167, %rd166, -3263064605168079213;
	{ .reg .b32 tmp; mov.b64 {tmp, %r235}, %rd167; }
	cvt.u32.u64 	%r236, %rd167;
	shl.b32 	%r237, %r236, %r51;
	shr.u32 	%r238, %r234, %r50;
	or.b32  	%r239, %r237, %r238;
	xor.b32  	%r240, %r8, %r235;
	xor.b32  	%r241, %r240, %r234;
	and.b32  	%r242, %r241, %r49;
	and.b32  	%r243, %r239, %r48;
	cvt.u64.u32 	%rd168, %r242;
	mul.lo.s64 	%rd169, %rd168, -3263064605168079213;
	{ .reg .b32 tmp; mov.b64 {tmp, %r244}, %rd169; }
	cvt.u32.u64 	%r245, %rd169;
	shl.b32 	%r246, %r245, %r51;
	shr.u32 	%r247, %r243, %r50;
	or.b32  	%r248, %r246, %r247;
	xor.b32  	%r249, %r5, %r244;
	xor.b32  	%r250, %r249, %r243;
	and.b32  	%r251, %r250, %r49;
	and.b32  	%r252, %r248, %r48;
	cvt.u64.u32 	%rd170, %r251;
	mul.lo.s64 	%rd171, %rd170, -3263064605168079213;
	{ .reg .b32 tmp; mov.b64 {tmp, %r253}, %rd171; }
	cvt.u32.u64 	%r254, %rd171;
	shl.b32 	%r255, %r254, %r51;
	shr.u32 	%r256, %r252, %r50;
	or.b32  	%r257, %r255, %r256;
	xor.b32  	%r258, %r6, %r253;
	xor.b32  	%r259, %r258, %r252;
	and.b32  	%r260, %r259, %r49;
	and.b32  	%r261, %r257, %r48;
	cvt.u64.u32 	%rd172, %r260;
	mul.lo.s64 	%rd173, %rd172, -3263064605168079213;
	{ .reg .b32 tmp; mov.b64 {tmp, %r262}, %rd173; }
	cvt.u32.u64 	%r263, %rd173;
	shl.b32 	%r264, %r263, %r51;
	shr.u32 	%r265, %r261, %r50;
	or.b32  	%r266, %r264, %r265;
	xor.b32  	%r267, %r3, %r262;
	xor.b32  	%r268, %r267, %r261;
	and.b32  	%r269, %r268, %r49;
	and.b32  	%r270, %r266, %r48;
	cvt.u64.u32 	%rd174, %r269;
	mul.lo.s64 	%rd175, %rd174, -3263064605168079213;
	{ .reg .b32 tmp; mov.b64 {tmp, %r271}, %rd175; }
	cvt.u32.u64 	%r272, %rd175;
	shl.b32 	%r273, %r272, %r51;
	shr.u32 	%r274, %r270, %r50;
	or.b32  	%r275, %r273, %r274;
	xor.b32  	%r276, %r4, %r271;
	xor.b32  	%r277, %r276, %r270;
	and.b32  	%r278, %r277, %r49;
	and.b32  	%r279, %r275, %r48;
	cvt.u64.u32 	%rd176, %r278;
	mul.lo.s64 	%rd177, %rd176, -3263064605168079213;
	{ .reg .b32 tmp; mov.b64 {tmp, %r280}, %rd177; }
	cvt.u32.u64 	%r281, %rd177;
	shl.b32 	%r282, %r281, %r51;
	shr.u32 	%r283, %r279, %r50;
	or.b32  	%r284, %r282, %r283;
	xor.b32  	%r285, %r1, %r280;
	xor.b32  	%r286, %r285, %r279;
	and.b32  	%r287, %r286, %r49;
	and.b32  	%r288, %r284, %r48;
	cvt.u64.u32 	%rd178, %r287;
	mul.lo.s64 	%rd179, %rd178, -3263064605168079213;
	{ .reg .b32 tmp; mov.b64 {tmp, %r289}, %rd179; }
	cvt.u32.u64 	%r290, %rd179;
	shl.b32 	%r291, %r290, %r51;
	shr.u32 	%r292, %r288, %r50;
	or.b32  	%r293, %r291, %r292;
	xor.b32  	%r294, %r2, %r289;
	xor.b32  	%r295, %r294, %r288;
	and.b32  	%r296, %r295, %r49;
	and.b32  	%r297, %r293, %r48;
	cvt.u64.u32 	%rd180, %r296;
	shl.b64 	%rd181, %rd180, %r79;
	cvt.u64.u32 	%rd182, %r297;
	or.b64  	%rd830, %rd181, %rd182;
	setp.lt.u64 	%p3, %rd830, %rd8;
	mov.u32 	%r52, %tid.x;
	selp.u64 	%rd831, 1, 0, %p3;
	and.b32  	%r298, %r52, 31;
	and.b32  	%r299, %r52, 992;
	mul.lo.s32 	%r300, %r299, 3;
	or.b32  	%r53, %r300, %r298;
	setp.ge.u32 	%p4, %r53, %r27;
	mov.u64 	%rd826, %rd830;
	mov.u64 	%rd827, %rd831;
	@%p4 bra 	$L__BB7_43;
	cvt.u64.u32 	%rd183, %r53;
	add.s64 	%rd184, %rd63, %rd183;
	shr.u64 	%rd185, %rd184, %r79;
	cvt.u32.u64 	%r302, %rd184;
	and.b32  	%r304, %r48, %r302;
	and.b64  	%rd186, %rd185, 4294967295;
	mul.lo.s64 	%rd187, %rd186, -3263064605168079213;
	{ .reg .b32 tmp; mov.b64 {tmp, %r305}, %rd187; }
	cvt.u32.u64 	%r306, %rd187;
	shl.b32 	%r307, %r306, %r51;
	shr.u32 	%r308, %r304, %r50;
	or.b32  	%r309, %r307, %r308;
	xor.b32  	%r310, %r23, %r305;
	xor.b32  	%r311, %r310, %r304;
	and.b32  	%r312, %r311, %r49;
	and.b32  	%r313, %r309, %r48;
	cvt.u64.u32 	%rd188, %r312;
	mul.lo.s64 	%rd189, %rd188, -3263064605168079213;
	{ .reg .b32 tmp; mov.b64 {tmp, %r314}, %rd189; }
	cvt.u32.u64 	%r315, %rd189;
	shl.b32 	%r316, %r315, %r51;
	shr.u32 	%r317, %r313, %r50;
	or.b32  	%r318, %r316, %r317;
	xor.b32  	%r319, %r24, %r314;
	xor.b32  	%r320, %r319, %r313;
	and.b32  	%r321, %r320, %r49;
	and.b32  	%r322, %r318, %r48;
	cvt.u64.u32 	%rd190, %r321;
	mul.lo.s64 	%rd191, %rd190, -3263064605168079213;
	{ .reg .b32 tmp; mov.b64 {tmp, %r323}, %rd191; }
	cvt.u32.u64 	%r324, %rd191;
	shl.b32 	%r325, %r324, %r51;
	shr.u32 	%r326, %r322, %r50;
	or.b32  	%r327, %r325, %r326;
	xor.b32  	%r328, %r21, %r323;
	xor.b32  	%r329, %r328, %r322;
	and.b32  	%r330, %r329, %r49;
	and.b32  	%r331, %r327, %r48;
	cvt.u64.u32 	%rd192, %r330;
	mul.lo.s64 	%rd193, %rd192, -3263064605168079213;
	{ .reg .b32 tmp; mov.b64 {tmp, %r332}, %rd193; }
	cvt.u32.u64 	%r333, %rd193;
	shl.b32 	%r334, %r333, %r51;
	shr.u32 	%r335, %r331, %r50;
	or.b32  	%r336, %r334, %r335;
	xor.b32  	%r337, %r22, %r332;
	xor.b32  	%r338, %r337, %r331;
	and.b32  	%r339, %r338, %r49;
	and.b32  	%r340, %r336, %r48;
	cvt.u64.u32 	%rd194, %r339;
	mul.lo.s64 	%rd195, %rd194, -3263064605168079213;
	{ .reg .b32 tmp; mov.b64 {tmp, %r341}, %rd195; }
	cvt.u32.u64 	%r342, %rd195;
	shl.b32 	%r343, %r342, %r51;
	shr.u32 	%r344, %r340, %r50;
	or.b32  	%r345, %r343, %r344;
	xor.b32  	%r346, %r19, %r341;
	xor.b32  	%r347, %r346, %r340;
	and.b32  	%r348, %r347, %r49;
	and.b32  	%r349, %r345, %r48;
	cvt.u64.u32 	%rd196, %r348;
	mul.lo.s64 	%rd197, %rd196, -3263064605168079213;
	{ .reg .b32 tmp; mov.b64 {tmp, %r350}, %rd197; }
	cvt.u32.u64 	%r351, %rd197;
	shl.b32 	%r352, %r351, %r51;
	shr.u32 	%r353, %r349, %r50;
	or.b32  	%r354, %r352, %r353;
	xor.b32  	%r355, %r20, %r350;
	xor.b32  	%r356, %r355, %r349;
	and.b32  	%r357, %r356, %r49;
	and.b32  	%r358, %r354, %r48;
	cvt.u64.u32 	%rd198, %r357;
	mul.lo.s64 	%rd199, %rd198, -3263064605168079213;
	{ .reg .b32 tmp; mov.b64 {tmp, %r359}, %rd199; }
	cvt.u32.u64 	%r360, %rd199;
	shl.b32 	%r361, %r360, %r51;
	shr.u32 	%r362, %r358, %r50;
	or.b32  	%r363, %r361, %r362;
	xor.b32  	%r364, %r17, %r359;
	xor.b32  	%r365, %r364, %r358;
	and.b32  	%r366, %r365, %r49;
	and.b32  	%r367, %r363, %r48;
	cvt.u64.u32 	%rd200, %r366;
	mul.lo.s64 	%rd201, %rd200, -3263064605168079213;
	{ .reg .b32 tmp; mov.b64 {tmp, %r368}, %rd201; }
	cvt.u32.u64 	%r369, %rd201;
	shl.b32 	%r370, %r369, %r51;
	shr.u32 	%r371, %r367, %r50;
	or.b32  	%r372, %r370, %r371;
	xor.b32  	%r373, %r18, %r368;
	xor.b32  	%r374, %r373, %r367;
	and.b32  	%r375, %r374, %r49;
	and.b32  	%r376, %r372, %r48;
	cvt.u64.u32 	%rd202, %r375;
	mul.lo.s64 	%rd203, %rd202, -3263064605168079213;
	{ .reg .b32 tmp; mov.b64 {tmp, %r377}, %rd203; }
	cvt.u32.u64 	%r378, %rd203;
	shl.b32 	%r379, %r378, %r51;
	shr.u32 	%r380, %r376, %r50;
	or.b32  	%r381, %r379, %r380;
	xor.b32  	%r382, %r15, %r377;
	xor.b32  	%r383, %r382, %r376;
	and.b32  	%r384, %r383, %r49;
	and.b32  	%r385, %r381, %r48;
	cvt.u64.u32 	%rd204, %r384;
	mul.lo.s64 	%rd205, %rd204, -3263064605168079213;
	{ .reg .b32 tmp; mov.b64 {tmp, %r386}, %rd205; }
	cvt.u32.u64 	%r387, %rd205;
	shl.b32 	%r388, %r387, %r51;
	shr.u32 	%r389, %r385, %r50;
	or.b32  	%r390, %r388, %r389;
	xor.b32  	%r391, %r16, %r386;
	xor.b32  	%r392, %r391, %r385;
	and.b32  	%r393, %r392, %r49;
	and.b32  	%r394, %r390, %r48;
	cvt.u64.u32 	%rd206, %r393;
	mul.lo.s64 	%rd207, %rd206, -3263064605168079213;
	{ .reg .b32 tmp; mov.b64 {tmp, %r395}, %rd207; }
	cvt.u32.u64 	%r396, %rd207;
	shl.b32 	%r397, %r396, %r51;
	shr.u32 	%r398, %r394, %r50;
	or.b32  	%r399, %r397, %r398;
	xor.b32  	%r400, %r13, %r395;
	xor.b32  	%r401, %r400, %r394;
	and.b32  	%r402, %r401, %r49;
	and.b32  	%r403, %r399, %r48;
	cvt.u64.u32 	%rd208, %r402;
	mul.lo.s64 	%rd209, %rd208, -3263064605168079213;
	{ .reg .b32 tmp; mov.b64 {tmp, %r404}, %rd209; }
	cvt.u32.u64 	%r405, %rd209;
	shl.b32 	%r406, %r405, %r51;
	shr.u32 	%r407, %r403, %r50;
	or.b32  	%r408, %r406, %r407;
	xor.b32  	%r409, %r14, %r404;
	xor.b32  	%r410, %r409, %r403;
	and.b32  	%r411, %r410, %r49;
	and.b32  	%r412, %r408, %r48;
	cvt.u64.u32 	%rd210, %r411;
	mul.lo.s64 	%rd211, %rd210, -3263064605168079213;
	{ .reg .b32 tmp; mov.b64 {tmp, %r413}, %rd211; }
	cvt.u32.u64 	%r414, %rd211;
	shl.b32 	%r415, %r414, %r51;
	shr.u32 	%r416, %r412, %r50;
	or.b32  	%r417, %r415, %r416;
	xor.b32  	%r418, %r11, %r413;
	xor.b32  	%r419, %r418, %r412;
	and.b32  	%r420, %r419, %r49;
	and.b32  	%r421, %r417, %r48;
	cvt.u64.u32 	%rd212, %r420;
	mul.lo.s64 	%rd213, %rd212, -3263064605168079213;
	{ .reg .b32 tmp; mov.b64 {tmp, %r422}, %rd213; }
	cvt.u32.u64 	%r423, %rd213;
	shl.b32 	%r424, %r423, %r51;
	shr.u32 	%r425, %r421, %r50;
	or.b32  	%r426, %r424, %r425;
	xor.b32  	%r427, %r12, %r422;
	xor.b32  	%r428, %r427, %r421;
	and.b32  	%r429, %r428, %r49;
	and.b32  	%r430, %r426, %r48;
	cvt.u64.u32 	%rd214, %r429;
	mul.lo.s64 	%rd215, %rd214, -3263064605168079213;
	{ .reg .b32 tmp; mov.b64 {tmp, %r431}, %rd215; }
	cvt.u32.u64 	%r432, %rd215;
	shl.b32 	%r433, %r432, %r51;
	shr.u32 	%r434, %r430, %r50;
	or.b32  	%r435, %r433, %r434;
	xor.b32  	%r436, %r9, %r431;
	xor.b32  	%r437, %r436, %r430;
	and.b32  	%r438, %r437, %r49;
	and.b32  	%r439, %r435, %r48;
	cvt.u64.u32 	%rd216, %r438;
	mul.lo.s64 	%rd217, %rd216, -3263064605168079213;
	{ .reg .b32 tmp; mov.b64 {tmp, %r440}, %rd217; }
	cvt.u32.u64 	%r441, %rd217;
	shl.b32 	%r442, %r441, %r51;
	shr.u32 	%r443, %r439, %r50;
	or.b32  	%r444, %r442, %r443;
	xor.b32  	%r445, %r10, %r440;
	xor.b32  	%r446, %r445, %r439;
	and.b32  	%r447, %r446, %r49;
	and.b32  	%r448, %r444, %r48;
	cvt.u64.u32 	%rd218, %r447;
	mul.lo.s64 	%rd219, %rd218, -3263064605168079213;
	{ .reg .b32 tmp; mov.b64 {tmp, %r449}, %rd219; }
	cvt.u32.u64 	%r450, %rd219;
	shl.b32 	%r451, %r450, %r51;
	shr.u32 	%r452, %r448, %r50;
	or.b32  	%r453, %r451, %r452;
	xor.b32  	%r454, %r7, %r449;
	xor.b32  	%r455, %r454, %r448;
	and.b32  	%r456, %r455, %r49;
	and.b32  	%r457, %r453, %r48;
	cvt.u64.u32 	%rd220, %r456;
	mul.lo.s64 	%rd221, %rd220, -3263064605168079213;
	{ .reg .b32 tmp; mov.b64 {tmp, %r458}, %rd221; }
	cvt.u32.u64 	%r459, %rd221;
	shl.b32 	%r460, %r459, %r51;
	shr.u32 	%r461, %r457, %r50;
	or.b32  	%r462, %r460, %r461;
	xor.b32  	%r463, %r8, %r458;
	xor.b32  	%r464, %r463, %r457;
	and.b32  	%r465, %r464, %r49;
	and.b32  	%r466, %r462, %r48;
	cvt.u64.u32 	%rd222, %r465;
	mul.lo.s64 	%rd223, %rd222, -3263064605168079213;
	{ .reg .b32 tmp; mov.b64 {tmp, %r467}, %rd223; }
	cvt.u32.u64 	%r468, %rd223;
	shl.b32 	%r469, %r468, %r51;
	shr.u32 	%r470, %r466, %r50;
	or.b32  	%r471, %r469, %r470;
	xor.b32  	%r472, %r5, %r467;
	xor.b32  	%r473, %r472, %r466;
	and.b32  	%r474, %r473, %r49;
	and.b32  	%r475, %r471, %r48;
	cvt.u64.u32 	%rd224, %r474;
	mul.lo.s64 	%rd225, %rd224, -3263064605168079213;
	{ .reg .b32 tmp; mov.b64 {tmp, %r476}, %rd225; }
	cvt.u32.u64 	%r477, %rd225;
	shl.b32 	%r478, %r477, %r51;
	shr.u32 	%r479, %r475, %r50;
	or.b32  	%r480, %r478, %r479;
	xor.b32  	%r481, %r6, %r476;
	xor.b32  	%r482, %r481, %r475;
	and.b32  	%r483, %r482, %r49;
	and.b32  	%r484, %r480, %r48;
	cvt.u64.u32 	%rd226, %r483;
	mul.lo.s64 	%rd227, %rd226, -3263064605168079213;
	{ .reg .b32 tmp; mov.b64 {tmp, %r485}, %rd227; }
	cvt.u32.u64 	%r486, %rd227;
	shl.b32 	%r487, %r486, %r51;
	shr.u32 	%r488, %r484, %r50;
	or.b32  	%r489, %r487, %r488;
	xor.b32  	%r490, %r3, %r485;
	xor.b32  	%r491, %r490, %r484;
	and.b32  	%r492, %r491, %r49;
	and.b32  	%r493, %r489, %r48;
	cvt.u64.u32 	%rd228, %r492;
	mul.lo.s64 	%rd229, %rd228, -3263064605168079213;
	{ .reg .b32 tmp; mov.b64 {tmp, %r494}, %rd229; }
	cvt.u32.u64 	%r495, %rd229;
	shl.b32 	%r496, %r495, %r51;
	shr.u32 	%r497, %r493, %r50;
	or.b32  	%r498, %r496, %r497;
	xor.b32  	%r499, %r4, %r494;
	xor.b32  	%r500, %r499, %r493;
	and.b32  	%r501, %r500, %r49;
	and.b32  	%r502, %r498, %r48;
	cvt.u64.u32 	%rd230, %r501;
	mul.lo.s64 	%rd231, %rd230, -3263064605168079213;
	{ .reg .b32 tmp; mov.b64 {tmp, %r503}, %rd231; }
	cvt.u32.u64 	%r504, %rd231;
	shl.b32 	%r505, %r504, %r51;
	shr.u32 	%r506, %r502, %r50;
	or.b32  	%r507, %r505, %r506;
	xor.b32  	%r508, %r1, %r503;
	xor.b32  	%r509, %r508, %r502;
	and.b32  	%r510, %r509, %r49;
	and.b32  	%r511, %r507, %r48;
	cvt.u64.u32 	%rd232, %r510;
	mul.lo.s64 	%rd233, %rd232, -3263064605168079213;
	{ .reg .b32 tmp; mov.b64 {tmp, %r512}, %rd233; }
	cvt.u32.u64 	%r513, %rd233;
	shl.b32 	%r514, %r513, %r51;
	shr.u32 	%r515, %r511, %r50;
	or.b32  	%r516, %r514, %r515;
	xor.b32  	%r517, %r2, %r512;
	xor.b32  	%r518, %r517, %r511;
	and.b32  	%r519, %r518, %r49;
	and.b32  	%r520, %r516, %r48;
	cvt.u64.u32 	%rd234, %r519;
	shl.b64 	%rd235, %rd234, %r79;
	cvt.u64.u32 	%rd236, %r520;
	or.b64  	%rd826, %rd235, %rd236;
	setp.lt.u64 	%p5, %rd826, %rd8;
	selp.u64 	%rd827, 1, 0, %p5;
$L__BB7_43:
	add.s32 	%r54, %r53, 32;
	setp.ge.u32 	%p6, %r54, %r27;
	mov.u64 	%rd828, %rd830;
	mov.u64 	%rd829, %rd831;
	@%p6 bra 	$L__BB7_45;
	cvt.u64.u32 	%rd237, %r54;
	add.s64 	%rd238, %rd63, %rd237;
	shr.u64 	%rd239, %rd238, %r79;
	cvt.u32.u64 	%r522, %rd238;
	and.b32  	%r524, %r48, %r522;
	and.b64  	%rd240, %rd239, 4294967295;
	mul.lo.s64 	%rd241, %rd240, -3263064605168079213;
	{ .reg .b32 tmp; mov.b64 {tmp, %r525}, %rd241; }
	cvt.u32.u64 	%r526, %rd241;
	shl.b32 	%r527, %r526, %r51;
	shr.u32 	%r528, %r524, %r50;
	or.b32  	%r529, %r527, %r528;
	xor.b32  	%r530, %r23, %r525;
	xor.b32  	%r531, %r530, %r524;
	and.b32  	%r532, %r531, %r49;
	and.b32  	%r533, %r529, %r48;
	cvt.u64.u32 	%rd242, %r532;
	mul.lo.s64 	%rd243, %rd242, -3263064605168079213;
	{ .reg .b32 tmp; mov.b64 {tmp, %r534}, %rd243; }
	cvt.u32.u64 	%r535, %rd243;
	shl.b32 	%r536, %r535, %r51;
	shr.u32 	%r537, %r533, %r50;
	or.b32  	%r538, %r536, %r537;
	xor.b32  	%r539, %r24, %r534;
	xor.b32  	%r540, %r539, %r533;
	and.b32  	%r541, %r540, %r49;
	and.b32  	%r542, %r538, %r48;
	cvt.u64.u32 	%rd244, %r541;
	mul.lo.s64 	%rd245, %rd244, -3263064605168079213;
	{ .reg .b32 tmp; mov.b64 {tmp, %r543}, %rd245; }
	cvt.u32.u64 	%r544, %rd245;
	shl.b32 	%r545, %r544, %r51;
	shr.u32 	%r546, %r542, %r50;
	or.b32  	%r547, %r545, %r546;
	xor.b32  	%r548, %r21, %r543;
	xor.b32  	%r549, %r548, %r542;
	and.b32  	%r550, %r549, %r49;
	and.b32  	%r551, %r547, %r48;
	cvt.u64.u32 	%rd246, %r550;
	mul.lo.s64 	%rd247, %rd246, -3263064605168079213;
	{ .reg .b32 tmp; mov.b64 {tmp, %r552}, %rd247; }
	cvt.u32.u64 	%r553, %rd247;
	shl.b32 	%r554, %r553, %r51;
	shr.u32 	%r555, %r551, %r50;
	or.b32  	%r556, %r554, %r555;
	xor.b32  	%r557, %r22, %r552;
	xor.b32  	%r558, %r557, %r551;
	and.b32  	%r559, %r558, %r49;
	and.b32  	%r560, %r556, %r48;
	cvt.u64.u32 	%rd248, %r559;
	mul.lo.s64 	%rd249, %rd248, -3263064605168079213;
	{ .reg .b32 tmp; mov.b64 {tmp, %r561}, %rd249; }
	cvt.u32.u64 	%r562, %rd249;
	shl.b32 	%r563, %r562, %r51;
	shr.u32 	%r564, %r560, %r50;
	or.b32  	%r565, %r563, %r564;
	xor.b32  	%r566, %r19, %r561;
	xor.b32  	%r567, %r566, %r560;
	and.b32  	%r568, %r567, %r49;
	and.b32  	%r569, %r565, %r48;
	cvt.u64.u32 	%rd250, %r568;
	mul.lo.s64 	%rd251, %rd250, -3263064605168079213;
	{ .reg .b32 tmp; mov.b64 {tmp, %r570}, %rd251; }
	cvt.u32.u64 	%r571, %rd251;
	shl.b32 	%r572, %r571, %r51;
	shr.u32 	%r573, %r569, %r50;
	or.b32  	%r574, %r572, %r573;
	xor.b32  	%r575, %r20, %r570;
	xor.b32  	%r576, %r575, %r569;
	and.b32  	%r577, %r576, %r49;
	and.b32  	%r578, %r574, %r48;
	cvt.u64.u32 	%rd252, %r577;
	mul.lo.s64 	%rd253, %rd252, -3263064605168079213;
	{ .reg .b32 tmp; mov.b64 {tmp, %r579}, %rd253; }
	cvt.u32.u64 	%r580, %rd253;
	shl.b32 	%r581, %r580, %r51;
	shr.u32 	%r582, %r578, %r50;
	or.b32  	%r583, %r581, %r582;
	xor.b32  	%r584, %r17, %r579;
	xor.b32  	%r585, %r584, %r578;
	and.b32  	%r586, %r585, %r49;
	and.b32  	%r587, %r583, %r48;
	cvt.u64.u32 	%rd254, %r586;
	mul.lo.s64 	%rd255, %rd254, -3263064605168079213;
	{ .reg .b32 tmp; mov.b64 {tmp, %r588}, %rd255; }
	cvt.u32.u64 	%r589, %rd255;
	shl.b32 	%r590, %r589, %r51;
	shr.u32 	%r591, %r587, %r50;
	or.b32  	%r592, %r590, %r591;
	xor.b32  	%r593, %r18, %r588;
	xor.b32  	%r594, %r593, %r587;
	and.b32  	%r595, %r594, %r49;
	and.b32  	%r596, %r592, %r48;
	cvt.u64.u32 	%rd256, %r595;
	mul.lo.s64 	%rd257, %rd256, -3263064605168079213;
	{ .reg .b32 tmp; mov.b64 {tmp, %r597}, %rd257; }
	cvt.u32.u64 	%r598, %rd257;
	shl.b32 	%r599, %r598, %r51;
	shr.u32 	%r600, %r596, %r50;
	or.b32  	%r601, %r599, %r600;
	xor.b32  	%r602, %r15, %r597;
	xor.b32  	%r603, %r602, %r596;
	and.b32  	%r604, %r603, %r49;
	and.b32  	%r605, %r601, %r48;
	cvt.u64.u32 	%rd258, %r604;
	mul.lo.s64 	%rd259, %rd258, -3263064605168079213;
	{ .reg .b32 tmp; mov.b64 {tmp, %r606}, %rd259; }
	cvt.u32.u64 	%r607, %rd259;
	shl.b32 	%r608, %r607, %r51;
	shr.u32 	%r609, %r605, %r50;
	or.b32  	%r610, %r608, %r609;
	xor.b32  	%r611, %r16, %r606;
	xor.b32  	%r612, %r611, %r605;
	and.b32  	%r613, %r612, %r49;
	and.b32  	%r614, %r610, %r48;
	cvt.u64.u32 	%rd260, %r613;
	mul.lo.s64 	%rd261, %rd260, -3263064605168079213;
	{ .reg .b32 tmp; mov.b64 {tmp, %r615}, %rd261; }
	cvt.u32.u64 	%r616, %rd261;
	shl.b32 	%r617, %r616, %r51;
	shr.u32 	%r618, %r614, %r50;
	or.b32  	%r619, %r617, %r618;
	xor.b32  	%r620, %r13, %r615;
	xor.b32  	%r621, %r620, %r614;
	and.b32  	%r622, %r621, %r49;
	and.b32  	%r623, %r619, %r48;
	cvt.u64.u32 	%rd262, %r622;
	mul.lo.s64 	%rd263, %rd262, -3263064605168079213;
	{ .reg .b32 tmp; mov.b64 {tmp, %r624}, %rd263; }
	cvt.u32.u64 	%r625, %rd263;
	shl.b32 	%r626, %r625, %r51;
	shr.u32 	%r627, %r623, %r50;
	or.b32  	%r628, %r626, %r627;
	xor.b32  	%r629, %r14, %r624;
	xor.b32  	%r630, %r629, %r623;
	and.b32  	%r631, %r630, %r49;
	and.b32  	%r632, %r628, %r48;
	cvt.u64.u32 	%rd264, %r631;
	mul.lo.s64 	%rd265, %rd264, -3263064605168079213;
	{ .reg .b32 tmp; mov.b64 {tmp, %r633}, %rd265; }
	cvt.u32.u64 	%r634, %rd265;
	shl.b32 	%r635, %r634, %r51;
	shr.u32 	%r636, %r632, %r50;
	or.b32  	%r637, %r635, %r636;
	xor.b32  	%r638, %r11, %r633;
	xor.b32  	%r639, %r638, %r632;
	and.b32  	%r640, %r639, %r49;
	and.b32  	%r641, %r637, %r48;
	cvt.u64.u32 	%rd266, %r640;
	mul.lo.s64 	%rd267, %rd266, -3263064605168079213;
	{ .reg .b32 tmp; mov.b64 {tmp, %r642}, %rd267; }
	cvt.u32.u64 	%r643, %rd267;
	shl.b32 	%r644, %r643, %r51;
	shr.u32 	%r645, %r641, %r50;
	or.b32  	%r646, %r644, %r645;
	xor.b32  	%r647, %r12, %r642;
	xor.b32  	%r648, %r647, %r641;
	and.b32  	%r649, %r648, %r49;
	and.b32  	%r650, %r646, %r48;
	cvt.u64.u32 	%rd268, %r649;
	mul.lo.s64 	%rd269, %rd268, -3263064605168079213;
	{ .reg .b32 tmp; mov.b64 {tmp, %r651}, %rd269; }
	cvt.u32.u64 	%r652, %rd269;
	shl.b32 	%r653, %r652, %r51;
	shr.u32 	%r654, %r650, %r50;
	or.b32  	%r655, %r653, %r654;
	xor.b32  	%r656, %r9, %r651;
	xor.b32  	%r657, %r656, %r650;
	and.b32  	%r658, %r657, %r49;
	and.b32  	%r659, %r655, %r48;
	cvt.u64.u32 	%rd270, %r658;
	mul.lo.s64 	%rd271, %rd270, -3263064605168079213;
	{ .reg .b32 tmp; mov.b64 {tmp, %r660}, %rd271; }
	cvt.u32.u64 	%r661, %rd271;
	shl.b32 	%r662, %r661, %r51;
	shr.u32 	%r663, %r659, %r50;
	or.b32  	%r664, %r662, %r663;
	xor.b32  	%r665, %r10, %r660;
	xor.b32  	%r666, %r665, %r659;
	and.b32  	%r667, %r666, %r49;
	and.b32  	%r668, %r664, %r48;
	cvt.u64.u32 	%rd272, %r667;
	mul.lo.s64 	%rd273, %rd272, -3263064605168079213;
	{ .reg .b32 tmp; mov.b64 {tmp, %r669}, %rd273; }
	cvt.u32.u64 	%r670, %rd273;
	shl.b32 	%r671, %r670, %r51;
	shr.u32 	%r672, %r668, %r50;
	or.b32  	%r673, %r671, %r672;
	xor.b32  	%r674, %r7, %r669;
	xor.b32  	%r675, %r674, %r668;
	and.b32  	%r676, %r675, %r49;
	and.b32  	%r677, %r673, %r48;
	cvt.u64.u32 	%rd274, %r676;
	mul.lo.s64 	%rd275, %rd274, -3263064605168079213;
	{ .reg .b32 tmp; mov.b64 {tmp, %r678}, %rd275; }
	cvt.u32.u64 	%r679, %rd275;
	shl.b32 	%r680, %r679, %r51;
	shr.u32 	%r681, %r677, %r50;
	or.b32  	%r682, %r680, %r681;
	xor.b32  	%r683, %r8, %r678;
	xor.b32  	%r684, %r683, %r677;
	and.b32  	%r685, %r684, %r49;
	and.b32  	%r686, %r682, %r48;
	cvt.u64.u32 	%rd276, %r685;
	mul.lo.s64 	%rd277, %rd276, -3263064605168079213;
	{ .reg .b32 tmp; mov.b64 {tmp, %r687}, %rd277; }
	cvt.u32.u64 	%r688, %rd277;
	shl.b32 	%r689, %r688, %r51;
	shr.u32 	%r690, %r686, %r50;
	or.b32  	%r691, %r689, %r690;
	xor.b32  	%r692, %r5, %r687;
	xor.b32  	%r693, %r692, %r686;
	and.b32  	%r694, %r693, %r49;
	and.b32  	%r695, %r691, %r48;
	cvt.u64.u32 	%rd278, %r694;
	mul.lo.s64 	%rd279, %rd278, -3263064605168079213;
	{ .reg .b32 tmp; mov.b64 {tmp, %r696}, %rd279; }
	cvt.u32.u64 	%r697, %rd279;
	shl.b32 	%r698, %r697, %r51;
	shr.u32 	%r699, %r695, %r50;
	or.b32  	%r700, %r698, %r699;
	xor.b32  	%r701, %r6, %r696;
	xor.b32  	%r702, %r701, %r695;
	and.b32  	%r703, %r702, %r49;
	and.b32  	%r704, %r700, %r48;
	cvt.u64.u32 	%rd280, %r703;
	mul.lo.s64 	%rd281, %rd280, -3263064605168079213;
	{ .reg .b32 tmp; mov.b64 {tmp, %r705}, %rd281; }
	cvt.u32.u64 	%r706, %rd281;
	shl.b32 	%r707, %r706, %r51;
	shr.u32 	%r708, %r704, %r50;
	or.b32  	%r709, %r707, %r708;
	xor.b32  	%r710, %r3, %r705;
	xor.b32  	%r711, %r710, %r704;
	and.b32  	%r712, %r711, %r49;
	and.b32  	%r713, %r709, %r48;
	cvt.u64.u32 	%rd282, %r712;
	mul.lo.s64 	%rd283, %rd282, -3263064605168079213;
	{ .reg .b32 tmp; mov.b64 {tmp, %r714}, %rd283; }
	cvt.u32.u64 	%r715, %rd283;
	shl.b32 	%r716, %r715, %r51;
	shr.u32 	%r717, %r713, %r50;
	or.b32  	%r718, %r716, %r717;
	xor.b32  	%r719, %r4, %r714;
	xor.b32  	%r720, %r719, %r713;
	and.b32  	%r721, %r720, %r49;
	and.b32  	%r722, %r718, %r48;
	cvt.u64.u32 	%rd284, %r721;
	mul.lo.s64 	%rd285, %rd284, -3263064605168079213;
	{ .reg .b32 tmp; mov.b64 {tmp, %r723}, %rd285; }
	cvt.u32.u64 	%r724, %rd285;
	shl.b32 	%r725, %r724, %r51;
	shr.u32 	%r726, %r722, %r50;
	or.b32  	%r727, %r725, %r726;
	xor.b32  	%r728, %r1, %r723;
	xor.b32  	%r729, %r728, %r722;
	and.b32  	%r730, %r729, %r49;
	and.b32  	%r731, %r727, %r48;
	cvt.u64.u32 	%rd286, %r730;
	mul.lo.s64 	%rd287, %rd286, -3263064605168079213;
	{ .reg .b32 tmp; mov.b64 {tmp, %r732}, %rd287; }
	cvt.u32.u64 	%r733, %rd287;
	shl.b32 	%r734, %r733, %r51;
	shr.u32 	%r735, %r731, %r50;
	or.b32  	%r736, %r734, %r735;
	xor.b32  	%r737, %r2, %r732;
	xor.b32  	%r738, %r737, %r731;
	and.b32  	%r739, %r738, %r49;
	and.b32  	%r740, %r736, %r48;
	cvt.u64.u32 	%rd288, %r739;
	shl.b64 	%rd289, %rd288, %r79;
	cvt.u64.u32 	%rd290, %r740;
	or.b64  	%rd828, %rd289, %rd290;
	setp.lt.u64 	%p7, %rd828, %rd8;
	selp.u64 	%rd829, 1, 0, %p7;
$L__BB7_45:
	add.s32 	%r55, %r53, 64;
	setp.ge.u32 	%p8, %r55, %r27;
	@%p8 bra 	$L__BB7_47;
	cvt.u64.u32 	%rd291, %r55;
	add.s64 	%rd292, %rd63, %rd291;
	shr.u64 	%rd293, %rd292, %r79;
	cvt.u32.u64 	%r742, %rd292;
	and.b32  	%r744, %r48, %r742;
	and.b64  	%rd294, %rd293, 4294967295;
	mul.lo.s64 	%rd295, %rd294, -3263064605168079213;
	{ .reg .b32 tmp; mov.b64 {tmp, %r745}, %rd295; }
	cvt.u32.u64 	%r746, %rd295;
	shl.b32 	%r747, %r746, %r51;
	shr.u32 	%r748, %r744, %r50;
	or.b32  	%r749, %r747, %r748;
	xor.b32  	%r750, %r23, %r745;
	xor.b32  	%r751, %r750, %r744;
	and.b32  	%r752, %r751, %r49;
	and.b32  	%r753, %r749, %r48;
	cvt.u64.u32 	%rd296, %r752;
	mul.lo.s64 	%rd297, %rd296, -3263064605168079213;
	{ .reg .b32 tmp; mov.b64 {tmp, %r754}, %rd297; }
	cvt.u32.u64 	%r755, %rd297;
	shl.b32 	%r756, %r755, %r51;
	shr.u32 	%r757, %r753, %r50;
	or.b32  	%r758, %r756, %r757;
	xor.b32  	%r759, %r24, %r754;
	xor.b32  	%r760, %r759, %r753;
	and.b32  	%r761, %r760, %r49;
	and.b32  	%r762, %r758, %r48;
	cvt.u64.u32 	%rd298, %r761;
	mul.lo.s64 	%rd299, %rd298, -3263064605168079213;
	{ .reg .b32 tmp; mov.b64 {tmp, %r763}, %rd299; }
	cvt.u32.u64 	%r764, %rd299;
	shl.b32 	%r765, %r764, %r51;
	shr.u32 	%r766, %r762, %r50;
	or.b32  	%r767, %r765, %r766;
	xor.b32  	%r768, %r21, %r763;
	xor.b32  	%r769, %r768, %r762;
	and.b32  	%r770, %r769, %r49;
	and.b32  	%r771, %r767, %r48;
	cvt.u64.u32 	%rd300, %r770;
	mul.lo.s64 	%rd301, %rd300, -3263064605168079213;
	{ .reg .b32 tmp; mov.b64 {tmp, %r772}, %rd301; }
	cvt.u32.u64 	%r773, %rd301;
	shl.b32 	%r774, %r773, %r51;
	shr.u32 	%r775, %r771, %r50;
	or.b32  	%r776, %r774, %r775;
	xor.b32  	%r777, %r22, %r772;
	xor.b32  	%r778, %r777, %r771;
	and.b32  	%r779, %r778, %r49;
	and.b32  	%r780, %r776, %r48;
	cvt.u64.u32 	%rd302, %r779;
	mul.lo.s64 	%rd303, %rd302, -3263064605168079213;
	{ .reg .b32 tmp; mov.b64 {tmp, %r781}, %rd303; }
	cvt.u32.u64 	%r782, %rd303;
	shl.b32 	%r783, %r782, %r51;
	shr.u32 	%r784, %r780, %r50;
	or.b32  	%r785, %r783, %r784;
	xor.b32  	%r786, %r19, %r781;
	xor.b32  	%r787, %r786, %r780;
	and.b32  	%r788, %r787, %r49;
	and.b32  	%r789, %r785, %r48;
	cvt.u64.u32 	%rd304, %r788;
	mul.lo.s64 	%rd305, %rd304, -3263064605168079213;
	{ .reg .b32 tmp; mov.b64 {tmp, %r790}, %rd305; }
	cvt.u32.u64 	%r791, %rd305;
	shl.b32 	%r792, %r791, %r51;
	shr.u32 	%r793, %r789, %r50;
	or.b32  	%r794, %r792, %r793;
	xor.b32  	%r795, %r20, %r790;
	xor.b32  	%r796, %r795, %r789;
	and.b32  	%r797, %r796, %r49;
	and.b32  	%r798, %r794, %r48;
	cvt.u64.u32 	%rd306, %r797;
	mul.lo.s64 	%rd307, %rd306, -3263064605168079213;
	{ .reg .b32 tmp; mov.b64 {tmp, %r799}, %rd307; }
	cvt.u32.u64 	%r800, %rd307;
	shl.b32 	%r801, %r800, %r51;
	shr.u32 	%r802, %r798, %r50;
	or.b32  	%r803, %r801, %r802;
	xor.b32  	%r804, %r17, %r799;
	xor.b32  	%r805, %r804, %r798;
	and.b32  	%r806, %r805, %r49;
	and.b32  	%r807, %r803, %r48;
	cvt.u64.u32 	%rd308, %r806;
	mul.lo.s64 	%rd309, %rd308, -3263064605168079213;
	{ .reg .b32 tmp; mov.b64 {tmp, %r808}, %rd309; }
	cvt.u32.u64 	%r809, %rd309;
	shl.b32 	%r810, %r809, %r51;
	shr.u32 	%r811, %r807, %r50;
	or.b32  	%r812, %r810, %r811;
	xor.b32  	%r813, %r18, %r808;
	xor.b32  	%r814, %r813, %r807;
	and.b32  	%r815, %r814, %r49;
	and.b32  	%r816, %r812, %r48;
	cvt.u64.u32 	%rd310, %r815;
	mul.lo.s64 	%rd311, %rd310, -3263064605168079213;
	{ .reg .b32 tmp; mov.b64 {tmp, %r817}, %rd311; }
	cvt.u32.u64 	%r818, %rd311;
	shl.b32 	%r819, %r818, %r51;
	shr.u32 	%r820, %r816, %r50;
	or.b32  	%r821, %r819, %r820;
	xor.b32  	%r822, %r15, %r817;
	xor.b32  	%r823, %r822, %r816;
	and.b32  	%r824, %r823, %r49;
	and.b32  	%r825, %r821, %r48;
	cvt.u64.u32 	%rd312, %r824;
	mul.lo.s64 	%rd313, %rd312, -3263064605168079213;
	{ .reg .b32 tmp; mov.b64 {tmp, %r826}, %rd313; }
	cvt.u32.u64 	%r827, %rd313;
	shl.b32 	%r828, %r827, %r51;
	shr.u32 	%r829, %r825, %r50;
	or.b32  	%r830, %r828, %r829;
	xor.b32  	%r831, %r16, %r826;
	xor.b32  	%r832, %r831, %r825;
	and.b32  	%r833, %r832, %r49;
	and.b32  	%r834, %r830, %r48;
	cvt.u64.u32 	%rd314, %r833;
	mul.lo.s64 	%rd315, %rd314, -3263064605168079213;
	{ .reg .b32 tmp; mov.b64 {tmp, %r835}, %rd315; }
	cvt.u32.u64 	%r836, %rd315;
	shl.b32 	%r837, %r836, %r51;
	shr.u32 	%r838, %r834, %r50;
	or.b32  	%r839, %r837, %r838;
	xor.b32  	%r840, %r13, %r835;
	xor.b32  	%r841, %r840, %r834;
	and.b32  	%r842, %r841, %r49;
	and.b32  	%r843, %r839, %r48;
	cvt.u64.u32 	%rd316, %r842;
	mul.lo.s64 	%rd317, %rd316, -3263064605168079213;
	{ .reg .b32 tmp; mov.b64 {tmp, %r844}, %rd317; }
	cvt.u32.u64 	%r845, %rd317;
	shl.b32 	%r846, %r845, %r51;
	shr.u32 	%r847, %r843, %r50;
	or.b32  	%r848, %r846, %r847;
	xor.b32  	%r849, %r14, %r844;
	xor.b32  	%r850, %r849, %r843;
	and.b32  	%r851, %r850, %r49;
	and.b32  	%r852, %r848, %r48;
	cvt.u64.u32 	%rd318, %r851;
	mul.lo.s64 	%rd319, %rd318, -3263064605168079213;
	{ .reg .b32 tmp; mov.b64 {tmp, %r853}, %rd319; }
	cvt.u32.u64 	%r854, %rd319;
	shl.b32 	%r855, %r854, %r51;
	shr.u32 	%r856, %r852, %r50;
	or.b32  	%r857, %r855, %r856;
	xor.b32  	%r858, %r11, %r853;
	xor.b32  	%r859, %r858, %r852;
	and.b32  	%r860, %r859, %r49;
	and.b32  	%r861, %r857, %r48;
	cvt.u64.u32 	%rd320, %r860;
	mul.lo.s64 	%rd321, %rd320, -3263064605168079213;
	{ .reg .b32 tmp; mov.b64 {tmp, %r862}, %rd321; }
	cvt.u32.u64 	%r863, %rd321;
	shl.b32 	%r864, %r863, %r51;
	shr.u32 	%r865, %r861, %r50;
	or.b32  	%r866, %r864, %r865;
	xor.b32  	%r867, %r12, %r862;
	xor.b32  	%r868, %r867, %r861;
	and.b32  	%r869, %r868, %r49;
	and.b32  	%r870, %r866, %r48;
	cvt.u64.u32 	%rd322, %r869;
	mul.lo.s64 	%rd323, %rd322, -3263064605168079213;
	{ .reg .b32 tmp; mov.b64 {tmp, %r871}, %rd323; }
	cvt.u32.u64 	%r872, %rd323;
	shl.b32 	%r873, %r872, %r51;
	shr.u32 	%r874, %r870, %r50;
	or.b32  	%r875, %r873, %r874;
	xor.b32  	%r876, %r9, %r871;
	xor.b32  	%r877, %r876, %r870;
	and.b32  	%r878, %r877, %r49;
	and.b32  	%r879, %r875, %r48;
	cvt.u64.u32 	%rd324, %r878;
	mul.lo.s64 	%rd325, %rd324, -3263064605168079213;
	{ .reg .b32 tmp; mov.b64 {tmp, %r880}, %rd325; }
	cvt.u32.u64 	%r881, %rd325;
	shl.b32 	%r882, %r881, %r51;
	shr.u32 	%r883, %r879, %r50;
	or.b32  	%r884, %r882, %r883;
	xor.b32  	%r885, %r10, %r880;
	xor.b32  	%r886, %r885, %r879;
	and.b32  	%r887, %r886, %r49;
	and.b32  	%r888, %r884, %r48;
	cvt.u64.u32 	%rd326, %r887;
	mul.lo.s64 	%rd327, %rd326, -3263064605168079213;
	{ .reg .b32 tmp; mov.b64 {tmp, %r889}, %rd327; }
	cvt.u32.u64 	%r890, %rd327;
	shl.b32 	%r891, %r890, %r51;
	shr.u32 	%r892, %r888, %r50;
	or.b32  	%r893, %r891, %r892;
	xor.b32  	%r894, %r7, %r889;
	xor.b32  	%r895, %r894, %r888;
	and.b32  	%r896, %r895, %r49;
	and.b32  	%r897, %r893, %r48;
	cvt.u64.u32 	%rd328, %r896;
	mul.lo.s64 	%rd329, %rd328, -3263064605168079213;
	{ .reg .b32 tmp; mov.b64 {tmp, %r898}, %rd329; }
	cvt.u32.u64 	%r899, %rd329;
	shl.b32 	%r900, %r899, %r51;
	shr.u32 	%r901, %r897, %r50;
	or.b32  	%r902, %r900, %r901;
	xor.b32  	%r903, %r8, %r898;
	xor.b32  	%r904, %r903, %r897;
	and.b32  	%r905, %r904, %r49;
	and.b32  	%r906, %r902, %r48;
	cvt.u64.u32 	%rd330, %r905;
	mul.lo.s64 	%rd331, %rd330, -3263064605168079213;
	{ .reg .b32 tmp; mov.b64 {tmp, %r907}, %rd331; }
	cvt.u32.u64 	%r908, %rd331;
	shl.b32 	%r909, %r908, %r51;
	shr.u32 	%r910, %r906, %r50;
	or.b32  	%r911, %r909, %r910;
	xor.b32  	%r912, %r5, %r907;
	xor.b32  	%r913, %r912, %r906;
	and.b32  	%r914, %r913, %r49;
	and.b32  	%r915, %r911, %r48;
	cvt.u64.u32 	%rd332, %r914;
	mul.lo.s64 	%rd333, %rd332, -3263064605168079213;
	{ .reg .b32 tmp; mov.b64 {tmp, %r916}, %rd333; }
	cvt.u32.u64 	%r917, %rd333;
	shl.b32 	%r918, %r917, %r51;
	shr.u32 	%r919, %r915, %r50;
	or.b32  	%r920, %r918, %r919;
	xor.b32  	%r921, %r6, %r916;
	xor.b32  	%r922, %r921, %r915;
	and.b32  	%r923, %r922, %r49;
	and.b32  	%r924, %r920, %r48;
	cvt.u64.u32 	%rd334, %r923;
	mul.lo.s64 	%rd335, %rd334, -3263064605168079213;
	{ .reg .b32 tmp; mov.b64 {tmp, %r925}, %rd335; }
	cvt.u32.u64 	%r926, %rd335;
	shl.b32 	%r927, %r926, %r51;
	shr.u32 	%r928, %r924, %r50;
	or.b32  	%r929, %r927, %r928;
	xor.b32  	%r930, %r3, %r925;
	xor.b32  	%r931, %r930, %r924;
	and.b32  	%r932, %r931, %r49;
	and.b32  	%r933, %r929, %r48;
	cvt.u64.u32 	%rd336, %r932;
	mul.lo.s64 	%rd337, %rd336, -3263064605168079213;
	{ .reg .b32 tmp; mov.b64 {tmp, %r934}, %rd337; }
	cvt.u32.u64 	%r935, %rd337;
	shl.b32 	%r936, %r935, %r51;
	shr.u32 	%r937, %r933, %r50;
	or.b32  	%r938, %r936, %r937;
	xor.b32  	%r939, %r4, %r934;
	xor.b32  	%r940, %r939, %r933;
	and.b32  	%r941, %r940, %r49;
	and.b32  	%r942, %r938, %r48;
	cvt.u64.u32 	%rd338, %r941;
	mul.lo.s64 	%rd339, %rd338, -3263064605168079213;
	{ .reg .b32 tmp; mov.b64 {tmp, %r943}, %rd339; }
	cvt.u32.u64 	%r944, %rd339;
	shl.b32 	%r945, %r944, %r51;
	shr.u32 	%r946, %r942, %r50;
	or.b32  	%r947, %r945, %r946;
	xor.b32  	%r948, %r1, %r943;
	xor.b32  	%r949, %r948, %r942;
	and.b32  	%r950, %r949, %r49;
	and.b32  	%r951, %r947, %r48;
	cvt.u64.u32 	%rd340, %r950;
	mul.lo.s64 	%rd341, %rd340, -3263064605168079213;
	{ .reg .b32 tmp; mov.b64 {tmp, %r952}, %rd341; }
	cvt.u32.u64 	%r953, %rd341;
	shl.b32 	%r954, %r953, %r51;
	shr.u32 	%r955, %r951, %r50;
	or.b32  	%r956, %r954, %r955;
	xor.b32  	%r957, %r2, %r952;
	xor.b32  	%r958, %r957, %r951;
	and.b32  	%r959, %r958, %r49;
	and.b32  	%r960, %r956, %r48;
	cvt.u64.u32 	%rd342, %r959;
	shl.b64 	%rd343, %rd342, %r79;
	cvt.u64.u32 	%rd344, %r960;
	or.b64  	%rd830, %rd343, %rd344;
	setp.lt.u64 	%p9, %rd830, %rd8;
	selp.u64 	%rd831, 1, 0, %p9;
$L__BB7_47:
	// begin inline asm
	mov.u32 %r961, %laneid;
	// end inline asm
	shr.u32 	%r57, %r52, 5;
	mad.lo.s32 	%r962, %r57, 96, %r961;
	shl.b32 	%r963, %r962, 4;
	mov.u32 	%r964, _ZZN3cub18CUB_300001_SM_10006detail4scan16DeviceScanKernelINS2_10policy_hubIN6thrust24THRUST_300001_SM_1000_NS6system6detail7generic14key_flag_tupleENS6_6detail10any_assignESA_jNS9_16key_flag_scan_opEE10Policy1000ENS6_18transform_iteratorINS9_21construct_key_flag_opENS6_17counting_iteratorImNS6_11use_defaultESJ_SJ_EESA_SJ_EENS6_25transform_output_iteratorINS9_15write_output_opINSB_15normal_iteratorINS6_7pointerIiNS6_8cuda_cub5par_tESJ_SJ_EEEEPiEENS6_16discard_iteratorImEEEENS0_13ScanTileStateISA_Lb0EEESD_NS0_8NullTypeEjSA_Lb0ES11_EEvT0_T1_T2_iT3_T4_T5_E12temp_storage;
	add.s32 	%r58, %r964, %r963;
	st.shared.v2.u64 	[%r58], {%rd826, %rd827};
	st.shared.v2.u64 	[%r58+512], {%rd828, %rd829};
	st.shared.v2.u64 	[%r58+1024], {%rd830, %rd831};
	bar.warp.sync 	-1;
	shl.b32 	%r965, %r961, 5;
	add.s32 	%r59, %r58, %r965;
	ld.shared.v2.u64 	{%rd78, %rd80}, [%r59];
	ld.shared.v2.u64 	{%rd81, %rd83}, [%r59+16];
	ld.shared.v2.u64 	{%rd86, %rd87}, [%r59+32];
	bar.sync 	0;
	setp.ne.s32 	%p10, %r25, 0;
	@%p10 bra 	$L__BB7_51;
	add.s64 	%rd451, %rd83, %rd80;
	add.s64 	%rd452, %rd87, %rd451;
	mov.b64 	{%r1326, %r1331}, %rd452;
	mov.b64 	{%r1416, %r1421}, %rd86;
	mov.b32 	%r1432, 1;
	mov.b32 	%r1433, 0;
	mov.b32 	%r1434, -1;
	// begin inline asm
	shfl.sync.up.b32 %r1315, %r1416, %r1432, %r1433, %r1434;
	// end inline asm
	// begin inline asm
	shfl.sync.up.b32 %r1320, %r1421, %r1432, %r1433, %r1434;
	// end inline asm
	// begin inline asm
	shfl.sync.up.b32 %r1325, %r1326, %r1432, %r1433, %r1434;
	// end inline asm
	// begin inline asm
	shfl.sync.up.b32 %r1330, %r1331, %r1432, %r1433, %r1434;
	// end inline asm
	mov.b64 	%rd453, {%r1325, %r1330};
	setp.lt.s32 	%p52, %r961, 1;
	selp.b64 	%rd454, 0, %rd453, %p52;
	add.s64 	%rd455, %rd454, %rd452;
	mov.b64 	{%r1346, %r1351}, %rd455;
	mov.b32 	%r1352, 2;
	// begin inline asm
	shfl.sync.up.b32 %r1335, %r1416, %r1352, %r1433, %r1434;
	// end inline asm
	// begin inline asm
	shfl.sync.up.b32 %r1340, %r1421, %r1352, %r1433, %r1434;
	// end inline asm
	// begin inline asm
	shfl.sync.up.b32 %r1345, %r1346, %r1352, %r1433, %r1434;
	// end inline asm
	// begin inline asm
	shfl.sync.up.b32 %r1350, %r1351, %r1352, %r1433, %r1434;
	// end inline asm
	mov.b64 	%rd456, {%r1345, %r1350};
	setp.lt.s32 	%p53, %r961, 2;
	selp.b64 	%rd457, 0, %rd456, %p53;
	add.s64 	%rd458, %rd457, %rd455;
	mov.b64 	{%r1366, %r1371}, %rd458;
	mov.b32 	%r1372, 4;
	// begin inline asm
	shfl.sync.up.b32 %r1355, %r1416, %r1372, %r1433, %r1434;
	// end inline asm
	// begin inline asm
	shfl.sync.up.b32 %r1360, %r1421, %r1372, %r1433, %r1434;
	// end inline asm
	// begin inline asm
	shfl.sync.up.b32 %r1365, %r1366, %r1372, %r1433, %r1434;
	// end inline asm
	// begin inline asm
	shfl.sync.up.b32 %r1370, %r1371, %r1372, %r1433, %r1434;
	// end inline asm
	mov.b64 	%rd459, {%r1365, %r1370};
	setp.lt.s32 	%p54, %r961, 4;
	selp.b64 	%rd460, 0, %rd459, %p54;
	add.s64 	%rd461, %rd460, %rd458;
	mov.b64 	{%r1386, %r1391}, %rd461;
	mov.b32 	%r1392, 8;
	// begin inline asm
	shfl.sync.up.b32 %r1375, %r1416, %r1392, %r1433, %r1434;
	// end inline asm
	// begin inline asm
	shfl.sync.up.b32 %r1380, %r1421, %r1392, %r1433, %r1434;
	// end inline asm
	// begin inline asm
	shfl.sync.up.b32 %r1385, %r1386, %r1392, %r1433, %r1434;
	// end inline asm
	// begin inline asm
	shfl.sync.up.b32 %r1390, %r1391, %r1392, %r1433, %r1434;
	// end inline asm
	mov.b64 	%rd462, {%r1385, %r1390};
	setp.lt.s32 	%p55, %r961, 8;
	selp.b64 	%rd463, 0, %rd462, %p55;
	add.s64 	%rd464, %rd463, %rd461;
	mov.b64 	{%r1406, %r1411}, %rd464;
	mov.b32 	%r1412, 16;
	// begin inline asm
	shfl.sync.up.b32 %r1395, %r1416, %r1412, %r1433, %r1434;
	// end inline asm
	// begin inline asm
	shfl.sync.up.b32 %r1400, %r1421, %r1412, %r1433, %r1434;
	// end inline asm
	// begin inline asm
	shfl.sync.up.b32 %r1405, %r1406, %r1412, %r1433, %r1434;
	// end inline asm
	// begin inline asm
	shfl.sync.up.b32 %r1410, %r1411, %r1412, %r1433, %r1434;
	// end inline asm
	mov.b64 	%rd465, {%r1405, %r1410};
	setp.lt.s32 	%p56, %r961, 16;
	selp.b64 	%rd466, 0, %rd465, %p56;
	add.s64 	%rd88, %rd466, %rd464;
	mov.b64 	{%r1426, %r1431}, %rd88;
	// begin inline asm
	shfl.sync.up.b32 %r1415, %r1416, %r1432, %r1433, %r1434;
	// end inline asm
	// begin inline asm
	shfl.sync.up.b32 %r1420, %r1421, %r1432, %r1433, %r1434;
	// end inline asm
	// begin inline asm
	shfl.sync.up.b32 %r1425, %r1426, %r1432, %r1433, %r1434;
	// end inline asm
	// begin inline asm
	shfl.sync.up.b32 %r1430, %r1431, %r1432, %r1433, %r1434;
	// end inline asm
	setp.ne.s32 	%p57, %r961, 31;
	@%p57 bra 	$L__BB7_50;
	shl.b32 	%r1435, %r57, 4;
	add.s32 	%r1437, %r964, %r1435;
	st.shared.v2.u64 	[%r1437+64], {%rd86, %rd88};
$L__BB7_50:
	mov.b64 	%rd467, {%r1425, %r1430};
	bar.sync 	0;
	ld.shared.u64 	%rd468, [_ZZN3cub18CUB_300001_SM_10006detail4scan16DeviceScanKernelINS2_10policy_hubIN6thrust24THRUST_300001_SM_1000_NS6system6detail7generic14key_flag_tupleENS6_6detail10any_assignESA_jNS9_16key_flag_scan_opEE10Policy1000ENS6_18transform_iteratorINS9_21construct_key_flag_opENS6_17counting_iteratorImNS6_11use_defaultESJ_SJ_EESA_SJ_EENS6_25transform_output_iteratorINS9_15write_output_opINSB_15normal_iteratorINS6_7pointerIiNS6_8cuda_cub5par_tESJ_SJ_EEEEPiEENS6_16discard_iteratorImEEEENS0_13ScanTileStateISA_Lb0EEESD_NS0_8NullTypeEjSA_Lb0ES11_EEvT0_T1_T2_iT3_T4_T5_E12temp_storage+72];
	ld.shared.u64 	%rd469, [_ZZN3cub18CUB_300001_SM_10006detail4scan16DeviceScanKernelINS2_10policy_hubIN6thrust24THRUST_300001_SM_1000_NS6system6detail7generic14key_flag_tupleENS6_6detail10any_assignESA_jNS9_16key_flag_scan_opEE10Policy1000ENS6_18transform_iteratorINS9_21construct_key_flag_opENS6_17counting_iteratorImNS6_11use_defaultESJ_SJ_EESA_SJ_EENS6_25transform_output_iteratorINS9_15write_output_opINSB_15normal_iteratorINS6_7pointerIiNS6_8cuda_cub5par_tESJ_SJ_EEEEPiEENS6_16discard_iteratorImEEEENS0_13ScanTileStateISA_Lb0EEESD_NS0_8NullTypeEjSA_Lb0ES11_EEvT0_T1_T2_iT3_T4_T5_E12temp_storage+88];
	add.s64 	%rd470, %rd469, %rd468;
	setp.eq.s32 	%p58, %r57, 2;
	selp.b64 	%rd471, %rd470, %rd468, %p58;
	ld.shared.u64 	%rd472, [_ZZN3cub18CUB_300001_SM_10006detail4scan16DeviceScanKernelINS2_10policy_hubIN6thrust24THRUST_300001_SM_1000_NS6system6detail7generic14key_flag_tupleENS6_6detail10any_assignESA_jNS9_16key_flag_scan_opEE10Policy1000ENS6_18transform_iteratorINS9_21construct_key_flag_opENS6_17counting_iteratorImNS6_11use_defaultESJ_SJ_EESA_SJ_EENS6_25transform_output_iteratorINS9_15write_output_opINSB_15normal_iteratorINS6_7pointerIiNS6_8cuda_cub5par_tESJ_SJ_EEEEPiEENS6_16discard_iteratorImEEEENS0_13ScanTileStateISA_Lb0EEESD_NS0_8NullTypeEjSA_Lb0ES11_EEvT0_T1_T2_iT3_T4_T5_E12temp_storage+104];
	add.s64 	%rd473, %rd470, %rd472;
	setp.eq.s32 	%p59, %r57, 3;
	selp.b64 	%rd474, %rd473, %rd471, %p59;
	setp.lt.u32 	%p60, %r52, 32;
	setp.eq.s32 	%p61, %r961, 0;
	selp.b64 	%rd475, 0, %rd467, %p61;
	add.s64 	%rd476, %rd474, %rd475;
	selp.b64 	%rd477, %rd467, %rd476, %p60;
	setp.eq.s32 	%p62, %r52, 0;
	selp.b64 	%rd840, 0, %rd477, %p62;
	bra.uni 	$L__BB7_79;
$L__BB7_51:
	add.s64 	%rd345, %rd83, %rd80;
	add.s64 	%rd346, %rd87, %rd345;
	mov.b64 	{%r977, %r982}, %rd346;
	mov.b64 	{%r1067, %r1072}, %rd86;
	mov.b32 	%r1083, 1;
	mov.b32 	%r1084, 0;
	mov.b32 	%r1085, -1;
	// begin inline asm
	shfl.sync.up.b32 %r966, %r1067, %r1083, %r1084, %r1085;
	// end inline asm
	// begin inline asm
	shfl.sync.up.b32 %r971, %r1072, %r1083, %r1084, %r1085;
	// end inline asm
	// begin inline asm
	shfl.sync.up.b32 %r976, %r977, %r1083, %r1084, %r1085;
	// end inline asm
	// begin inline asm
	shfl.sync.up.b32 %r981, %r982, %r1083, %r1084, %r1085;
	// end inline asm
	mov.b64 	%rd347, {%r976, %r981};
	setp.lt.s32 	%p11, %r961, 1;
	selp.b64 	%rd348, 0, %rd347, %p11;
	add.s64 	%rd349, %rd348, %rd346;
	mov.b64 	{%r997, %r1002}, %rd349;
	mov.b32 	%r1003, 2;
	// begin inline asm
	shfl.sync.up.b32 %r986, %r1067, %r1003, %r1084, %r1085;
	// end inline asm
	// begin inline asm
	shfl.sync.up.b32 %r991, %r1072, %r1003, %r1084, %r1085;
	// end inline asm
	// begin inline asm
	shfl.sync.up.b32 %r996, %r997, %r1003, %r1084, %r1085;
	// end inline asm
	// begin inline asm
	shfl.sync.up.b32 %r1001, %r1002, %r1003, %r1084, %r1085;
	// end inline asm
	mov.b64 	%rd350, {%r996, %r1001};
	setp.lt.s32 	%p12, %r961, 2;
	selp.b64 	%rd351, 0, %rd350, %p12;
	add.s64 	%rd352, %rd351, %rd349;
	mov.b64 	{%r1017, %r1022}, %rd352;
	mov.b32 	%r1023, 4;
	// begin inline asm
	shfl.sync.up.b32 %r1006, %r1067, %r1023, %r1084, %r1085;
	// end inline asm
	// begin inline asm
	shfl.sync.up.b32 %r1011, %r1072, %r1023, %r1084, %r1085;
	// end inline asm
	// begin inline asm
	shfl.sync.up.b32 %r1016, %r1017, %r1023, %r1084, %r1085;
	// end inline asm
	// begin inline asm
	shfl.sync.up.b32 %r1021, %r1022, %r1023, %r1084, %r1085;
	// end inline asm
	mov.b64 	%rd353, {%r1016, %r1021};
	setp.lt.s32 	%p13, %r961, 4;
	selp.b64 	%rd354, 0, %rd353, %p13;
	add.s64 	%rd355, %rd354, %rd352;
	mov.b64 	{%r1037, %r1042}, %rd355;
	mov.b32 	%r1043, 8;
	// begin inline asm
	shfl.sync.up.b32 %r1026, %r1067, %r1043, %r1084, %r1085;
	// end inline asm
	// begin inline asm
	shfl.sync.up.b32 %r1031, %r1072, %r1043, %r1084, %r1085;
	// end inline asm
	// begin inline asm
	shfl.sync.up.b32 %r1036, %r1037, %r1043, %r1084, %r1085;
	// end inline asm
	// begin inline asm
	shfl.sync.up.b32 %r1041, %r1042, %r1043, %r1084, %r1085;
	// end inline asm
	mov.b64 	%rd356, {%r1036, %r1041};
	setp.lt.s32 	%p14, %r961, 8;
	selp.b64 	%rd357, 0, %rd356, %p14;
	add.s64 	%rd358, %rd357, %rd355;
	mov.b64 	{%r1057, %r1062}, %rd358;
	mov.b32 	%r1063, 16;
	// begin inline asm
	shfl.sync.up.b32 %r1046, %r1067, %r1063, %r1084, %r1085;
	// end inline asm
	// begin inline asm
	shfl.sync.up.b32 %r1051, %r1072, %r1063, %r1084, %r1085;
	// end inline asm
	// begin inline asm
	shfl.sync.up.b32 %r1056, %r1057, %r1063, %r1084, %r1085;
	// end inline asm
	// begin inline asm
	shfl.sync.up.b32 %r1061, %r1062, %r1063, %r1084, %r1085;
	// end inline asm
	mov.b64 	%rd359, {%r1056, %r1061};
	setp.lt.s32 	%p15, %r961, 16;
	selp.b64 	%rd360, 0, %rd359, %p15;
	add.s64 	%rd90, %rd360, %rd358;
	mov.b64 	{%r1077, %r1082}, %rd90;
	// begin inline asm
	shfl.sync.up.b32 %r1066, %r1067, %r1083, %r1084, %r1085;
	// end inline asm
	// begin inline asm
	shfl.sync.up.b32 %r1071, %r1072, %r1083, %r1084, %r1085;
	// end inline asm
	// begin inline asm
	shfl.sync.up.b32 %r1076, %r1077, %r1083, %r1084, %r1085;
	// end inline asm
	// begin inline asm
	shfl.sync.up.b32 %r1081, %r1082, %r1083, %r1084, %r1085;
	// end inline asm
	setp.ne.s32 	%p16, %r961, 31;
	@%p16 bra 	$L__BB7_53;
	shl.b32 	%r1086, %r57, 4;
	add.s32 	%r1088, %r964, %r1086;
	st.shared.v2.u64 	[%r1088+64], {%rd86, %rd90};
$L__BB7_53:
	mov.b64 	%rd361, {%r1076, %r1081};
	bar.sync 	0;
	ld.shared.u64 	%rd362, [_ZZN3cub18CUB_300001_SM_10006detail4scan16DeviceScanKernelINS2_10policy_hubIN6thrust24THRUST_300001_SM_1000_NS6system6detail7generic14key_flag_tupleENS6_6detail10any_assignESA_jNS9_16key_flag_scan_opEE10Policy1000ENS6_18transform_iteratorINS9_21construct_key_flag_opENS6_17counting_iteratorImNS6_11use_defaultESJ_SJ_EESA_SJ_EENS6_25transform_output_iteratorINS9_15write_output_opINSB_15normal_iteratorINS6_7pointerIiNS6_8cuda_cub5par_tESJ_SJ_EEEEPiEENS6_16discard_iteratorImEEEENS0_13ScanTileStateISA_Lb0EEESD_NS0_8NullTypeEjSA_Lb0ES11_EEvT0_T1_T2_iT3_T4_T5_E12temp_storage+72];
	ld.shared.u64 	%rd363, [_ZZN3cub18CUB_300001_SM_10006detail4scan16DeviceScanKernelINS2_10policy_hubIN6thrust24THRUST_300001_SM_1000_NS6system6detail7generic14key_flag_tupleENS6_6detail10any_assignESA_jNS9_16key_flag_scan_opEE10Policy1000ENS6_18transform_iteratorINS9_21construct_key_flag_opENS6_17counting_iteratorImNS6_11use_defaultESJ_SJ_EESA_SJ_EENS6_25transform_output_iteratorINS9_15write_output_opINSB_15normal_iteratorINS6_7pointerIiNS6_8cuda_cub5par_tESJ_SJ_EEEEPiEENS6_16discard_iteratorImEEEENS0_13ScanTileStateISA_Lb0EEESD_NS0_8NullTypeEjSA_Lb0ES11_EEvT0_T1_T2_iT3_T4_T5_E12temp_storage+88];
	add.s64 	%rd364, %rd363, %rd362;
	setp.eq.s32 	%p17, %r57, 2;
	selp.b64 	%rd365, %rd364, %rd362, %p17;
	ld.shared.u64 	%rd366, [_ZZN3cub18CUB_300001_SM_10006detail4scan16DeviceScanKernelINS2_10policy_hubIN6thrust24THRUST_300001_SM_1000_NS6system6detail7generic14key_flag_tupleENS6_6detail10any_assignESA_jNS9_16key_flag_scan_opEE10Policy1000ENS6_18transform_iteratorINS9_21construct_key_flag_opENS6_17counting_iteratorImNS6_11use_defaultESJ_SJ_EESA_SJ_EENS6_25transform_output_iteratorINS9_15write_output_opINSB_15normal_iteratorINS6_7pointerIiNS6_8cuda_cub5par_tESJ_SJ_EEEEPiEENS6_16discard_iteratorImEEEENS0_13ScanTileStateISA_Lb0EEESD_NS0_8NullTypeEjSA_Lb0ES11_EEvT0_T1_T2_iT3_T4_T5_E12temp_storage+104];
	add.s64 	%rd367, %rd364, %rd366;
	setp.eq.s32 	%p18, %r57, 3;
	selp.b64 	%rd368, %rd367, %rd365, %p18;
	ld.shared.v2.u64 	{%rd93, %rd92}, [_ZZN3cub18CUB_300001_SM_10006detail4scan16DeviceScanKernelINS2_10policy_hubIN6thrust24THRUST_300001_SM_1000_NS6system6detail7generic14key_flag_tupleENS6_6detail10any_assignESA_jNS9_16key_flag_scan_opEE10Policy1000ENS6_18transform_iteratorINS9_21construct_key_flag_opENS6_17counting_iteratorImNS6_11use_defaultESJ_SJ_EESA_SJ_EENS6_25transform_output_iteratorINS9_15write_output_opINSB_15normal_iteratorINS6_7pointerIiNS6_8cuda_cub5par_tESJ_SJ_EEEEPiEENS6_16discard_iteratorImEEEENS0_13ScanTileStateISA_Lb0EEESD_NS0_8NullTypeEjSA_Lb0ES11_EEvT0_T1_T2_iT3_T4_T5_E12temp_storage+112];
	add.s64 	%rd94, %rd92, %rd367;
	setp.gt.u32 	%p19, %r52, 31;
	setp.lt.u32 	%p20, %r52, 32;
	setp.eq.s32 	%p21, %r961, 0;
	selp.b64 	%rd369, 0, %rd361, %p21;
	add.s64 	%rd839, %rd368, %rd369;
	selp.b64 	%rd96, %rd361, %rd839, %p20;
	@%p19 bra 	$L__BB7_78;
	setp.ne.s32 	%p22, %r52, 0;
	@%p22 bra 	$L__BB7_56;
	st.shared.u64 	[_ZZN3cub18CUB_300001_SM_10006detail4scan16DeviceScanKernelINS2_10policy_hubIN6thrust24THRUST_300001_SM_1000_NS6system6detail7generic14key_flag_tupleENS6_6detail10any_assignESA_jNS9_16key_flag_scan_opEE10Policy1000ENS6_18transform_iteratorINS9_21construct_key_flag_opENS6_17counting_iteratorImNS6_11use_defaultESJ_SJ_EESA_SJ_EENS6_25transform_output_iteratorINS9_15write_output_opINSB_15normal_iteratorINS6_7pointerIiNS6_8cuda_cub5par_tESJ_SJ_EEEEPiEENS6_16discard_iteratorImEEEENS0_13ScanTileStateISA_Lb0EEESD_NS0_8NullTypeEjSA_Lb0ES11_EEvT0_T1_T2_iT3_T4_T5_E12temp_storage+40], %rd93;
	st.shared.u64 	[_ZZN3cub18CUB_300001_SM_10006detail4scan16DeviceScanKernelINS2_10policy_hubIN6thrust24THRUST_300001_SM_1000_NS6system6detail7generic14key_flag_tupleENS6_6detail10any_assignESA_jNS9_16key_flag_scan_opEE10Policy1000ENS6_18transform_iteratorINS9_21construct_key_flag_opENS6_17counting_iteratorImNS6_11use_defaultESJ_SJ_EESA_SJ_EENS6_25transform_output_iteratorINS9_15write_output_opINSB_15normal_iteratorINS6_7pointerIiNS6_8cuda_cub5par_tESJ_SJ_EEEEPiEENS6_16discard_iteratorImEEEENS0_13ScanTileStateISA_Lb0EEESD_NS0_8NullTypeEjSA_Lb0ES11_EEvT0_T1_T2_iT3_T4_T5_E12temp_storage+48], %rd94;
	mul.wide.s32 	%rd375, %r25, 16;
	add.s64 	%rd376, %rd2, %rd375;
	add.s64 	%rd370, %rd376, 512;
	// begin inline asm
	st.cg.u64 [%rd370], %rd93;
	// end inline asm
	add.s64 	%rd372, %rd376, 520;
	// begin inline asm
	st.cg.u64 [%rd372], %rd94;
	// end inline asm
	mul.wide.s32 	%rd377, %r25, 4;
	add.s64 	%rd378, %rd1, %rd377;
	add.s64 	%rd374, %rd378, 128;
	mov.b32 	%r1089, 100;
	// begin inline asm
	st.release.gpu.u32 [%rd374], %r1089;
	// end inline asm
$L__BB7_56:
	not.b32 	%r1090, %r52;
	add.s32 	%r2590, %r25, %r1090;
	mov.u32 	%r1091, %nctaid.x;
	setp.gt.u32 	%p23, %r1091, 499;
	@%p23 bra 	$L__BB7_58;
	membar.cta;
	bra.uni 	$L__BB7_59;
$L__BB7_58:
	mov.b32 	%r1092, 450;
	// begin inline asm
	nanosleep.u32 %r1092;
	// end inline asm
$L__BB7_59:
	mul.wide.s32 	%rd379, %r2590, 4;
	add.s64 	%rd380, %rd1, %rd379;
	add.s64 	%rd97, %rd380, 128;
$L__BB7_60:
	// begin inline asm
	ld.relaxed.gpu.u32 %r2589, [%rd97];
	// end inline asm
	membar.gl;
	setp.eq.s32 	%p24, %r2589, 99;
	mov.b32 	%r1094, -1;
	vote.sync.any.pred 	%p25, %p24, %r1094;
	@%p25 bra 	$L__BB7_60;
	setp.eq.s32 	%p26, %r2589, 101;
	@%p26 bra 	$L__BB7_64;
	setp.ne.s32 	%p27, %r2589, 100;
	@%p27 bra 	$L__BB7_65;
	mul.wide.s32 	%rd393, %r2590, 16;
	add.s64 	%rd394, %rd2, %rd393;
	add.s64 	%rd390, %rd394, 512;
	// begin inline asm
	ld.cg.u64 %rd832, [%rd390];
	// end inline asm
	add.s64 	%rd392, %rd394, 520;
	// begin inline asm
	ld.cg.u64 %rd833, [%rd392];
	// end inline asm
	bra.uni 	$L__BB7_65;
$L__BB7_64:
	mul.wide.s32 	%rd387, %r2590, 16;
	add.s64 	%rd388, %rd3, %rd387;
	add.s64 	%rd384, %rd388, 512;
	// begin inline asm
	ld.cg.u64 %rd832, [%rd384];
	// end inline asm
	add.s64 	%rd386, %rd388, 520;
	// begin inline asm
	ld.cg.u64 %rd833, [%rd386];
	// end inline asm
$L__BB7_65:
	setp.eq.s32 	%p28, %r2589, 101;
	mov.b32 	%r1196, -1;
	vote.sync.ballot.b32 	%r1197, %p28, %r1196;
	// begin inline asm
	mov.u32 %r1096, %lanemask_ge;
	// end inline asm
	and.b32  	%r1198, %r1197, %r1096;
	or.b32  	%r1199, %r1198, -2147483648;
	add.s32 	%r1200, %r1199, -1;
	not.b32 	%r1201, %r1199;
	and.b32  	%r1202, %r1201, %r1200;
	popc.b32 	%r1100, %r1202;
	mov.b64 	{%r1178, %r1183}, %rd832;
	mov.b32 	%r1114, 1;
	// begin inline asm
	shfl.sync.down.b32 %r1097, %r1178, %r1114, %r1100, %r1196;
	// end inline asm
	// begin inline asm
	shfl.sync.down.b32 %r1102, %r1183, %r1114, %r1100, %r1196;
	// end inline asm
	mov.b64 	{%r1108, %r1113}, %rd833;
	// begin inline asm
	shfl.sync.down.b32 %r1107, %r1108, %r1114, %r1100, %r1196;
	// end inline asm
	// begin inline asm
	shfl.sync.down.b32 %r1112, %r1113, %r1114, %r1100, %r1196;
	// end inline asm
	mov.b64 	%rd396, {%r1107, %r1112};
	setp.lt.s32 	%p30, %r961, %r1100;
	selp.b64 	%rd397, %rd396, 0, %p30;
	add.s64 	%rd398, %rd397, %rd833;
	mov.b64 	{%r1128, %r1133}, %rd398;
	mov.b32 	%r1134, 2;
	// begin inline asm
	shfl.sync.down.b32 %r1117, %r1178, %r1134, %r1100, %r1196;
	// end inline asm
	// begin inline asm
	shfl.sync.down.b32 %r1122, %r1183, %r1134, %r1100, %r1196;
	// end inline asm
	// begin inline asm
	shfl.sync.down.b32 %r1127, %r1128, %r1134, %r1100, %r1196;
	// end inline asm
	// begin inline asm
	shfl.sync.down.b32 %r1132, %r1133, %r1134, %r1100, %r1196;
	// end inline asm
	mov.b64 	%rd399, {%r1127, %r1132};
	add.s32 	%r67, %r961, 2;
	setp.gt.s32 	%p31, %r67, %r1100;
	selp.b64 	%rd400, 0, %rd399, %p31;
	add.s64 	%rd401, %rd400, %rd398;
	mov.b64 	{%r1148, %r1153}, %rd401;
	mov.b32 	%r1154, 4;
	// begin inline asm
	shfl.sync.down.b32 %r1137, %r1178, %r1154, %r1100, %r1196;
	// end inline asm
	// begin inline asm
	shfl.sync.down.b32 %r1142, %r1183, %r1154, %r1100, %r1196;
	// end inline asm
	// begin inline asm
	shfl.sync.down.b32 %r1147, %r1148, %r1154, %r1100, %r1196;
	// end inline asm
	// begin inline asm
	shfl.sync.down.b32 %r1152, %r1153, %r1154, %r1100, %r1196;
	// end inline asm
	mov.b64 	%rd402, {%r1147, %r1152};
	add.s32 	%r68, %r961, 4;
	setp.gt.s32 	%p32, %r68, %r1100;
	selp.b64 	%rd403, 0, %rd402, %p32;
	add.s64 	%rd404, %rd403, %rd401;
	mov.b64 	{%r1168, %r1173}, %rd404;
	mov.b32 	%r1174, 8;
	// begin inline asm
	shfl.sync.down.b32 %r1157, %r1178, %r1174, %r1100, %r1196;
	// end inline asm
	// begin inline asm
	shfl.sync.down.b32 %r1162, %r1183, %r1174, %r1100, %r1196;
	// end inline asm
	// begin inline asm
	shfl.sync.down.b32 %r1167, %r1168, %r1174, %r1100, %r1196;
	// end inline asm
	// begin inline asm
	shfl.sync.down.b32 %r1172, %r1173, %r1174, %r1100, %r1196;
	// end inline asm
	mov.b64 	%rd405, {%r1167, %r1172};
	add.s32 	%r69, %r961, 8;
	setp.gt.s32 	%p33, %r69, %r1100;
	selp.b64 	%rd406, 0, %rd405, %p33;
	add.s64 	%rd407, %rd406, %rd404;
	mov.b64 	{%r1188, %r1193}, %rd407;
	mov.b32 	%r1194, 16;
	// begin inline asm
	shfl.sync.down.b32 %r1177, %r1178, %r1194, %r1100, %r1196;
	// end inline asm
	// begin inline asm
	shfl.sync.down.b32 %r1182, %r1183, %r1194, %r1100, %r1196;
	// end inline asm
	// begin inline asm
	shfl.sync.down.b32 %r1187, %r1188, %r1194, %r1100, %r1196;
	// end inline asm
	// begin inline asm
	shfl.sync.down.b32 %r1192, %r1193, %r1194, %r1100, %r1196;
	// end inline asm
	mov.b64 	%rd408, {%r1187, %r1192};
	add.s32 	%r70, %r961, 16;
	setp.gt.s32 	%p34, %r70, %r1100;
	selp.b64 	%rd409, 0, %rd408, %p34;
	add.s64 	%rd834, %rd409, %rd407;
	add.s64 	%rd105, %rd3, 512;
	add.s64 	%rd106, %rd2, 512;
	add.s64 	%rd107, %rd1, 128;
$L__BB7_66:
	setp.ne.s32 	%p35, %r2589, 101;
	mov.b32 	%r1203, -1;
	vote.sync.all.pred 	%p36, %p35, %r1203;
	not.pred 	%p37, %p36;
	@%p37 bra 	$L__BB7_74;
	mul.wide.s32 	%rd421, %r2590, 4;
	add.s64 	%rd422, %rd107, %rd421;
	add.s64 	%rd111, %rd422, -128;
$L__BB7_68:
	// begin inline asm
	ld.relaxed.gpu.u32 %r2589, [%rd111];
	// end inline asm
	membar.gl;
	setp.eq.s32 	%p41, %r2589, 99;
	mov.b32 	%r1207, -1;
	vote.sync.any.pred 	%p42, %p41, %r1207;
	@%p42 bra 	$L__BB7_68;
	setp.eq.s32 	%p43, %r2589, 101;
	@%p43 bra 	$L__BB7_72;
	setp.ne.s32 	%p44, %r2589, 100;
	@%p44 bra 	$L__BB7_73;
	mul.wide.s32 	%rd434, %r2590, 16;
	add.s64 	%rd435, %rd106, %rd434;
	add.s64 	%rd431, %rd435, -512;
	// begin inline asm
	ld.cg.u64 %rd837, [%rd431];
	// end inline asm
	add.s64 	%rd433, %rd435, -504;
	// begin inline asm
	ld.cg.u64 %rd838, [%rd433];
	// end inline asm
	bra.uni 	$L__BB7_73;
$L__BB7_72:
	mul.wide.s32 	%rd428, %r2590, 16;
	add.s64 	%rd429, %rd105, %rd428;
	add.s64 	%rd425, %rd429, -512;
	// begin inline asm
	ld.cg.u64 %rd837, [%rd425];
	// end inline asm
	add.s64 	%rd427, %rd429, -504;
	// begin inline asm
	ld.cg.u64 %rd838, [%rd427];
	// end inline asm
$L__BB7_73:
	mov.b32 	%r1308, -1;
	vote.sync.ballot.b32 	%r1309, %p43, %r1308;
	and.b32  	%r1310, %r1309, %r1096;
	or.b32  	%r1311, %r1310, -2147483648;
	add.s32 	%r1312, %r1311, -1;
	not.b32 	%r1313, %r1311;
	and.b32  	%r1314, %r1313, %r1312;
	popc.b32 	%r1212, %r1314;
	mov.b64 	{%r1290, %r1295}, %rd837;
	mov.b32 	%r1226, 1;
	// begin inline asm
	shfl.sync.down.b32 %r1209, %r1290, %r1226, %r1212, %r1308;
	// end inline asm
	// begin inline asm
	shfl.sync.down.b32 %r1214, %r1295, %r1226, %r1212, %r1308;
	// end inline asm
	mov.b64 	{%r1220, %r1225}, %rd838;
	// begin inline asm
	shfl.sync.down.b32 %r1219, %r1220, %r1226, %r1212, %r1308;
	// end inline asm
	// begin inline asm
	shfl.sync.down.b32 %r1224, %r1225, %r1226, %r1212, %r1308;
	// end inline asm
	mov.b64 	%rd436, {%r1219, %r1224};
	setp.lt.s32 	%p47, %r961, %r1212;
	selp.b64 	%rd437, %rd436, 0, %p47;
	add.s64 	%rd438, %rd437, %rd838;
	mov.b64 	{%r1240, %r1245}, %rd438;
	mov.b32 	%r1246, 2;
	// begin inline asm
	shfl.sync.down.b32 %r1229, %r1290, %r1246, %r1212, %r1308;
	// end inline asm
	// begin inline asm
	shfl.sync.down.b32 %r1234, %r1295, %r1246, %r1212, %r1308;
	// end inline asm
	// begin inline asm
	shfl.sync.down.b32 %r1239, %r1240, %r1246, %r1212, %r1308;
	// end inline asm
	// begin inline asm
	shfl.sync.down.b32 %r1244, %r1245, %r1246, %r1212, %r1308;
	// end inline asm
	mov.b64 	%rd439, {%r1239, %r1244};
	setp.gt.s32 	%p48, %r67, %r1212;
	selp.b64 	%rd440, 0, %rd439, %p48;
	add.s64 	%rd441, %rd440, %rd438;
	mov.b64 	{%r1260, %r1265}, %rd441;
	mov.b32 	%r1266, 4;
	// begin inline asm
	shfl.sync.down.b32 %r1249, %r1290, %r1266, %r1212, %r1308;
	// end inline asm
	// begin inline asm
	shfl.sync.down.b32 %r1254, %r1295, %r1266, %r1212, %r1308;
	// end inline asm
	// begin inline asm
	shfl.sync.down.b32 %r1259, %r1260, %r1266, %r1212, %r1308;
	// end inline asm
	// begin inline asm
	shfl.sync.down.b32 %r1264, %r1265, %r1266, %r1212, %r1308;
	// end inline asm
	mov.b64 	%rd442, {%r1259, %r1264};
	setp.gt.s32 	%p49, %r68, %r1212;
	selp.b64 	%rd443, 0, %rd442, %p49;
	add.s64 	%rd444, %rd443, %rd441;
	mov.b64 	{%r1280, %r1285}, %rd444;
	mov.b32 	%r1286, 8;
	// begin inline asm
	shfl.sync.down.b32 %r1269, %r1290, %r1286, %r1212, %r1308;
	// end inline asm
	// begin inline asm
	shfl.sync.down.b32 %r1274, %r1295, %r1286, %r1212, %r1308;
	// end inline asm
	// begin inline asm
	shfl.sync.down.b32 %r1279, %r1280, %r1286, %r1212, %r1308;
	// end inline asm
	// begin inline asm
	shfl.sync.down.b32 %r1284, %r1285, %r1286, %r1212, %r1308;
	// end inline asm
	mov.b64 	%rd445, {%r1279, %r1284};
	setp.gt.s32 	%p50, %r69, %r1212;
	selp.b64 	%rd446, 0, %rd445, %p50;
	add.s64 	%rd447, %rd446, %rd444;
	mov.b64 	{%r1300, %r1305}, %rd447;
	mov.b32 	%r1306, 16;
	// begin inline asm
	shfl.sync.down.b32 %r1289, %r1290, %r1306, %r1212, %r1308;
	// end inline asm
	// begin inline asm
	shfl.sync.down.b32 %r1294, %r1295, %r1306, %r1212, %r1308;
	// end inline asm
	// begin inline asm
	shfl.sync.down.b32 %r1299, %r1300, %r1306, %r1212, %r1308;
	// end inline asm
	// begin inline asm
	shfl.sync.down.b32 %r1304, %r1305, %r1306, %r1212, %r1308;
	// end inline asm
	mov.b64 	%rd448, {%r1299, %r1304};
	setp.gt.s32 	%p51, %r70, %r1212;
	selp.b64 	%rd449, 0, %rd448, %p51;
	add.s64 	%rd450, %rd447, %rd834;
	add.s64 	%rd834, %rd450, %rd449;
	add.s32 	%r2590, %r2590, -32;
	bra.uni 	$L__BB7_66;
$L__BB7_74:
	setp.ne.s32 	%p38, %r52, 0;
	@%p38 bra 	$L__BB7_76;
	add.s64 	%rd413, %rd834, %rd94;
	mul.wide.s32 	%rd415, %r25, 16;
	add.s64 	%rd416, %rd3, %rd415;
	add.s64 	%rd410, %rd416, 512;
	// begin inline asm
	st.cg.u64 [%rd410], %rd93;
	// end inline asm
	add.s64 	%rd412, %rd416, 520;
	// begin inline asm
	st.cg.u64 [%rd412], %rd413;
	// end inline asm
	mul.wide.s32 	%rd417, %r25, 4;
	add.s64 	%rd418, %rd1, %rd417;
	add.s64 	%rd414, %rd418, 128;
	mov.b32 	%r1205, 101;
	// begin inline asm
	st.release.gpu.u32 [%rd414], %r1205;
	// end inline asm
	st.shared.u64 	[_ZZN3cub18CUB_300001_SM_10006detail4scan16DeviceScanKernelINS2_10policy_hubIN6thrust24THRUST_300001_SM_1000_NS6system6detail7generic14key_flag_tupleENS6_6detail10any_assignESA_jNS9_16key_flag_scan_opEE10Policy1000ENS6_18transform_iteratorINS9_21construct_key_flag_opENS6_17counting_iteratorImNS6_11use_defaultESJ_SJ_EESA_SJ_EENS6_25transform_output_iteratorINS9_15write_output_opINSB_15normal_iteratorINS6_7pointerIiNS6_8cuda_cub5par_tESJ_SJ_EEEEPiEENS6_16discard_iteratorImEEEENS0_13ScanTileStateISA_Lb0EEESD_NS0_8NullTypeEjSA_Lb0ES11_EEvT0_T1_T2_iT3_T4_T5_E12temp_storage+8], %rd832;
	st.shared.v2.u64 	[_ZZN3cub18CUB_300001_SM_10006detail4scan16DeviceScanKernelINS2_10policy_hubIN6thrust24THRUST_300001_SM_1000_NS6system6detail7generic14key_flag_tupleENS6_6detail10any_assignESA_jNS9_16key_flag_scan_opEE10Policy1000ENS6_18transform_iteratorINS9_21construct_key_flag_opENS6_17counting_iteratorImNS6_11use_defaultESJ_SJ_EESA_SJ_EENS6_25transform_output_iteratorINS9_15write_output_opINSB_15normal_iteratorINS6_7pointerIiNS6_8cuda_cub5par_tESJ_SJ_EEEEPiEENS6_16discard_iteratorImEEEENS0_13ScanTileStateISA_Lb0EEESD_NS0_8NullTypeEjSA_Lb0ES11_EEvT0_T1_T2_iT3_T4_T5_E12temp_storage+16], {%rd834, %rd93};
	st.shared.u64 	[_ZZN3cub18CUB_300001_SM_10006detail4scan16DeviceScanKernelINS2_10policy_hubIN6thrust24THRUST_300001_SM_1000_NS6system6detail7generic14key_flag_tupleENS6_6detail10any_assignESA_jNS9_16key_flag_scan_opEE10Policy1000ENS6_18transform_iteratorINS9_21construct_key_flag_opENS6_17counting_iteratorImNS6_11use_defaultESJ_SJ_EESA_SJ_EENS6_25transform_output_iteratorINS9_15write_output_opINSB_15normal_iteratorINS6_7pointerIiNS6_8cuda_cub5par_tESJ_SJ_EEEEPiEENS6_16discard_iteratorImEEEENS0_13ScanTileStateISA_Lb0EEESD_NS0_8NullTypeEjSA_Lb0ES11_EEvT0_T1_T2_iT3_T4_T5_E12temp_storage+32], %rd413;
$L__BB7_76:
	setp.ne.s32 	%p39, %r961, 0;
	mov.u64 	%rd839, %rd96;
	@%p39 bra 	$L__BB7_78;
	st.shared.u64 	[_ZZN3cub18CUB_300001_SM_10006detail4scan16DeviceScanKernelINS2_10policy_hubIN6thrust24THRUST_300001_SM_1000_NS6system6detail7generic14key_flag_tupleENS6_6detail10any_assignESA_jNS9_16key_flag_scan_opEE10Policy1000ENS6_18transform_iteratorINS9_21construct_key_flag_opENS6_17counting_iteratorImNS6_11use_defaultESJ_SJ_EESA_SJ_EENS6_25transform_output_iteratorINS9_15write_output_opINSB_15normal_iteratorINS6_7pointerIiNS6_8cuda_cub5par_tESJ_SJ_EEEEPiEENS6_16discard_iteratorImEEEENS0_13ScanTileStateISA_Lb0EEESD_NS0_8NullTypeEjSA_Lb0ES11_EEvT0_T1_T2_iT3_T4_T5_E12temp_storage+136], %rd832;
	st.shared.u64 	[_ZZN3cub18CUB_300001_SM_10006detail4scan16DeviceScanKernelINS2_10policy_hubIN6thrust24THRUST_300001_SM_1000_NS6system6detail7generic14key_flag_tupleENS6_6detail10any_assignESA_jNS9_16key_flag_scan_opEE10Policy1000ENS6_18transform_iteratorINS9_21construct_key_flag_opENS6_17counting_iteratorImNS6_11use_defaultESJ_SJ_EESA_SJ_EENS6_25transform_output_iteratorINS9_15write_output_opINSB_15normal_iteratorINS6_7pointerIiNS6_8cuda_cub5par_tESJ_SJ_EEEEPiEENS6_16discard_iteratorImEEEENS0_13ScanTileStateISA_Lb0EEESD_NS0_8NullTypeEjSA_Lb0ES11_EEvT0_T1_T2_iT3_T4_T5_E12temp_storage+144], %rd834;
	mov.u64 	%rd839, %rd834;
$L__BB7_78:
	bar.sync 	0;
	setp.eq.s32 	%p40, %r52, 0;
	ld.shared.u64 	%rd419, [_ZZN3cub18CUB_300001_SM_10006detail4scan16DeviceScanKernelINS2_10policy_hubIN6thrust24THRUST_300001_SM_1000_NS6system6detail7generic14key_flag_tupleENS6_6detail10any_assignESA_jNS9_16key_flag_scan_opEE10Policy1000ENS6_18transform_iteratorINS9_21construct_key_flag_opENS6_17counting_iteratorImNS6_11use_defaultESJ_SJ_EESA_SJ_EENS6_25transform_output_iteratorINS9_15write_output_opINSB_15normal_iteratorINS6_7pointerIiNS6_8cuda_cub5par_tESJ_SJ_EEEEPiEENS6_16discard_iteratorImEEEENS0_13ScanTileStateISA_Lb0EEESD_NS0_8NullTypeEjSA_Lb0ES11_EEvT0_T1_T2_iT3_T4_T5_E12temp_storage+144];
	selp.b64 	%rd420, 0, %rd419, %p40;
	add.s64 	%rd840, %rd420, %rd839;
$L__BB7_79:
	add.s64 	%rd478, %rd840, %rd80;
	add.s64 	%rd479, %rd83, %rd478;
	add.s64 	%rd480, %rd87, %rd479;
	bar.sync 	0;
	st.shared.v2.u64 	[%r59], {%rd78, %rd478};
	st.shared.v2.u64 	[%r59+16], {%rd81, %rd479};
	st.shared.v2.u64 	[%r59+32], {%rd86, %rd480};
	bar.warp.sync 	-1;
	ld.shared.v2.u64 	{%rd122, %rd123}, [%r58];
	ld.shared.v2.u64 	{%rd124, %rd125}, [%r58+512];
	ld.shared.v2.u64 	{%rd126, %rd127}, [%r58+1024];
	setp.ne.s32 	%p63, %r52, 0;
	@%p63 bra 	$L__BB7_81;
	st.volatile.shared.u32 	[_ZZN3cub18CUB_300001_SM_10006detail4scan16DeviceScanKernelINS2_10policy_hubIN6thrust24THRUST_300001_SM_1000_NS6system6detail7generic14key_flag_tupleENS6_6detail10any_assignESA_jNS9_16key_flag_scan_opEE10Policy1000ENS6_18transform_iteratorINS9_21construct_key_flag_opENS6_17counting_iteratorImNS6_11use_defaultESJ_SJ_EESA_SJ_EENS6_25transform_output_iteratorINS9_15write_output_opINSB_15normal_iteratorINS6_7pointerIiNS6_8cuda_cub5par_tESJ_SJ_EEEEPiEENS6_16discard_iteratorImEEEENS0_13ScanTileStateISA_Lb0EEESD_NS0_8NullTypeEjSA_Lb0ES11_EEvT0_T1_T2_iT3_T4_T5_E12temp_storage+6144], %r27;
$L__BB7_81:
	bar.sync 	0;
	ld.volatile.shared.u32 	%r75, [_ZZN3cub18CUB_300001_SM_10006detail4scan16DeviceScanKernelINS2_10policy_hubIN6thrust24THRUST_300001_SM_1000_NS6system6detail7generic14key_flag_tupleENS6_6detail10any_assignESA_jNS9_16key_flag_scan_opEE10Policy1000ENS6_18transform_iteratorINS9_21construct_key_flag_opENS6_17counting_iteratorImNS6_11use_defaultESJ_SJ_EESA_SJ_EENS6_25transform_output_iteratorINS9_15write_output_opINSB_15normal_iteratorINS6_7pointerIiNS6_8cuda_cub5par_tESJ_SJ_EEEEPiEENS6_16discard_iteratorImEEEENS0_13ScanTileStateISA_Lb0EEESD_NS0_8NullTypeEjSA_Lb0ES11_EEvT0_T1_T2_iT3_T4_T5_E12temp_storage+6144];
	setp.ge.s32 	%p64, %r53, %r75;
	setp.ge.u64 	%p65, %rd122, %rd10;
	or.pred  	%p66, %p64, %p65;
	@%p66 bra 	$L__BB7_83;
	shl.b64 	%rd481, %rd122, 2;
	add.s64 	%rd482, %rd11, %rd481;
	ld.global.u32 	%r1438, [%rd482];
	shl.b64 	%rd483, %rd123, 2;
	add.s64 	%rd484, %rd12, %rd483;
	st.global.u32 	[%rd484+-4], %r1438;
$L__BB7_83:
	setp.ge.s32 	%p67, %r54, %r75;
	setp.ge.u64 	%p68, %rd124, %rd10;
	or.pred  	%p69, %p67, %p68;
	@%p69 bra 	$L__BB7_85;
	shl.b64 	%rd485, %rd124, 2;
	add.s64 	%rd486, %rd11, %rd485;
	ld.global.u32 	%r1439, [%rd486];
	shl.b64 	%rd487, %rd125, 2;
	add.s64 	%rd488, %rd12, %rd487;
	st.global.u32 	[%rd488+-4], %r1439;
$L__BB7_85:
	setp.ge.s32 	%p70, %r55, %r75;
	setp.ge.u64 	%p71, %rd126, %rd10;
	or.pred  	%p72, %p70, %p71;
	@%p72 bra 	$L__BB7_87;
	shl.b64 	%rd489, %rd126, 2;
	add.s64 	%rd490, %rd11, %rd489;
	ld.global.u32 	%r1440, [%rd490];
	shl.b64 	%rd491, %rd127, 2;
	add.s64 	%rd492, %rd12, %rd491;
	st.global.u32 	[%rd492+-4], %r1440;
$L__BB7_87:
	ret;

}
	// .globl	_ZN3cub18CUB_300001_SM_10006detail4scan16DeviceScanKernelINS2_10policy_hubIN6thrust24THRUST_300001_SM_1000_NS6system6detail7generic14key_flag_tupleENS6_6detail10any_assignESA_mNS9_16key_flag_scan_opEE10Policy1000ENS6_18transform_iteratorINS9_21construct_key_flag_opENS6_17counting_iteratorImNS6_11use_defaultESJ_SJ_EESA_SJ_EENS6_25transform_output_iteratorINS9_15write_output_opINSB_15normal_iteratorINS6_7pointerIiNS6_8cuda_cub5par_tESJ_SJ_EEEEPiEENS6_16discard_iteratorImEEEENS0_13ScanTileStateISA_Lb0EEESD_NS0_8NullTypeEmSA_Lb0ES11_EEvT0_T1_T2_iT3_T4_T5_
.visible .entry _ZN3cub18CUB_300001_SM_10006detail4scan16DeviceScanKernelINS2_10policy_hubIN6thrust24THRUST_300001_SM_1000_NS6system6detail7generic14key_flag_tupleENS6_6detail10any_assignESA_mNS9_16key_flag_scan_opEE10Policy1000ENS6_18transform_iteratorINS9_21construct_key_flag_opENS6_17counting_iteratorImNS6_11use_defaultESJ_SJ_EESA_SJ_EENS6_25transform_output_iteratorINS9_15write_output_opINSB_15normal_iteratorINS6_7pointerIiNS6_8cuda_cub5par_tESJ_SJ_EEEEPiEENS6_16discard_iteratorImEEEENS0_13ScanTileStateISA_Lb0EEESD_NS0_8NullTypeEmSA_Lb0ES11_EEvT0_T1_T2_iT3_T4_T5_(
	.param .align 8 .b8 _ZN3cub18CUB_300001_SM_10006detail4scan16DeviceScanKernelINS2_10policy_hubIN6thrust24THRUST_300001_SM_1000_NS6system6detail7generic14key_flag_tupleENS6_6detail10any_assignESA_mNS9_16key_flag_scan_opEE10Policy1000ENS6_18transform_iteratorINS9_21construct_key_flag_opENS6_17counting_iteratorImNS6_11use_defaultESJ_SJ_EESA_SJ_EENS6_25transform_output_iteratorINS9_15write_output_opINSB_15normal_iteratorINS6_7pointerIiNS6_8cuda_cub5par_tESJ_SJ_EEEEPiEENS6_16discard_iteratorImEEEENS0_13ScanTileStateISA_Lb0EEESD_NS0_8NullTypeEmSA_Lb0ES11_EEvT0_T1_T2_iT3_T4_T5__param_0[144],
	.param .align 8 .b8 _ZN3cub18CUB_300001_SM_10006detail4scan16DeviceScanKernelINS2_10policy_hubIN6thrust24THRUST_300001_SM_1000_NS6system6detail7generic14key_flag_tupleENS6_6detail10any_assignESA_mNS9_16key_flag_scan_opEE10Policy1000ENS6_18transform_iteratorINS9_21construct_key_flag_opENS6_17counting_iteratorImNS6_11use_defaultESJ_SJ_EESA_SJ_EENS6_25transform_output_iteratorINS9_15write_output_opINSB_15normal_iteratorINS6_7pointerIiNS6_8cuda_cub5par_tESJ_SJ_EEEEPiEENS6_16discard_iteratorImEEEENS0_13ScanTileStateISA_Lb0EEESD_NS0_8NullTypeEmSA_Lb0ES11_EEvT0_T1_T2_iT3_T4_T5__param_1[40],
	.param .align 8 .b8 _ZN3cub18CUB_300001_SM_10006detail4scan16DeviceScanKernelINS2_10policy_hubIN6thrust24THRUST_300001_SM_1000_NS6system6detail7generic14key_flag_tupleENS6_6detail10any_assignESA_mNS9_16key_flag_scan_opEE10Policy1000ENS6_18transform_iteratorINS9_21construct_key_flag_opENS6_17counting_iteratorImNS6_11use_defaultESJ_SJ_EESA_SJ_EENS6_25transform_output_iteratorINS9_15write_output_opINSB_15normal_iteratorINS6_7pointerIiNS6_8cuda_cub5par_tESJ_SJ_EEEEPiEENS6_16discard_iteratorImEEEENS0_13ScanTileStateISA_Lb0EEESD_NS0_8NullTypeEmSA_Lb0ES11_EEvT0_T1_T2_iT3_T4_T5__param_2[24],
	.param .u32 _ZN3cub18CUB_300001_SM_10006detail4scan16DeviceScanKernelINS2_10policy_hubIN6thrust24THRUST_300001_SM_1000_NS6system6detail7generic14key_flag_tupleENS6_6detail10any_assignESA_mNS9_16key_flag_scan_opEE10Policy1000ENS6_18transform_iteratorINS9_21construct_key_flag_opENS6_17counting_iteratorImNS6_11use_defaultESJ_SJ_EESA_SJ_EENS6_25transform_output_iteratorINS9_15write_output_opINSB_15normal_iteratorINS6_7pointerIiNS6_8cuda_cub5par_tESJ_SJ_EEEEPiEENS6_16discard_iteratorImEEEENS0_13ScanTileStateISA_Lb0EEESD_NS0_8NullTypeEmSA_Lb0ES11_EEvT0_T1_T2_iT3_T4_T5__param_3,
	.param .align 1 .b8 _ZN3cub18CUB_300001_SM_10006detail4scan16DeviceScanKernelINS2_10policy_hubIN6thrust24THRUST_300001_SM_1000_NS6system6detail7generic14key_flag_tupleENS6_6detail10any_assignESA_mNS9_16key_flag_scan_opEE10Policy1000ENS6_18transform_iteratorINS9_21construct_key_flag_opENS6_17counting_iteratorImNS6_11use_defaultESJ_SJ_EESA_SJ_EENS6_25transform_output_iteratorINS9_15write_output_opINSB_15normal_iteratorINS6_7pointerIiNS6_8cuda_cub5par_tESJ_SJ_EEEEPiEENS6_16discard_iteratorImEEEENS0_13ScanTileStateISA_Lb0EEESD_NS0_8NullTypeEmSA_Lb0ES11_EEvT0_T1_T2_iT3_T4_T5__param_4[1],
	.param .align 1 .b8 _ZN3cub18CUB_300001_SM_10006detail4scan16DeviceScanKernelINS2_10policy_hubIN6thrust24THRUST_300001_SM_1000_NS6system6detail7generic14key_flag_tupleENS6_6detail10any_assignESA_mNS9_16key_flag_scan_opEE10Policy1000ENS6_18transform_iteratorINS9_21construct_key_flag_opENS6_17counting_iteratorImNS6_11use_defaultESJ_SJ_EESA_SJ_EENS6_25transform_output_iteratorINS9_15write_output_opINSB_15normal_iteratorINS6_7pointerIiNS6_8cuda_cub5par_tESJ_SJ_EEEEPiEENS6_16discard_iteratorImEEEENS0_13ScanTileStateISA_Lb0EEESD_NS0_8NullTypeEmSA_Lb0ES11_EEvT0_T1_T2_iT3_T4_T5__param_5[1],
	.param .u64 _ZN3cub18CUB_300001_SM_10006detail4scan16DeviceScanKernelINS2_10policy_hubIN6thrust24THRUST_300001_SM_1000_NS6system6detail7generic14key_flag_tupleENS6_6detail10any_assignESA_mNS9_16key_flag_scan_opEE10Policy1000ENS6_18transform_iteratorINS9_21construct_key_flag_opENS6_17counting_iteratorImNS6_11use_defaultESJ_SJ_EESA_SJ_EENS6_25transform_output_iteratorINS9_15write_output_opINSB_15normal_iteratorINS6_7pointerIiNS6_8cuda_cub5par_tESJ_SJ_EEEEPiEENS6_16discard_iteratorImEEEENS0_13ScanTileStateISA_Lb0EEESD_NS0_8NullTypeEmSA_Lb0ES11_EEvT0_T1_T2_iT3_T4_T5__param_6
)
.maxntid 128
{
	.reg .pred 	%p<132>;
	.reg .b32 	%r<2589>;
	.reg .b64 	%rd<838>;
	// demoted variable
	.shared .align 16 .b8 _ZZN3cub18CUB_300001_SM_10006detail4scan16DeviceScanKernelINS2_10policy_hubIN6thrust24THRUST_300001_SM_1000_NS6system6detail7generic14key_flag_tupleENS6_6detail10any_assignESA_mNS9_16key_flag_scan_opEE10Policy1000ENS6_18transform_iteratorINS9_21construct_key_flag_opENS6_17counting_iteratorImNS6_11use_defaultESJ_SJ_EESA_SJ_EENS6_25transform_output_iteratorINS9_15write_output_opINSB_15normal_iteratorINS6_7pointerIiNS6_8cuda_cub5par_tESJ_SJ_EEEEPiEENS6_16discard_iteratorImEEEENS0_13ScanTileStateISA_Lb0EEESD_NS0_8NullTypeEmSA_Lb0ES11_EEvT0_T1_T2_iT3_T4_T5_E12temp_storage[6160];
	ld.param.u64 	%rd1, [_ZN3cub18CUB_300001_SM_10006detail4scan16DeviceScanKernelINS2_10policy_hubIN6thrust24THRUST_300001_SM_1000_NS6system6detail7generic14key_flag_tupleENS6_6detail10any_assignESA_mNS9_16key_flag_scan_opEE10Policy1000ENS6_18transform_iteratorINS9_21construct_key_flag_opENS6_17counting_iteratorImNS6_11use_defaultESJ_SJ_EESA_SJ_EENS6_25transform_output_iteratorINS9_15write_output_opINSB_15normal_iteratorINS6_7pointerIiNS6_8cuda_cub5par_tESJ_SJ_EEEEPiEENS6_16discard_iteratorImEEEENS0_13ScanTileStateISA_Lb0EEESD_NS0_8NullTypeEmSA_Lb0ES11_EEvT0_T1_T2_iT3_T4_T5__param_2];
	ld.param.u64 	%rd2, [_ZN3cub18CUB_300001_SM_10006detail4scan16DeviceScanKernelINS2_10policy_hubIN6thrust24THRUST_300001_SM_1000_NS6system6detail7generic14key_flag_tupleENS6_6detail10any_assignESA_mNS9_16key_flag_scan_opEE10Policy1000ENS6_18transform_iteratorINS9_21construct_key_flag_opENS6_17counting_iteratorImNS6_11use_defaultESJ_SJ_EESA_SJ_EENS6_25transform_output_iteratorINS9_15write_output_opINSB_15normal_iteratorINS6_7pointerIiNS6_8cuda_cub5par_tESJ_SJ_EEEEPiEENS6_16discard_iteratorImEEEENS0_13ScanTileStateISA_Lb0EEESD_NS0_8NullTypeEmSA_Lb0ES11_EEvT0_T1_T2_iT3_T4_T5__param_2+8];
	ld.param.u64 	%rd3, [_ZN3cub18CUB_300001_SM_10006detail4scan16DeviceScanKernelINS2_10policy_hubIN6thrust24THRUST_300001_SM_1000_NS6system6detail7generic14key_flag_tupleENS6_6detail10any_assignESA_mNS9_16key_flag_scan_opEE10Policy1000ENS6_18transform_iteratorINS9_21construct_key_flag_opENS6_17counting_iteratorImNS6_11use_defaultESJ_SJ_EESA_SJ_EENS6_25transform_output_iteratorINS9_15write_output_opINSB_15normal_iteratorINS6_7pointerIiNS6_8cuda_cub5par_tESJ_SJ_EEEEPiEENS6_16discard_iteratorImEEEENS0_13ScanTileStateISA_Lb0EEESD_NS0_8NullTypeEmSA_Lb0ES11_EEvT0_T1_T2_iT3_T4_T5__param_2+16];
	ld.param.u64 	%rd10, [_ZN3cub18CUB_300001_SM_10006detail4scan16DeviceScanKernelINS2_10policy_hubIN6thrust24THRUST_300001_SM_1000_NS6system6detail7generic14key_flag_tupleENS6_6detail10any_assignESA_mNS9_16key_flag_scan_opEE10Policy1000ENS6_18transform_iteratorINS9_21construct_key_flag_opENS6_17counting_iteratorImNS6_11use_defaultESJ_SJ_EESA_SJ_EENS6_25transform_output_iteratorINS9_15write_output_opINSB_15normal_iteratorINS6_7pointerIiNS6_8cuda_cub5par_tESJ_SJ_EEEEPiEENS6_16discard_iteratorImEEEENS0_13ScanTileStateISA_Lb0EEESD_NS0_8NullTypeEmSA_Lb0ES11_EEvT0_T1_T2_iT3_T4_T5__param_1+16];
	ld.param.u64 	%rd132, [_ZN3cub18CUB_300001_SM_10006detail4scan16DeviceScanKernelINS2_10policy_hubIN6thrust24THRUST_300001_SM_1000_NS6system6detail7generic14key_flag_tupleENS6_6detail10any_assignESA_mNS9_16key_flag_scan_opEE10Policy1000ENS6_18transform_iteratorINS9_21construct_key_flag_opENS6_17counting_iteratorImNS6_11use_defaultESJ_SJ_EESA_SJ_EENS6_25transform_output_iteratorINS9_15write_output_opINSB_15normal_iteratorINS6_7pointerIiNS6_8cuda_cub5par_tESJ_SJ_EEEEPiEENS6_16discard_iteratorImEEEENS0_13ScanTileStateISA_Lb0EEESD_NS0_8NullTypeEmSA_Lb0ES11_EEvT0_T1_T2_iT3_T4_T5__param_1+32];
	ld.param.u64 	%rd133, [_ZN3cub18CUB_300001_SM_10006detail4scan16DeviceScanKernelINS2_10policy_hubIN6thrust24THRUST_300001_SM_1000_NS6system6detail7generic14key_flag_tupleENS6_6detail10any_assignESA_mNS9_16key_flag_scan_opEE10Policy1000ENS6_18transform_iteratorINS9_21construct_key_flag_opENS6_17counting_iteratorImNS6_11use_defaultESJ_SJ_EESA_SJ_EENS6_25transform_output_iteratorINS9_15write_output_opINSB_15normal_iteratorINS6_7pointerIiNS6_8cuda_cub5par_tESJ_SJ_EEEEPiEENS6_16discard_iteratorImEEEENS0_13ScanTileStateISA_Lb0EEESD_NS0_8NullTypeEmSA_Lb0ES11_EEvT0_T1_T2_iT3_T4_T5__param_1+24];
	ld.param.u32 	%r75, [_ZN3cub18CUB_300001_SM_10006detail4scan16DeviceScanKernelINS2_10policy_hubIN6thrust24THRUST_300001_SM_1000_NS6system6detail7generic14key_flag_tupleENS6_6detail10any_assignESA_mNS9_16key_flag_scan_opEE10Policy1000ENS6_18transform_iteratorINS9_21construct_key_flag_opENS6_17counting_iteratorImNS6_11use_defaultESJ_SJ_EESA_SJ_EENS6_25transform_output_iteratorINS9_15write_output_opINSB_15normal_iteratorINS6_7pointerIiNS6_8cuda_cub5par_tESJ_SJ_EEEEPiEENS6_16discard_iteratorImEEEENS0_13ScanTileStateISA_Lb0EEESD_NS0_8NullTypeEmSA_Lb0ES11_EEvT0_T1_T2_iT3_T4_T5__param_3];
	ld.param.u64 	%rd134, [_ZN3cub18CUB_300001_SM_10006detail4scan16DeviceScanKernelINS2_10policy_hubIN6thrust24THRUST_300001_SM_1000_NS6system6detail7generic14key_flag_tupleENS6_6detail10any_assignESA_mNS9_16key_flag_scan_opEE10Policy1000ENS6_18transform_iteratorINS9_21construct_key_flag_opENS6_17counting_iteratorImNS6_11use_defaultESJ_SJ_EESA_SJ_EENS6_25transform_output_iteratorINS9_15write_output_opINSB_15normal_iteratorINS6_7pointerIiNS6_8cuda_cub5par_tESJ_SJ_EEEEPiEENS6_16discard_iteratorImEEEENS0_13ScanTileStateISA_Lb0EEESD_NS0_8NullTypeEmSA_Lb0ES11_EEvT0_T1_T2_iT3_T4_T5__param_6];
	ld.param.v2.u32 	{%r1, %r2}, [_ZN3cub18CUB_300001_SM_10006detail4scan16DeviceScanKernelINS2_10policy_hubIN6thrust24THRUST_300001_SM_1000_NS6system6detail7generic14key_flag_tupleENS6_6detail10any_assignESA_mNS9_16key_flag_scan_opEE10Policy1000ENS6_18transform_iteratorINS9_21construct_key_flag_opENS6_17counting_iteratorImNS6_11use_defaultESJ_SJ_EESA_SJ_EENS6_25transform_output_iteratorINS9_15write_output_opINSB_15normal_iteratorINS6_7pointerIiNS6_8cuda_cub5par_tESJ_SJ_EEEEPiEENS6_16discard_iteratorImEEEENS0_13ScanTileStateISA_Lb0EEESD_NS0_8NullTypeEmSA_Lb0ES11_EEvT0_T1_T2_iT3_T4_T5__param_0+136];
	ld.param.v2.u32 	{%r3, %r4}, [_ZN3cub18CUB_300001_SM_10006detail4scan16DeviceScanKernelINS2_10policy_hubIN6thrust24THRUST_300001_SM_1000_NS6system6detail7generic14key_flag_tupleENS6_6detail10any_assignESA_mNS9_16key_flag_scan_opEE10Policy1000ENS6_18transform_iteratorINS9_21construct_key_flag_opENS6_17counting_iteratorImNS6_11use_defaultESJ_SJ_EESA_SJ_EENS6_25transform_output_iteratorINS9_15write_output_opINSB_15normal_iteratorINS6_7pointerIiNS6_8cuda_cub5par_tESJ_SJ_EEEEPiEENS6_16discard_iteratorImEEEENS0_13ScanTileStateISA_Lb0EEESD_NS0_8NullTypeEmSA_Lb0ES11_EEvT0_T1_T2_iT3_T4_T5__param_0+128];
	ld.param.v2.u32 	{%r5, %r6}, [_ZN3cub18CUB_300001_SM_10006detail4scan16DeviceScanKernelINS2_10policy_hubIN6thrust24THRUST_300001_SM_1000_NS6system6detail7generic14key_flag_tupleENS6_6detail10any_assignESA_mNS9_16key_flag_scan_opEE10Policy1000ENS6_18transform_iteratorINS9_21construct_key_flag_opENS6_17counting_iteratorImNS6_11use_defaultESJ_SJ_EESA_SJ_EENS6_25transform_output_iteratorINS9_15write_output_opINSB_15normal_iteratorINS6_7pointerIiNS6_8cuda_cub5par_tESJ_SJ_EEEEPiEENS6_16discard_iteratorImEEEENS0_13ScanTileStateISA_Lb0EEESD_NS0_8NullTypeEmSA_Lb0ES11_EEvT0_T1_T2_iT3_T4_T5__param_0+120];
	ld.param.v2.u32 	{%r7, %r8}, [_ZN3cub18CUB_300001_SM_10006detail4scan16DeviceScanKernelINS2_10policy_hubIN6thrust24THRUST_300001_SM_1000_NS6system6detail7generic14key_flag_tupleENS6_6detail10any_assignESA_mNS9_16key_flag_scan_opEE10Policy1000ENS6_18transform_iteratorINS9_21construct_key_flag_opENS6_17counting_iteratorImNS6_11use_defaultESJ_SJ_EESA_SJ_EENS6_25transform_output_iteratorINS9_15write_output_opINSB_15normal_iteratorINS6_7pointerIiNS6_8cuda_cub5par_tESJ_SJ_EEEEPiEENS6_16discard_iteratorImEEEENS0_13ScanTileStateISA_Lb0EEESD_NS0_8NullTypeEmSA_Lb0ES11_EEvT0_T1_T2_iT3_T4_T5__param_0+112];
	ld.param.v2.u32 	{%r9, %r10}, [_ZN3cub18CUB_300001_SM_10006detail4scan16DeviceScanKernelINS2_10policy_hubIN6thrust24THRUST_300001_SM_1000_NS6system6detail7generic14key_flag_tupleENS6_6detail10any_assignESA_mNS9_16key_flag_scan_opEE10Policy1000ENS6_18transform_iteratorINS9_21construct_key_flag_opENS6_17counting_iteratorImNS6_11use_defaultESJ_SJ_EESA_SJ_EENS6_25transform_output_iteratorINS9_15write_output_opINSB_15normal_iteratorINS6_7pointerIiNS6_8cuda_cub5par_tESJ_SJ_EEEEPiEENS6_16discard_iteratorImEEEENS0_13ScanTileStateISA_Lb0EEESD_NS0_8NullTypeEmSA_Lb0ES11_EEvT0_T1_T2_iT3_T4_T5__param_0+104];
	ld.param.v2.u32 	{%r11, %r12}, [_ZN3cub18CUB_300001_SM_10006detail4scan16DeviceScanKernelINS2_10policy_hubIN6thrust24THRUST_300001_SM_1000_NS6system6detail7generic14key_flag_tupleENS6_6detail10any_assignESA_mNS9_16key_flag_scan_opEE10Policy1000ENS6_18transform_iteratorINS9_21construct_key_flag_opENS6_17counting_iteratorImNS6_11use_defaultESJ_SJ_EESA_SJ_EENS6_25transform_output_iteratorINS9_15write_output_opINSB_15normal_iteratorINS6_7pointerIiNS6_8cuda_cub5par_tESJ_SJ_EEEEPiEENS6_16discard_iteratorImEEEENS0_13ScanTileStateISA_Lb0EEESD_NS0_8NullTypeEmSA_Lb0ES11_EEvT0_T1_T2_iT3_T4_T5__param_0+96];
	ld.param.v2.u32 	{%r13, %r14}, [_ZN3cub18CUB_300001_SM_10006detail4scan16DeviceScanKernelINS2_10policy_hubIN6thrust24THRUST_300001_SM_1000_NS6system6detail7generic14key_flag_tupleENS6_6detail10any_assignESA_mNS9_16key_flag_scan_opEE10Policy1000ENS6_18transform_iteratorINS9_21construct_key_flag_opENS6_17counting_iteratorImNS6_11use_defaultESJ_SJ_EESA_SJ_EENS6_25transform_output_iteratorINS9_15write_output_opINSB_15normal_iteratorINS6_7pointerIiNS6_8cuda_cub5par_tESJ_SJ_EEEEPiEENS6_16discard_iteratorImEEEENS0_13ScanTileStateISA_Lb0EEESD_NS0_8NullTypeEmSA_Lb0ES11_EEvT0_T1_T2_iT3_T4_T5__param_0+88];
	ld.param.v2.u32 	{%r15, %r16}, [_ZN3cub18CUB_300001_SM_10006detail4scan16DeviceScanKernelINS2_10policy_hubIN6thrust24THRUST_300001_SM_1000_NS6system6detail7generic14key_flag_tupleENS6_6detail10any_assignESA_mNS9_16key_flag_scan_opEE10Policy1000ENS6_18transform_iteratorINS9_21construct_key_flag_opENS6_17counting_iteratorImNS6_11use_defaultESJ_SJ_EESA_SJ_EENS6_25transform_output_iteratorINS9_15write_output_opINSB_15normal_iteratorINS6_7pointerIiNS6_8cuda_cub5par_tESJ_SJ_EEEEPiEENS6_16discard_iteratorImEEEENS0_13ScanTileStateISA_Lb0EEESD_NS0_8NullTypeEmSA_Lb0ES11_EEvT0_T1_T2_iT3_T4_T5__param_0+80];
	ld.param.v2.u32 	{%r17, %r18}, [_ZN3cub18CUB_300001_SM_10006detail4scan16DeviceScanKernelINS2_10policy_hubIN6thrust24THRUST_300001_SM_1000_NS6system6detail7generic14key_flag_tupleENS6_6detail10any_assignESA_mNS9_16key_flag_scan_opEE10Policy1000ENS6_18transform_iteratorINS9_21construct_key_flag_opENS6_17counting_iteratorImNS6_11use_defaultESJ_SJ_EESA_SJ_EENS6_25transform_output_iteratorINS9_15write_output_opINSB_15normal_iteratorINS6_7pointerIiNS6_8cuda_cub5par_tESJ_SJ_EEEEPiEENS6_16discard_iteratorImEEEENS0_13ScanTileStateISA_Lb0EEESD_NS0_8NullTypeEmSA_Lb0ES11_EEvT0_T1_T2_iT3_T4_T5__param_0+72];
	ld.param.v2.u32 	{%r19, %r20}, [_ZN3cub18CUB_300001_SM_10006detail4scan16DeviceScanKernelINS2_10policy_hubIN6thrust24THRUST_300001_SM_1000_NS6system6detail7generic14key_flag_tupleENS6_6detail10any_assignESA_mNS9_16key_flag_scan_opEE10Policy1000ENS6_18transform_iteratorINS9_21construct_key_flag_opENS6_17counting_iteratorImNS6_11use_defaultESJ_SJ_EESA_SJ_EENS6_25transform_output_iteratorINS9_15write_output_opINSB_15normal_iteratorINS6_7pointerIiNS6_8cuda_cub5par_tESJ_SJ_EEEEPiEENS6_16discard_iteratorImEEEENS0_13ScanTileStateISA_Lb0EEESD_NS0_8NullTypeEmSA_Lb0ES11_EEvT0_T1_T2_iT3_T4_T5__param_0+64];
	ld.param.v2.u32 	{%r21, %r22}, [_ZN3cub18CUB_300001_SM_10006detail4scan16DeviceScanKernelINS2_10policy_hubIN6thrust24THRUST_300001_SM_1000_NS6system6detail7generic14key_flag_tupleENS6_6detail10any_assignESA_mNS9_16key_flag_scan_opEE10Policy1000ENS6_18transform_iteratorINS9_21construct_key_flag_opENS6_17counting_iteratorImNS6_11use_defaultESJ_SJ_EESA_SJ_EENS6_25transform_output_iteratorINS9_15write_output_opINSB_15normal_iteratorINS6_7pointerIiNS6_8cuda_cub5par_tESJ_SJ_EEEEPiEENS6_16discard_iteratorImEEEENS0_13ScanTileStateISA_Lb0EEESD_NS0_8NullTypeEmSA_Lb0ES11_EEvT0_T1_T2_iT3_T4_T5__param_0+56];
	ld.param.v2.u32 	{%r23, %r24}, [_ZN3cub18CUB_300001_SM_10006detail4scan16DeviceScanKernelINS2_10policy_hubIN6thrust24THRUST_300001_SM_1000_NS6system6detail7generic14key_flag_tupleENS6_6detail10any_assignESA_mNS9_16key_flag_scan_opEE10Policy1000ENS6_18transform_iteratorINS9_21construct_key_flag_opENS6_17counting_iteratorImNS6_11use_defaultESJ_SJ_EESA_SJ_EENS6_25transform_output_iteratorINS9_15write_output_opINSB_15normal_iteratorINS6_7pointerIiNS6_8cuda_cub5par_tESJ_SJ_EEEEPiEENS6_16discard_iteratorImEEEENS0_13ScanTileStateISA_Lb0EEESD_NS0_8NullTypeEmSA_Lb0ES11_EEvT0_T1_T2_iT3_T4_T5__param_0+48];
	ld.param.u64 	%rd4, [_ZN3cub18CUB_300001_SM_10006detail4scan16DeviceScanKernelINS2_10policy_hubIN6thrust24THRUST_300001_SM_1000_NS6system6detail7generic14key_flag_tupleENS6_6detail10any_assignESA_mNS9_16key_flag_scan_opEE10Policy1000ENS6_18transform_iteratorINS9_21construct_key_flag_opENS6_17counting_iteratorImNS6_11use_defaultESJ_SJ_EESA_SJ_EENS6_25transform_output_iteratorINS9_15write_output_opINSB_15normal_iteratorINS6_7pointerIiNS6_8cuda_cub5par_tESJ_SJ_EEEEPiEENS6_16discard_iteratorImEEEENS0_13ScanTileStateISA_Lb0EEESD_NS0_8NullTypeEmSA_Lb0ES11_EEvT0_T1_T2_iT3_T4_T5__param_0+40];
	ld.param.u64 	%rd5, [_ZN3cub18CUB_300001_SM_10006detail4scan16DeviceScanKernelINS2_10policy_hubIN6thrust24THRUST_300001_SM_1000_NS6system6detail7generic14key_flag_tupleENS6_6detail10any_assignESA_mNS9_16key_flag_scan_opEE10Policy1000ENS6_18transform_iteratorINS9_21construct_key_flag_opENS6_17counting_iteratorImNS6_11use_defaultESJ_SJ_EESA_SJ_EENS6_25transform_output_iteratorINS9_15write_output_opINSB_15normal_iteratorINS6_7pointerIiNS6_8cuda_cub5par_tESJ_SJ_EEEEPiEENS6_16discard_iteratorImEEEENS0_13ScanTileStateISA_Lb0EEESD_NS0_8NullTypeEmSA_Lb0ES11_EEvT0_T1_T2_iT3_T4_T5__param_0+32];
	ld.param.u64 	%rd6, [_ZN3cub18CUB_300001_SM_10006detail4scan16DeviceScanKernelINS2_10policy_hubIN6thrust24THRUST_300001_SM_1000_NS6system6detail7generic14key_flag_tupleENS6_6detail10any_assignESA_mNS9_16key_flag_scan_opEE10Policy1000ENS6_18transform_iteratorINS9_21construct_key_flag_opENS6_17counting_iteratorImNS6_11use_defaultESJ_SJ_EESA_SJ_EENS6_25transform_output_iteratorINS9_15write_output_opINSB_15normal_iteratorINS6_7pointerIiNS6_8cuda_cub5par_tESJ_SJ_EEEEPiEENS6_16discard_iteratorImEEEENS0_13ScanTileStateISA_Lb0EEESD_NS0_8NullTypeEmSA_Lb0ES11_EEvT0_T1_T2_iT3_T4_T5__param_0+24];
	ld.param.u64 	%rd7, [_ZN3cub18CUB_300001_SM_10006detail4scan16DeviceScanKernelINS2_10policy_hubIN6thrust24THRUST_300001_SM_1000_NS6system6detail7generic14key_flag_tupleENS6_6detail10any_assignESA_mNS9_16key_flag_scan_opEE10Policy1000ENS6_18transform_iteratorINS9_21construct_key_flag_opENS6_17counting_iteratorImNS6_11use_defaultESJ_SJ_EESA_SJ_EENS6_25transform_output_iteratorINS9_15write_output_opINSB_15normal_iteratorINS6_7pointerIiNS6_8cuda_cub5par_tESJ_SJ_EEEEPiEENS6_16discard_iteratorImEEEENS0_13ScanTileStateISA_Lb0EEESD_NS0_8NullTypeEmSA_Lb0ES11_EEvT0_T1_T2_iT3_T4_T5__param_0+16];
	ld.param.u64 	%rd8, [_ZN3cub18CUB_300001_SM_10006detail4scan16DeviceScanKernelINS2_10policy_hubIN6thrust24THRUST_300001_SM_1000_NS6system6detail7generic14key_flag_tupleENS6_6detail10any_assignESA_mNS9_16key_flag_scan_opEE10Policy1000ENS6_18transform_iteratorINS9_21construct_key_flag_opENS6_17counting_iteratorImNS6_11use_defaultESJ_SJ_EESA_SJ_EENS6_25transform_output_iteratorINS9_15write_output_opINSB_15normal_iteratorINS6_7pointerIiNS6_8cuda_cub5par_tESJ_SJ_EEEEPiEENS6_16discard_iteratorImEEEENS0_13ScanTileStateISA_Lb0EEESD_NS0_8NullTypeEmSA_Lb0ES11_EEvT0_T1_T2_iT3_T4_T5__param_0+8];
	ld.param.u64 	%rd9, [_ZN3cub18CUB_300001_SM_10006detail4scan16DeviceScanKernelINS2_10policy_hubIN6thrust24THRUST_300001_SM_1000_NS6system6detail7generic14key_flag_tupleENS6_6detail10any_assignESA_mNS9_16key_flag_scan_opEE10Policy1000ENS6_18transform_iteratorINS9_21construct_key_flag_opENS6_17counting_iteratorImNS6_11use_defaultESJ_SJ_EESA_SJ_EENS6_25transform_output_iteratorINS9_15write_output_opINSB_15normal_iteratorINS6_7pointerIiNS6_8cuda_cub5par_tESJ_SJ_EEEEPiEENS6_16discard_iteratorImEEEENS0_13ScanTileStateISA_Lb0EEESD_NS0_8NullTypeEmSA_Lb0ES11_EEvT0_T1_T2_iT3_T4_T5__param_0];
	cvta.to.global.u64 	%rd11, %rd133;
	cvta.to.global.u64 	%rd12, %rd132;
	mov.u32 	%r76, %ctaid.x;
	add.s32 	%r25, %r75, %r76;
	mul.wide.s32 	%rd13, %r25, 384;
	sub.s64 	%rd14, %rd134, %rd13;
	setp.lt.u64 	%p1, %rd14, 385;
	@%p1 bra 	$L__BB8_40;
	add.s64 	%rd494, %rd9, %rd13;
	mov.u32 	%r26, %tid.x;
	and.b32  	%r1440, %r26, 31;
	and.b32  	%r1441, %r26, 992;
	mul.lo.s32 	%r1442, %r1441, 3;
	or.b32  	%r1443, %r1442, %r1440;
	cvt.u64.u32 	%rd495, %r1443;
	add.s64 	%rd496, %rd494, %rd495;
	cvt.u32.u64 	%r1444, %rd7;
	shr.u64 	%rd497, %rd496, %r1444;
	cvt.u32.u64 	%r1445, %rd5;
	cvt.u32.u64 	%r1446, %rd4;
	cvt.u32.u64 	%r1447, %rd6;
	sub.s32 	%r1448, %r1444, %r1447;
	cvt.u32.u64 	%r1449, %rd496;
	and.b32  	%r1450, %r1445, %r1449;
	and.b64  	%rd498, %rd497, 4294967295;
	mul.lo.s64 	%rd499, %rd498, -3263064605168079213;
	{ .reg .b32 tmp; mov.b64 {tmp, %r1451}, %rd499; }
	cvt.u32.u64 	%r1452, %rd499;
	shl.b32 	%r1453, %r1452, %r1448;
	shr.u32 	%r1454, %r1450, %r1447;
	or.b32  	%r1455, %r1453, %r1454;
	xor.b32  	%r1456, %r23, %r1451;
	xor.b32  	%r1457, %r1456, %r1450;
	and.b32  	%r1458, %r1457, %r1446;
	and.b32  	%r1459, %r1455, %r1445;
	cvt.u64.u32 	%rd500, %r1458;
	mul.lo.s64 	%rd501, %rd500, -3263064605168079213;
	{ .reg .b32 tmp; mov.b64 {tmp, %r1460}, %rd501; }
	cvt.u32.u64 	%r1461, %rd501;
	shl.b32 	%r1462, %r1461, %r1448;
	shr.u32 	%r1463, %r1459, %r1447;
	or.b32  	%r1464, %r1462, %r1463;
	xor.b32  	%r1465, %r24, %r1460;
	xor.b32  	%r1466, %r1465, %r1459;
	and.b32  	%r1467, %r1466, %r1446;
	and.b32  	%r1468, %r1464, %r1445;
	cvt.u64.u32 	%rd502, %r1467;
	mul.lo.s64 	%rd503, %rd502, -3263064605168079213;
	{ .reg .b32 tmp; mov.b64 {tmp, %r1469}, %rd503; }
	cvt.u32.u64 	%r1470, %rd503;
	shl.b32 	%r1471, %r1470, %r1448;
	shr.u32 	%r1472, %r1468, %r1447;
	or.b32  	%r1473, %r1471, %r1472;
	xor.b32  	%r1474, %r21, %r1469;
	xor.b32  	%r1475, %r1474, %r1468;
	and.b32  	%r1476, %r1475, %r1446;
	and.b32  	%r1477, %r1473, %r1445;
	cvt.u64.u32 	%rd504, %r1476;
	mul.lo.s64 	%rd505, %rd504, -3263064605168079213;
	{ .reg .b32 tmp; mov.b64 {tmp, %r1478}, %rd505; }
	cvt.u32.u64 	%r1479, %rd505;
	shl.b32 	%r1480, %r1479, %r1448;
	shr.u32 	%r1481, %r1477, %r1447;
	or.b32  	%r1482, %r1480, %r1481;
	xor.b32  	%r1483, %r22, %r1478;
	xor.b32  	%r1484, %r1483, %r1477;
	and.b32  	%r1485, %r1484, %r1446;
	and.b32  	%r1486, %r1482, %r1445;
	cvt.u64.u32 	%rd506, %r1485;
	mul.lo.s64 	%rd507, %rd506, -3263064605168079213;
	{ .reg .b32 tmp; mov.b64 {tmp, %r1487}, %rd507; }
	cvt.u32.u64 	%r1488, %rd507;
	shl.b32 	%r1489, %r1488, %r1448;
	shr.u32 	%r1490, %r1486, %r1447;
	or.b32  	%r1491, %r1489, %r1490;
	xor.b32  	%r1492, %r19, %r1487;
	xor.b32  	%r1493, %r1492, %r1486;
	and.b32  	%r1494, %r1493, %r1446;
	and.b32  	%r1495, %r1491, %r1445;
	cvt.u64.u32 	%rd508, %r1494;
	mul.lo.s64 	%rd509, %rd508, -3263064605168079213;
	{ .reg .b32 tmp; mov.b64 {tmp, %r1496}, %rd509; }
	cvt.u32.u64 	%r1497, %rd509;
	shl.b32 	%r1498, %r1497, %r1448;
	shr.u32 	%r1499, %r1495, %r1447;
	or.b32  	%r1500, %r1498, %r1499;
	xor.b32  	%r1501, %r20, %r1496;
	xor.b32  	%r1502, %r1501, %r1495;
	and.b32  	%r1503, %r1502, %r1446;
	and.b32  	%r1504, %r1500, %r1445;
	cvt.u64.u32 	%rd510, %r1503;
	mul.lo.s64 	%rd511, %rd510, -3263064605168079213;
	{ .reg .b32 tmp; mov.b64 {tmp, %r1505}, %rd511; }
	cvt.u32.u64 	%r1506, %rd511;
	shl.b32 	%r1507, %r1506, %r1448;
	shr.u32 	%r1508, %r1504, %r1447;
	or.b32  	%r1509, %r1507, %r1508;
	xor.b32  	%r1510, %r17, %r1505;
	xor.b32  	%r1511, %r1510, %r1504;
	and.b32  	%r1512, %r1511, %r1446;
	and.b32  	%r1513, %r1509, %r1445;
	cvt.u64.u32 	%rd512, %r1512;
	mul.lo.s64 	%rd513, %rd512, -3263064605168079213;
	{ .reg .b32 tmp; mov.b64 {tmp, %r1514}, %rd513; }
	cvt.u32.u64 	%r1515, %rd513;
	shl.b32 	%r1516, %r1515, %r1448;
	shr.u32 	%r1517, %r1513, %r1447;
	or.b32  	%r1518, %r1516, %r1517;
	xor.b32  	%r1519, %r18, %r1514;
	xor.b32  	%r1520, %r1519, %r1513;
	and.b32  	%r1521, %r1520, %r1446;
	and.b32  	%r1522, %r1518, %r1445;
	cvt.u64.u32 	%rd514, %r1521;
	mul.lo.s64 	%rd515, %rd514, -3263064605168079213;
	{ .reg .b32 tmp; mov.b64 {tmp, %r1523}, %rd515; }
	cvt.u32.u64 	%r1524, %rd515;
	shl.b32 	%r1525, %r1524, %r1448;
	shr.u32 	%r1526, %r1522, %r1447;
	or.b32  	%r1527, %r1525, %r1526;
	xor.b32  	%r1528, %r15, %r1523;
	xor.b32  	%r1529, %r1528, %r1522;
	and.b32  	%r1530, %r1529, %r1446;
	and.b32  	%r1531, %r1527, %r1445;
	cvt.u64.u32 	%rd516, %r1530;
	mul.lo.s64 	%rd517, %rd516, -3263064605168079213;
	{ .reg .b32 tmp; mov.b64 {tmp, %r1532}, %rd517; }
	cvt.u32.u64 	%r1533, %rd517;
	shl.b32 	%r1534, %r1533, %r1448;
	shr.u32 	%r1535, %r1531, %r1447;
	or.b32  	%r1536, %r1534, %r1535;
	xor.b32  	%r1537, %r16, %r1532;
	xor.b32  	%r1538, %r1537, %r1531;
	and.b32  	%r1539, %r1538, %r1446;
	and.b32  	%r1540, %r1536, %r1445;
	cvt.u64.u32 	%rd518, %r1539;
	mul.lo.s64 	%rd519, %rd518, -3263064605168079213;
	{ .reg .b32 tmp; mov.b64 {tmp, %r1541}, %rd519; }
	cvt.u32.u64 	%r1542, %rd519;
	shl.b32 	%r1543, %r1542, %r1448;
	shr.u32 	%r1544, %r1540, %r1447;
	or.b32  	%r1545, %r1543, %r1544;
	xor.b32  	%r1546, %r13, %r1541;
	xor.b32  	%r1547, %r1546, %r1540;
	and.b32  	%r1548, %r1547, %r1446;
	and.b32  	%r1549, %r1545, %r1445;
	cvt.u64.u32 	%rd520, %r1548;
	mul.lo.s64 	%rd521, %rd520, -3263064605168079213;
	{ .reg .b32 tmp; mov.b64 {tmp, %r1550}, %rd521; }
	cvt.u32.u64 	%r1551, %rd521;
	shl.b32 	%r1552, %r1551, %r1448;
	shr.u32 	%r1553, %r1549, %r1447;
	or.b32  	%r1554, %r1552, %r1553;
	xor.b32  	%r1555, %r14, %r1550;
	xor.b32  	%r1556, %r1555, %r1549;
	and.b32  	%r1557, %r1556, %r1446;
	and.b32  	%r1558, %r1554, %r1445;
	cvt.u64.u32 	%rd522, %r1557;
	mul.lo.s64 	%rd523, %rd522, -3263064605168079213;
	{ .reg .b32 tmp; mov.b64 {tmp, %r1559}, %rd523; }
	cvt.u32.u64 	%r1560, %rd523;
	shl.b32 	%r1561, %r1560, %r1448;
	shr.u32 	%r1562, %r1558, %r1447;
	or.b32  	%r1563, %r1561, %r1562;
	xor.b32  	%r1564, %r11, %r1559;
	xor.b32  	%r1565, %r1564, %r1558;
	and.b32  	%r1566, %r1565, %r1446;
	and.b32  	%r1567, %r1563, %r1445;
	cvt.u64.u32 	%rd524, %r1566;
	mul.lo.s64 	%rd525, %rd524, -3263064605168079213;
	{ .reg .b32 tmp; mov.b64 {tmp, %r1568}, %rd525; }
	cvt.u32.u64 	%r1569, %rd525;
	shl.b32 	%r1570, %r1569, %r1448;
	shr.u32 	%r1571, %r1567, %r1447;
	or.b32  	%r1572, %r1570, %r1571;
	xor.b32  	%r1573, %r12, %r1568;
	xor.b32  	%r1574, %r1573, %r1567;
	and.b32  	%r1575, %r1574, %r1446;
	and.b32  	%r1576, %r1572, %r1445;
	cvt.u64.u32 	%rd526, %r1575;
	mul.lo.s64 	%rd527, %rd526, -3263064605168079213;
	{ .reg .b32 tmp; mov.b64 {tmp, %r1577}, %rd527; }
	cvt.u32.u64 	%r1578, %rd527;
	shl.b32 	%r1579, %r1578, %r1448;
	shr.u32 	%r1580, %r1576, %r1447;
	or.b32  	%r1581, %r1579, %r1580;
	xor.b32  	%r1582, %r9, %r1577;
	xor.b32  	%r1583, %r1582, %r1576;
	and.b32  	%r1584, %r1583, %r1446;
	and.b32  	%r1585, %r1581, %r1445;
	cvt.u64.u32 	%rd528, %r1584;
	mul.lo.s64 	%rd529, %rd528, -3263064605168079213;
	{ .reg .b32 tmp; mov.b64 {tmp, %r1586}, %rd529; }
	cvt.u32.u64 	%r1587, %rd529;
	shl.b32 	%r1588, %r1587, %r1448;
	shr.u32 	%r1589, %r1585, %r1447;
	or.b32  	%r1590, %r1588, %r1589;
	xor.b32  	%r1591, %r10, %r1586;
	xor.b32  	%r1592, %r1591, %r1585;
	and.b32  	%r1593, %r1592, %r1446;
	and.b32  	%r1594, %r1590, %r1445;
	cvt.u64.u32 	%rd530, %r1593;
	mul.lo.s64 	%rd531, %rd530, -3263064605168079213;
	{ .reg .b32 tmp; mov.b64 {tmp, %r1595}, %rd531; }
	cvt.u32.u64 	%r1596, %rd531;
	shl.b32 	%r1597, %r1596, %r1448;
	shr.u32 	%r1598, %r1594, %r1447;
	or.b32  	%r1599, %r1597, %r1598;
	xor.b32  	%r1600, %r7, %r1595;
	xor.b32  	%r1601, %r1600, %r1594;
	and.b32  	%r1602, %r1601, %r1446;
	and.b32  	%r1603, %r1599, %r1445;
	cvt.u64.u32 	%rd532, %r1602;
	mul.lo.s64 	%rd533, %rd532, -3263064605168079213;
	{ .reg .b32 tmp; mov.b64 {tmp, %r1604}, %rd533; }
	cvt.u32.u64 	%r1605, %rd533;
	shl.b32 	%r1606, %r1605, %r1448;
	shr.u32 	%r1607, %r1603, %r1447;
	or.b32  	%r1608, %r1606, %r1607;
	xor.b32  	%r1609, %r8, %r1604;
	xor.b32  	%r1610, %r1609, %r1603;
	and.b32  	%r1611, %r1610, %r1446;
	and.b32  	%r1612, %r1608, %r1445;
	cvt.u64.u32 	%rd534, %r1611;
	mul.lo.s64 	%rd535, %rd534, -3263064605168079213;
	{ .reg .b32 tmp; mov.b64 {tmp, %r1613}, %rd535; }
	cvt.u32.u64 	%r1614, %rd535;
	shl.b32 	%r1615, %r1614, %r1448;
	shr.u32 	%r1616, %r1612, %r1447;
	or.b32  	%r1617, %r1615, %r1616;
	xor.b32  	%r1618, %r5, %r1613;
	xor.b32  	%r1619, %r1618, %r1612;
	and.b32  	%r1620, %r1619, %r1446;
	and.b32  	%r1621, %r1617, %r1445;
	cvt.u64.u32 	%rd536, %r1620;
	mul.lo.s64 	%rd537, %rd536, -3263064605168079213;
	{ .reg .b32 tmp; mov.b64 {tmp, %r1622}, %rd537; }
	cvt.u32.u64 	%r1623, %rd537;
	shl.b32 	%r1624, %r1623, %r1448;
	shr.u32 	%r1625, %r1621, %r1447;
	or.b32  	%r1626, %r1624, %r1625;
	xor.b32  	%r1627, %r6, %r1622;
	xor.b32  	%r1628, %r1627, %r1621;
	and.b32  	%r1629, %r1628, %r1446;
	and.b32  	%r1630, %r1626, %r1445;
	cvt.u64.u32 	%rd538, %r1629;
	mul.lo.s64 	%rd539, %rd538, -3263064605168079213;
	{ .reg .b32 tmp; mov.b64 {tmp, %r1631}, %rd539; }
	cvt.u32.u64 	%r1632, %rd539;
	shl.b32 	%r1633, %r1632, %r1448;
	shr.u32 	%r1634, %r1630, %r1447;
	or.b32  	%r1635, %r1633, %r1634;
	xor.b32  	%r1636, %r3, %r1631;
	xor.b32  	%r1637, %r1636, %r1630;
	and.b32  	%r1638, %r1637, %r1446;
	and.b32  	%r1639, %r1635, %r1445;
	cvt.u64.u32 	%rd540, %r1638;
	mul.lo.s64 	%rd541, %rd540, -3263064605168079213;
	{ .reg .b32 tmp; mov.b64 {tmp, %r1640}, %rd541; }
	cvt.u32.u64 	%r1641, %rd541;
	shl.b32 	%r1642, %r1641, %r1448;
	shr.u32 	%r1643, %r1639, %r1447;
	or.b32  	%r1644, %r1642, %r1643;
	xor.b32  	%r1645, %r4, %r1640;
	xor.b32  	%r1646, %r1645, %r1639;
	and.b32  	%r1647, %r1646, %r1446;
	and.b32  	%r1648, %r1644, %r1445;
	cvt.u64.u32 	%rd542, %r1647;
	mul.lo.s64 	%rd543, %rd542, -3263064605168079213;
	{ .reg .b32 tmp; mov.b64 {tmp, %r1649}, %rd543; }
	cvt.u32.u64 	%r1650, %rd543;
	shl.b32 	%r1651, %r1650, %r1448;
	shr.u32 	%r1652, %r1648, %r1447;
	or.b32  	%r1653, %r1651, %r1652;
	xor.b32  	%r1654, %r1, %r1649;
	xor.b32  	%r1655, %r1654, %r1648;
	and.b32  	%r1656, %r1655, %r1446;
	and.b32  	%r1657, %r1653, %r1445;
	cvt.u64.u32 	%rd544, %r1656;
	mul.lo.s64 	%rd545, %rd544, -3263064605168079213;
	{ .reg .b32 tmp; mov.b64 {tmp, %r1658}, %rd545; }
	cvt.u32.u64 	%r1659, %rd545;
	shl.b32 	%r1660, %r1659, %r1448;
	shr.u32 	%r1661, %r1657, %r1447;
	or.b32  	%r1662, %r1660, %r1661;
	xor.b32  	%r1663, %r2, %r1658;
	xor.b32  	%r1664, %r1663, %r1657;
	and.b32  	%r1665, %r1664, %r1446;
	and.b32  	%r1666, %r1662, %r1445;
	cvt.u64.u32 	%rd546, %r1665;
	shl.b64 	%rd547, %rd546, %r1444;
	cvt.u64.u32 	%rd548, %r1666;
	or.b64  	%rd549, %rd547, %rd548;
	setp.lt.u64 	%p73, %rd549, %rd8;
	selp.u64 	%rd550, 1, 0, %p73;
	add.s32 	%r1667, %r1443, 32;
	cvt.u64.u32 	%rd551, %r1667;
	add.s64 	%rd552, %rd494, %rd551;
	shr.u64 	%rd553, %rd552, %r1444;
	cvt.u32.u64 	%r1668, %rd552;
	and.b32  	%r1669, %r1445, %r1668;
	and.b64  	%rd554, %rd553, 4294967295;
	mul.lo.s64 	%rd555, %rd554, -3263064605168079213;
	{ .reg .b32 tmp; mov.b64 {tmp, %r1670}, %rd555; }
	cvt.u32.u64 	%r1671, %rd555;
	shl.b32 	%r1672, %r1671, %r1448;
	shr.u32 	%r1673, %r1669, %r1447;
	or.b32  	%r1674, %r1672, %r1673;
	xor.b32  	%r1675, %r23, %r1670;
	xor.b32  	%r1676, %r1675, %r1669;
	and.b32  	%r1677, %r1676, %r1446;
	and.b32  	%r1678, %r1674, %r1445;
	cvt.u64.u32 	%rd556, %r1677;
	mul.lo.s64 	%rd557, %rd556, -3263064605168079213;
	{ .reg .b32 tmp; mov.b64 {tmp, %r1679}, %rd557; }
	cvt.u32.u64 	%r1680, %rd557;
	shl.b32 	%r1681, %r1680, %r1448;
	shr.u32 	%r1682, %r1678, %r1447;
	or.b32  	%r1683, %r1681, %r1682;
	xor.b32  	%r1684, %r24, %r1679;
	xor.b32  	%r1685, %r1684, %r1678;
	and.b32  	%r1686, %r1685, %r1446;
	and.b32  	%r1687, %r1683, %r1445;
	cvt.u64.u32 	%rd558, %r1686;
	mul.lo.s64 	%rd559, %rd558, -3263064605168079213;
	{ .reg .b32 tmp; mov.b64 {tmp, %r1688}, %rd559; }
	cvt.u32.u64 	%r1689, %rd559;
	shl.b32 	%r1690, %r1689, %r1448;
	shr.u32 	%r1691, %r1687, %r1447;
	or.b32  	%r1692, %r1690, %r1691;
	xor.b32  	%r1693, %r21, %r1688;
	xor.b32  	%r1694, %r1693, %r1687;
	and.b32  	%r1695, %r1694, %r1446;
	and.b32  	%r1696, %r1692, %r1445;
	cvt.u64.u32 	%rd560, %r1695;
	mul.lo.s64 	%rd561, %rd560, -3263064605168079213;
	{ .reg .b32 tmp; mov.b64 {tmp, %r1697}, %rd561; }
	cvt.u32.u64 	%r1698, %rd561;
	shl.b32 	%r1699, %r1698, %r1448;
	shr.u32 	%r1700, %r1696, %r1447;
	or.b32  	%r1701, %r1699, %r1700;
	xor.b32  	%r1702, %r22, %r1697;
	xor.b32  	%r1703, %r1702, %r1696;
	and.b32  	%r1704, %r1703, %r1446;
	and.b32  	%r1705, %r1701, %r1445;
	cvt.u64.u32 	%rd562, %r1704;
	mul.lo.s64 	%rd563, %rd562, -3263064605168079213;
	{ .reg .b32 tmp; mov.b64 {tmp, %r1706}, %rd563; }
	cvt.u32.u64 	%r1707, %rd563;
	shl.b32 	%r1708, %r1707, %r1448;
	shr.u32 	%r1709, %r1705, %r1447;
	or.b32  	%r1710, %r1708, %r1709;
	xor.b32  	%r1711, %r19, %r1706;
	xor.b32  	%r1712, %r1711, %r1705;
	and.b32  	%r1713, %r1712, %r1446;
	and.b32  	%r1714, %r1710, %r1445;
	cvt.u64.u32 	%rd564, %r1713;
	mul.lo.s64 	%rd565, %rd564, -3263064605168079213;
	{ .reg .b32 tmp; mov.b64 {tmp, %r1715}, %rd565; }
	cvt.u32.u64 	%r1716, %rd565;
	shl.b32 	%r1717, %r1716, %r1448;
	shr.u32 	%r1718, %r1714, %r1447;
	or.b32  	%r1719, %r1717, %r1718;
	xor.b32  	%r1720, %r20, %r1715;
	xor.b32  	%r1721, %r1720, %r1714;
	and.b32  	%r1722, %r1721, %r1446;
	and.b32  	%r1723, %r1719, %r1445;
	cvt.u64.u32 	%rd566, %r1722;
	mul.lo.s64 	%rd567, %rd566, -3263064605168079213;
	{ .reg .b32 tmp; mov.b64 {tmp, %r1724}, %rd567; }
	cvt.u32.u64 	%r1725, %rd567;
	shl.b32 	%r1726, %r1725, %r1448;
	shr.u32 	%r1727, %r1723, %r1447;
	or.b32  	%r1728, %r1726, %r1727;
	xor.b32  	%r1729, %r17, %r1724;
	xor.b32  	%r1730, %r1729, %r1723;
	and.b32  	%r1731, %r1730, %r1446;
	and.b32  	%r1732, %r1728, %r1445;
	cvt.u64.u32 	%rd568, %r1731;
	mul.lo.s64 	%rd569, %rd568, -3263064605168079213;
	{ .reg .b32 tmp; mov.b64 {tmp, %r1733}, %rd569; }
	cvt.u32.u64 	%r1734, %rd569;
	shl.b32 	%r1735, %r1734, %r1448;
	shr.u32 	%r1736, %r1732, %r1447;
	or.b32  	%r1737, %r1735, %r1736;
	xor.b32  	%r1738, %r18, %r1733;
	xor.b32  	%r1739, %r1738, %r1732;
	and.b32  	%r1740, %r1739, %r1446;
	and.b32  	%r1741, %r1737, %r1445;
	cvt.u64.u32 	%rd570, %r1740;
	mul.lo.s64 	%rd571, %rd570, -3263064605168079213;
	{ .reg .b32 tmp; mov.b64 {tmp, %r1742}, %rd571; }
	cvt.u32.u64 	%r1743, %rd571;
	shl.b32 	%r1744, %r1743, %r1448;
	shr.u32 	%r1745, %r1741, %r1447;
	or.b32  	%r1746, %r1744, %r1745;
	xor.b32  	%r1747, %r15, %r1742;
	xor.b32  	%r1748, %r1747, %r1741;
	and.b32  	%r1749, %r1748, %r1446;
	and.b32  	%r1750, %r1746, %r1445;
	cvt.u64.u32 	%rd572, %r1749;
	mul.lo.s64 	%rd573, %rd572, -3263064605168079213;
	{ .reg .b32 tmp; mov.b64 {tmp, %r1751}, %rd573; }
	cvt.u32.u64 	%r1752, %rd573;
	shl.b32 	%r1753, %r1752, %r1448;
	shr.u32 	%r1754, %r1750, %r1447;
	or.b32  	%r1755, %r1753, %r1754;
	xor.b32  	%r1756, %r16, %r1751;
	xor.b32  	%r1757, %r1756, %r1750;
	and.b32  	%r1758, %r1757, %r1446;
	and.b32  	%r1759, %r1755, %r1445;
	cvt.u64.u32 	%rd574, %r1758;
	mul.lo.s64 	%rd575, %rd574, -3263064605168079213;
	{ .reg .b32 tmp; mov.b64 {tmp, %r1760}, %rd575; }
	cvt.u32.u64 	%r1761, %rd575;
	shl.b32 	%r1762, %r1761, %r1448;
	shr.u32 	%r1763, %r1759, %r1447;
	or.b32  	%r1764, %r1762, %r1763;
	xor.b32  	%r1765, %r13, %r1760;
	xor.b32  	%r1766, %r1765, %r1759;
	and.b32  	%r1767, %r1766, %r1446;
	and.b32  	%r1768, %r1764, %r1445;
	cvt.u64.u32 	%rd576, %r1767;
	mul.lo.s64 	%rd577, %rd576, -3263064605168079213;
	{ .reg .b32 tmp; mov.b64 {tmp, %r1769}, %rd577; }
	cvt.u32.u64 	%r1770, %rd577;
	shl.b32 	%r1771, %r1770, %r1448;
	shr.u32 	%r1772, %r1768, %r1447;
	or.b32  	%r1773, %r1771, %r1772;
	xor.b32  	%r1774, %r14, %r1769;
	xor.b32  	%r1775, %r1774, %r1768;
	and.b32  	%r1776, %r1775, %r1446;
	and.b32  	%r1777, %r1773, %r1445;
	cvt.u64.u32 	%rd578, %r1776;
	mul.lo.s64 	%rd579, %rd578, -3263064605168079213;
	{ .reg .b32 tmp; mov.b64 {tmp, %r1778}, %rd579; }
	cvt.u32.u64 	%r1779, %rd579;
	shl.b32 	%r1780, %r1779, %r1448;
	shr.u32 	%r1781, %r1777, %r1447;
	or.b32  	%r1782, %r1780, %r1781;
	xor.b32  	%r1783, %r11, %r1778;
	xor.b32  	%r1784, %r1783, %r1777;
	and.b32  	%r1785, %r1784, %r1446;
	and.b32  	%r1786, %r1782, %r1445;
	cvt.u64.u32 	%rd580, %r1785;
	mul.lo.s64 	%rd581, %rd580, -3263064605168079213;
	{ .reg .b32 tmp; mov.b64 {tmp, %r1787}, %rd581; }
	cvt.u32.u64 	%r1788, %rd581;
	shl.b32 	%r1789, %r1788, %r1448;
	shr.u32 	%r1790, %r1786, %r1447;
	or.b32  	%r1791, %r1789, %r1790;
	xor.b32  	%r1792, %r12, %r1787;
	xor.b32  	%r1793, %r1792, %r1786;
	and.b32  	%r1794, %r1793, %r1446;
	and.b32  	%r1795, %r1791, %r1445;
	cvt.u64.u32 	%rd582, %r1794;
	mul.lo.s64 	%rd583, %rd582, -3263064605168079213;
	{ .reg .b32 tmp; mov.b64 {tmp, %r1796}, %rd583; }
	cvt.u32.u64 	%r1797, %rd583;
	shl.b32 	%r1798, %r1797, %r1448;
	shr.u32 	%r1799, %r1795, %r1447;
	or.b32  	%r1800, %r1798, %r1799;
	xor.b32  	%r1801, %r9, %r1796;
	xor.b32  	%r1802, %r1801, %r1795;
	and.b32  	%r1803, %r1802, %r1446;
	and.b32  	%r1804, %r1800, %r1445;
	cvt.u64.u32 	%rd584, %r1803;
	mul.lo.s64 	%rd585, %rd584, -3263064605168079213;
	{ .reg .b32 tmp; mov.b64 {tmp, %r1805}, %rd585; }
	cvt.u32.u64 	%r1806, %rd585;
	shl.b32 	%r1807, %r1806, %r1448;
	shr.u32 	%r1808, %r1804, %r1447;
	or.b32  	%r1809, %r1807, %r1808;
	xor.b32  	%r1810, %r10, %r1805;
	xor.b32  	%r1811, %r1810, %r1804;
	and.b32  	%r1812, %r1811, %r1446;
	and.b32  	%r1813, %r1809, %r1445;
	cvt.u64.u32 	%rd586, %r1812;
	mul.lo.s64 	%rd587, %rd586, -3263064605168079213;
	{ .reg .b32 tmp; mov.b64 {tmp, %r1814}, %rd587; }
	cvt.u32.u64 	%r1815, %rd587;
	shl.b32 	%r1816, %r1815, %r1448;
	shr.u32 	%r1817, %r1813, %r1447;
	or.b32  	%r1818, %r1816, %r1817;
	xor.b32  	%r1819, %r7, %r1814;
	xor.b32  	%r1820, %r1819, %r1813;
	and.b32  	%r1821, %r1820, %r1446;
	and.b32  	%r1822, %r1818, %r1445;
	cvt.u64.u32 	%rd588, %r1821;
	mul.lo.s64 	%rd589, %rd588, -3263064605168079213;
	{ .reg .b32 tmp; mov.b64 {tmp, %r1823}, %rd589; }
	cvt.u32.u64 	%r1824, %rd589;
	shl.b32 	%r1825, %r1824, %r1448;
	shr.u32 	%r1826, %r1822, %r1447;
	or.b32  	%r1827, %r1825, %r1826;
	xor.b32  	%r1828, %r8, %r1823;
	xor.b32  	%r1829, %r1828, %r1822;
	and.b32  	%r1830, %r1829, %r1446;
	and.b32  	%r1831, %r1827, %r1445;
	cvt.u64.u32 	%rd590, %r1830;
	mul.lo.s64 	%rd591, %rd590, -3263064605168079213;
	{ .reg .b32 tmp; mov.b64 {tmp, %r1832}, %rd591; }
	cvt.u32.u64 	%r1833, %rd591;
	shl.b32 	%r1834, %r1833, %r1448;
	shr.u32 	%r1835, %r1831, %r1447;
	or.b32  	%r1836, %r1834, %r1835;
	xor.b32  	%r1837, %r5, %r1832;
	xor.b32  	%r1838, %r1837, %r1831;
	and.b32  	%r1839, %r1838, %r1446;
	and.b32  	%r1840, %r1836, %r1445;
	cvt.u64.u32 	%rd592, %r1839;
	mul.lo.s64 	%rd593, %rd592, -3263064605168079213;
	{ .reg .b32 tmp; mov.b64 {tmp, %r1841}, %rd593; }
	cvt.u32.u64 	%r1842, %rd593;
	shl.b32 	%r1843, %r1842, %r1448;
	shr.u32 	%r1844, %r1840, %r1447;
	or.b32  	%r1845, %r1843, %r1844;
	xor.b32  	%r1846, %r6, %r1841;
	xor.b32  	%r1847, %r1846, %r1840;
	and.b32  	%r1848, %r1847, %r1446;
	and.b32  	%r1849, %r1845, %r1445;
	cvt.u64.u32 	%rd594, %r1848;
	mul.lo.s64 	%rd595, %rd594, -3263064605168079213;
	{ .reg .b32 tmp; mov.b64 {tmp, %r1850}, %rd595; }
	cvt.u32.u64 	%r1851, %rd595;
	shl.b32 	%r1852, %r1851, %r1448;
	shr.u32 	%r1853, %r1849, %r1447;
	or.b32  	%r1854, %r1852, %r1853;
	xor.b32  	%r1855, %r3, %r1850;
	xor.b32  	%r1856, %r1855, %r1849;
	and.b32  	%r1857, %r1856, %r1446;
	and.b32  	%r1858, %r1854, %r1445;
	cvt.u64.u32 	%rd596, %r1857;
	mul.lo.s64 	%rd597, %rd596, -3263064605168079213;
	{ .reg .b32 tmp; mov.b64 {tmp, %r1859}, %rd597; }
	cvt.u32.u64 	%r1860, %rd597;
	shl.b32 	%r1861, %r1860, %r1448;
	shr.u32 	%r1862, %r1858, %r1447;
	or.b32  	%r1863, %r1861, %r1862;
	xor.b32  	%r1864, %r4, %r1859;
	xor.b32  	%r1865, %r1864, %r1858;
	and.b32  	%r1866, %r1865, %r1446;
	and.b32  	%r1867, %r1863, %r1445;
	cvt.u64.u32 	%rd598, %r1866;
	mul.lo.s64 	%rd599, %rd598, -3263064605168079213;
	{ .reg .b32 tmp; mov.b64 {tmp, %r1868}, %rd599; }
	cvt.u32.u64 	%r1869, %rd599;
	shl.b32 	%r1870, %r1869, %r1448;
	shr.u32 	%r1871, %r1867, %r1447;
	or.b32  	%r1872, %r1870, %r1871;
	xor.b32  	%r1873, %r1, %r1868;
	xor.b32  	%r1874, %r1873, %r1867;
	and.b32  	%r1875, %r1874, %r1446;
	and.b32  	%r1876, %r1872, %r1445;
	cvt.u64.u32 	%rd600, %r1875;
	mul.lo.s64 	%rd601, %rd600, -3263064605168079213;
	{ .reg .b32 tmp; mov.b64 {tmp, %r1877}, %rd601; }
	cvt.u32.u64 	%r1878, %rd601;
	shl.b32 	%r1879, %r1878, %r1448;
	shr.u32 	%r1880, %r1876, %r1447;
	or.b32  	%r1881, %r1879, %r1880;
	xor.b32  	%r1882, %r2, %r1877;
	xor.b32  	%r1883, %r1882, %r1876;
	and.b32  	%r1884, %r1883, %r1446;
	and.b32  	%r1885, %r1881, %r1445;
	cvt.u64.u32 	%rd602, %r1884;
	shl.b64 	%rd603, %rd602, %r1444;
	cvt.u64.u32 	%rd604, %r1885;
	or.b64  	%rd605, %rd603, %rd604;
	setp.lt.u64 	%p74, %rd605, %rd8;
	selp.u64 	%rd606, 1, 0, %p74;
	add.s32 	%r1886, %r1443, 64;
	cvt.u64.u32 	%rd607, %r1886;
	add.s64 	%rd608, %rd494, %rd607;
	shr.u64 	%rd609, %rd608, %r1444;
	cvt.u32.u64 	%r1887, %rd608;
	and.b32  	%r1888, %r1445, %r1887;
	and.b64  	%rd610, %rd609, 4294967295;
	mul.lo.s64 	%rd611, %rd610, -3263064605168079213;
	{ .reg .b32 tmp; mov.b64 {tmp, %r1889}, %rd611; }
	cvt.u32.u64 	%r1890, %rd611;
	shl.b32 	%r1891, %r1890, %r1448;
	shr.u32 	%r1892, %r1888, %r1447;
	or.b32  	%r1893, %r1891, %r1892;
	xor.b32  	%r1894, %r23, %r1889;
	xor.b32  	%r1895, %r1894, %r1888;
	and.b32  	%r1896, %r1895, %r1446;
	and.b32  	%r1897, %r1893, %r1445;
	cvt.u64.u32 	%rd612, %r1896;
	mul.lo.s64 	%rd613, %rd612, -3263064605168079213;
	{ .reg .b32 tmp; mov.b64 {tmp, %r1898}, %rd613; }
	cvt.u32.u64 	%r1899, %rd613;
	shl.b32 	%r1900, %r1899, %r1448;
	shr.u32 	%r1901, %r1897, %r1447;
	or.b32  	%r1902, %r1900, %r1901;
	xor.b32  	%r1903, %r24, %r1898;
	xor.b32  	%r1904, %r1903, %r1897;
	and.b32  	%r1905, %r1904, %r1446;
	and.b32  	%r1906, %r1902, %r1445;
	cvt.u64.u32 	%rd614, %r1905;
	mul.lo.s64 	%rd615, %rd614, -3263064605168079213;
	{ .reg .b32 tmp; mov.b64 {tmp, %r1907}, %rd615; }
	cvt.u32.u64 	%r1908, %rd615;
	shl.b32 	%r1909, %r1908, %r1448;
	shr.u32 	%r1910, %r1906, %r1447;
	or.b32  	%r1911, %r1909, %r1910;
	xor.b32  	%r1912, %r21, %r1907;
	xor.b32  	%r1913, %r1912, %r1906;
	and.b32  	%r1914, %r1913, %r1446;
	and.b32  	%r1915, %r1911, %r1445;
	cvt.u64.u32 	%rd616, %r1914;
	mul.lo.s64 	%rd617, %rd616, -3263064605168079213;
	{ .reg .b32 tmp; mov.b64 {tmp, %r1916}, %rd617; }
	cvt.u32.u64 	%r1917, %rd617;
	shl.b32 	%r1918, %r1917, %r1448;
	shr.u32 	%r1919, %r1915, %r1447;
	or.b32  	%r1920, %r1918, %r1919;
	xor.b32  	%r1921, %r22, %r1916;
	xor.b32  	%r1922, %r1921, %r1915;
	and.b32  	%r1923, %r1922, %r1446;
	and.b32  	%r1924, %r1920, %r1445;
	cvt.u64.u32 	%rd618, %r1923;
	mul.lo.s64 	%rd619, %rd618, -3263064605168079213;
	{ .reg .b32 tmp; mov.b64 {tmp, %r1925}, %rd619; }
	cvt.u32.u64 	%r1926, %rd619;
	shl.b32 	%r1927, %r1926, %r1448;
	shr.u32 	%r1928, %r1924, %r1447;
	or.b32  	%r1929, %r1927, %r1928;
	xor.b32  	%r1930, %r19, %r1925;
	xor.b32  	%r1931, %r1930, %r1924;
	and.b32  	%r1932, %r1931, %r1446;
	and.b32  	%r1933, %r1929, %r1445;
	cvt.u64.u32 	%rd620, %r1932;
	mul.lo.s64 	%rd621, %rd620, -3263064605168079213;
	{ .reg .b32 tmp; mov.b64 {tmp, %r1934}, %rd621; }
	cvt.u32.u64 	%r1935, %rd621;
	shl.b32 	%r1936, %r1935, %r1448;
	shr.u32 	%r1937, %r1933, %r1447;
	or.b32  	%r1938, %r1936, %r1937;
	xor.b32  	%r1939, %r20, %r1934;
	xor.b32  	%r1940, %r1939, %r1933;
	and.b32  	%r1941, %r1940, %r1446;
	and.b32  	%r1942, %r1938, %r1445;
	cvt.u64.u32 	%rd622, %r1941;
	mul.lo.s64 	%rd623, %rd622, -3263064605168079213;
	{ .reg .b32 tmp; mov.b64 {tmp, %r1943}, %rd623; }
	cvt.u32.u64 	%r1944, %rd623;
	shl.b32 	%r1945, %r1944, %r1448;
	shr.u32 	%r1946, %r1942, %r1447;
	or.b32  	%r1947, %r1945, %r1946;
	xor.b32  	%r1948, %r17, %r1943;
	xor.b32  	%r1949, %r1948, %r1942;
	and.b32  	%r1950, %r1949, %r1446;
	and.b32  	%r1951, %r1947, %r1445;
	cvt.u64.u32 	%rd624, %r1950;
	mul.lo.s64 	%rd625, %rd624, -3263064605168079213;
	{ .reg .b32 tmp; mov.b64 {tmp, %r1952}, %rd625; }
	cvt.u32.u64 	%r1953, %rd625;
	shl.b32 	%r1954, %r1953, %r1448;
	shr.u32 	%r1955, %r1951, %r1447;
	or.b32  	%r1956, %r1954, %r1955;
	xor.b32  	%r1957, %r18, %r1952;
	xor.b32  	%r1958, %r1957, %r1951;
	and.b32  	%r1959, %r1958, %r1446;
	and.b32  	%r1960, %r1956, %r1445;
	cvt.u64.u32 	%rd626, %r1959;
	mul.lo.s64 	%rd627, %rd626, -3263064605168079213;
	{ .reg .b32 tmp; mov.b64 {tmp, %r1961}, %rd627; }
	cvt.u32.u64 	%r1962, %rd627;
	shl.b32 	%r1963, %r1962, %r1448;
	shr.u32 	%r1964, %r1960, %r1447;
	or.b32  	%r1965, %r1963, %r1964;
	xor.b32  	%r1966, %r15, %r1961;
	xor.b32  	%r1967, %r1966, %r1960;
	and.b32  	%r1968, %r1967, %r1446;
	and.b32  	%r1969, %r1965, %r1445;
	cvt.u64.u32 	%rd628, %r1968;
	mul.lo.s64 	%rd629, %rd628, -3263064605168079213;
	{ .reg .b32 tmp; mov.b64 {tmp, %r1970}, %rd629; }
	cvt.u32.u64 	%r1971, %rd629;
	shl.b32 	%r1972, %r1971, %r1448;
	shr.u32 	%r1973, %r1969, %r1447;
	or.b32  	%r1974, %r1972, %r1973;
	xor.b32  	%r1975, %r16, %r1970;
	xor.b32  	%r1976, %r1975, %r1969;
	and.b32  	%r1977, %r1976, %r1446;
	and.b32  	%r1978, %r1974, %r1445;
	cvt.u64.u32 	%rd630, %r1977;
	mul.lo.s64 	%rd631, %rd630, -3263064605168079213;
	{ .reg .b32 tmp; mov.b64 {tmp, %r1979}, %rd631; }
	cvt.u32.u64 	%r1980, %rd631;
	shl.b32 	%r1981, %r1980, %r1448;
	shr.u32 	%r1982, %r1978, %r1447;
	or.b32  	%r1983, %r1981, %r1982;
	xor.b32  	%r1984, %r13, %r1979;
	xor.b32  	%r1985, %r1984, %r1978;
	and.b32  	%r1986, %r1985, %r1446;
	and.b32  	%r1987, %r1983, %r1445;
	cvt.u64.u32 	%rd632, %r1986;
	mul.lo.s64 	%rd633, %rd632, -3263064605168079213;
	{ .reg .b32 tmp; mov.b64 {tmp, %r1988}, %rd633; }
	cvt.u32.u64 	%r1989, %rd633;
	shl.b32 	%r1990, %r1989, %r1448;
	shr.u32 	%r1991, %r1987, %r1447;
	or.b32  	%r1992, %r1990, %r1991;
	xor.b32  	%r1993, %r14, %r1988;
	xor.b32  	%r1994, %r1993, %r1987;
	and.b32  	%r1995, %r1994, %r1446;
	and.b32  	%r1996, %r1992, %r1445;
	cvt.u64.u32 	%rd634, %r1995;
	mul.lo.s64 	%rd635, %rd634, -3263064605168079213;
	{ .reg .b32 tmp; mov.b64 {tmp, %r1997}, %rd635; }
	cvt.u32.u64 	%r1998, %rd635;
	shl.b32 	%r1999, %r1998, %r1448;
	shr.u32 	%r2000, %r1996, %r1447;
	or.b32  	%r2001, %r1999, %r2000;
	xor.b32  	%r2002, %r11, %r1997;
	xor.b32  	%r2003, %r2002, %r1996;
	and.b32  	%r2004, %r2003, %r1446;
	and.b32  	%r2005, %r2001, %r1445;
	cvt.u64.u32 	%rd636, %r2004;
	mul.lo.s64 	%rd637, %rd636, -3263064605168079213;
	{ .reg .b32 tmp; mov.b64 {tmp, %r2006}, %rd637; }
	cvt.u32.u64 	%r2007, %rd637;
	shl.b32 	%r2008, %r2007, %r1448;
	shr.u32 	%r2009, %r2005, %r1447;
	or.b32  	%r2010, %r2008, %r2009;
	xor.b32  	%r2011, %r12, %r2006;
	xor.b32  	%r2012, %r2011, %r2005;
	and.b32  	%r2013, %r2012, %r1446;
	and.b32  	%r2014, %r2010, %r1445;
	cvt.u64.u32 	%rd638, %r2013;
	mul.lo.s64 	%rd639, %rd638, -3263064605168079213;
	{ .reg .b32 tmp; mov.b64 {tmp, %r2015}, %rd639; }
	cvt.u32.u64 	%r2016, %rd639;
	shl.b32 	%r2017, %r2016, %r1448;
	shr.u32 	%r2018, %r2014, %r1447;
	or.b32  	%r2019, %r2017, %r2018;
	xor.b32  	%r2020, %r9, %r2015;
	xor.b32  	%r2021, %r2020, %r2014;
	and.b32  	%r2022, %r2021, %r1446;
	and.b32  	%r2023, %r2019, %r1445;
	cvt.u64.u32 	%rd640, %r2022;
	mul.lo.s64 	%rd641, %rd640, -3263064605168079213;
	{ .reg .b32 tmp; mov.b64 {tmp, %r2024}, %rd641; }
	cvt.u32.u64 	%r2025, %rd641;
	shl.b32 	%r2026, %r2025, %r1448;
	shr.u32 	%r2027, %r2023, %r1447;
	or.b32  	%r2028, %r2026, %r2027;
	xor.b32  	%r2029, %r10, %r2024;
	xor.b32  	%r2030, %r2029, %r2023;
	and.b32  	%r2031, %r2030, %r1446;
	and.b32  	%r2032, %r2028, %r1445;
	cvt.u64.u32 	%rd642, %r2031;
	mul.lo.s64 	%rd643, %rd642, -3263064605168079213;
	{ .reg .b32 tmp; mov.b64 {tmp, %r2033}, %rd643; }
	cvt.u32.u64 	%r2034, %rd643;
	shl.b32 	%r2035, %r2034, %r1448;
	shr.u32 	%r2036, %r2032, %r1447;
	or.b32  	%r2037, %r2035, %r2036;
	xor.b32  	%r2038, %r7, %r2033;
	xor.b32  	%r2039, %r2038, %r2032;
	and.b32  	%r2040, %r2039, %r1446;
	and.b32  	%r2041, %r2037, %r1445;
	cvt.u64.u32 	%rd644, %r2040;
	mul.lo.s64 	%rd645, %rd644, -3263064605168079213;
	{ .reg .b32 tmp; mov.b64 {tmp, %r2042}, %rd645; }
	cvt.u32.u64 	%r2043, %rd645;
	shl.b32 	%r2044, %r2043, %r1448;
	shr.u32 	%r2045, %r2041, %r1447;
	or.b32  	%r2046, %r2044, %r2045;
	xor.b32  	%r2047, %r8, %r2042;
	xor.b32  	%r2048, %r2047, %r2041;
	and.b32  	%r2049, %r2048, %r1446;
	and.b32  	%r2050, %r2046, %r1445;
	cvt.u64.u32 	%rd646, %r2049;
	mul.lo.s64 	%rd647, %rd646, -3263064605168079213;
	{ .reg .b32 tmp; mov.b64 {tmp, %r2051}, %rd647; }
	cvt.u32.u64 	%r2052, %rd647;
	shl.b32 	%r2053, %r2052, %r1448;
	shr.u32 	%r2054, %r2050, %r1447;
	or.b32  	%r2055, %r2053, %r2054;
	xor.b32  	%r2056, %r5, %r2051;
	xor.b32  	%r2057, %r2056, %r2050;
	and.b32  	%r2058, %r2057, %r1446;
	and.b32  	%r2059, %r2055, %r1445;
	cvt.u64.u32 	%rd648, %r2058;
	mul.lo.s64 	%rd649, %rd648, -3263064605168079213;
	{ .reg .b32 tmp; mov.b64 {tmp, %r2060}, %rd649; }
	cvt.u32.u64 	%r2061, %rd649;
	shl.b32 	%r2062, %r2061, %r1448;
	shr.u32 	%r2063, %r2059, %r1447;
	or.b32  	%r2064, %r2062, %r2063;
	xor.b32  	%r2065, %r6, %r2060;
	xor.b32  	%r2066, %r2065, %r2059;
	and.b32  	%r2067, %r2066, %r1446;
	and.b32  	%r2068, %r2064, %r1445;
	cvt.u64.u32 	%rd650, %r2067;
	mul.lo.s64 	%rd651, %rd650, -3263064605168079213;
	{ .reg .b32 tmp; mov.b64 {tmp, %r2069}, %rd651; }
	cvt.u32.u64 	%r2070, %rd651;
	shl.b32 	%r2071, %r2070, %r1448;
	shr.u32 	%r2072, %r2068, %r1447;
	or.b32  	%r2073, %r2071, %r2072;
	xor.b32  	%r2074, %r3, %r2069;
	xor.b32  	%r2075, %r2074, %r2068;
	and.b32  	%r2076, %r2075, %r1446;
	and.b32  	%r2077, %r2073, %r1445;
	cvt.u64.u32 	%rd652, %r2076;
	mul.lo.s64 	%rd653, %rd652, -3263064605168079213;
	{ .reg .b32 tmp; mov.b64 {tmp, %r2078}, %rd653; }
	cvt.u32.u64 	%r2079, %rd653;
	shl.b32 	%r2080, %r2079, %r1448;
	shr.u32 	%r2081, %r2077, %r1447;
	or.b32  	%r2082, %r2080, %r2081;
	xor.b32  	%r2083, %r4, %r2078;
	xor.b32  	%r2084, %r2083, %r2077;
	and.b32  	%r2085, %r2084, %r1446;
	and.b32  	%r2086, %r2082, %r1445;
	cvt.u64.u32 	%rd654, %r2085;
	mul.lo.s64 	%rd655, %rd654, -3263064605168079213;
	{ .reg .b32 tmp; mov.b64 {tmp, %r2087}, %rd655; }
	cvt.u32.u64 	%r2088, %rd655;
	shl.b32 	%r2089, %r2088, %r1448;
	shr.u32 	%r2090, %r2086, %r1447;
	or.b32  	%r2091, %r2089, %r2090;
	xor.b32  	%r2092, %r1, %r2087;
	xor.b32  	%r2093, %r2092, %r2086;
	and.b32  	%r2094, %r2093, %r1446;
	and.b32  	%r2095, %r2091, %r1445;
	cvt.u64.u32 	%rd656, %r2094;
	mul.lo.s64 	%rd657, %rd656, -3263064605168079213;
	{ .reg .b32 tmp; mov.b64 {tmp, %r2096}, %rd657; }
	cvt.u32.u64 	%r2097, %rd657;
	shl.b32 	%r2098, %r2097, %r1448;
	shr.u32 	%r2099, %r2095, %r1447;
	or.b32  	%r2100, %r2098, %r2099;
	xor.b32  	%r2101, %r2, %r2096;
	xor.b32  	%r2102, %r2101, %r2095;
	and.b32  	%r2103, %r2102, %r1446;
	and.b32  	%r2104, %r2100, %r1445;
	cvt.u64.u32 	%rd658, %r2103;
	shl.b64 	%rd659, %rd658, %r1444;
	cvt.u64.u32 	%rd660, %r2104;
	or.b64  	%rd661, %rd659, %rd660;
	setp.lt.u64 	%p75, %rd661, %rd8;
	selp.u64 	%rd662, 1, 0, %p75;
	// begin inline asm
	mov.u32 %r1439, %laneid;
	// end inline asm
	shr.u32 	%r28, %r26, 5;
	mad.lo.s32 	%r2105, %r28, 96, %r1439;
	shl.b32 	%r2106, %r2105, 4;
	mov.u32 	%r2107, _ZZN3cub18CUB_300001_SM_10006detail4scan16DeviceScanKernelINS2_10policy_hubIN6thrust24THRUST_300001_SM_1000_NS6system6detail7generic14key_flag_tupleENS6_6detail10any_assignESA_mNS9_16key_flag_scan_opEE10Policy1000ENS6_18transform_iteratorINS9_21construct_key_flag_opENS6_17counting_iteratorImNS6_11use_defaultESJ_SJ_EESA_SJ_EENS6_25transform_output_iteratorINS9_15write_output_opINSB_15normal_iteratorINS6_7pointerIiNS6_8cuda_cub5par_tESJ_SJ_EEEEPiEENS6_16discard_iteratorImEEEENS0_13ScanTileStateISA_Lb0EEESD_NS0_8NullTypeEmSA_Lb0ES11_EEvT0_T1_T2_iT3_T4_T5_E12temp_storage;
	add.s32 	%r29, %r2107, %r2106;
	st.shared.v2.u64 	[%r29], {%rd549, %rd550};
	st.shared.v2.u64 	[%r29+512], {%rd605, %rd606};
	st.shared.v2.u64 	[%r29+1024], {%rd661, %rd662};
	bar.warp.sync 	-1;
	shl.b32 	%r2108, %r1439, 5;
	add.s32 	%r30, %r29, %r2108;
	ld.shared.v2.u64 	{%rd15, %rd17}, [%r30];
	ld.shared.v2.u64 	{%rd18, %rd20}, [%r30+16];
	ld.shared.v2.u64 	{%rd23, %rd24}, [%r30+32];
	bar.sync 	0;
	setp.ne.s32 	%p76, %r25, 0;
	@%p76 bra 	$L__BB8_6;
	add.s64 	%rd766, %rd20, %rd17;
	add.s64 	%rd767, %rd24, %rd766;
	mov.b64 	{%r2469, %r2474}, %rd767;
	mov.b64 	{%r2559, %r2564}, %rd23;
	mov.b32 	%r2575, 1;
	mov.b32 	%r2576, 0;
	mov.b32 	%r2577, -1;
	// begin inline asm
	shfl.sync.up.b32 %r2458, %r2559, %r2575, %r2576, %r2577;
	// end inline asm
	// begin inline asm
	shfl.sync.up.b32 %r2463, %r2564, %r2575, %r2576, %r2577;
	// end inline asm
	// begin inline asm
	shfl.sync.up.b32 %r2468, %r2469, %r2575, %r2576, %r2577;
	// end inline asm
	// begin inline asm
	shfl.sync.up.b32 %r2473, %r2474, %r2575, %r2576, %r2577;
	// end inline asm
	mov.b64 	%rd768, {%r2468, %r2473};
	setp.lt.s32 	%p118, %r1439, 1;
	selp.b64 	%rd769, 0, %rd768, %p118;
	add.s64 	%rd770, %rd769, %rd767;
	mov.b64 	{%r2489, %r2494}, %rd770;
	mov.b32 	%r2495, 2;
	// begin inline asm
	shfl.sync.up.b32 %r2478, %r2559, %r2495, %r2576, %r2577;
	// end inline asm
	// begin inline asm
	shfl.sync.up.b32 %r2483, %r2564, %r2495, %r2576, %r2577;
	// end inline asm
	// begin inline asm
	shfl.sync.up.b32 %r2488, %r2489, %r2495, %r2576, %r2577;
	// end inline asm
	// begin inline asm
	shfl.sync.up.b32 %r2493, %r2494, %r2495, %r2576, %r2577;
	// end inline asm
	mov.b64 	%rd771, {%r2488, %r2493};
	setp.lt.s32 	%p119, %r1439, 2;
	selp.b64 	%rd772, 0, %rd771, %p119;
	add.s64 	%rd773, %rd772, %rd770;
	mov.b64 	{%r2509, %r2514}, %rd773;
	mov.b32 	%r2515, 4;
	// begin inline asm
	shfl.sync.up.b32 %r2498, %r2559, %r2515, %r2576, %r2577;
	// end inline asm
	// begin inline asm
	shfl.sync.up.b32 %r2503, %r2564, %r2515, %r2576, %r2577;
	// end inline asm
	// begin inline asm
	shfl.sync.up.b32 %r2508, %r2509, %r2515, %r2576, %r2577;
	// end inline asm
	// begin inline asm
	shfl.sync.up.b32 %r2513, %r2514, %r2515, %r2576, %r2577;
	// end inline asm
	mov.b64 	%rd774, {%r2508, %r2513};
	setp.lt.s32 	%p120, %r1439, 4;
	selp.b64 	%rd775, 0, %rd774, %p120;
	add.s64 	%rd776, %rd775, %rd773;
	mov.b64 	{%r2529, %r2534}, %rd776;
	mov.b32 	%r2535, 8;
	// begin inline asm
	shfl.sync.up.b32 %r2518, %r2559, %r2535, %r2576, %r2577;
	// end inline asm
	// begin inline asm
	shfl.sync.up.b32 %r2523, %r2564, %r2535, %r2576, %r2577;
	// end inline asm
	// begin inline asm
	shfl.sync.up.b32 %r2528, %r2529, %r2535, %r2576, %r2577;
	// end inline asm
	// begin inline asm
	shfl.sync.up.b32 %r2533, %r2534, %r2535, %r2576, %r2577;
	// end inline asm
	mov.b64 	%rd777, {%r2528, %r2533};
	setp.lt.s32 	%p121, %r1439, 8;
	selp.b64 	%rd778, 0, %rd777, %p121;
	add.s64 	%rd779, %rd778, %rd776;
	mov.b64 	{%r2549, %r2554}, %rd779;
	mov.b32 	%r2555, 16;
	// begin inline asm
	shfl.sync.up.b32 %r2538, %r2559, %r2555, %r2576, %r2577;
	// end inline asm
	// begin inline asm
	shfl.sync.up.b32 %r2543, %r2564, %r2555, %r2576, %r2577;
	// end inline asm
	// begin inline asm
	shfl.sync.up.b32 %r2548, %r2549, %r2555, %r2576, %r2577;
	// end inline asm
	// begin inline asm
	shfl.sync.up.b32 %r2553, %r2554, %r2555, %r2576, %r2577;
	// end inline asm
	mov.b64 	%rd780, {%r2548, %r2553};
	setp.lt.s32 	%p122, %r1439, 16;
	selp.b64 	%rd781, 0, %rd780, %p122;
	add.s64 	%rd25, %rd781, %rd779;
	mov.b64 	{%r2569, %r2574}, %rd25;
	// begin inline asm
	shfl.sync.up.b32 %r2558, %r2559, %r2575, %r2576, %r2577;
	// end inline asm
	// begin inline asm
	shfl.sync.up.b32 %r2563, %r2564, %r2575, %r2576, %r2577;
	// end inline asm
	// begin inline asm
	shfl.sync.up.b32 %r2568, %r2569, %r2575, %r2576, %r2577;
	// end inline asm
	// begin inline asm
	shfl.sync.up.b32 %r2573, %r2574, %r2575, %r2576, %r2577;
	// end inline asm
	setp.ne.s32 	%p123, %r1439, 31;
	@%p123 bra 	$L__BB8_4;
	shl.b32 	%r2578, %r28, 4;
	add.s32 	%r2580, %r2107, %r2578;
	st.shared.v2.u64 	[%r2580+64], {%rd23, %rd25};
$L__BB8_4:
	mov.b64 	%rd782, {%r2568, %r2573};
	bar.sync 	0;
	ld.shared.u64 	%rd783, [_ZZN3cub18CUB_300001_SM_10006detail4scan16DeviceScanKernelINS2_10policy_hubIN6thrust24THRUST_300001_SM_1000_NS6system6detail7generic14key_flag_tupleENS6_6detail10any_assignESA_mNS9_16key_flag_scan_opEE10Policy1000ENS6_18transform_iteratorINS9_21construct_key_flag_opENS6_17counting_iteratorImNS6_11use_defaultESJ_SJ_EESA_SJ_EENS6_25transform_output_iteratorINS9_15write_output_opINSB_15normal_iteratorINS6_7pointerIiNS6_8cuda_cub5par_tESJ_SJ_EEEEPiEENS6_16discard_iteratorImEEEENS0_13ScanTileStateISA_Lb0EEESD_NS0_8NullTypeEmSA_Lb0ES11_EEvT0_T1_T2_iT3_T4_T5_E12temp_storage+72];
	ld.shared.u64 	%rd784, [_ZZN3cub18CUB_300001_SM_10006detail4scan16DeviceScanKernelINS2_10policy_hubIN6thrust24THRUST_300001_SM_1000_NS6system6detail7generic14key_flag_tupleENS6_6detail10any_assignESA_mNS9_16key_flag_scan_opEE10Policy1000ENS6_18transform_iteratorINS9_21construct_key_flag_opENS6_17counting_iteratorImNS6_11use_defaultESJ_SJ_EESA_SJ_EENS6_25transform_output_iteratorINS9_15write_output_opINSB_15normal_iteratorINS6_7pointerIiNS6_8cuda_cub5par_tESJ_SJ_EEEEPiEENS6_16discard_iteratorImEEEENS0_13ScanTileStateISA_Lb0EEESD_NS0_8NullTypeEmSA_Lb0ES11_EEvT0_T1_T2_iT3_T4_T5_E12temp_storage+88];
	add.s64 	%rd785, %rd784, %rd783;
	setp.eq.s32 	%p124, %r28, 2;
	selp.b64 	%rd786, %rd785, %rd783, %p124;
	ld.shared.u64 	%rd787, [_ZZN3cub18CUB_300001_SM_10006detail4scan16DeviceScanKernelINS2_10policy_hubIN6thrust24THRUST_300001_SM_1000_NS6system6detail7generic14key_flag_tupleENS6_6detail10any_assignESA_mNS9_16key_flag_scan_opEE10Policy1000ENS6_18transform_iteratorINS9_21construct_key_flag_opENS6_17counting_iteratorImNS6_11use_defaultESJ_SJ_EESA_SJ_EENS6_25transform_output_iteratorINS9_15write_output_opINSB_15normal_iteratorINS6_7pointerIiNS6_8cuda_cub5par_tESJ_SJ_EEEEPiEENS6_16discard_iteratorImEEEENS0_13ScanTileStateISA_Lb0EEESD_NS0_8NullTypeEmSA_Lb0ES11_EEvT0_T1_T2_iT3_T4_T5_E12temp_storage+104];
	add.s64 	%rd26, %rd785, %rd787;
	setp.eq.s32 	%p125, %r28, 3;
	selp.b64 	%rd788, %rd26, %rd786, %p125;
	setp.lt.u32 	%p126, %r26, 32;
	setp.eq.s32 	%p127, %r1439, 0;
	selp.b64 	%rd789, 0, %rd782, %p127;
	add.s64 	%rd790, %rd788, %rd789;
	selp.b64 	%rd822, %rd782, %rd790, %p126;
	setp.ne.s32 	%p128, %r26, 0;
	@%p128 bra 	$L__BB8_34;
	ld.shared.u64 	%rd797, [_ZZN3cub18CUB_300001_SM_10006detail4scan16DeviceScanKernelINS2_10policy_hubIN6thrust24THRUST_300001_SM_1000_NS6system6detail7generic14key_flag_tupleENS6_6detail10any_assignESA_mNS9_16key_flag_scan_opEE10Policy1000ENS6_18transform_iteratorINS9_21construct_key_flag_opENS6_17counting_iteratorImNS6_11use_defaultESJ_SJ_EESA_SJ_EENS6_25transform_output_iteratorINS9_15write_output_opINSB_15normal_iteratorINS6_7pointerIiNS6_8cuda_cub5par_tESJ_SJ_EEEEPiEENS6_16discard_iteratorImEEEENS0_13ScanTileStateISA_Lb0EEESD_NS0_8NullTypeEmSA_Lb0ES11_EEvT0_T1_T2_iT3_T4_T5_E12temp_storage+120];
	ld.shared.u64 	%rd792, [_ZZN3cub18CUB_300001_SM_10006detail4scan16DeviceScanKernelINS2_10policy_hubIN6thrust24THRUST_300001_SM_1000_NS6system6detail7generic14key_flag_tupleENS6_6detail10any_assignESA_mNS9_16key_flag_scan_opEE10Policy1000ENS6_18transform_iteratorINS9_21construct_key_flag_opENS6_17counting_iteratorImNS6_11use_defaultESJ_SJ_EESA_SJ_EENS6_25transform_output_iteratorINS9_15write_output_opINSB_15normal_iteratorINS6_7pointerIiNS6_8cuda_cub5par_tESJ_SJ_EEEEPiEENS6_16discard_iteratorImEEEENS0_13ScanTileStateISA_Lb0EEESD_NS0_8NullTypeEmSA_Lb0ES11_EEvT0_T1_T2_iT3_T4_T5_E12temp_storage+112];
	add.s64 	%rd791, %rd3, 512;
	// begin inline asm
	st.cg.u64 [%rd791], %rd792;
	// end inline asm
	add.s64 	%rd793, %rd3, 520;
	add.s64 	%rd794, %rd797, %rd26;
	// begin inline asm
	st.cg.u64 [%rd793], %rd794;
	// end inline asm
	add.s64 	%rd795, %rd1, 128;
	mov.b32 	%r2581, 101;
	// begin inline asm
	st.release.gpu.u32 [%rd795], %r2581;
	// end inline asm
	mov.b64 	%rd822, 0;
	bra.uni 	$L__BB8_34;
$L__BB8_6:
	add.s64 	%rd663, %rd20, %rd17;
	add.s64 	%rd664, %rd24, %rd663;
	mov.b64 	{%r2120, %r2125}, %rd664;
	mov.b64 	{%r2210, %r2215}, %rd23;
	mov.b32 	%r2226, 1;
	mov.b32 	%r2227, 0;
	mov.b32 	%r2228, -1;
	// begin inline asm
	shfl.sync.up.b32 %r2109, %r2210, %r2226, %r2227, %r2228;
	// end inline asm
	// begin inline asm
	shfl.sync.up.b32 %r2114, %r2215, %r2226, %r2227, %r2228;
	// end inline asm
	// begin inline asm
	shfl.sync.up.b32 %r2119, %r2120, %r2226, %r2227, %r2228;
	// end inline asm
	// begin inline asm
	shfl.sync.up.b32 %r2124, %r2125, %r2226, %r2227, %r2228;
	// end inline asm
	mov.b64 	%rd665, {%r2119, %r2124};
	setp.lt.s32 	%p77, %r1439, 1;
	selp.b64 	%rd666, 0, %rd665, %p77;
	add.s64 	%rd667, %rd666, %rd664;
	mov.b64 	{%r2140, %r2145}, %rd667;
	mov.b32 	%r2146, 2;
	// begin inline asm
	shfl.sync.up.b32 %r2129, %r2210, %r2146, %r2227, %r2228;
	// end inline asm
	// begin inline asm
	shfl.sync.up.b32 %r2134, %r2215, %r2146, %r2227, %r2228;
	// end inline asm
	// begin inline asm
	shfl.sync.up.b32 %r2139, %r2140, %r2146, %r2227, %r2228;
	// end inline asm
	// begin inline asm
	shfl.sync.up.b32 %r2144, %r2145, %r2146, %r2227, %r2228;
	// end inline asm
	mov.b64 	%rd668, {%r2139, %r2144};
	setp.lt.s32 	%p78, %r1439, 2;
	selp.b64 	%rd669, 0, %rd668, %p78;
	add.s64 	%rd670, %rd669, %rd667;
	mov.b64 	{%r2160, %r2165}, %rd670;
	mov.b32 	%r2166, 4;
	// begin inline asm
	shfl.sync.up.b32 %r2149, %r2210, %r2166, %r2227, %r2228;
	// end inline asm
	// begin inline asm
	shfl.sync.up.b32 %r2154, %r2215, %r2166, %r2227, %r2228;
	// end inline asm
	// begin inline asm
	shfl.sync.up.b32 %r2159, %r2160, %r2166, %r2227, %r2228;
	// end inline asm
	// begin inline asm
	shfl.sync.up.b32 %r2164, %r2165, %r2166, %r2227, %r2228;
	// end inline asm
	mov.b64 	%rd671, {%r2159, %r2164};
	setp.lt.s32 	%p79, %r1439, 4;
	selp.b64 	%rd672, 0, %rd671, %p79;
	add.s64 	%rd673, %rd672, %rd670;
	mov.b64 	{%r2180, %r2185}, %rd673;
	mov.b32 	%r2186, 8;
	// begin inline asm
	shfl.sync.up.b32 %r2169, %r2210, %r2186, %r2227, %r2228;
	// end inline asm
	// begin inline asm
	shfl.sync.up.b32 %r2174, %r2215, %r2186, %r2227, %r2228;
	// end inline asm
	// begin inline asm
	shfl.sync.up.b32 %r2179, %r2180, %r2186, %r2227, %r2228;
	// end inline asm
	// begin inline asm
	shfl.sync.up.b32 %r2184, %r2185, %r2186, %r2227, %r2228;
	// end inline asm
	mov.b64 	%rd674, {%r2179, %r2184};
	setp.lt.s32 	%p80, %r1439, 8;
	selp.b64 	%rd675, 0, %rd674, %p80;
	add.s64 	%rd676, %rd675, %rd673;
	mov.b64 	{%r2200, %r2205}, %rd676;
	mov.b32 	%r2206, 16;
	// begin inline asm
	shfl.sync.up.b32 %r2189, %r2210, %r2206, %r2227, %r2228;
	// end inline asm
	// begin inline asm
	shfl.sync.up.b32 %r2194, %r2215, %r2206, %r2227, %r2228;
	// end inline asm
	// begin inline asm
	shfl.sync.up.b32 %r2199, %r2200, %r2206, %r2227, %r2228;
	// end inline asm
	// begin inline asm
	shfl.sync.up.b32 %r2204, %r2205, %r2206, %r2227, %r2228;
	// end inline asm
	mov.b64 	%rd677, {%r2199, %r2204};
	setp.lt.s32 	%p81, %r1439, 16;
	selp.b64 	%rd678, 0, %rd677, %p81;
	add.s64 	%rd28, %rd678, %rd676;
	mov.b64 	{%r2220, %r2225}, %rd28;
	// begin inline asm
	shfl.sync.up.b32 %r2209, %r2210, %r2226, %r2227, %r2228;
	// end inline asm
	// begin inline asm
	shfl.sync.up.b32 %r2214, %r2215, %r2226, %r2227, %r2228;
	// end inline asm
	// begin inline asm
	shfl.sync.up.b32 %r2219, %r2220, %r2226, %r2227, %r2228;
	// end inline asm
	// begin inline asm
	shfl.sync.up.b32 %r2224, %r2225, %r2226, %r2227, %r2228;
	// end inline asm
	setp.ne.s32 	%p82, %r1439, 31;
	@%p82 bra 	$L__BB8_8;
	shl.b32 	%r2229, %r28, 4;
	add.s32 	%r2231, %r2107, %r2229;
	st.shared.v2.u64 	[%r2231+64], {%rd23, %rd28};
$L__BB8_8:
	mov.b64 	%rd679, {%r2219, %r2224};
	bar.sync 	0;
	ld.shared.u64 	%rd680, [_ZZN3cub18CUB_300001_SM_10006detail4scan16DeviceScanKernelINS2_10policy_hubIN6thrust24THRUST_300001_SM_1000_NS6system6detail7generic14key_flag_tupleENS6_6detail10any_assignESA_mNS9_16key_flag_scan_opEE10Policy1000ENS6_18transform_iteratorINS9_21construct_key_flag_opENS6_17counting_iteratorImNS6_11use_defaultESJ_SJ_EESA_SJ_EENS6_25transform_output_iteratorINS9_15write_output_opINSB_15normal_iteratorINS6_7pointerIiNS6_8cuda_cub5par_tESJ_SJ_EEEEPiEENS6_16discard_iteratorImEEEENS0_13ScanTileStateISA_Lb0EEESD_NS0_8NullTypeEmSA_Lb0ES11_EEvT0_T1_T2_iT3_T4_T5_E12temp_storage+72];
	ld.shared.u64 	%rd681, [_ZZN3cub18CUB_300001_SM_10006detail4scan16DeviceScanKernelINS2_10policy_hubIN6thrust24THRUST_300001_SM_1000_NS6system6detail7generic14key_flag_tupleENS6_6detail10any_assignESA_mNS9_16key_flag_scan_opEE10Policy1000ENS6_18transform_iteratorINS9_21construct_key_flag_opENS6_17counting_iteratorImNS6_11use_defaultESJ_SJ_EESA_SJ_EENS6_25transform_output_iteratorINS9_15write_output_opINSB_15normal_iteratorINS6_7pointerIiNS6_8cuda_cub5par_tESJ_SJ_EEEEPiEENS6_16discard_iteratorImEEEENS0_13ScanTileStateISA_Lb0EEESD_NS0_8NullTypeEmSA_Lb0ES11_EEvT0_T1_T2_iT3_T4_T5_E12temp_storage+88];
	add.s64 	%rd682, %rd681, %rd680;
	setp.eq.s32 	%p83, %r28, 2;
	selp.b64 	%rd683, %rd682, %rd680, %p83;
	ld.shared.u64 	%rd684, [_ZZN3cub18CUB_300001_SM_10006detail4scan16DeviceScanKernelINS2_10policy_hubIN6thrust24THRUST_300001_SM_1000_NS6system6detail7generic14key_flag_tupleENS6_6detail10any_assignESA_mNS9_16key_flag_scan_opEE10Policy1000ENS6_18transform_iteratorINS9_21construct_key_flag_opENS6_17counting_iteratorImNS6_11use_defaultESJ_SJ_EESA_SJ_EENS6_25transform_output_iteratorINS9_15write_output_opINSB_15normal_iteratorINS6_7pointerIiNS6_8cuda_cub5par_tESJ_SJ_EEEEPiEENS6_16discard_iteratorImEEEENS0_13ScanTileStateISA_Lb0EEESD_NS0_8NullTypeEmSA_Lb0ES11_EEvT0_T1_T2_iT3_T4_T5_E12temp_storage+104];
	add.s64 	%rd685, %rd682, %rd684;
	setp.eq.s32 	%p84, %r28, 3;
	selp.b64 	%rd686, %rd685, %rd683, %p84;
	ld.shared.v2.u64 	{%rd31, %rd30}, [_ZZN3cub18CUB_300001_SM_10006detail4scan16DeviceScanKernelINS2_10policy_hubIN6thrust24THRUST_300001_SM_1000_NS6system6detail7generic14key_flag_tupleENS6_6detail10any_assignESA_mNS9_16key_flag_scan_opEE10Policy1000ENS6_18transform_iteratorINS9_21construct_key_flag_opENS6_17counting_iteratorImNS6_11use_defaultESJ_SJ_EESA_SJ_EENS6_25transform_output_iteratorINS9_15write_output_opINSB_15normal_iteratorINS6_7pointerIiNS6_8cuda_cub5par_tESJ_SJ_EEEEPiEENS6_16discard_iteratorImEEEENS0_13ScanTileStateISA_Lb0EEESD_NS0_8NullTypeEmSA_Lb0ES11_EEvT0_T1_T2_iT3_T4_T5_E12temp_storage+112];
	add.s64 	%rd32, %rd30, %rd685;
	setp.gt.u32 	%p85, %r26, 31;
	setp.lt.u32 	%p86, %r26, 32;
	setp.eq.s32 	%p87, %r1439, 0;
	selp.b64 	%rd687, 0, %rd679, %p87;
	add.s64 	%rd821, %rd686, %rd687;
	selp.b64 	%rd34, %rd679, %rd821, %p86;
	@%p85 bra 	$L__BB8_33;
	setp.ne.s32 	%p88, %r26, 0;
	mul.wide.s32 	%rd688, %r25, 4;
	add.s64 	%rd35, %rd1, %rd688;
	@%p88 bra 	$L__BB8_11;
	st.shared.u64 	[_ZZN3cub18CUB_300001_SM_10006detail4scan16DeviceScanKernelINS2_10policy_hubIN6thrust24THRUST_300001_SM_1000_NS6system6detail7generic14key_flag_tupleENS6_6detail10any_assignESA_mNS9_16key_flag_scan_opEE10Policy1000ENS6_18transform_iteratorINS9_21construct_key_flag_opENS6_17counting_iteratorImNS6_11use_defaultESJ_SJ_EESA_SJ_EENS6_25transform_output_iteratorINS9_15write_output_opINSB_15normal_iteratorINS6_7pointerIiNS6_8cuda_cub5par_tESJ_SJ_EEEEPiEENS6_16discard_iteratorImEEEENS0_13ScanTileStateISA_Lb0EEESD_NS0_8NullTypeEmSA_Lb0ES11_EEvT0_T1_T2_iT3_T4_T5_E12temp_storage+40], %rd31;
	st.shared.u64 	[_ZZN3cub18CUB_300001_SM_10006detail4scan16DeviceScanKernelINS2_10policy_hubIN6thrust24THRUST_300001_SM_1000_NS6system6detail7generic14key_flag_tupleENS6_6detail10any_assignESA_mNS9_16key_flag_scan_opEE10Policy1000ENS6_18transform_iteratorINS9_21construct_key_flag_opENS6_17counting_iteratorImNS6_11use_defaultESJ_SJ_EESA_SJ_EENS6_25transform_output_iteratorINS9_15write_output_opINSB_15normal_iteratorINS6_7pointerIiNS6_8cuda_cub5par_tESJ_SJ_EEEEPiEENS6_16discard_iteratorImEEEENS0_13ScanTileStateISA_Lb0EEESD_NS0_8NullTypeEmSA_Lb0ES11_EEvT0_T1_T2_iT3_T4_T5_E12temp_storage+48], %rd32;
	mul.wide.s32 	%rd694, %r25, 16;
	add.s64 	%rd695, %rd2, %rd694;
	add.s64 	%rd689, %rd695, 512;
	// begin inline asm
	st.cg.u64 [%rd689], %rd31;
	// end inline asm
	add.s64 	%rd691, %rd695, 520;
	// begin inline asm
	st.cg.u64 [%rd691], %rd32;
	// end inline asm
	add.s64 	%rd693, %rd35, 128;
	mov.b32 	%r2232, 100;
	// begin inline asm
	st.release.gpu.u32 [%rd693], %r2232;
	// end inline asm
$L__BB8_11:
	not.b32 	%r2233, %r26;
	add.s32 	%r2586, %r25, %r2233;
	mov.u32 	%r2234, %nctaid.x;
	setp.gt.u32 	%p89, %r2234, 499;
	@%p89 bra 	$L__BB8_13;
	membar.cta;
	bra.uni 	$L__BB8_14;
$L__BB8_13:
	mov.b32 	%r2235, 450;
	// begin inline asm
	nanosleep.u32 %r2235;
	// end inline asm
$L__BB8_14:
	mul.wide.s32 	%rd696, %r2586, 4;
	add.s64 	%rd697, %rd1, %rd696;
	add.s64 	%rd36, %rd697, 128;
$L__BB8_15:
	// begin inline asm
	ld.relaxed.gpu.u32 %r2585, [%rd36];
	// end inline asm
	membar.gl;
	setp.eq.s32 	%p90, %r2585, 99;
	mov.b32 	%r2237, -1;
	vote.sync.any.pred 	%p91, %p90, %r2237;
	@%p91 bra 	$L__BB8_15;
	setp.eq.s32 	%p92, %r2585, 101;
	@%p92 bra 	$L__BB8_19;
	setp.ne.s32 	%p93, %r2585, 100;
	@%p93 bra 	$L__BB8_20;
	mul.wide.s32 	%rd710, %r2586, 16;
	add.s64 	%rd711, %rd2, %rd710;
	add.s64 	%rd707, %rd711, 512;
	// begin inline asm
	ld.cg.u64 %rd814, [%rd707];
	// end inline asm
	add.s64 	%rd709, %rd711, 520;
	// begin inline asm
	ld.cg.u64 %rd815, [%rd709];
	// end inline asm
	bra.uni 	$L__BB8_20;
$L__BB8_19:
	mul.wide.s32 	%rd704, %r2586, 16;
	add.s64 	%rd705, %rd3, %rd704;
	add.s64 	%rd701, %rd705, 512;
	// begin inline asm
	ld.cg.u64 %rd814, [%rd701];
	// end inline asm
	add.s64 	%rd703, %rd705, 520;
	// begin inline asm
	ld.cg.u64 %rd815, [%rd703];
	// end inline asm
$L__BB8_20:
	setp.eq.s32 	%p94, %r2585, 101;
	mov.b32 	%r2339, -1;
	vote.sync.ballot.b32 	%r2340, %p94, %r2339;
	// begin inline asm
	mov.u32 %r2239, %lanemask_ge;
	// end inline asm
	and.b32  	%r2341, %r2340, %r2239;
	or.b32  	%r2342, %r2341, -2147483648;
	add.s32 	%r2343, %r2342, -1;
	not.b32 	%r2344, %r2342;
	and.b32  	%r2345, %r2344, %r2343;
	popc.b32 	%r2243, %r2345;
	mov.b64 	{%r2321, %r2326}, %rd814;
	mov.b32 	%r2257, 1;
	// begin inline asm
	shfl.sync.down.b32 %r2240, %r2321, %r2257, %r2243, %r2339;
	// end inline asm
	// begin inline asm
	shfl.sync.down.b32 %r2245, %r2326, %r2257, %r2243, %r2339;
	// end inline asm
	mov.b64 	{%r2251, %r2256}, %rd815;
	// begin inline asm
	shfl.sync.down.b32 %r2250, %r2251, %r2257, %r2243, %r2339;
	// end inline asm
	// begin inline asm
	shfl.sync.down.b32 %r2255, %r2256, %r2257, %r2243, %r2339;
	// end inline asm
	mov.b64 	%rd713, {%r2250, %r2255};
	setp.lt.s32 	%p96, %r1439, %r2243;
	selp.b64 	%rd714, %rd713, 0, %p96;
	add.s64 	%rd715, %rd714, %rd815;
	mov.b64 	{%r2271, %r2276}, %rd715;
	mov.b32 	%r2277, 2;
	// begin inline asm
	shfl.sync.down.b32 %r2260, %r2321, %r2277, %r2243, %r2339;
	// end inline asm
	// begin inline asm
	shfl.sync.down.b32 %r2265, %r2326, %r2277, %r2243, %r2339;
	// end inline asm
	// begin inline asm
	shfl.sync.down.b32 %r2270, %r2271, %r2277, %r2243, %r2339;
	// end inline asm
	// begin inline asm
	shfl.sync.down.b32 %r2275, %r2276, %r2277, %r2243, %r2339;
	// end inline asm
	mov.b64 	%rd716, {%r2270, %r2275};
	add.s32 	%r38, %r1439, 2;
	setp.gt.s32 	%p97, %r38, %r2243;
	selp.b64 	%rd717, 0, %rd716, %p97;
	add.s64 	%rd718, %rd717, %rd715;
	mov.b64 	{%r2291, %r2296}, %rd718;
	mov.b32 	%r2297, 4;
	// begin inline asm
	shfl.sync.down.b32 %r2280, %r2321, %r2297, %r2243, %r2339;
	// end inline asm
	// begin inline asm
	shfl.sync.down.b32 %r2285, %r2326, %r2297, %r2243, %r2339;
	// end inline asm
	// begin inline asm
	shfl.sync.down.b32 %r2290, %r2291, %r2297, %r2243, %r2339;
	// end inline asm
	// begin inline asm
	shfl.sync.down.b32 %r2295, %r2296, %r2297, %r2243, %r2339;
	// end inline asm
	mov.b64 	%rd719, {%r2290, %r2295};
	add.s32 	%r39, %r1439, 4;
	setp.gt.s32 	%p98, %r39, %r2243;
	selp.b64 	%rd720, 0, %rd719, %p98;
	add.s64 	%rd721, %rd720, %rd718;
	mov.b64 	{%r2311, %r2316}, %rd721;
	mov.b32 	%r2317, 8;
	// begin inline asm
	shfl.sync.down.b32 %r2300, %r2321, %r2317, %r2243, %r2339;
	// end inline asm
	// begin inline asm
	shfl.sync.down.b32 %r2305, %r2326, %r2317, %r2243, %r2339;
	// end inline asm
	// begin inline asm
	shfl.sync.down.b32 %r2310, %r2311, %r2317, %r2243, %r2339;
	// end inline asm
	// begin inline asm
	shfl.sync.down.b32 %r2315, %r2316, %r2317, %r2243, %r2339;
	// end inline asm
	mov.b64 	%rd722, {%r2310, %r2315};
	add.s32 	%r40, %r1439, 8;
	setp.gt.s32 	%p99, %r40, %r2243;
	selp.b64 	%rd723, 0, %rd722, %p99;
	add.s64 	%rd724, %rd723, %rd721;
	mov.b64 	{%r2331, %r2336}, %rd724;
	mov.b32 	%r2337, 16;
	// begin inline asm
	shfl.sync.down.b32 %r2320, %r2321, %r2337, %r2243, %r2339;
	// end inline asm
	// begin inline asm
	shfl.sync.down.b32 %r2325, %r2326, %r2337, %r2243, %r2339;
	// end inline asm
	// begin inline asm
	shfl.sync.down.b32 %r2330, %r2331, %r2337, %r2243, %r2339;
	// end inline asm
	// begin inline asm
	shfl.sync.down.b32 %r2335, %r2336, %r2337, %r2243, %r2339;
	// end inline asm
	mov.b64 	%rd725, {%r2330, %r2335};
	add.s32 	%r41, %r1439, 16;
	setp.gt.s32 	%p100, %r41, %r2243;
	selp.b64 	%rd726, 0, %rd725, %p100;
	add.s64 	%rd818, %rd726, %rd724;
	add.s64 	%rd44, %rd3, 512;
	add.s64 	%rd45, %rd2, 512;
	add.s64 	%rd46, %rd1, 128;
$L__BB8_21:
	setp.ne.s32 	%p101, %r2585, 101;
	mov.b32 	%r2346, -1;
	vote.sync.all.pred 	%p102, %p101, %r2346;
	not.pred 	%p103, %p102;
	@%p103 bra 	$L__BB8_29;
	mul.wide.s32 	%rd736, %r2586, 4;
	add.s64 	%rd737, %rd46, %rd736;
	add.s64 	%rd50, %rd737, -128;
$L__BB8_23:
	// begin inline asm
	ld.relaxed.gpu.u32 %r2585, [%rd50];
	// end inline asm
	membar.gl;
	setp.eq.s32 	%p107, %r2585, 99;
	mov.b32 	%r2350, -1;
	vote.sync.any.pred 	%p108, %p107, %r2350;
	@%p108 bra 	$L__BB8_23;
	setp.eq.s32 	%p109, %r2585, 101;
	@%p109 bra 	$L__BB8_27;
	setp.ne.s32 	%p110, %r2585, 100;
	@%p110 bra 	$L__BB8_28;
	mul.wide.s32 	%rd749, %r2586, 16;
	add.s64 	%rd750, %rd45, %rd749;
	add.s64 	%rd746, %rd750, -512;
	// begin inline asm
	ld.cg.u64 %rd819, [%rd746];
	// end inline asm
	add.s64 	%rd748, %rd750, -504;
	// begin inline asm
	ld.cg.u64 %rd820, [%rd748];
	// end inline asm
	bra.uni 	$L__BB8_28;
$L__BB8_27:
	mul.wide.s32 	%rd743, %r2586, 16;
	add.s64 	%rd744, %rd44, %rd743;
	add.s64 	%rd740, %rd744, -512;
	// begin inline asm
	ld.cg.u64 %rd819, [%rd740];
	// end inline asm
	add.s64 	%rd742, %rd744, -504;
	// begin inline asm
	ld.cg.u64 %rd820, [%rd742];
	// end inline asm
$L__BB8_28:
	mov.b32 	%r2451, -1;
	vote.sync.ballot.b32 	%r2452, %p109, %r2451;
	and.b32  	%r2453, %r2452, %r2239;
	or.b32  	%r2454, %r2453, -2147483648;
	add.s32 	%r2455, %r2454, -1;
	not.b32 	%r2456, %r2454;
	and.b32  	%r2457, %r2456, %r2455;
	popc.b32 	%r2355, %r2457;
	mov.b64 	{%r2433, %r2438}, %rd819;
	mov.b32 	%r2369, 1;
	// begin inline asm
	shfl.sync.down.b32 %r2352, %r2433, %r2369, %r2355, %r2451;
	// end inline asm
	// begin inline asm
	shfl.sync.down.b32 %r2357, %r2438, %r2369, %r2355, %r2451;
	// end inline asm
	mov.b64 	{%r2363, %r2368}, %rd820;
	// begin inline asm
	shfl.sync.down.b32 %r2362, %r2363, %r2369, %r2355, %r2451;
	// end inline asm
	// begin inline asm
	shfl.sync.down.b32 %r2367, %r2368, %r2369, %r2355, %r2451;
	// end inline asm
	mov.b64 	%rd751, {%r2362, %r2367};
	setp.lt.s32 	%p113, %r1439, %r2355;
	selp.b64 	%rd752, %rd751, 0, %p113;
	add.s64 	%rd753, %rd752, %rd820;
	mov.b64 	{%r2383, %r2388}, %rd753;
	mov.b32 	%r2389, 2;
	// begin inline asm
	shfl.sync.down.b32 %r2372, %r2433, %r2389, %r2355, %r2451;
	// end inline asm
	// begin inline asm
	shfl.sync.down.b32 %r2377, %r2438, %r2389, %r2355, %r2451;
	// end inline asm
	// begin inline asm
	shfl.sync.down.b32 %r2382, %r2383, %r2389, %r2355, %r2451;
	// end inline asm
	// begin inline asm
	shfl.sync.down.b32 %r2387, %r2388, %r2389, %r2355, %r2451;
	// end inline asm
	mov.b64 	%rd754, {%r2382, %r2387};
	setp.gt.s32 	%p114, %r38, %r2355;
	selp.b64 	%rd755, 0, %rd754, %p114;
	add.s64 	%rd756, %rd755, %rd753;
	mov.b64 	{%r2403, %r2408}, %rd756;
	mov.b32 	%r2409, 4;
	// begin inline asm
	shfl.sync.down.b32 %r2392, %r2433, %r2409, %r2355, %r2451;
	// end inline asm
	// begin inline asm
	shfl.sync.down.b32 %r2397, %r2438, %r2409, %r2355, %r2451;
	// end inline asm
	// begin inline asm
	shfl.sync.down.b32 %r2402, %r2403, %r2409, %r2355, %r2451;
	// end inline asm
	// begin inline asm
	shfl.sync.down.b32 %r2407, %r2408, %r2409, %r2355, %r2451;
	// end inline asm
	mov.b64 	%rd757, {%r2402, %r2407};
	setp.gt.s32 	%p115, %r39, %r2355;
	selp.b64 	%rd758, 0, %rd757, %p115;
	add.s64 	%rd759, %rd758, %rd756;
	mov.b64 	{%r2423, %r2428}, %rd759;
	mov.b32 	%r2429, 8;
	// begin inline asm
	shfl.sync.down.b32 %r2412, %r2433, %r2429, %r2355, %r2451;
	// end inline asm
	// begin inline asm
	shfl.sync.down.b32 %r2417, %r2438, %r2429, %r2355, %r2451;
	// end inline asm
	// begin inline asm
	shfl.sync.down.b32 %r2422, %r2423, %r2429, %r2355, %r2451;
	// end inline asm
	// begin inline asm
	shfl.sync.down.b32 %r2427, %r2428, %r2429, %r2355, %r2451;
	// end inline asm
	mov.b64 	%rd760, {%r2422, %r2427};
	setp.gt.s32 	%p116, %r40, %r2355;
	selp.b64 	%rd761, 0, %rd760, %p116;
	add.s64 	%rd762, %rd761, %rd759;
	mov.b64 	{%r2443, %r2448}, %rd762;
	mov.b32 	%r2449, 16;
	// begin inline asm
	shfl.sync.down.b32 %r2432, %r2433, %r2449, %r2355, %r2451;
	// end inline asm
	// begin inline asm
	shfl.sync.down.b32 %r2437, %r2438, %r2449, %r2355, %r2451;
	// end inline asm
	// begin inline asm
	shfl.sync.down.b32 %r2442, %r2443, %r2449, %r2355, %r2451;
	// end inline asm
	// begin inline asm
	shfl.sync.down.b32 %r2447, %r2448, %r2449, %r2355, %r2451;
	// end inline asm
	mov.b64 	%rd763, {%r2442, %r2447};
	setp.gt.s32 	%p117, %r41, %r2355;
	selp.b64 	%rd764, 0, %rd763, %p117;
	add.s64 	%rd765, %rd762, %rd818;
	add.s64 	%rd818, %rd765, %rd764;
	add.s32 	%r2586, %r2586, -32;
	bra.uni 	$L__BB8_21;
$L__BB8_29:
	setp.ne.s32 	%p104, %r26, 0;
	@%p104 bra 	$L__BB8_31;
	add.s64 	%rd730, %rd818, %rd32;
	mul.wide.s32 	%rd732, %r25, 16;
	add.s64 	%rd733, %rd3, %rd732;
	add.s64 	%rd727, %rd733, 512;
	// begin inline asm
	st.cg.u64 [%rd727], %rd31;
	// end inline asm
	add.s64 	%rd729, %rd733, 520;
	// begin inline asm
	st.cg.u64 [%rd729], %rd730;
	// end inline asm
	add.s64 	%rd731, %rd35, 128;
	mov.b32 	%r2348, 101;
	// begin inline asm
	st.release.gpu.u32 [%rd731], %r2348;
	// end inline asm
	st.shared.u64 	[_ZZN3cub18CUB_300001_SM_10006detail4scan16DeviceScanKernelINS2_10policy_hubIN6thrust24THRUST_300001_SM_1000_NS6system6detail7generic14key_flag_tupleENS6_6detail10any_assignESA_mNS9_16key_flag_scan_opEE10Policy1000ENS6_18transform_iteratorINS9_21construct_key_flag_opENS6_17counting_iteratorImNS6_11use_defaultESJ_SJ_EESA_SJ_EENS6_25transform_output_iteratorINS9_15write_output_opINSB_15normal_iteratorINS6_7pointerIiNS6_8cuda_cub5par_tESJ_SJ_EEEEPiEENS6_16discard_iteratorImEEEENS0_13ScanTileStateISA_Lb0EEESD_NS0_8NullTypeEmSA_Lb0ES11_EEvT0_T1_T2_iT3_T4_T5_E12temp_storage+8], %rd814;
	st.shared.v2.u64 	[_ZZN3cub18CUB_300001_SM_10006detail4scan16DeviceScanKernelINS2_10policy_hubIN6thrust24THRUST_300001_SM_1000_NS6system6detail7generic14key_flag_tupleENS6_6detail10any_assignESA_mNS9_16key_flag_scan_opEE10Policy1000ENS6_18transform_iteratorINS9_21construct_key_flag_opENS6_17counting_iteratorImNS6_11use_defaultESJ_SJ_EESA_SJ_EENS6_25transform_output_iteratorINS9_15write_output_opINSB_15normal_iteratorINS6_7pointerIiNS6_8cuda_cub5par_tESJ_SJ_EEEEPiEENS6_16discard_iteratorImEEEENS0_13ScanTileStateISA_Lb0EEESD_NS0_8NullTypeEmSA_Lb0ES11_EEvT0_T1_T2_iT3_T4_T5_E12temp_storage+16], {%rd818, %rd31};
	st.shared.u64 	[_ZZN3cub18CUB_300001_SM_10006detail4scan16DeviceScanKernelINS2_10policy_hubIN6thrust24THRUST_300001_SM_1000_NS6system6detail7generic14key_flag_tupleENS6_6detail10any_assignESA_mNS9_16key_flag_scan_opEE10Policy1000ENS6_18transform_iteratorINS9_21construct_key_flag_opENS6_17counting_iteratorImNS6_11use_defaultESJ_SJ_EESA_SJ_EENS6_25transform_output_iteratorINS9_15write_output_opINSB_15normal_iteratorINS6_7pointerIiNS6_8cuda_cub5par_tESJ_SJ_EEEEPiEENS6_16discard_iteratorImEEEENS0_13ScanTileStateISA_Lb0EEESD_NS0_8NullTypeEmSA_Lb0ES11_EEvT0_T1_T2_iT3_T4_T5_E12temp_storage+32], %rd730;
$L__BB8_31:
	setp.ne.s32 	%p105, %r1439, 0;
	mov.u64 	%rd821, %rd34;
	@%p105 bra 	$L__BB8_33;
	st.shared.u64 	[_ZZN3cub18CUB_300001_SM_10006detail4scan16DeviceScanKernelINS2_10policy_hubIN6thrust24THRUST_300001_SM_1000_NS6system6detail7generic14key_flag_tupleENS6_6detail10any_assignESA_mNS9_16key_flag_scan_opEE10Policy1000ENS6_18transform_iteratorINS9_21construct_key_flag_opENS6_17counting_iteratorImNS6_11use_defaultESJ_SJ_EESA_SJ_EENS6_25transform_output_iteratorINS9_15write_output_opINSB_15normal_iteratorINS6_7pointerIiNS6_8cuda_cub5par_tESJ_SJ_EEEEPiEENS6_16discard_iteratorImEEEENS0_13ScanTileStateISA_Lb0EEESD_NS0_8NullTypeEmSA_Lb0ES11_EEvT0_T1_T2_iT3_T4_T5_E12temp_storage+136], %rd814;
	st.shared.u64 	[_ZZN3cub18CUB_300001_SM_10006detail4scan16DeviceScanKernelINS2_10policy_hubIN6thrust24THRUST_300001_SM_1000_NS6system6detail7generic14key_flag_tupleENS6_6detail10any_assignESA_mNS9_16key_flag_scan_opEE10Policy1000ENS6_18transform_iteratorINS9_21construct_key_flag_opENS6_17counting_iteratorImNS6_11use_defaultESJ_SJ_EESA_SJ_EENS6_25transform_output_iteratorINS9_15write_output_opINSB_15normal_iteratorINS6_7pointerIiNS6_8cuda_cub5par_tESJ_SJ_EEEEPiEENS6_16discard_iteratorImEEEENS0_13ScanTileStateISA_Lb0EEESD_NS0_8NullTypeEmSA_Lb0ES11_EEvT0_T1_T2_iT3_T4_T5_E12temp_storage+144], %rd818;
	mov.u64 	%rd821, %rd818;
$L__BB8_33:
	bar.sync 	0;
	setp.eq.s32 	%p106, %r26, 0;
	ld.shared.u64 	%rd734, [_ZZN3cub18CUB_300001_SM_10006detail4scan16DeviceScanKernelINS2_10policy_hubIN6thrust24THRUST_300001_SM_1000_NS6system6detail7generic14key_flag_tupleENS6_6detail10any_assignESA_mNS9_16key_flag_scan_opEE10Policy1000ENS6_18transform_iteratorINS9_21construct_key_flag_opENS6_17counting_iteratorImNS6_11use_defaultESJ_SJ_EESA_SJ_EENS6_25transform_output_iteratorINS9_15write_output_opINSB_15normal_iteratorINS6_7pointerIiNS6_8cuda_cub5par_tESJ_SJ_EEEEPiEENS6_16discard_iteratorImEEEENS0_13ScanTileStateISA_Lb0EEESD_NS0_8NullTypeEmSA_Lb0ES11_EEvT0_T1_T2_iT3_T4_T5_E12temp_storage+144];
	selp.b64 	%rd735, 0, %rd734, %p106;
	add.s64 	%rd822, %rd735, %rd821;
$L__BB8_34:
	add.s64 	%rd798, %rd822, %rd17;
	add.s64 	%rd799, %rd20, %rd798;
	add.s64 	%rd800, %rd24, %rd799;
	bar.sync 	0;
	st.shared.v2.u64 	[%r30], {%rd15, %rd798};
	st.shared.v2.u64 	[%r30+16], {%rd18, %rd799};
	st.shared.v2.u64 	[%r30+32], {%rd23, %rd800};
	bar.warp.sync 	-1;
	ld.shared.u64 	%rd61, [%r29];
	ld.shared.v2.u64 	{%rd62, %rd63}, [%r29+512];
	ld.shared.v2.u64 	{%rd64, %rd65}, [%r29+1024];
	setp.ge.u64 	%p129, %rd61, %rd10;
	@%p129 bra 	$L__BB8_36;
	ld.shared.u64 	%rd801, [%r29+8];
	shl.b64 	%rd802, %rd61, 2;
	add.s64 	%rd803, %rd11, %rd802;
	ld.global.u32 	%r2582, [%rd803];
	shl.b64 	%rd804, %rd801, 2;
	add.s64 	%rd805, %rd12, %rd804;
	st.global.u32 	[%rd805+-4], %r2582;
$L__BB8_36:
	setp.ge.u64 	%p130, %rd62, %rd10;
	@%p130 bra 	$L__BB8_38;
	shl.b64 	%rd806, %rd62, 2;
	add.s64 	%rd807, %rd11, %rd806;
	ld.global.u32 	%r2583, [%rd807];
	shl.b64 	%rd808, %rd63, 2;
	add.s64 	%rd809, %rd12, %rd808;
	st.global.u32 	[%rd809+-4], %r2583;
$L__BB8_38:
	setp.ge.u64 	%p131, %rd64, %rd10;
	@%p131 bra 	$L__BB8_87;
	shl.b64 	%rd810, %rd64, 2;
	add.s64 	%rd811, %rd11, %rd810;
	ld.global.u32 	%r2584, [%rd811];
	shl.b64 	%rd812, %rd65, 2;
	add.s64 	%rd813, %rd12, %rd812;
	st.global.u32 	[%rd813+-4], %r2584;
	bra.uni 	$L__BB8_87;
$L__BB8_40:
	setp.eq.s64 	%p2, %rd14, 0;
	@%p2 bra 	$L__BB8_87;
	add.s64 	%rd66, %rd9, %rd13;
	cvt.u32.u64 	%r46, %rd14;
	cvt.u32.u64 	%r77, %rd7;
	shr.u64 	%rd135, %rd66, %r77;
	cvt.u32.u64 	%r47, %rd5;
	cvt.u32.u64 	%r48, %rd4;
	cvt.u32.u64 	%r49, %rd6;
	sub.s32 	%r50, %r77, %r49;
	cvt.u32.u64 	%r78, %rd66;
	and.b32  	%r79, %r47, %r78;
	and.b64  	%rd136, %rd135, 4294967295;
	mul.lo.s64 	%rd137, %rd136, -3263064605168079213;
	{ .reg .b32 tmp; mov.b64 {tmp, %r80}, %rd137; }
	cvt.u32.u64 	%r81, %rd137;
	shl.b32 	%r82, %r81, %r50;
	shr.u32 	%r83, %r79, %r49;
	or.b32  	%r84, %r82, %r83;
	xor.b32  	%r85, %r23, %r80;
	xor.b32  	%r86, %r85, %r79;
	and.b32  	%r87, %r86, %r48;
	and.b32  	%r88, %r84, %r47;
	cvt.u64.u32 	%rd138, %r87;
	mul.lo.s64 	%rd139, %rd138, -3263064605168079213;
	{ .reg .b32 tmp; mov.b64 {tmp, %r89}, %rd139; }
	cvt.u32.u64 	%r90, %rd139;
	shl.b32 	%r91, %r90, %r50;
	shr.u32 	%r92, %r88, %r49;
	or.b32  	%r93, %r91, %r92;
	xor.b32  	%r94, %r24, %r89;
	xor.b32  	%r95, %r94, %r88;
	and.b32  	%r96, %r95, %r48;
	and.b32  	%r97, %r93, %r47;
	cvt.u64.u32 	%rd140, %r96;
	mul.lo.s64 	%rd141, %rd140, -3263064605168079213;
	{ .reg .b32 tmp; mov.b64 {tmp, %r98}, %rd141; }
	cvt.u32.u64 	%r99, %rd141;
	shl.b32 	%r100, %r99, %r50;
	shr.u32 	%r101, %r97, %r49;
	or.b32  	%r102, %r100, %r101;
	xor.b32  	%r103, %r21, %r98;
	xor.b32  	%r104, %r103, %r97;
	and.b32  	%r105, %r104, %r48;
	and.b32  	%r106, %r102, %r47;
	cvt.u64.u32 	%rd142, %r105;
	mul.lo.s64 	%rd143, %rd142, -3263064605168079213;
	{ .reg .b32 tmp; mov.b64 {tmp, %r107}, %rd143; }
	cvt.u32.u64 	%r108, %rd143;
	shl.b32 	%r109, %r108, %r50;
	shr.u32 	%r110, %r106, %r49;
	or.b32  	%r111, %r109, %r110;
	xor.b32  	%r112, %r22, %r107;
	xor.b32  	%r113, %r112, %r106;
	and.b32  	%r114, %r113, %r48;
	and.b32  	%r115, %r111, %r47;
	cvt.u64.u32 	%rd144, %r114;
	mul.lo.s64 	%rd145, %rd144, -3263064605168079213;
	{ .reg .b32 tmp; mov.b64 {tmp, %r116}, %rd145; }
	cvt.u32.u64 	%r117, %rd145;
	shl.b32 	%r118, %r117, %r50;
	shr.u32 	%r119, %r115, %r49;
	or.b32  	%r120, %r118, %r119;
	xor.b32  	%r121, %r19, %r116;
	xor.b32  	%r122, %r121, %r115;
	and.b32  	%r123, %r122, %r48;
	and.b32  	%r124, %r120, %r47;
	cvt.u64.u32 	%rd146, %r123;
	mul.lo.s64 	%rd147, %rd146, -3263064605168079213;
	{ .reg .b32 tmp; mov.b64 {tmp, %r125}, %rd147; }
	cvt.u32.u64 	%r126, %rd147;
	shl.b32 	%r127, %r126, %r50;
	shr.u32 	%r128, %r124, %r49;
	or.b32  	%r129, %r127, %r128;
	xor.b32  	%r130, %r20, %r125;
	xor.b32  	%r131, %r130, %r124;
	and.b32  	%r132, %r131, %r48;
	and.b32  	%r133, %r129, %r47;
	cvt.u64.u32 	%rd148, %r132;
	mul.lo.s64 	%rd149, %rd148, -3263064605168079213;
	{ .reg .b32 tmp; mov.b64 {tmp, %r134}, %rd149; }
	cvt.u32.u64 	%r135, %rd149;
	shl.b32 	%r136, %r135, %r50;
	shr.u32 	%r137, %r133, %r49;
	or.b32  	%r138, %r136, %r137;
	xor.b32  	%r139, %r17, %r134;
	xor.b32  	%r140, %r139, %r133;
	and.b32  	%r141, %r140, %r48;
	and.b32  	%r142, %r138, %r47;
	cvt.u64.u32 	%rd150, %r141;
	mul.lo.s64 	%rd151, %rd150, -3263064605168079213;
	{ .reg .b32 tmp; mov.b64 {tmp, %r143}, %rd151; }
	cvt.u32.u64 	%r144, %rd151;
	shl.b32 	%r145, %r144, %r50;
	shr.u32 	%r146, %r142, %r49;
	or.b32  	%r147, %r145, %r146;
	xor.b32  	%r148, %r18, %r143;
	xor.b32  	%r149, %r148, %r142;
	and.b32  	%r150, %r149, %r48;
	and.b32  	%r151, %r147, %r47;
	cvt.u64.u32 	%rd152, %r150;
	mul.lo.s64 	%rd153, %rd152, -3263064605168079213;
	{ .reg .b32 tmp; mov.b64 {tmp, %r152}, %rd153; }
	cvt.u32.u64 	%r153, %rd153;
	shl.b32 	%r154, %r153, %r50;
	shr.u32 	%r155, %r151, %r49;
	or.b32  	%r156, %r154, %r155;
	xor.b32  	%r157, %r15, %r152;
	xor.b32  	%r158, %r157, %r151;
	and.b32  	%r159, %r158, %r48;
	and.b32  	%r160, %r156, %r47;
	cvt.u64.u32 	%rd154, %r159;
	mul.lo.s64 	%rd155, %rd154, -3263064605168079213;
	{ .reg .b32 tmp; mov.b64 {tmp, %r161}, %rd155; }
	cvt.u32.u64 	%r162, %rd155;
	shl.b32 	%r163, %r162, %r50;
	shr.u32 	%r164, %r160, %r49;
	or.b32  	%r165, %r163, %r164;
	xor.b32  	%r166, %r16, %r161;
	xor.b32  	%r167, %r166, %r160;
	and.b32  	%r168, %r167, %r48;
	and.b32  	%r169, %r165, %r47;
	cvt.u64.u32 	%rd156, %r168;
	mul.lo.s64 	%rd157, %rd156, -3263064605168079213;
	{ .reg .b32 tmp; mov.b64 {tmp, %r170}, %rd157; }
	cvt.u32.u64 	%r171, %rd157;
	shl.b32 	%r172, %r171, %r50;
	shr.u32 	%r173, %r169, %r49;
	or.b32  	%r174, %r172, %r173;
	xor.b32  	%r175, %r13, %r170;
	xor.b32  	%r176, %r175, %r169;
	and.b32  	%r177, %r176, %r48;
	and.b32  	%r178, %r174, %r47;
	cvt.u64.u32 	%rd158, %r177;
	mul.lo.s64 	%rd159, %rd158, -3263064605168079213;
	{ .reg .b32 tmp; mov.b64 {tmp, %r179}, %rd159; }
	cvt.u32.u64 	%r180, %rd159;
	shl.b32 	%r181, %r180, %r50;
	shr.u32 	%r182, %r178, %r49;
	or.b32  	%r183, %r181, %r182;
	xor.b32  	%r184, %r14, %r179;
	xor.b32  	%r185, %r184, %r178;
	and.b32  	%r186, %r185, %r48;
	and.b32  	%r187, %r183, %r47;
	cvt.u64.u32 	%rd160, %r186;
	mul.lo.s64 	%rd161, %rd160, -3263064605168079213;
	{ .reg .b32 tmp; mov.b64 {tmp, %r188}, %rd161; }
	cvt.u32.u64 	%r189, %rd161;
	shl.b32 	%r190, %r189, %r50;
	shr.u32 	%r191, %r187, %r49;
	or.b32  	%r192, %r190, %r191;
	xor.b32  	%r193, %r11, %r188;
	xor.b32  	%r194, %r193, %r187;
	and.b32  	%r195, %r194, %r48;
	and.b32  	%r196, %r192, %r47;
	cvt.u64.u32 	%rd162, %r195;
	mul.lo.s64 	%rd163, %rd162, -3263064605168079213;
	{ .reg .b32 tmp; mov.b64 {tmp, %r197}, %rd163; }
	cvt.u32.u64 	%r198, %rd163;
	shl.b32 	%r199, %r198, %r50;
	shr.u32 	%r200, %r196, %r49;
	or.b32  	%r201, %r199, %r200;
	xor.b32  	%r202, %r12, %r197;
	xor.b32  	%r203, %r202, %r196;
	and.b32  	%r204, %r203, %r48;
	and.b32  	%r205, %r201, %r47;
	cvt.u64.u32 	%rd164, %r204;
	mul.lo.s64 	%rd165, %rd164, -3263064605168079213;
	{ .reg .b32 tmp; mov.b64 {tmp, %r206}, %rd165; }
	cvt.u32.u64 	%r207, %rd165;
	shl.b32 	%r208, %r207, %r50;
	shr.u32 	%r209, %r205, %r49;
	or.b32  	%r210, %r208, %r209;
	xor.b32  	%r211, %r9, %r206;
	xor.b32  	%r212, %r211, %r205;
	and.b32  	%r213, %r212, %r48;
	and.b32  	%r214, %r210, %r47;
	cvt.u64.u32 	%rd166, %r213;
	mul.lo.s64 	%rd167, %rd166, -3263064605168079213;
	{ .reg .b32 tmp; mov.b64 {tmp, %r215}, %rd167; }
	cvt.u32.u64 	%r216, %rd167;
	shl.b32 	%r217, %r216, %r50;
	shr.u32 	%r218, %r214, %r49;
	or.b32  	%r219, %r217, %r218;
	xor.b32  	%r220, %r10, %r215;
	xor.b32  	%r221, %r220, %r214;
	and.b32  	%r222, %r221, %r48;
	and.b32  	%r223, %r219, %r47;
	cvt.u64.u32 	%rd168, %r222;
	mul.lo.s64 	%rd169, %rd168, -3263064605168079213;
	{ .reg .b32 tmp; mov.b64 {tmp, %r224}, %rd169; }
	cvt.u32.u64 	%r225, %rd169;
	shl.b32 	%r226, %r225, %r50;
	shr.u32 	%r227, %r223, %r49;
	or.b32  	%r228, %r226, %r227;
	xor.b32  	%r229, %r7, %r224;
	xor.b32  	%r230, %r229, %r223;
	and.b32  	%r231, %r230, %r48;
	and.b32  	%r232, %r228, %r47;
	cvt.u64.u32 	%rd170, %r231;
	mul.lo.s64 	%rd171, %rd170, -3263064605168079213;
	{ .reg .b32 tmp; mov.b64 {tmp, %r233}, %rd171; }
	cvt.u32.u64 	%r234, %rd171;
	shl.b32 	%r235, %r234, %r50;
	shr.u32 	%r236, %r232, %r49;
	or.b32  	%r237, %r235, %r236;
	xor.b32  	%r238, %r8, %r233;
	xor.b32  	%r239, %r238, %r232;
	and.b32  	%r240, %r239, %r48;
	and.b32  	%r241, %r237, %r47;
	cvt.u64.u32 	%rd172, %r240;
	mul.lo.s64 	%rd173, %rd172, -3263064605168079213;
	{ .reg .b32 tmp; mov.b64 {tmp, %r242}, %rd173; }
	cvt.u32.u64 	%r243, %rd173;
	shl.b32 	%r244, %r243, %r50;
	shr.u32 	%r245, %r241, %r49;
	or.b32  	%r246, %r244, %r245;
	xor.b32  	%r247, %r5, %r242;
	xor.b32  	%r248, %r247, %r241;
	and.b32  	%r249, %r248, %r48;
	and.b32  	%r250, %r246, %r47;
	cvt.u64.u32 	%rd174, %r249;
	mul.lo.s64 	%rd175, %rd174, -3263064605168079213;
	{ .reg .b32 tmp; mov.b64 {tmp, %r251}, %rd175; }
	cvt.u32.u64 	%r252, %rd175;
	shl.b32 	%r253, %r252, %r50;
	shr.u32 	%r254, %r250, %r49;
	or.b32  	%r255, %r253, %r254;
	xor.b32  	%r256, %r6, %r251;
	xor.b32  	%r257, %r256, %r250;
	and.b32  	%r258, %r257, %r48;
	and.b32  	%r259, %r255, %r47;
	cvt.u64.u32 	%rd176, %r258;
	mul.lo.s64 	%rd177, %rd176, -3263064605168079213;
	{ .reg .b32 tmp; mov.b64 {tmp, %r260}, %rd177; }
	cvt.u32.u64 	%r261, %rd177;
	shl.b32 	%r262, %r261, %r50;
	shr.u32 	%r263, %r259, %r49;
	or.b32  	%r264, %r262, %r263;
	xor.b32  	%r265, %r3, %r260;
	xor.b32  	%r266, %r265, %r259;
	and.b32  	%r267, %r266, %r48;
	and.b32  	%r268, %r264, %r47;
	cvt.u64.u32 	%rd178, %r267;
	mul.lo.s64 	%rd179, %rd178, -3263064605168079213;
	{ .reg .b32 tmp; mov.b64 {tmp, %r269}, %rd179; }
	cvt.u32.u64 	%r270, %rd179;
	shl.b32 	%r271, %r270, %r50;
	shr.u32 	%r272, %r268, %r49;
	or.b32  	%r273, %r271, %r272;
	xor.b32  	%r274, %r4, %r269;
	xor.b32  	%r275, %r274, %r268;
	and.b32  	%r276, %r275, %r48;
	and.b32  	%r277, %r273, %r47;
	cvt.u64.u32 	%rd180, %r276;
	mul.lo.s64 	%rd181, %rd180, -3263064605168079213;
	{ .reg .b32 tmp; mov.b64 {tmp, %r278}, %rd181; }
	cvt.u32.u64 	%r279, %rd181;
	shl.b32 	%r280, %r279, %r50;
	shr.u32 	%r281, %r277, %r49;
	or.b32  	%r282, %r280, %r281;
	xor.b32  	%r283, %r1, %r278;
	xor.b32  	%r284, %r283, %r277;
	and.b32  	%r285, %r284, %r48;
	and.b32  	%r286, %r282, %r47;
	cvt.u64.u32 	%rd182, %r285;
	mul.lo.s64 	%rd183, %rd182, -3263064605168079213;
	{ .reg .b32 tmp; mov.b64 {tmp, %r287}, %rd183; }
	cvt.u32.u64 	%r288, %rd183;
	shl.b32 	%r289, %r288, %r50;
	shr.u32 	%r290, %r286, %r49;
	or.b32  	%r291, %r289, %r290;
	xor.b32  	%r292, %r2, %r287;
	xor.b32  	%r293, %r292, %r286;
	and.b32  	%r294, %r293, %r48;
	and.b32  	%r295, %r291, %r47;
	cvt.u64.u32 	%rd184, %r294;
	shl.b64 	%rd185, %rd184, %r77;
	cvt.u64.u32 	%rd186, %r295;
	or.b64  	%rd827, %rd185, %rd186;
	setp.lt.u64 	%p3, %rd827, %rd8;
	mov.u32 	%r51, %tid.x;
	selp.u64 	%rd828, 1, 0, %p3;
	and.b32  	%r296, %r51, 31;
	and.b32  	%r297, %r51, 992;
	mul.lo.s32 	%r298, %r297, 3;
	or.b32  	%r52, %r298, %r296;
	setp.ge.u32 	%p4, %r52, %r46;
	mov.u64 	%rd823, %rd827;
	mov.u64 	%rd824, %rd828;
	@%p4 bra 	$L__BB8_43;
	cvt.u64.u32 	%rd187, %r52;
	add.s64 	%rd188, %rd66, %rd187;
	shr.u64 	%rd189, %rd188, %r77;
	cvt.u32.u64 	%r300, %rd188;
	and.b32  	%r302, %r47, %r300;
	and.b64  	%rd190, %rd189, 4294967295;
	mul.lo.s64 	%rd191, %rd190, -3263064605168079213;
	{ .reg .b32 tmp; mov.b64 {tmp, %r303}, %rd191; }
	cvt.u32.u64 	%r304, %rd191;
	shl.b32 	%r305, %r304, %r50;
	shr.u32 	%r306, %r302, %r49;
	or.b32  	%r307, %r305, %r306;
	xor.b32  	%r308, %r23, %r303;
	xor.b32  	%r309, %r308, %r302;
	and.b32  	%r310, %r309, %r48;
	and.b32  	%r311, %r307, %r47;
	cvt.u64.u32 	%rd192, %r310;
	mul.lo.s64 	%rd193, %rd192, -3263064605168079213;
	{ .reg .b32 tmp; mov.b64 {tmp, %r312}, %rd193; }
	cvt.u32.u64 	%r313, %rd193;
	shl.b32 	%r314, %r313, %r50;
	shr.u32 	%r315, %r311, %r49;
	or.b32  	%r316, %r314, %r315;
	xor.b32  	%r317, %r24, %r312;
	xor.b32  	%r318, %r317, %r311;
	and.b32  	%r319, %r318, %r48;
	and.b32  	%r320, %r316, %r47;
	cvt.u64.u32 	%rd194, %r319;
	mul.lo.s64 	%rd195, %rd194, -3263064605168079213;
	{ .reg .b32 tmp; mov.b64 {tmp, %r321}, %rd195; }
	cvt.u32.u64 	%r322, %rd195;
	shl.b32 	%r323, %r322, %r50;
	shr.u32 	%r324, %r320, %r49;
	or.b32  	%r325, %r323, %r324;
	xor.b32  	%r326, %r21, %r321;
	xor.b32  	%r327, %r326, %r320;
	and.b32  	%r328, %r327, %r48;
	and.b32  	%r329, %r325, %r47;
	cvt.u64.u32 	%rd196, %r328;
	mul.lo.s64 	%rd197, %rd196, -3263064605168079213;
	{ .reg .b32 tmp; mov.b64 {tmp, %r330}, %rd197; }
	cvt.u32.u64 	%r331, %rd197;
	shl.b32 	%r332, %r331, %r50;
	shr.u32 	%r333, %r329, %r49;
	or.b32  	%r334, %r332, %r333;
	xor.b32  	%r335, %r22, %r330;
	xor.b32  	%r336, %r335, %r329;
	and.b32  	%r337, %r336, %r48;
	and.b32  	%r338, %r334, %r47;
	cvt.u64.u32 	%rd198, %r337;
	mul.lo.s64 	%rd199, %rd198, -3263064605168079213;
	{ .reg .b32 tmp; mov.b64 {tmp, %r339}, %rd199; }
	cvt.u32.u64 	%r340, %rd199;
	shl.b32 	%r341, %r340, %r50;
	shr.u32 	%r342, %r338, %r49;
	or.b32  	%r343, %r341, %r342;
	xor.b32  	%r344, %r19, %r339;
	xor.b32  	%r345, %r344, %r338;
	and.b32  	%r346, %r345, %r48;
	and.b32  	%r347, %r343, %r47;
	cvt.u64.u32 	%rd200, %r346;
	mul.lo.s64 	%rd201, %rd200, -3263064605168079213;
	{ .reg .b32 tmp; mov.b64 {tmp, %r348}, %rd201; }
	cvt.u32.u64 	%r349, %rd201;
	shl.b32 	%r350, %r349, %r50;
	shr.u32 	%r351, %r347, %r49;
	or.b32  	%r352, %r350, %r351;
	xor.b32  	%r353, %r20, %r348;
	xor.b32  	%r354, %r353, %r347;
	and.b32  	%r355, %r354, %r48;
	and.b32  	%r356, %r352, %r47;
	cvt.u64.u32 	%rd202, %r355;
	mul.lo.s64 	%rd203, %rd202, -3263064605168079213;
	{ .reg .b32 tmp; mov.b64 {tmp, %r357}, %rd203; }
	cvt.u32.u64 	%r358, %rd203;
	shl.b32 	%r359, %r358, %r50;
	shr.u32 	%r360, %r356, %r49;
	or.b32  	%r361, %r359, %r360;
	xor.b32  	%r362, %r17, %r357;
	xor.b32  	%r363, %r362, %r356;
	and.b32  	%r364, %r363, %r48;
	and.b32  	%r365, %r361, %r47;
	cvt.u64.u32 	%rd204, %r364;
	mul.lo.s64 	%rd205, %rd204, -3263064605168079213;
	{ .reg .b32 tmp; mov.b64 {tmp, %r366}, %rd205; }
	cvt.u32.u64 	%r367, %rd205;
	shl.b32 	%r368, %r367, %r50;
	shr.u32 	%r369, %r365, %r49;
	or.b32  	%r370, %r368, %r369;
	xor.b32  	%r371, %r18, %r366;
	xor.b32  	%r372, %r371, %r365;
	and.b32  	%r373, %r372, %r48;
	and.b32  	%r374, %r370, %r47;
	cvt.u64.u32 	%rd206, %r373;
	mul.lo.s64 	%rd207, %rd206, -3263064605168079213;
	{ .reg .b32 tmp; mov.b64 {tmp, %r375}, %rd207; }
	cvt.u32.u64 	%r376, %rd207;
	shl.b32 	%r377, %r376, %r50;
	shr.u32 	%r378, %r374, %r49;
	or.b32  	%r379, %r377, %r378;
	xor.b32  	%r380, %r15, %r375;
	xor.b32  	%r381, %r380, %r374;
	and.b32  	%r382, %r381, %r48;
	and.b32  	%r383, %r379, %r47;
	cvt.u64.u32 	%rd208, %r382;
	mul.lo.s64 	%rd209, %rd208, -3263064605168079213;
	{ .reg .b32 tmp; mov.b64 {tmp, %r384}, %rd209; }
	cvt.u32.u64 	%r385, %rd209;
	shl.b32 	%r386, %r385, %r50;
	shr.u32 	%r387, %r383, %r49;
	or.b32  	%r388, %r386, %r387;
	xor.b32  	%r389, %r16, %r384;
	xor.b32  	%r390, %r389, %r383;
	and.b32  	%r391, %r390, %r48;
	and.b32  	%r392, %r388, %r47;
	cvt.u64.u32 	%rd210, %r391;
	mul.lo.s64 	%rd211, %rd210, -3263064605168079213;
	{ .reg .b32 tmp; mov.b64 {tmp, %r393}, %rd211; }
	cvt.u32.u64 	%r394, %rd211;
	shl.b32 	%r395, %r394, %r50;
	shr.u32 	%r396, %r392, %r49;
	or.b32  	%r397, %r395, %r396;
	xor.b32  	%r398, %r13, %r393;
	xor.b32  	%r399, %r398, %r392;
	and.b32  	%r400, %r399, %r48;
	and.b32  	%r401, %r397, %r47;
	cvt.u64.u32 	%rd212, %r400;
	mul.lo.s64 	%rd213, %rd212, -3263064605168079213;
	{ .reg .b32 tmp; mov.b64 {tmp, %r402}, %rd213; }
	cvt.u32.u64 	%r403, %rd213;
	shl.b32 	%r404, %r403, %r50;
	shr.u32 	%r405, %r401, %r49;
	or.b32  	%r406, %r404, %r405;
	xor.b32  	%r407, %r14, %r402;
	xor.b32  	%r408, %r407, %r401;
	and.b32  	%r409, %r408, %r48;
	and.b32  	%r410, %r406, %r47;
	cvt.u64.u32 	%rd214, %r409;
	mul.lo.s64 	%rd215, %rd214, -3263064605168079213;
	{ .reg .b32 tmp; mov.b64 {tmp, %r411}, %rd215; }
	cvt.u32.u64 	%r412, %rd215;
	shl.b32 	%r413, %r412, %r50;
	shr.u32 	%r414, %r410, %r49;
	or.b32  	%r415, %r413, %r414;
	xor.b32  	%r416, %r11, %r411;
	xor.b32  	%r417, %r416, %r410;
	and.b32  	%r418, %r417, %r48;
	and.b32  	%r419, %r415, %r47;
	cvt.u64.u32 	%rd216, %r418;
	mul.lo.s64 	%rd217, %rd216, -3263064605168079213;
	{ .reg .b32 tmp; mov.b64 {tmp, %r420}, %rd217; }
	cvt.u32.u64 	%r421, %rd217;
	shl.b32 	%r422, %r421, %r50;
	shr.u32 	%r423, %r419, %r49;
	or.b32  	%r424, %r422, %r423;
	xor.b32  	%r425, %r12, %r420;
	xor.b32  	%r426, %r425, %r419;
	and.b32  	%r427, %r426, %r48;
	and.b32  	%r428, %r424, %r47;
	cvt.u64.u32 	%rd218, %r427;
	mul.lo.s64 	%rd219, %rd218, -3263064605168079213;
	{ .reg .b32 tmp; mov.b64 {tmp, %r429}, %rd219; }
	cvt.u32.u64 	%r430, %rd219;
	shl.b32 	%r431, %r430, %r50;
	shr.u32 	%r432, %r428, %r49;
	or.b32  	%r433, %r431, %r432;
	xor.b32  	%r434, %r9, %r429;
	xor.b32  	%r435, %r434, %r428;
	and.b32  	%r436, %r435, %r48;
	and.b32  	%r437, %r433, %r47;
	cvt.u64.u32 	%rd220, %r436;
	mul.lo.s64 	%rd221, %rd220, -3263064605168079213;
	{ .reg .b32 tmp; mov.b64 {tmp, %r438}, %rd221; }
	cvt.u32.u64 	%r439, %rd221;
	shl.b32 	%r440, %r439, %r50;
	shr.u32 	%r441, %r437, %r49;
	or.b32  	%r442, %r440, %r441;
	xor.b32  	%r443, %r10, %r438;
	xor.b32  	%r444, %r443, %r437;
	and.b32  	%r445, %r444, %r48;
	and.b32  	%r446, %r442, %r47;
	cvt.u64.u32 	%rd222, %r445;
	mul.lo.s64 	%rd223, %rd222, -3263064605168079213;
	{ .reg .b32 tmp; mov.b64 {tmp, %r447}, %rd223; }
	cvt.u32.u64 	%r448, %rd223;
	shl.b32 	%r449, %r448, %r50;
	shr.u32 	%r450, %r446, %r49;
	or.b32  	%r451, %r449, %r450;
	xor.b32  	%r452, %r7, %r447;
	xor.b32  	%r453, %r452, %r446;
	and.b32  	%r454, %r453, %r48;
	and.b32  	%r455, %r451, %r47;
	cvt.u64.u32 	%rd224, %r454;
	mul.lo.s64 	%rd225, %rd224, -3263064605168079213;
	{ .reg .b32 tmp; mov.b64 {tmp, %r456}, %rd225; }
	cvt.u32.u64 	%r457, %rd225;
	shl.b32 	%r458, %r457, %r50;
	shr.u32 	%r459, %r455, %r49;
	or.b32  	%r460, %r458, %r459;
	xor.b32  	%r461, %r8, %r456;
	xor.b32  	%r462, %r461, %r455;
	and.b32  	%r463, %r462, %r48;
	and.b32  	%r464, %r460, %r47;
	cvt.u64.u32 	%rd226, %r463;
	mul.lo.s64 	%rd227, %rd226, -3263064605168079213;
	{ .reg .b32 tmp; mov.b64 {tmp, %r465}, %rd227; }
	cvt.u32.u64 	%r466, %rd227;
	shl.b32 	%r467, %r466, %r50;
	shr.u32 	%r468, %r464, %r49;
	or.b32  	%r469, %r467, %r468;
	xor.b32  	%r470, %r5, %r465;
	xor.b32  	%r471, %r470, %r464;
	and.b32  	%r472, %r471, %r48;
	and.b32  	%r473, %r469, %r47;
	cvt.u64.u32 	%rd228, %r472;
	mul.lo.s64 	%rd229, %rd228, -3263064605168079213;
	{ .reg .b32 tmp; mov.b64 {tmp, %r474}, %rd229; }
	cvt.u32.u64 	%r475, %rd229;
	shl.b32 	%r476, %r475, %r50;
	shr.u32 	%r477, %r473, %r49;
	or.b32  	%r478, %r476, %r477;
	xor.b32  	%r479, %r6, %r474;
	xor.b32  	%r480, %r479, %r473;
	and.b32  	%r481, %r480, %r48;
	and.b32  	%r482, %r478, %r47;
	cvt.u64.u32 	%rd230, %r481;
	mul.lo.s64 	%rd231, %rd230, -3263064605168079213;
	{ .reg .b32 tmp; mov.b64 {tmp, %r483}, %rd231; }
	cvt.u32.u64 	%r484, %rd231;
	shl.b32 	%r485, %r484, %r50;
	shr.u32 	%r486, %r482, %r49;
	or.b32  	%r487, %r485, %r486;
	xor.b32  	%r488, %r3, %r483;
	xor.b32  	%r489, %r488, %r482;
	and.b32  	%r490, %r489, %r48;
	and.b32  	%r491, %r487, %r47;
	cvt.u64.u32 	%rd232, %r490;
	mul.lo.s64 	%rd233, %rd232, -3263064605168079213;
	{ .reg .b32 tmp; mov.b64 {tmp, %r492}, %rd233; }
	cvt.u32.u64 	%r493, %rd233;
	shl.b32 	%r494, %r493, %r50;
	shr.u32 	%r495, %r491, %r49;
	or.b32  	%r496, %r494, %r495;
	xor.b32  	%r497, %r4, %r492;
	xor.b32  	%r498, %r497, %r491;
	and.b32  	%r499, %r498, %r48;
	and.b32  	%r500, %r496, %r47;
	cvt.u64.u32 	%rd234, %r499;
	mul.lo.s64 	%rd235, %rd234, -3263064605168079213;
	{ .reg .b32 tmp; mov.b64 {tmp, %r501}, %rd235; }
	cvt.u32.u64 	%r502, %rd235;
	shl.b32 	%r503, %r502, %r50;
	shr.u32 	%r504, %r500, %r49;
	or.b32  	%r505, %r503, %r504;
	xor.b32  	%r506, %r1, %r501;
	xor.b32  	%r507, %r506, %r500;
	and.b32  	%r508, %r507, %r48;
	and.b32  	%r509, %r505, %r47;
	cvt.u64.u32 	%rd236, %r508;
	mul.lo.s64 	%rd237, %rd236, -3263064605168079213;
	{ .reg .b32 tmp; mov.b64 {tmp, %r510}, %rd237; }
	cvt.u32.u64 	%r511, %rd237;
	shl.b32 	%r512, %r511, %r50;
	shr.u32 	%r513, %r509, %r49;
	or.b32  	%r514, %r512, %r513;
	xor.b32  	%r515, %r2, %r510;
	xor.b32  	%r516, %r515, %r509;
	and.b32  	%r517, %r516, %r48;
	and.b32  	%r518, %r514, %r47;
	cvt.u64.u32 	%rd238, %r517;
	shl.b64 	%rd239, %rd238, %r77;
	cvt.u64.u32 	%rd240, %r518;
	or.b64  	%rd823, %rd239, %rd240;
	setp.lt.u64 	%p5, %rd823, %rd8;
	selp.u64 	%rd824, 1, 0, %p5;
$L__BB8_43:
	add.s32 	%r53, %r52, 32;
	setp.ge.u32 	%p6, %r53, %r46;
	mov.u64 	%rd825, %rd827;
	mov.u64 	%rd826, %rd828;
	@%p6 bra 	$L__BB8_45;
	cvt.u64.u32 	%rd241, %r53;
	add.s64 	%rd242, %rd66, %rd241;
	shr.u64 	%rd243, %rd242, %r77;
	cvt.u32.u64 	%r520, %rd242;
	and.b32  	%r522, %r47, %r520;
	and.b64  	%rd244, %rd243, 4294967295;
	mul.lo.s64 	%rd245, %rd244, -3263064605168079213;
	{ .reg .b32 tmp; mov.b64 {tmp, %r523}, %rd245; }
	cvt.u32.u64 	%r524, %rd245;
	shl.b32 	%r525, %r524, %r50;
	shr.u32 	%r526, %r522, %r49;
	or.b32  	%r527, %r525, %r526;
	xor.b32  	%r528, %r23, %r523;
	xor.b32  	%r529, %r528, %r522;
	and.b32  	%r530, %r529, %r48;
	and.b32  	%r531, %r527, %r47;
	cvt.u64.u32 	%rd246, %r530;
	mul.lo.s64 	%rd247, %rd246, -3263064605168079213;
	{ .reg .b32 tmp; mov.b64 {tmp, %r532}, %rd247; }
	cvt.u32.u64 	%r533, %rd247;
	shl.b32 	%r534, %r533, %r50;
	shr.u32 	%r535, %r531, %r49;
	or.b32  	%r536, %r534, %r535;
	xor.b32  	%r537, %r24, %r532;
	xor.b32  	%r538, %r537, %r531;
	and.b32  	%r539, %r538, %r48;
	and.b32  	%r540, %r536, %r47;
	cvt.u64.u32 	%rd248, %r539;
	mul.lo.s64 	%rd249, %rd248, -3263064605168079213;
	{ .reg .b32 tmp; mov.b64 {tmp, %r541}, %rd249; }
	cvt.u32.u64 	%r542, %rd249;
	shl.b32 	%r543, %r542, %r50;
	shr.u32 	%r544, %r540, %r49;
	or.b32  	%r545, %r543, %r544;
	xor.b32  	%r546, %r21, %r541;
	xor.b32  	%r547, %r546, %r540;
	and.b32  	%r548, %r547, %r48;
	and.b32  	%r549, %r545, %r47;
	cvt.u64.u32 	%rd250, %r548;
	mul.lo.s64 	%rd251, %rd250, -3263064605168079213;
	{ .reg .b32 tmp; mov.b64 {tmp, %r550}, %rd251; }
	cvt.u32.u64 	%r551, %rd251;
	shl.b32 	%r552, %r551, %r50;
	shr.u32 	%r553, %r549, %r49;
	or.b32  	%r554, %r552, %r553;
	xor.b32  	%r555, %r22, %r550;
	xor.b32  	%r556, %r555, %r549;
	and.b32  	%r557, %r556, %r48;
	and.b32  	%r558, %r554, %r47;
	cvt.u64.u32 	%rd252, %r557;
	mul.lo.s64 	%rd253, %rd252, -3263064605168079213;
	{ .reg .b32 tmp; mov.b64 {tmp, %r559}, %rd253; }
	cvt.u32.u64 	%r560, %rd253;
	shl.b32 	%r561, %r560, %r50;
	shr.u32 	%r562, %r558, %r49;
	or.b32  	%r563, %r561, %r562;
	xor.b32  	%r564, %r19, %r559;
	xor.b32  	%r565, %r564, %r558;
	and.b32  	%r566, %r565, %r48;
	and.b32  	%r567, %r563, %r47;
	cvt.u64.u32 	%rd254, %r566;
	mul.lo.s64 	%rd255, %rd254, -3263064605168079213;
	{ .reg .b32 tmp; mov.b64 {tmp, %r568}, %rd255; }
	cvt.u32.u64 	%r569, %rd255;
	shl.b32 	%r570, %r569, %r50;
	shr.u32 	%r571, %r567, %r49;
	or.b32  	%r572, %r570, %r571;
	xor.b32  	%r573, %r20, %r568;
	xor.b32  	%r574, %r573, %r567;
	and.b32  	%r575, %r574, %r48;
	and.b32  	%r576, %r572, %r47;
	cvt.u64.u32 	%rd256, %r575;
	mul.lo.s64 	%rd257, %rd256, -3263064605168079213;
	{ .reg .b32 tmp; mov.b64 {tmp, %r577}, %rd257; }
	cvt.u32.u64 	%r578, %rd257;
	shl.b32 	%r579, %r578, %r50;
	shr.u32 	%r580, %r576, %r49;
	or.b32  	%r581, %r579, %r580;
	xor.b32  	%r582, %r17, %r577;
	xor.b32  	%r583, %r582, %r576;
	and.b32  	%r584, %r583, %r48;
	and.b32  	%r585, %r581, %r47;
	cvt.u64.u32 	%rd258, %r584;
	mul.lo.s64 	%rd259, %rd258, -3263064605168079213;
	{ .reg .b32 tmp; mov.b64 {tmp, %r586}, %rd259; }
	cvt.u32.u64 	%r587, %rd259;
	shl.b32 	%r588, %r587, %r50;
	shr.u32 	%r589, %r585, %r49;
	or.b32  	%r590, %r588, %r589;
	xor.b32  	%r591, %r18, %r586;
	xor.b32  	%r592, %r591, %r585;
	and.b32  	%r593, %r592, %r48;
	and.b32  	%r594, %r590, %r47;
	cvt.u64.u32 	%rd260, %r593;
	mul.lo.s64 	%rd261, %rd260, -3263064605168079213;
	{ .reg .b32 tmp; mov.b64 {tmp, %r595}, %rd261; }
	cvt.u32.u64 	%r596, %rd261;
	shl.b32 	%r597, %r596, %r50;
	shr.u32 	%r598, %r594, %r49;
	or.b32  	%r599, %r597, %r598;
	xor.b32  	%r600, %r15, %r595;
	xor.b32  	%r601, %r600, %r594;
	and.b32  	%r602, %r601, %r48;
	and.b32  	%r603, %r599, %r47;
	cvt.u64.u32 	%rd262, %r602;
	mul.lo.s64 	%rd263, %rd262, -3263064605168079213;
	{ .reg .b32 tmp; mov.b64 {tmp, %r604}, %rd263; }
	cvt.u32.u64 	%r605, %rd263;
	shl.b32 	%r606, %r605, %r50;
	shr.u32 	%r607, %r603, %r49;
	or.b32  	%r608, %r606, %r607;
	xor.b32  	%r609, %r16, %r604;
	xor.b32  	%r610, %r609, %r603;
	and.b32  	%r611, %r610, %r48;
	and.b32  	%r612, %r608, %r47;
	cvt.u64.u32 	%rd264, %r611;
	mul.lo.s64 	%rd265, %rd264, -3263064605168079213;
	{ .reg .b32 tmp; mov.b64 {tmp, %r613}, %rd265; }
	cvt.u32.u64 	%r614, %rd265;
	shl.b32 	%r615, %r614, %r50;
	shr.u32 	%r616, %r612, %r49;
	or.b32  	%r617, %r615, %r616;
	xor.b32  	%r618, %r13, %r613;
	xor.b32  	%r619, %r618, %r612;
	and.b32  	%r620, %r619, %r48;
	and.b32  	%r621, %r617, %r47;
	cvt.u64.u32 	%rd266, %r620;
	mul.lo.s64 	%rd267, %rd266, -3263064605168079213;
	{ .reg .b32 tmp; mov.b64 {tmp, %r622}, %rd267; }
	cvt.u32.u64 	%r623, %rd267;
	shl.b32 	%r624, %r623, %r50;
	shr.u32 	%r625, %r621, %r49;
	or.b32  	%r626, %r624, %r625;
	xor.b32  	%r627, %r14, %r622;
	xor.b32  	%r628, %r627, %r621;
	and.b32  	%r629, %r628, %r48;
	and.b32  	%r630, %r626, %r47;
	cvt.u64.u32 	%rd268, %r629;
	mul.lo.s64 	%rd269, %rd268, -3263064605168079213;
	{ .reg .b32 tmp; mov.b64 {tmp, %r631}, %rd269; }
	cvt.u32.u64 	%r632, %rd269;
	shl.b32 	%r633, %r632, %r50;
	shr.u32 	%r634, %r630, %r49;
	or.b32  	%r635, %r633, %r634;
	xor.b32  	%r636, %r11, %r631;
	xor.b32  	%r637, %r636, %r630;
	and.b32  	%r638, %r637, %r48;
	and.b32  	%r639, %r635, %r47;
	cvt.u64.u32 	%rd270, %r638;
	mul.lo.s64 	%rd271, %rd270, -3263064605168079213;
	{ .reg .b32 tmp; mov.b64 {tmp, %r640}, %rd271; }
	cvt.u32.u64 	%r641, %rd271;
	shl.b32 	%r642, %r641, %r50;
	shr.u32 	%r643, %r639, %r49;
	or.b32  	%r644, %r642, %r643;
	xor.b32  	%r645, %r12, %r640;
	xor.b32  	%r646, %r645, %r639;
	and.b32  	%r647, %r646, %r48;
	and.b32  	%r648, %r644, %r47;
	cvt.u64.u32 	%rd272, %r647;
	mul.lo.s64 	%rd273, %rd272, -3263064605168079213;
	{ .reg .b32 tmp; mov.b64 {tmp, %r649}, %rd273; }
	cvt.u32.u64 	%r650, %rd273;
	shl.b32 	%r651, %r650, %r50;
	shr.u32 	%r652, %r648, %r49;
	or.b32  	%r653, %r651, %r652;
	xor.b32  	%r654, %r9, %r649;
	xor.b32  	%r655, %r654, %r648;
	and.b32  	%r656, %r655, %r48;
	and.b32  	%r657, %r653, %r47;
	cvt.u64.u32 	%rd274, %r656;
	mul.lo.s64 	%rd275, %rd274, -3263064605168079213;
	{ .reg .b32 tmp; mov.b64 {tmp, %r658}, %rd275; }
	cvt.u32.u64 	%r659, %rd275;
	shl.b32 	%r660, %r659, %r50;
	shr.u32 	%r661, %r657, %r49;
	or.b32  	%r662, %r660, %r661;
	xor.b32  	%r663, %r10, %r658;
	xor.b32  	%r664, %r663, %r657;
	and.b32  	%r665, %r664, %r48;
	and.b32  	%r666, %r662, %r47;
	cvt.u64.u32 	%rd276, %r665;
	mul.lo.s64 	%rd277, %rd276, -3263064605168079213;
	{ .reg .b32 tmp; mov.b64 {tmp, %r667}, %rd277; }
	cvt.u32.u64 	%r668, %rd277;
	shl.b32 	%r669, %r668, %r50;
	shr.u32 	%r670, %r666, %r49;
	or.b32  	%r671, %r669, %r670;
	xor.b32  	%r672, %r7, %r667;
	xor.b32  	%r673, %r672, %r666;
	and.b32  	%r674, %r673, %r48;
	and.b32  	%r675, %r671, %r47;
	cvt.u64.u32 	%rd278, %r674;
	mul.lo.s64 	%rd279, %rd278, -3263064605168079213;
	{ .reg .b32 tmp; mov.b64 {tmp, %r676}, %rd279; }
	cvt.u32.u64 	%r677, %rd279;
	shl.b32 	%r678, %r677, %r50;
	shr.u32 	%r679, %r675, %r49;
	or.b32  	%r680, %r678, %r679;
	xor.b32  	%r681, %r8, %r676;
	xor.b32  	%r682, %r681, %r675;
	and.b32  	%r683, %r682, %r48;
	and.b32  	%r684, %r680, %r47;
	cvt.u64.u32 	%rd280, %r683;
	mul.lo.s64 	%rd281, %rd280, -3263064605168079213;
	{ .reg .b32 tmp; mov.b64 {tmp, %r685}, %rd281; }
	cvt.u32.u64 	%r686, %rd281;
	shl.b32 	%r687, %r686, %r50;
	shr.u32 	%r688, %r684, %r49;
	or.b32  	%r689, %r687, %r688;
	xor.b32  	%r690, %r5, %r685;
	xor.b32  	%r691, %r690, %r684;
	and.b32  	%r692, %r691, %r48;
	and.b32  	%r693, %r689, %r47;
	cvt.u64.u32 	%rd282, %r692;
	mul.lo.s64 	%rd283, %rd282, -3263064605168079213;
	{ .reg .b32 tmp; mov.b64 {tmp, %r694}, %rd283; }
	cvt.u32.u64 	%r695, %rd283;
	shl.b32 	%r696, %r695, %r50;
	shr.u32 	%r697, %r693, %r49;
	or.b32  	%r698, %r696, %r697;
	xor.b32  	%r699, %r6, %r694;
	xor.b32  	%r700, %r699, %r693;
	and.b32  	%r701, %r700, %r48;
	and.b32  	%r702, %r698, %r47;
	cvt.u64.u32 	%rd284, %r701;
	mul.lo.s64 	%rd285, %rd284, -3263064605168079213;
	{ .reg .b32 tmp; mov.b64 {tmp, %r703}, %rd285; }
	cvt.u32.u64 	%r704, %rd285;
	shl.b32 	%r705, %r704, %r50;
	shr.u32 	%r706, %r702, %r49;
	or.b32  	%r707, %r705, %r706;
	xor.b32  	%r708, %r3, %r703;
	xor.b32  	%r709, %r708, %r702;
	and.b32  	%r710, %r709, %r48;
	and.b32  	%r711, %r707, %r47;
	cvt.u64.u32 	%rd286, %r710;
	mul.lo.s64 	%rd287, %rd286, -3263064605168079213;
	{ .reg .b32 tmp; mov.b64 {tmp, %r712}, %rd287; }
	cvt.u32.u64 	%r713, %rd287;
	shl.b32 	%r714, %r713, %r50;
	shr.u32 	%r715, %r711, %r49;
	or.b32  	%r716, %r714, %r715;
	xor.b32  	%r717, %r4, %r712;
	xor.b32  	%r718, %r717, %r711;
	and.b32  	%r719, %r718, %r48;
	and.b32  	%r720, %r716, %r47;
	cvt.u64.u32 	%rd288, %r719;
	mul.lo.s64 	%rd289, %rd288, -3263064605168079213;
	{ .reg .b32 tmp; mov.b64 {tmp, %r721}, %rd289; }
	cvt.u32.u64 	%r722, %rd289;
	shl.b32 	%r723, %r722, %r50;
	shr.u32 	%r724, %r720, %r49;
	or.b32  	%r725, %r723, %r724;
	xor.b32  	%r726, %r1, %r721;
	xor.b32  	%r727, %r726, %r720;
	and.b32  	%r728, %r727, %r48;
	and.b32  	%r729, %r725, %r47;
	cvt.u64.u32 	%rd290, %r728;
	mul.lo.s64 	%rd291, %rd290, -3263064605168079213;
	{ .reg .b32 tmp; mov.b64 {tmp, %r730}, %rd291; }
	cvt.u32.u64 	%r731, %rd291;
	shl.b32 	%r732, %r731, %r50;
	shr.u32 	%r733, %r729, %r49;
	or.b32  	%r734, %r732, %r733;
	xor.b32  	%r735, %r2, %r730;
	xor.b32  	%r736, %r735, %r729;
	and.b32  	%r737, %r736, %r48;
	and.b32  	%r738, %r734, %r47;
	cvt.u64.u32 	%rd292, %r737;
	shl.b64 	%rd293, %rd292, %r77;
	cvt.u64.u32 	%rd294, %r738;
	or.b64  	%rd825, %rd293, %rd294;
	setp.lt.u64 	%p7, %rd825, %rd8;
	selp.u64 	%rd826, 1, 0, %p7;
$L__BB8_45:
	add.s32 	%r54, %r52, 64;
	setp.ge.u32 	%p8, %r54, %r46;
	@%p8 bra 	$L__BB8_47;
	cvt.u64.u32 	%rd295, %r54;
	add.s64 	%rd296, %rd66, %rd295;
	shr.u64 	%rd297, %rd296, %r77;
	cvt.u32.u64 	%r740, %rd296;
	and.b32  	%r742, %r47, %r740;
	and.b64  	%rd298, %rd297, 4294967295;
	mul.lo.s64 	%rd299, %rd298, -3263064605168079213;
	{ .reg .b32 tmp; mov.b64 {tmp, %r743}, %rd299; }
	cvt.u32.u64 	%r744, %rd299;
	shl.b32 	%r745, %r744, %r50;
	shr.u32 	%r746, %r742, %r49;
	or.b32  	%r747, %r745, %r746;
	xor.b32  	%r748, %r23, %r743;
	xor.b32  	%r749, %r748, %r742;
	and.b32  	%r750, %r749, %r48;
	and.b32  	%r751, %r747, %r47;
	cvt.u64.u32 	%rd300, %r750;
	mul.lo.s64 	%rd301, %rd300, -3263064605168079213;
	{ .reg .b32 tmp; mov.b64 {tmp, %r752}, %rd301; }
	cvt.u32.u64 	%r753, %rd301;
	shl.b32 	%r754, %r753, %r50;
	shr.u32 	%r755, %r751, %r49;
	or.b32  	%r756, %r754, %r755;
	xor.b32  	%r757, %r24, %r752;
	xor.b32  	%r758, %r757, %r751;
	and.b32  	%r759, %r758, %r48;
	and.b32  	%r760, %r756, %r47;
	cvt.u64.u32 	%rd302, %r759;
	mul.lo.s64 	%rd303, %rd302, -3263064605168079213;
	{ .reg .b32 tmp; mov.b64 {tmp, %r761}, %rd303; }
	cvt.u32.u64 	%r762, %rd303;
	shl.b32 	%r763, %r762, %r50;
	shr.u32 	%r764, %r760, %r49;
	or.b32  	%r765, %r763, %r764;
	xor.b32  	%r766, %r21, %r761;
	xor.b32  	%r767, %r766, %r760;
	and.b32  	%r768, %r767, %r48;
	and.b32  	%r769, %r765, %r47;
	cvt.u64.u32 	%rd304, %r768;
	mul.lo.s64 	%rd305, %rd304, -3263064605168079213;
	{ .reg .b32 tmp; mov.b64 {tmp, %r770}, %rd305; }
	cvt.u32.u64 	%r771, %rd305;
	shl.b32 	%r772, %r771, %r50;
	shr.u32 	%r773, %r769, %r49;
	or.b32  	%r774, %r772, %r773;
	xor.b32  	%r775, %r22, %r770;
	xor.b32  	%r776, %r775, %r769;
	and.b32  	%r777, %r776, %r48;
	and.b32  	%r778, %r774, %r47;
	cvt.u64.u32 	%rd306, %r777;
	mul.lo.s64 	%rd307, %rd306, -3263064605168079213;
	{ .reg .b32 tmp; mov.b64 {tmp, %r779}, %rd307; }
	cvt.u32.u64 	%r780, %rd307;
	shl.b32 	%r781, %r780, %r50;
	shr.u32 	%r782, %r778, %r49;
	or.b32  	%r783, %r781, %r782;
	xor.b32  	%r784, %r19, %r779;
	xor.b32  	%r785, %r784, %r778;
	and.b32  	%r786, %r785, %r48;
	and.b32  	%r787, %r783, %r47;
	cvt.u64.u32 	%rd308, %r786;
	mul.lo.s64 	%rd309, %rd308, -3263064605168079213;
	{ .reg .b32 tmp; mov.b64 {tmp, %r788}, %rd309; }
	cvt.u32.u64 	%r789, %rd309;
	shl.b32 	%r790, %r789, %r50;
	shr.u32 	%r791, %r787, %r49;
	or.b32  	%r792, %r790, %r791;
	xor.b32  	%r793, %r20, %r788;
	xor.b32  	%r794, %r793, %r787;
	and.b32  	%r795, %r794, %r48;
	and.b32  	%r796, %r792, %r47;
	cvt.u64.u32 	%rd310, %r795;
	mul.lo.s64 	%rd311, %rd310, -3263064605168079213;
	{ .reg .b32 tmp; mov.b64 {tmp, %r797}, %rd311; }
	cvt.u32.u64 	%r798, %rd311;
	shl.b32 	%r799, %r798, %r50;
	shr.u32 	%r800, %r796, %r49;
	or.b32  	%r801, %r799, %r800;
	xor.b32  	%r802, %r17, %r797;
	xor.b32  	%r803, %r802, %r796;
	and.b32  	%r804, %r803, %r48;
	and.b32  	%r805, %r801, %r47;
	cvt.u64.u32 	%rd312, %r804;
	mul.lo.s64 	%rd313, %rd312, -3263064605168079213;
	{ .reg .b32 tmp; mov.b64 {tmp, %r806}, %rd313; }
	cvt.u32.u64 	%r807, %rd313;
	shl.b32 	%r808, %r807, %r50;
	shr.u32 	%r809, %r805, %r49;
	or.b32  	%r810, %r808, %r809;
	xor.b32  	%r811, %r18, %r806;
	xor.b32  	%r812, %r811, %r805;
	and.b32  	%r813, %r812, %r48;
	and.b32  	%r814, %r810, %r47;
	cvt.u64.u32 	%rd314, %r813;
	mul.lo.s64 	%rd315, %rd314, -3263064605168079213;
	{ .reg .b32 tmp; mov.b64 {tmp, %r815}, %rd315; }
	cvt.u32.u64 	%r816, %rd315;
	shl.b32 	%r817, %r816, %r50;
	shr.u32 	%r818, %r814, %r49;
	or.b32  	%r819, %r817, %r818;
	xor.b32  	%r820, %r15, %r815;
	xor.b32  	%r821, %r820, %r814;
	and.b32  	%r822, %r821, %r48;
	and.b32  	%r823, %r819, %r47;
	cvt.u64.u32 	%rd316, %r822;
	mul.lo.s64 	%rd317, %rd316, -3263064605168079213;
	{ .reg .b32 tmp; mov.b64 {tmp, %r824}, %rd317; }
	cvt.u32.u64 	%r825, %rd317;
	shl.b32 	%r826, %r825, %r50;
	shr.u32 	%r827, %r823, %r49;
	or.b32  	%r828, %r826, %r827;
	xor.b32  	%r829, %r16, %r824;
	xor.b32  	%r830, %r829, %r823;
	and.b32  	%r831, %r830, %r48;
	and.b32  	%r832, %r828, %r47;
	cvt.u64.u32 	%rd318, %r831;
	mul.lo.s64 	%rd319, %rd318, -3263064605168079213;
	{ .reg .b32 tmp; mov.b64 {tmp, %r833}, %rd319; }
	cvt.u32.u64 	%r834, %rd319;
	shl.b32 	%r835, %r834, %r50;
	shr.u32 	%r836, %r832, %r49;
	or.b32  	%r837, %r835, %r836;
	xor.b32  	%r838, %r13, %r833;
	xor.b32  	%r839, %r838, %r832;
	and.b32  	%r840, %r839, %r48;
	and.b32  	%r841, %r837, %r47;
	cvt.u64.u32 	%rd320, %r840;
	mul.lo.s64 	%rd321, %rd320, -3263064605168079213;
	{ .reg .b32 tmp; mov.b64 {tmp, %r842}, %rd321; }
	cvt.u32.u64 	%r843, %rd321;
	shl.b32 	%r844, %r843, %r50;
	shr.u32 	%r845, %r841, %r49;
	or.b32  	%r846, %r844, %r845;
	xor.b32  	%r847, %r14, %r842;
	xor.b32  	%r848, %r847, %r841;
	and.b32  	%r849, %r848, %r48;
	and.b32  	%r850, %r846, %r47;
	cvt.u64.u32 	%rd322, %r849;
	mul.lo.s64 	%rd323, %rd322, -3263064605168079213;
	{ .reg .b32 tmp; mov.b64 {tmp, %r851}, %rd323; }
	cvt.u32.u64 	%r852, %rd323;
	shl.b32 	%r853, %r852, %r50;
	shr.u32 	%r854, %r850, %r49;
	or.b32  	%r855, %r853, %r854;
	xor.b32  	%r856, %r11, %r851;
	xor.b32  	%r857, %r856, %r850;
	and.b32  	%r858, %r857, %r48;
	and.b32  	%r859, %r855, %r47;
	cvt.u64.u32 	%rd324, %r858;
	mul.lo.s64 	%rd325, %rd324, -3263064605168079213;
	{ .reg .b32 tmp; mov.b64 {tmp, %r860}, %rd325; }
	cvt.u32.u64 	%r861, %rd325;
	shl.b32 	%r862, %r861, %r50;
	shr.u32 	%r863, %r859, %r49;
	or.b32  	%r864, %r862, %r863;
	xor.b32  	%r865, %r12, %r860;
	xor.b32  	%r866, %r865, %r859;
	and.b32  	%r867, %r866, %r48;
	and.b32  	%r868, %r864, %r47;
	cvt.u64.u32 	%rd326, %r867;
	mul.lo.s64 	%rd327, %rd326, -3263064605168079213;
	{ .reg .b32 tmp; mov.b64 {tmp, %r869}, %rd327; }
	cvt.u32.u64 	%r870, %rd327;
	shl.b32 	%r871, %r870, %r50;
	shr.u32 	%r872, %r868, %r49;
	or.b32  	%r873, %r871, %r872;
	xor.b32  	%r874, %r9, %r869;
	xor.b32  	%r875, %r874, %r868;
	and.b32  	%r876, %r875, %r48;
	and.b32  	%r877, %r873, %r47;
	cvt.u64.u32 	%rd328, %r876;
	mul.lo.s64 	%rd329, %rd328, -3263064605168079213;
	{ .reg .b32 tmp; mov.b64 {tmp, %r878}, %rd329; }
	cvt.u32.u64 	%r879, %rd329;
	shl.b32 	%r880, %r879, %r50;
	shr.u32 	%r881, %r877, %r49;
	or.b32  	%r882, %r880, %r881;
	xor.b32  	%r883, %r10, %r878;
	xor.b32  	%r884, %r883, %r877;
	and.b32  	%r885, %r884, %r48;
	and.b32  	%r886, %r882, %r47;
	cvt.u64.u32 	%rd330, %r885;
	mul.lo.s64 	%rd331, %rd330, -3263064605168079213;
	{ .reg .b32 tmp; mov.b64 {tmp, %r887}, %rd331; }
	cvt.u32.u64 	%r888, %rd331;
	shl.b32 	%r889, %r888, %r50;
	shr.u32 	%r890, %r886, %r49;
	or.b32  	%r891, %r889, %r890;
	xor.b32  	%r892, %r7, %r887;
	xor.b32  	%r893, %r892, %r886;
	and.b32  	%r894, %r893, %r48;
	and.b32  	%r895, %r891, %r47;
	cvt.u64.u32 	%rd332, %r894;
	mul.lo.s64 	%rd333, %rd332, -3263064605168079213;
	{ .reg .b32 tmp; mov.b64 {tmp, %r896}, %rd333; }
	cvt.u32.u64 	%r897, %rd333;
	shl.b32 	%r898, %r897, %r50;
	shr.u32 	%r899, %r895, %r49;
	or.b32  	%r900, %r898, %r899;
	xor.b32  	%r901, %r8, %r896;
	xor.b32  	%r902, %r901, %r895;
	and.b32  	%r903, %r902, %r48;
	and.b32  	%r904, %r900, %r47;
	cvt.u64.u32 	%rd334, %r903;
	mul.lo.s64 	%rd335, %rd334, -3263064605168079213;
	{ .reg .b32 tmp; mov.b64 {tmp, %r905}, %rd335; }
	cvt.u32.u64 	%r906, %rd335;
	shl.b32 	%r907, %r906, %r50;
	shr.u32 	%r908, %r904, %r49;
	or.b32  	%r909, %r907, %r908;
	xor.b32  	%r910, %r5, %r905;
	xor.b32  	%r911, %r910, %r904;
	and.b32  	%r912, %r911, %r48;
	and.b32  	%r913, %r909, %r47;
	cvt.u64.u32 	%rd336, %r912;
	mul.lo.s64 	%rd337, %rd336, -3263064605168079213;
	{ .reg .b32 tmp; mov.b64 {tmp, %r914}, %rd337; }
	cvt.u32.u64 	%r915, %rd337;
	shl.b32 	%r916, %r915, %r50;
	shr.u32 	%r917, %r913, %r49;
	or.b32  	%r918, %r916, %r917;
	xor.b32  	%r919, %r6, %r914;
	xor.b32  	%r920, %r919, %r913;
	and.b32  	%r921, %r920, %r48;
	and.b32  	%r922, %r918, %r47;
	cvt.u64.u32 	%rd338, %r921;
	mul.lo.s64 	%rd339, %rd338, -3263064605168079213;
	{ .reg .b32 tmp; mov.b64 {tmp, %r923}, %rd339; }
	cvt.u32.u64 	%r924, %rd339;
	shl.b32 	%r925, %r924, %r50;
	shr.u32 	%r926, %r922, %r49;
	or.b32  	%r927, %r925, %r926;
	xor.b32  	%r928, %r3, %r923;
	xor.b32  	%r929, %r928, %r922;
	and.b32  	%r930, %r929, %r48;
	and.b32  	%r931, %r927, %r47;
	cvt.u64.u32 	%rd340, %r930;
	mul.lo.s64 	%rd341, %rd340, -3263064605168079213;
	{ .reg .b32 tmp; mov.b64 {tmp, %r932}, %rd341; }
	cvt.u32.u64 	%r933, %rd341;
	shl.b32 	%r934, %r933, %r50;
	shr.u32 	%r935, %r931, %r49;
	or.b32  	%r936, %r934, %r935;
	xor.b32  	%r937, %r4, %r932;
	xor.b32  	%r938, %r937, %r931;
	and.b32  	%r939, %r938, %r48;
	and.b32  	%r940, %r936, %r47;
	cvt.u64.u32 	%rd342, %r939;
	mul.lo.s64 	%rd343, %rd342, -3263064605168079213;
	{ .reg .b32 tmp; mov.b64 {tmp, %r941}, %rd343; }
	cvt.u32.u64 	%r942, %rd343;
	shl.b32 	%r943, %r942, %r50;
	shr.u32 	%r944, %r940, %r49;
	or.b32  	%r945, %r943, %r944;
	xor.b32  	%r946, %r1, %r941;
	xor.b32  	%r947, %r946, %r940;
	and.b32  	%r948, %r947, %r48;
	and.b32  	%r949, %r945, %r47;
	cvt.u64.u32 	%rd344, %r948;
	mul.lo.s64 	%rd345, %rd344, -3263064605168079213;
	{ .reg .b32 tmp; mov.b64 {tmp, %r950}, %rd345; }
	cvt.u32.u64 	%r951, %rd345;
	shl.b32 	%r952, %r951, %r50;
	shr.u32 	%r953, %r949, %r49;
	or.b32  	%r954, %r952, %r953;
	xor.b32  	%r955, %r2, %r950;
	xor.b32  	%r956, %r955, %r949;
	and.b32  	%r957, %r956, %r48;
	and.b32  	%r958, %r954, %r47;
	cvt.u64.u32 	%rd346, %r957;
	shl.b64 	%rd347, %rd346, %r77;
	cvt.u64.u32 	%rd348, %r958;
	or.b64  	%rd827, %rd347, %rd348;
	setp.lt.u64 	%p9, %rd827, %rd8;
	selp.u64 	%rd828, 1, 0, %p9;
$L__BB8_47:
	// begin inline asm
	mov.u32 %r959, %laneid;
	// end inline asm
	shr.u32 	%r56, %r51, 5;
	mad.lo.s32 	%r960, %r56, 96, %r959;
	shl.b32 	%r961, %r960, 4;
	mov.u32 	%r962, _ZZN3cub18CUB_300001_SM_10006detail4scan16DeviceScanKernelINS2_10policy_hubIN6thrust24THRUST_300001_SM_1000_NS6system6detail7generic14key_flag_tupleENS6_6detail10any_assignESA_mNS9_16key_flag_scan_opEE10Policy1000ENS6_18transform_iteratorINS9_21construct_key_flag_opENS6_17counting_iteratorImNS6_11use_defaultESJ_SJ_EESA_SJ_EENS6_25transform_output_iteratorINS9_15write_output_opINSB_15normal_iteratorINS6_7pointerIiNS6_8cuda_cub5par_tESJ_SJ_EEEEPiEENS6_16discard_iteratorImEEEENS0_13ScanTileStateISA_Lb0EEESD_NS0_8NullTypeEmSA_Lb0ES11_EEvT0_T1_T2_iT3_T4_T5_E12temp_storage;
	add.s32 	%r57, %r962, %r961;
	st.shared.v2.u64 	[%r57], {%rd823, %rd824};
	st.shared.v2.u64 	[%r57+512], {%rd825, %rd826};
	st.shared.v2.u64 	[%r57+1024], {%rd827, %rd828};
	bar.warp.sync 	-1;
	shl.b32 	%r963, %r959, 5;
	add.s32 	%r58, %r57, %r963;
	ld.shared.v2.u64 	{%rd81, %rd83}, [%r58];
	ld.shared.v2.u64 	{%rd84, %rd86}, [%r58+16];
	ld.shared.v2.u64 	{%rd89, %rd90}, [%r58+32];
	bar.sync 	0;
	setp.ne.s32 	%p10, %r25, 0;
	@%p10 bra 	$L__BB8_51;
	add.s64 	%rd452, %rd86, %rd83;
	add.s64 	%rd453, %rd90, %rd452;
	mov.b64 	{%r1324, %r1329}, %rd453;
	mov.b64 	{%r1414, %r1419}, %rd89;
	mov.b32 	%r1430, 1;
	mov.b32 	%r1431, 0;
	mov.b32 	%r1432, -1;
	// begin inline asm
	shfl.sync.up.b32 %r1313, %r1414, %r1430, %r1431, %r1432;
	// end inline asm
	// begin inline asm
	shfl.sync.up.b32 %r1318, %r1419, %r1430, %r1431, %r1432;
	// end inline asm
	// begin inline asm
	shfl.sync.up.b32 %r1323, %r1324, %r1430, %r1431, %r1432;
	// end inline asm
	// begin inline asm
	shfl.sync.up.b32 %r1328, %r1329, %r1430, %r1431, %r1432;
	// end inline asm
	mov.b64 	%rd454, {%r1323, %r1328};
	setp.lt.s32 	%p52, %r959, 1;
	selp.b64 	%rd455, 0, %rd454, %p52;
	add.s64 	%rd456, %rd455, %rd453;
	mov.b64 	{%r1344, %r1349}, %rd456;
	mov.b32 	%r1350, 2;
	// begin inline asm
	shfl.sync.up.b32 %r1333, %r1414, %r1350, %r1431, %r1432;
	// end inline asm
	// begin inline asm
	shfl.sync.up.b32 %r1338, %r1419, %r1350, %r1431, %r1432;
	// end inline asm
	// begin inline asm
	shfl.sync.up.b32 %r1343, %r1344, %r1350, %r1431, %r1432;
	// end inline asm
	// begin inline asm
	shfl.sync.up.b32 %r1348, %r1349, %r1350, %r1431, %r1432;
	// end inline asm
	mov.b64 	%rd457, {%r1343, %r1348};
	setp.lt.s32 	%p53, %r959, 2;
	selp.b64 	%rd458, 0, %rd457, %p53;
	add.s64 	%rd459, %rd458, %rd456;
	mov.b64 	{%r1364, %r1369}, %rd459;
	mov.b32 	%r1370, 4;
	// begin inline asm
	shfl.sync.up.b32 %r1353, %r1414, %r1370, %r1431, %r1432;
	// end inline asm
	// begin inline asm
	shfl.sync.up.b32 %r1358, %r1419, %r1370, %r1431, %r1432;
	// end inline asm
	// begin inline asm
	shfl.sync.up.b32 %r1363, %r1364, %r1370, %r1431, %r1432;
	// end inline asm
	// begin inline asm
	shfl.sync.up.b32 %r1368, %r1369, %r1370, %r1431, %r1432;
	// end inline asm
	mov.b64 	%rd460, {%r1363, %r1368};
	setp.lt.s32 	%p54, %r959, 4;
	selp.b64 	%rd461, 0, %rd460, %p54;
	add.s64 	%rd462, %rd461, %rd459;
	mov.b64 	{%r1384, %r1389}, %rd462;
	mov.b32 	%r1390, 8;
	// begin inline asm
	shfl.sync.up.b32 %r1373, %r1414, %r1390, %r1431, %r1432;
	// end inline asm
	// begin inline asm
	shfl.sync.up.b32 %r1378, %r1419, %r1390, %r1431, %r1432;
	// end inline asm
	// begin inline asm
	shfl.sync.up.b32 %r1383, %r1384, %r1390, %r1431, %r1432;
	// end inline asm
	// begin inline asm
	shfl.sync.up.b32 %r1388, %r1389, %r1390, %r1431, %r1432;
	// end inline asm
	mov.b64 	%rd463, {%r1383, %r1388};
	setp.lt.s32 	%p55, %r959, 8;
	selp.b64 	%rd464, 0, %rd463, %p55;
	add.s64 	%rd465, %rd464, %rd462;
	mov.b64 	{%r1404, %r1409}, %rd465;
	mov.b32 	%r1410, 16;
	// begin inline asm
	shfl.sync.up.b32 %r1393, %r1414, %r1410, %r1431, %r1432;
	// end inline asm
	// begin inline asm
	shfl.sync.up.b32 %r1398, %r1419, %r1410, %r1431, %r1432;
	// end inline asm
	// begin inline asm
	shfl.sync.up.b32 %r1403, %r1404, %r1410, %r1431, %r1432;
	// end inline asm
	// begin inline asm
	shfl.sync.up.b32 %r1408, %r1409, %r1410, %r1431, %r1432;
	// end inline asm
	mov.b64 	%rd466, {%r1403, %r1408};
	setp.lt.s32 	%p56, %r959, 16;
	selp.b64 	%rd467, 0, %rd466, %p56;
	add.s64 	%rd91, %rd467, %rd465;
	mov.b64 	{%r1424, %r1429}, %rd91;
	// begin inline asm
	shfl.sync.up.b32 %r1413, %r1414, %r1430, %r1431, %r1432;
	// end inline asm
	// begin inline asm
	shfl.sync.up.b32 %r1418, %r1419, %r1430, %r1431, %r1432;
	// end inline asm
	// begin inline asm
	shfl.sync.up.b32 %r1423, %r1424, %r1430, %r1431, %r1432;
	// end inline asm
	// begin inline asm
	shfl.sync.up.b32 %r1428, %r1429, %r1430, %r1431, %r1432;
	// end inline asm
	setp.ne.s32 	%p57, %r959, 31;
	@%p57 bra 	$L__BB8_50;
	shl.b32 	%r1433, %r56, 4;
	add.s32 	%r1435, %r962, %r1433;
	st.shared.v2.u64 	[%r1435+64], {%rd89, %rd91};
$L__BB8_50:
	mov.b64 	%rd468, {%r1423, %r1428};
	bar.sync 	0;
	ld.shared.u64 	%rd469, [_ZZN3cub18CUB_300001_SM_10006detail4scan16DeviceScanKernelINS2_10policy_hubIN6thrust24THRUST_300001_SM_1000_NS6system6detail7generic14key_flag_tupleENS6_6detail10any_assignESA_mNS9_16key_flag_scan_opEE10Policy1000ENS6_18transform_iteratorINS9_21construct_key_flag_opENS6_17counting_iteratorImNS6_11use_defaultESJ_SJ_EESA_SJ_EENS6_25transform_output_iteratorINS9_15write_output_opINSB_15normal_iteratorINS6_7pointerIiNS6_8cuda_cub5par_tESJ_SJ_EEEEPiEENS6_16discard_iteratorImEEEENS0_13ScanTileStateISA_Lb0EEESD_NS0_8NullTypeEmSA_Lb0ES11_EEvT0_T1_T2_iT3_T4_T5_E12temp_storage+72];
	ld.shared.u64 	%rd470, [_ZZN3cub18CUB_300001_SM_10006detail4scan16DeviceScanKernelINS2_10policy_hubIN6thrust24THRUST_300001_SM_1000_NS6system6detail7generic14key_flag_tupleENS6_6detail10any_assignESA_mNS9_16key_flag_scan_opEE10Policy1000ENS6_18transform_iteratorINS9_21construct_key_flag_opENS6_17counting_iteratorImNS6_11use_defaultESJ_SJ_EESA_SJ_EENS6_25transform_output_iteratorINS9_15write_output_opINSB_15normal_iteratorINS6_7pointerIiNS6_8cuda_cub5par_tESJ_SJ_EEEEPiEENS6_16discard_iteratorImEEEENS0_13ScanTileStateISA_Lb0EEESD_NS0_8NullTypeEmSA_Lb0ES11_EEvT0_T1_T2_iT3_T4_T5_E12temp_storage+88];
	add.s64 	%rd471, %rd470, %rd469;
	setp.eq.s32 	%p58, %r56, 2;
	selp.b64 	%rd472, %rd471, %rd469, %p58;
	ld.shared.u64 	%rd473, [_ZZN3cub18CUB_300001_SM_10006detail4scan16DeviceScanKernelINS2_10policy_hubIN6thrust24THRUST_300001_SM_1000_NS6system6detail7generic14key_flag_tupleENS6_6detail10any_assignESA_mNS9_16key_flag_scan_opEE10Policy1000ENS6_18transform_iteratorINS9_21construct_key_flag_opENS6_17counting_iteratorImNS6_11use_defaultESJ_SJ_EESA_SJ_EENS6_25transform_output_iteratorINS9_15write_output_opINSB_15normal_iteratorINS6_7pointerIiNS6_8cuda_cub5par_tESJ_SJ_EEEEPiEENS6_16discard_iteratorImEEEENS0_13ScanTileStateISA_Lb0EEESD_NS0_8NullTypeEmSA_Lb0ES11_EEvT0_T1_T2_iT3_T4_T5_E12temp_storage+104];
	add.s64 	%rd474, %rd471, %rd473;
	setp.eq.s32 	%p59, %r56, 3;
	selp.b64 	%rd475, %rd474, %rd472, %p59;
	setp.lt.u32 	%p60, %r51, 32;
	setp.eq.s32 	%p61, %r959, 0;
	selp.b64 	%rd476, 0, %rd468, %p61;
	add.s64 	%rd477, %rd475, %rd476;
	selp.b64 	%rd478, %rd468, %rd477, %p60;
	setp.eq.s32 	%p62, %r51, 0;
	selp.b64 	%rd837, 0, %rd478, %p62;
	bra.uni 	$L__BB8_79;
$L__BB8_51:
	add.s64 	%rd349, %rd86, %rd83;
	add.s64 	%rd350, %rd90, %rd349;
	mov.b64 	{%r975, %r980}, %rd350;
	mov.b64 	{%r1065, %r1070}, %rd89;
	mov.b32 	%r1081, 1;
	mov.b32 	%r1082, 0;
	mov.b32 	%r1083, -1;
	// begin inline asm
	shfl.sync.up.b32 %r964, %r1065, %r1081, %r1082, %r1083;
	// end inline asm
	// begin inline asm
	shfl.sync.up.b32 %r969, %r1070, %r1081, %r1082, %r1083;
	// end inline asm
	// begin inline asm
	shfl.sync.up.b32 %r974, %r975, %r1081, %r1082, %r1083;
	// end inline asm
	// begin inline asm
	shfl.sync.up.b32 %r979, %r980, %r1081, %r1082, %r1083;
	// end inline asm
	mov.b64 	%rd351, {%r974, %r979};
	setp.lt.s32 	%p11, %r959, 1;
	selp.b64 	%rd352, 0, %rd351, %p11;
	add.s64 	%rd353, %rd352, %rd350;
	mov.b64 	{%r995, %r1000}, %rd353;
	mov.b32 	%r1001, 2;
	// begin inline asm
	shfl.sync.up.b32 %r984, %r1065, %r1001, %r1082, %r1083;
	// end inline asm
	// begin inline asm
	shfl.sync.up.b32 %r989, %r1070, %r1001, %r1082, %r1083;
	// end inline asm
	// begin inline asm
	shfl.sync.up.b32 %r994, %r995, %r1001, %r1082, %r1083;
	// end inline asm
	// begin inline asm
	shfl.sync.up.b32 %r999, %r1000, %r1001, %r1082, %r1083;
	// end inline asm
	mov.b64 	%rd354, {%r994, %r999};
	setp.lt.s32 	%p12, %r959, 2;
	selp.b64 	%rd355, 0, %rd354, %p12;
	add.s64 	%rd356, %rd355, %rd353;
	mov.b64 	{%r1015, %r1020}, %rd356;
	mov.b32 	%r1021, 4;
	// begin inline asm
	shfl.sync.up.b32 %r1004, %r1065, %r1021, %r1082, %r1083;
	// end inline asm
	// begin inline asm
	shfl.sync.up.b32 %r1009, %r1070, %r1021, %r1082, %r1083;
	// end inline asm
	// begin inline asm
	shfl.sync.up.b32 %r1014, %r1015, %r1021, %r1082, %r1083;
	// end inline asm
	// begin inline asm
	shfl.sync.up.b32 %r1019, %r1020, %r1021, %r1082, %r1083;
	// end inline asm
	mov.b64 	%rd357, {%r1014, %r1019};
	setp.lt.s32 	%p13, %r959, 4;
	selp.b64 	%rd358, 0, %rd357, %p13;
	add.s64 	%rd359, %rd358, %rd356;
	mov.b64 	{%r1035, %r1040}, %rd359;
	mov.b32 	%r1041, 8;
	// begin inline asm
	shfl.sync.up.b32 %r1024, %r1065, %r1041, %r1082, %r1083;
	// end inline asm
	// begin inline asm
	shfl.sync.up.b32 %r1029, %r1070, %r1041, %r1082, %r1083;
	// end inline asm
	// begin inline asm
	shfl.sync.up.b32 %r1034, %r1035, %r1041, %r1082, %r1083;
	// end inline asm
	// begin inline asm
	shfl.sync.up.b32 %r1039, %r1040, %r1041, %r1082, %r1083;
	// end inline asm
	mov.b64 	%rd360, {%r1034, %r1039};
	setp.lt.s32 	%p14, %r959, 8;
	selp.b64 	%rd361, 0, %rd360, %p14;
	add.s64 	%rd362, %rd361, %rd359;
	mov.b64 	{%r1055, %r1060}, %rd362;
	mov.b32 	%r1061, 16;
	// begin inline asm
	shfl.sync.up.b32 %r1044, %r1065, %r1061, %r1082, %r1083;
	// end inline asm
	// begin inline asm
	shfl.sync.up.b32 %r1049, %r1070, %r1061, %r1082, %r1083;
	// end inline asm
	// begin inline asm
	shfl.sync.up.b32 %r1054, %r1055, %r1061, %r1082, %r1083;
	// end inline asm
	// begin inline asm
	shfl.sync.up.b32 %r1059, %r1060, %r1061, %r1082, %r1083;
	// end inline asm
	mov.b64 	%rd363, {%r1054, %r1059};
	setp.lt.s32 	%p15, %r959, 16;
	selp.b64 	%rd364, 0, %rd363, %p15;
	add.s64 	%rd93, %rd364, %rd362;
	mov.b64 	{%r1075, %r1080}, %rd93;
	// begin inline asm
	shfl.sync.up.b32 %r1064, %r1065, %r1081, %r1082, %r1083;
	// end inline asm
	// begin inline asm
	shfl.sync.up.b32 %r1069, %r1070, %r1081, %r1082, %r1083;
	// end inline asm
	// begin inline asm
	shfl.sync.up.b32 %r1074, %r1075, %r1081, %r1082, %r1083;
	// end inline asm
	// begin inline asm
	shfl.sync.up.b32 %r1079, %r1080, %r1081, %r1082, %r1083;
	// end inline asm
	setp.ne.s32 	%p16, %r959, 31;
	@%p16 bra 	$L__BB8_53;
	shl.b32 	%r1084, %r56, 4;
	add.s32 	%r1086, %r962, %r1084;
	st.shared.v2.u64 	[%r1086+64], {%rd89, %rd93};
$L__BB8_53:
	mov.b64 	%rd365, {%r1074, %r1079};
	bar.sync 	0;
	ld.shared.u64 	%rd366, [_ZZN3cub18CUB_300001_SM_10006detail4scan16DeviceScanKernelINS2_10policy_hubIN6thrust24THRUST_300001_SM_1000_NS6system6detail7generic14key_flag_tupleENS6_6detail10any_assignESA_mNS9_16key_flag_scan_opEE10Policy1000ENS6_18transform_iteratorINS9_21construct_key_flag_opENS6_17counting_iteratorImNS6_11use_defaultESJ_SJ_EESA_SJ_EENS6_25transform_output_iteratorINS9_15write_output_opINSB_15normal_iteratorINS6_7pointerIiNS6_8cuda_cub5par_tESJ_SJ_EEEEPiEENS6_16discard_iteratorImEEEENS0_13ScanTileStateISA_Lb0EEESD_NS0_8NullTypeEmSA_Lb0ES11_EEvT0_T1_T2_iT3_T4_T5_E12temp_storage+72];
	ld.shared.u64 	%rd367, [_ZZN3cub18CUB_300001_SM_10006detail4scan16DeviceScanKernelINS2_10policy_hubIN6thrust24THRUST_300001_SM_1000_NS6system6detail7generic14key_flag_tupleENS6_6detail10any_assignESA_mNS9_16key_flag_scan_opEE10Policy1000ENS6_18transform_iteratorINS9_21construct_key_flag_opENS6_17counting_iteratorImNS6_11use_defaultESJ_SJ_EESA_SJ_EENS6_25transform_output_iteratorINS9_15write_output_opINSB_15normal_iteratorINS6_7pointerIiNS6_8cuda_cub5par_tESJ_SJ_EEEEPiEENS6_16discard_iteratorImEEEENS0_13ScanTileStateISA_Lb0EEESD_NS0_8NullTypeEmSA_Lb0ES11_EEvT0_T1_T2_iT3_T4_T5_E12temp_storage+88];
	add.s64 	%rd368, %rd367, %rd366;
	setp.eq.s32 	%p17, %r56, 2;
	selp.b64 	%rd369, %rd368, %rd366, %p17;
	ld.shared.u64 	%rd370, [_ZZN3cub18CUB_300001_SM_10006detail4scan16DeviceScanKernelINS2_10policy_hubIN6thrust24THRUST_300001_SM_1000_NS6system6detail7generic14key_flag_tupleENS6_6detail10any_assignESA_mNS9_16key_flag_scan_opEE10Policy1000ENS6_18transform_iteratorINS9_21construct_key_flag_opENS6_17counting_iteratorImNS6_11use_defaultESJ_SJ_EESA_SJ_EENS6_25transform_output_iteratorINS9_15write_output_opINSB_15normal_iteratorINS6_7pointerIiNS6_8cuda_cub5par_tESJ_SJ_EEEEPiEENS6_16discard_iteratorImEEEENS0_13ScanTileStateISA_Lb0EEESD_NS0_8NullTypeEmSA_Lb0ES11_EEvT0_T1_T2_iT3_T4_T5_E12temp_storage+104];
	add.s64 	%rd371, %rd368, %rd370;
	setp.eq.s32 	%p18, %r56, 3;
	selp.b64 	%rd372, %rd371, %rd369, %p18;
	ld.shared.v2.u64 	{%rd96, %rd95}, [_ZZN3cub18CUB_300001_SM_10006detail4scan16DeviceScanKernelINS2_10policy_hubIN6thrust24THRUST_300001_SM_1000_NS6system6detail7generic14key_flag_tupleENS6_6detail10any_assignESA_mNS9_16key_flag_scan_opEE10Policy1000ENS6_18transform_iteratorINS9_21construct_key_flag_opENS6_17counting_iteratorImNS6_11use_defaultESJ_SJ_EESA_SJ_EENS6_25transform_output_iteratorINS9_15write_output_opINSB_15normal_iteratorINS6_7pointerIiNS6_8cuda_cub5par_tESJ_SJ_EEEEPiEENS6_16discard_iteratorImEEEENS0_13ScanTileStateISA_Lb0EEESD_NS0_8NullTypeEmSA_Lb0ES11_EEvT0_T1_T2_iT3_T4_T5_E12temp_storage+112];
	add.s64 	%rd97, %rd95, %rd371;
	setp.gt.u32 	%p19, %r51, 31;
	setp.lt.u32 	%p20, %r51, 32;
	setp.eq.s32 	%p21, %r959, 0;
	selp.b64 	%rd373, 0, %rd365, %p21;
	add.s64 	%rd836, %rd372, %rd373;
	selp.b64 	%rd99, %rd365, %rd836, %p20;
	@%p19 bra 	$L__BB8_78;
	setp.ne.s32 	%p22, %r51, 0;
	mul.wide.s32 	%rd374, %r25, 4;
	add.s64 	%rd100, %rd1, %rd374;
	@%p22 bra 	$L__BB8_56;
	st.shared.u64 	[_ZZN3cub18CUB_300001_SM_10006detail4scan16DeviceScanKernelINS2_10policy_hubIN6thrust24THRUST_300001_SM_1000_NS6system6detail7generic14key_flag_tupleENS6_6detail10any_assignESA_mNS9_16key_flag_scan_opEE10Policy1000ENS6_18transform_iteratorINS9_21construct_key_flag_opENS6_17counting_iteratorImNS6_11use_defaultESJ_SJ_EESA_SJ_EENS6_25transform_output_iteratorINS9_15write_output_opINSB_15normal_iteratorINS6_7pointerIiNS6_8cuda_cub5par_tESJ_SJ_EEEEPiEENS6_16discard_iteratorImEEEENS0_13ScanTileStateISA_Lb0EEESD_NS0_8NullTypeEmSA_Lb0ES11_EEvT0_T1_T2_iT3_T4_T5_E12temp_storage+40], %rd96;
	st.shared.u64 	[_ZZN3cub18CUB_300001_SM_10006detail4scan16DeviceScanKernelINS2_10policy_hubIN6thrust24THRUST_300001_SM_1000_NS6system6detail7generic14key_flag_tupleENS6_6detail10any_assignESA_mNS9_16key_flag_scan_opEE10Policy1000ENS6_18transform_iteratorINS9_21construct_key_flag_opENS6_17counting_iteratorImNS6_11use_defaultESJ_SJ_EESA_SJ_EENS6_25transform_output_iteratorINS9_15write_output_opINSB_15normal_iteratorINS6_7pointerIiNS6_8cuda_cub5par_tESJ_SJ_EEEEPiEENS6_16discard_iteratorImEEEENS0_13ScanTileStateISA_Lb0EEESD_NS0_8NullTypeEmSA_Lb0ES11_EEvT0_T1_T2_iT3_T4_T5_E12temp_storage+48], %rd97;
	mul.wide.s32 	%rd380, %r25, 16;
	add.s64 	%rd381, %rd2, %rd380;
	add.s64 	%rd375, %rd381, 512;
	// begin inline asm
	st.cg.u64 [%rd375], %rd96;
	// end inline asm
	add.s64 	%rd377, %rd381, 520;
	// begin inline asm
	st.cg.u64 [%rd377], %rd97;
	// end inline asm
	add.s64 	%rd379, %rd100, 128;
	mov.b32 	%r1087, 100;
	// begin inline asm
	st.release.gpu.u32 [%rd379], %r1087;
	// end inline asm
$L__BB8_56:
	not.b32 	%r1088, %r51;
	add.s32 	%r2588, %r25, %r1088;
	mov.u32 	%r1089, %nctaid.x;
	setp.gt.u32 	%p23, %r1089, 499;
	@%p23 bra 	$L__BB8_58;
	membar.cta;
	bra.uni 	$L__BB8_59;
$L__BB8_58:
	mov.b32 	%r1090, 450;
	// begin inline asm
	nanosleep.u32 %r1090;
	// end inline asm
$L__BB8_59:
	mul.wide.s32 	%rd382, %r2588, 4;
	add.s64 	%rd383, %rd1, %rd382;
	add.s64 	%rd101, %rd383, 128;
$L__BB8_60:
	// begin inline asm
	ld.relaxed.gpu.u32 %r2587, [%rd101];
	// end inline asm
	membar.gl;
	setp.eq.s32 	%p24, %r2587, 99;
	mov.b32 	%r1092, -1;
	vote.sync.any.pred 	%p25, %p24, %r1092;
	@%p25 bra 	$L__BB8_60;
	setp.eq.s32 	%p26, %r2587, 101;
	@%p26 bra 	$L__BB8_64;
	setp.ne.s32 	%p27, %r2587, 100;
	@%p27 bra 	$L__BB8_65;
	mul.wide.s32 	%rd396, %r2588, 16;
	add.s64 	%rd397, %rd2, %rd396;
	add.s64 	%rd393, %rd397, 512;
	// begin inline asm
	ld.cg.u64 %rd829, [%rd393];
	// end inline asm
	add.s64 	%rd395, %rd397, 520;
	// begin inline asm
	ld.cg.u64 %rd830, [%rd395];
	// end inline asm
	bra.uni 	$L__BB8_65;
$L__BB8_64:
	mul.wide.s32 	%rd390, %r2588, 16;
	add.s64 	%rd391, %rd3, %rd390;
	add.s64 	%rd387, %rd391, 512;
	// begin inline asm
	ld.cg.u64 %rd829, [%rd387];
	// end inline asm
	add.s64 	%rd389, %rd391, 520;
	// begin inline asm
	ld.cg.u64 %rd830, [%rd389];
	// end inline asm
$L__BB8_65:
	setp.eq.s32 	%p28, %r2587, 101;
	mov.b32 	%r1194, -1;
	vote.sync.ballot.b32 	%r1195, %p28, %r1194;
	// begin inline asm
	mov.u32 %r1094, %lanemask_ge;
	// end inline asm
	and.b32  	%r1196, %r1195, %r1094;
	or.b32  	%r1197, %r1196, -2147483648;
	add.s32 	%r1198, %r1197, -1;
	not.b32 	%r1199, %r1197;
	and.b32  	%r1200, %r1199, %r1198;
	popc.b32 	%r1098, %r1200;
	mov.b64 	{%r1176, %r1181}, %rd829;
	mov.b32 	%r1112, 1;
	// begin inline asm
	shfl.sync.down.b32 %r1095, %r1176, %r1112, %r1098, %r1194;
	// end inline asm
	// begin inline asm
	shfl.sync.down.b32 %r1100, %r1181, %r1112, %r1098, %r1194;
	// end inline asm
	mov.b64 	{%r1106, %r1111}, %rd830;
	// begin inline asm
	shfl.sync.down.b32 %r1105, %r1106, %r1112, %r1098, %r1194;
	// end inline asm
	// begin inline asm
	shfl.sync.down.b32 %r1110, %r1111, %r1112, %r1098, %r1194;
	// end inline asm
	mov.b64 	%rd399, {%r1105, %r1110};
	setp.lt.s32 	%p30, %r959, %r1098;
	selp.b64 	%rd400, %rd399, 0, %p30;
	add.s64 	%rd401, %rd400, %rd830;
	mov.b64 	{%r1126, %r1131}, %rd401;
	mov.b32 	%r1132, 2;
	// begin inline asm
	shfl.sync.down.b32 %r1115, %r1176, %r1132, %r1098, %r1194;
	// end inline asm
	// begin inline asm
	shfl.sync.down.b32 %r1120, %r1181, %r1132, %r1098, %r1194;
	// end inline asm
	// begin inline asm
	shfl.sync.down.b32 %r1125, %r1126, %r1132, %r1098, %r1194;
	// end inline asm
	// begin inline asm
	shfl.sync.down.b32 %r1130, %r1131, %r1132, %r1098, %r1194;
	// end inline asm
	mov.b64 	%rd402, {%r1125, %r1130};
	add.s32 	%r66, %r959, 2;
	setp.gt.s32 	%p31, %r66, %r1098;
	selp.b64 	%rd403, 0, %rd402, %p31;
	add.s64 	%rd404, %rd403, %rd401;
	mov.b64 	{%r1146, %r1151}, %rd404;
	mov.b32 	%r1152, 4;
	// begin inline asm
	shfl.sync.down.b32 %r1135, %r1176, %r1152, %r1098, %r1194;
	// end inline asm
	// begin inline asm
	shfl.sync.down.b32 %r1140, %r1181, %r1152, %r1098, %r1194;
	// end inline asm
	// begin inline asm
	shfl.sync.down.b32 %r1145, %r1146, %r1152, %r1098, %r1194;
	// end inline asm
	// begin inline asm
	shfl.sync.down.b32 %r1150, %r1151, %r1152, %r1098, %r1194;
	// end inline asm
	mov.b64 	%rd405, {%r1145, %r1150};
	add.s32 	%r67, %r959, 4;
	setp.gt.s32 	%p32, %r67, %r1098;
	selp.b64 	%rd406, 0, %rd405, %p32;
	add.s64 	%rd407, %rd406, %rd404;
	mov.b64 	{%r1166, %r1171}, %rd407;
	mov.b32 	%r1172, 8;
	// begin inline asm
	shfl.sync.down.b32 %r1155, %r1176, %r1172, %r1098, %r1194;
	// end inline asm
	// begin inline asm
	shfl.sync.down.b32 %r1160, %r1181, %r1172, %r1098, %r1194;
	// end inline asm
	// begin inline asm
	shfl.sync.down.b32 %r1165, %r1166, %r1172, %r1098, %r1194;
	// end inline asm
	// begin inline asm
	shfl.sync.down.b32 %r1170, %r1171, %r1172, %r1098, %r1194;
	// end inline asm
	mov.b64 	%rd408, {%r1165, %r1170};
	add.s32 	%r68, %r959, 8;
	setp.gt.s32 	%p33, %r68, %r1098;
	selp.b64 	%rd409, 0, %rd408, %p33;
	add.s64 	%rd410, %rd409, %rd407;
	mov.b64 	{%r1186, %r1191}, %rd410;
	mov.b32 	%r1192, 16;
	// begin inline asm
	shfl.sync.down.b32 %r1175, %r1176, %r1192, %r1098, %r1194;
	// end inline asm
	// begin inline asm
	shfl.sync.down.b32 %r1180, %r1181, %r1192, %r1098, %r1194;
	// end inline asm
	// begin inline asm
	shfl.sync.down.b32 %r1185, %r1186, %r1192, %r1098, %r1194;
	// end inline asm
	// begin inline asm
	shfl.sync.down.b32 %r1190, %r1191, %r1192, %r1098, %r1194;
	// end inline asm
	mov.b64 	%rd411, {%r1185, %r1190};
	add.s32 	%r69, %r959, 16;
	setp.gt.s32 	%p34, %r69, %r1098;
	selp.b64 	%rd412, 0, %rd411, %p34;
	add.s64 	%rd831, %rd412, %rd410;
	add.s64 	%rd109, %rd3, 512;
	add.s64 	%rd110, %rd2, 512;
	add.s64 	%rd111, %rd1, 128;
$L__BB8_66:
	setp.ne.s32 	%p35, %r2587, 101;
	mov.b32 	%r1201, -1;
	vote.sync.all.pred 	%p36, %p35, %r1201;
	not.pred 	%p37, %p36;
	@%p37 bra 	$L__BB8_74;
	mul.wide.s32 	%rd422, %r2588, 4;
	add.s64 	%rd423, %rd111, %rd422;
	add.s64 	%rd115, %rd423, -128;
$L__BB8_68:
	// begin inline asm
	ld.relaxed.gpu.u32 %r2587, [%rd115];
	// end inline asm
	membar.gl;
	setp.eq.s32 	%p41, %r2587, 99;
	mov.b32 	%r1205, -1;
	vote.sync.any.pred 	%p42, %p41, %r1205;
	@%p42 bra 	$L__BB8_68;
	setp.eq.s32 	%p43, %r2587, 101;
	@%p43 bra 	$L__BB8_72;
	setp.ne.s32 	%p44, %r2587, 100;
	@%p44 bra 	$L__BB8_73;
	mul.wide.s32 	%rd435, %r2588, 16;
	add.s64 	%rd436, %rd110, %rd435;
	add.s64 	%rd432, %rd436, -512;
	// begin inline asm
	ld.cg.u64 %rd834, [%rd432];
	// end inline asm
	add.s64 	%rd434, %rd436, -504;
	// begin inline asm
	ld.cg.u64 %rd835, [%rd434];
	// end inline asm
	bra.uni 	$L__BB8_73;
$L__BB8_72:
	mul.wide.s32 	%rd429, %r2588, 16;
	add.s64 	%rd430, %rd109, %rd429;
	add.s64 	%rd426, %rd430, -512;
	// begin inline asm
	ld.cg.u64 %rd834, [%rd426];
	// end inline asm
	add.s64 	%rd428, %rd430, -504;
	// begin inline asm
	ld.cg.u64 %rd835, [%rd428];
	// end inline asm
$L__BB8_73:
	mov.b32 	%r1306, -1;
	vote.sync.ballot.b32 	%r1307, %p43, %r1306;
	and.b32  	%r1308, %r1307, %r1094;
	or.b32  	%r1309, %r1308, -2147483648;
	add.s32 	%r1310, %r1309, -1;
	not.b32 	%r1311, %r1309;
	and.b32  	%r1312, %r1311, %r1310;
	popc.b32 	%r1210, %r1312;
	mov.b64 	{%r1288, %r1293}, %rd834;
	mov.b32 	%r1224, 1;
	// begin inline asm
	shfl.sync.down.b32 %r1207, %r1288, %r1224, %r1210, %r1306;
	// end inline asm
	// begin inline asm
	shfl.sync.down.b32 %r1212, %r1293, %r1224, %r1210, %r1306;
	// end inline asm
	mov.b64 	{%r1218, %r1223}, %rd835;
	// begin inline asm
	shfl.sync.down.b32 %r1217, %r1218, %r1224, %r1210, %r1306;
	// end inline asm
	// begin inline asm
	shfl.sync.down.b32 %r1222, %r1223, %r1224, %r1210, %r1306;
	// end inline asm
	mov.b64 	%rd437, {%r1217, %r1222};
	setp.lt.s32 	%p47, %r959, %r1210;
	selp.b64 	%rd438, %rd437, 0, %p47;
	add.s64 	%rd439, %rd438, %rd835;
	mov.b64 	{%r1238, %r1243}, %rd439;
	mov.b32 	%r1244, 2;
	// begin inline asm
	shfl.sync.down.b32 %r1227, %r1288, %r1244, %r1210, %r1306;
	// end inline asm
	// begin inline asm
	shfl.sync.down.b32 %r1232, %r1293, %r1244, %r1210, %r1306;
	// end inline asm
	// begin inline asm
	shfl.sync.down.b32 %r1237, %r1238, %r1244, %r1210, %r1306;
	// end inline asm
	// begin inline asm
	shfl.sync.down.b32 %r1242, %r1243, %r1244, %r1210, %r1306;
	// end inline asm
	mov.b64 	%rd440, {%r1237, %r1242};
	setp.gt.s32 	%p48, %r66, %r1210;
	selp.b64 	%rd441, 0, %rd440, %p48;
	add.s64 	%rd442, %rd441, %rd439;
	mov.b64 	{%r1258, %r1263}, %rd442;
	mov.b32 	%r1264, 4;
	// begin inline asm
	shfl.sync.down.b32 %r1247, %r1288, %r1264, %r1210, %r1306;
	// end inline asm
	// begin inline asm
	shfl.sync.down.b32 %r1252, %r1293, %r1264, %r1210, %r1306;
	// end inline asm
	// begin inline asm
	shfl.sync.down.b32 %r1257, %r1258, %r1264, %r1210, %r1306;
	// end inline asm
	// begin inline asm
	shfl.sync.down.b32 %r1262, %r1263, %r1264, %r1210, %r1306;
	// end inline asm
	mov.b64 	%rd443, {%r1257, %r1262};
	setp.gt.s32 	%p49, %r67, %r1210;
	selp.b64 	%rd444, 0, %rd443, %p49;
	add.s64 	%rd445, %rd444, %rd442;
	mov.b64 	{%r1278, %r1283}, %rd445;
	mov.b32 	%r1284, 8;
	// begin inline asm
	shfl.sync.down.b32 %r1267, %r1288, %r1284, %r1210, %r1306;
	// end inline asm
	// begin inline asm
	shfl.sync.down.b32 %r1272, %r1293, %r1284, %r1210, %r1306;
	// end inline asm
	// begin inline asm
	shfl.sync.down.b32 %r1277, %r1278, %r1284, %r1210, %r1306;
	// end inline asm
	// begin inline asm
	shfl.sync.down.b32 %r1282, %r1283, %r1284, %r1210, %r1306;
	// end inline asm
	mov.b64 	%rd446, {%r1277, %r1282};
	setp.gt.s32 	%p50, %r68, %r1210;
	selp.b64 	%rd447, 0, %rd446, %p50;
	add.s64 	%rd448, %rd447, %rd445;
	mov.b64 	{%r1298, %r1303}, %rd448;
	mov.b32 	%r1304, 16;
	// begin inline asm
	shfl.sync.down.b32 %r1287, %r1288, %r1304, %r1210, %r1306;
	// end inline asm
	// begin inline asm
	shfl.sync.down.b32 %r1292, %r1293, %r1304, %r1210, %r1306;
	// end inline asm
	// begin inline asm
	shfl.sync.down.b32 %r1297, %r1298, %r1304, %r1210, %r1306;
	// end inline asm
	// begin inline asm
	shfl.sync.down.b32 %r1302, %r1303, %r1304, %r1210, %r1306;
	// end inline asm
	mov.b64 	%rd449, {%r1297, %r1302};
	setp.gt.s32 	%p51, %r69, %r1210;
	selp.b64 	%rd450, 0, %rd449, %p51;
	add.s64 	%rd451, %rd448, %rd831;
	add.s64 	%rd831, %rd451, %rd450;
	add.s32 	%r2588, %r2588, -32;
	bra.uni 	$L__BB8_66;
$L__BB8_74:
	setp.ne.s32 	%p38, %r51, 0;
	@%p38 bra 	$L__BB8_76;
	add.s64 	%rd416, %rd831, %rd97;
	mul.wide.s32 	%rd418, %r25, 16;
	add.s64 	%rd419, %rd3, %rd418;
	add.s64 	%rd413, %rd419, 512;
	// begin inline asm
	st.cg.u64 [%rd413], %rd96;
	// end inline asm
	add.s64 	%rd415, %rd419, 520;
	// begin inline asm
	st.cg.u64 [%rd415], %rd416;
	// end inline asm
	add.s64 	%rd417, %rd100, 128;
	mov.b32 	%r1203, 101;
	// begin inline asm
	st.release.gpu.u32 [%rd417], %r1203;
	// end inline asm
	st.shared.u64 	[_ZZN3cub18CUB_300001_SM_10006detail4scan16DeviceScanKernelINS2_10policy_hubIN6thrust24THRUST_300001_SM_1000_NS6system6detail7generic14key_flag_tupleENS6_6detail10any_assignESA_mNS9_16key_flag_scan_opEE10Policy1000ENS6_18transform_iteratorINS9_21construct_key_flag_opENS6_17counting_iteratorImNS6_11use_defaultESJ_SJ_EESA_SJ_EENS6_25transform_output_iteratorINS9_15write_output_opINSB_15normal_iteratorINS6_7pointerIiNS6_8cuda_cub5par_tESJ_SJ_EEEEPiEENS6_16discard_iteratorImEEEENS0_13ScanTileStateISA_Lb0EEESD_NS0_8NullTypeEmSA_Lb0ES11_EEvT0_T1_T2_iT3_T4_T5_E12temp_storage+8], %rd829;
	st.shared.v2.u64 	[_ZZN3cub18CUB_300001_SM_10006detail4scan16DeviceScanKernelINS2_10policy_hubIN6thrust24THRUST_300001_SM_1000_NS6system6detail7generic14key_flag_tupleENS6_6detail10any_assignESA_mNS9_16key_flag_scan_opEE10Policy1000ENS6_18transform_iteratorINS9_21construct_key_flag_opENS6_17counting_iteratorImNS6_11use_defaultESJ_SJ_EESA_SJ_EENS6_25transform_output_iteratorINS9_15write_output_opINSB_15normal_iteratorINS6_7pointerIiNS6_8cuda_cub5par_tESJ_SJ_EEEEPiEENS6_16discard_iteratorImEEEENS0_13ScanTileStateISA_Lb0EEESD_NS0_8NullTypeEmSA_Lb0ES11_EEvT0_T1_T2_iT3_T4_T5_E12temp_storage+16], {%rd831, %rd96};
	st.shared.u64 	[_ZZN3cub18CUB_300001_SM_10006detail4scan16DeviceScanKernelINS2_10policy_hubIN6thrust24THRUST_300001_SM_1000_NS6system6detail7generic14key_flag_tupleENS6_6detail10any_assignESA_mNS9_16key_flag_scan_opEE10Policy1000ENS6_18transform_iteratorINS9_21construct_key_flag_opENS6_17counting_iteratorImNS6_11use_defaultESJ_SJ_EESA_SJ_EENS6_25transform_output_iteratorINS9_15write_output_opINSB_15normal_iteratorINS6_7pointerIiNS6_8cuda_cub5par_tESJ_SJ_EEEEPiEENS6_16discard_iteratorImEEEENS0_13ScanTileStateISA_Lb0EEESD_NS0_8NullTypeEmSA_Lb0ES11_EEvT0_T1_T2_iT3_T4_T5_E12temp_storage+32], %rd416;
$L__BB8_76:
	setp.ne.s32 	%p39, %r959, 0;
	mov.u64 	%rd836, %rd99;
	@%p39 bra 	$L__BB8_78;
	st.shared.u64 	[_ZZN3cub18CUB_300001_SM_10006detail4scan16DeviceScanKernelINS2_10policy_hubIN6thrust24THRUST_300001_SM_1000_NS6system6detail7generic14key_flag_tupleENS6_6detail10any_assignESA_mNS9_16key_flag_scan_opEE10Policy1000ENS6_18transform_iteratorINS9_21construct_key_flag_opENS6_17counting_iteratorImNS6_11use_defaultESJ_SJ_EESA_SJ_EENS6_25transform_output_iteratorINS9_15write_output_opINSB_15normal_iteratorINS6_7pointerIiNS6_8cuda_cub5par_tESJ_SJ_EEEEPiEENS6_16discard_iteratorImEEEENS0_13ScanTileStateISA_Lb0EEESD_NS0_8NullTypeEmSA_Lb0ES11_EEvT0_T1_T2_iT3_T4_T5_E12temp_storage+136], %rd829;
	st.shared.u64 	[_ZZN3cub18CUB_300001_SM_10006detail4scan16DeviceScanKernelINS2_10policy_hubIN6thrust24THRUST_300001_SM_1000_NS6system6detail7generic14key_flag_tupleENS6_6detail10any_assignESA_mNS9_16key_flag_scan_opEE10Policy1000ENS6_18transform_iteratorINS9_21construct_key_flag_opENS6_17counting_iteratorImNS6_11use_defaultESJ_SJ_EESA_SJ_EENS6_25transform_output_iteratorINS9_15write_output_opINSB_15normal_iteratorINS6_7pointerIiNS6_8cuda_cub5par_tESJ_SJ_EEEEPiEENS6_16discard_iteratorImEEEENS0_13ScanTileStateISA_Lb0EEESD_NS0_8NullTypeEmSA_Lb0ES11_EEvT0_T1_T2_iT3_T4_T5_E12temp_storage+144], %rd831;
	mov.u64 	%rd836, %rd831;
$L__BB8_78:
	bar.sync 	0;
	setp.eq.s32 	%p40, %r51, 0;
	ld.shared.u64 	%rd420, [_ZZN3cub18CUB_300001_SM_10006detail4scan16DeviceScanKernelINS2_10policy_hubIN6thrust24THRUST_300001_SM_1000_NS6system6detail7generic14key_flag_tupleENS6_6detail10any_assignESA_mNS9_16key_flag_scan_opEE10Policy1000ENS6_18transform_iteratorINS9_21construct_key_flag_opENS6_17counting_iteratorImNS6_11use_defaultESJ_SJ_EESA_SJ_EENS6_25transform_output_iteratorINS9_15write_output_opINSB_15normal_iteratorINS6_7pointerIiNS6_8cuda_cub5par_tESJ_SJ_EEEEPiEENS6_16discard_iteratorImEEEENS0_13ScanTileStateISA_Lb0EEESD_NS0_8NullTypeEmSA_Lb0ES11_EEvT0_T1_T2_iT3_T4_T5_E12temp_storage+144];
	selp.b64 	%rd421, 0, %rd420, %p40;
	add.s64 	%rd837, %rd421, %rd836;
$L__BB8_79:
	add.s64 	%rd479, %rd837, %rd83;
	add.s64 	%rd480, %rd86, %rd479;
	add.s64 	%rd481, %rd90, %rd480;
	bar.sync 	0;
	st.shared.v2.u64 	[%r58], {%rd81, %rd479};
	st.shared.v2.u64 	[%r58+16], {%rd84, %rd480};
	st.shared.v2.u64 	[%r58+32], {%rd89, %rd481};
	bar.warp.sync 	-1;
	ld.shared.v2.u64 	{%rd126, %rd127}, [%r57];
	ld.shared.v2.u64 	{%rd128, %rd129}, [%r57+512];
	ld.shared.v2.u64 	{%rd130, %rd131}, [%r57+1024];
	setp.ne.s32 	%p63, %r51, 0;
	@%p63 bra 	$L__BB8_81;
	st.volatile.shared.u32 	[_ZZN3cub18CUB_300001_SM_10006detail4scan16DeviceScanKernelINS2_10policy_hubIN6thrust24THRUST_300001_SM_1000_NS6system6detail7generic14key_flag_tupleENS6_6detail10any_assignESA_mNS9_16key_flag_scan_opEE10Policy1000ENS6_18transform_iteratorINS9_21construct_key_flag_opENS6_17counting_iteratorImNS6_11use_defaultESJ_SJ_EESA_SJ_EENS6_25transform_output_iteratorINS9_15write_output_opINSB_15normal_iteratorINS6_7pointerIiNS6_8cuda_cub5par_tESJ_SJ_EEEEPiEENS6_16discard_iteratorImEEEENS0_13ScanTileStateISA_Lb0EEESD_NS0_8NullTypeEmSA_Lb0ES11_EEvT0_T1_T2_iT3_T4_T5_E12temp_storage+6144], %r46;
$L__BB8_81:
	bar.sync 	0;
	ld.volatile.shared.u32 	%r74, [_ZZN3cub18CUB_300001_SM_10006detail4scan16DeviceScanKernelINS2_10policy_hubIN6thrust24THRUST_300001_SM_1000_NS6system6detail7generic14key_flag_tupleENS6_6detail10any_assignESA_mNS9_16key_flag_scan_opEE10Policy1000ENS6_18transform_iteratorINS9_21construct_key_flag_opENS6_17counting_iteratorImNS6_11use_defaultESJ_SJ_EESA_SJ_EENS6_25transform_output_iteratorINS9_15write_output_opINSB_15normal_iteratorINS6_7pointerIiNS6_8cuda_cub5par_tESJ_SJ_EEEEPiEENS6_16discard_iteratorImEEEENS0_13ScanTileStateISA_Lb0EEESD_NS0_8NullTypeEmSA_Lb0ES11_EEvT0_T1_T2_iT3_T4_T5_E12temp_storage+6144];
	setp.ge.s32 	%p64, %r52, %r74;
	setp.ge.u64 	%p65, %rd126, %rd10;
	or.pred  	%p66, %p64, %p65;
	@%p66 bra 	$L__BB8_83;
	shl.b64 	%rd482, %rd126, 2;
	add.s64 	%rd483, %rd11, %rd482;
	ld.global.u32 	%r1436, [%rd483];
	shl.b64 	%rd484, %rd127, 2;
	add.s64 	%rd485, %rd12, %rd484;
	st.global.u32 	[%rd485+-4], %r1436;
$L__BB8_83:
	setp.ge.s32 	%p67, %r53, %r74;
	setp.ge.u64 	%p68, %rd128, %rd10;
	or.pred  	%p69, %p67, %p68;
	@%p69 bra 	$L__BB8_85;
	shl.b64 	%rd486, %rd128, 2;
	add.s64 	%rd487, %rd11, %rd486;
	ld.global.u32 	%r1437, [%rd487];
	shl.b64 	%rd488, %rd129, 2;
	add.s64 	%rd489, %rd12, %rd488;
	st.global.u32 	[%rd489+-4], %r1437;
$L__BB8_85:
	setp.ge.s32 	%p70, %r54, %r74;
	setp.ge.u64 	%p71, %rd130, %rd10;
	or.pred  	%p72, %p70, %p71;
	@%p72 bra 	$L__BB8_87;
	shl.b64 	%rd490, %rd130, 2;
	add.s64 	%rd491, %rd11, %rd490;
	ld.global.u32 	%r1438, [%rd491];
	shl.b64 	%rd492, %rd131, 2;
	add.s64 	%rd493, %rd12, %rd492;
	st.global.u32 	[%rd493+-4], %r1438;
$L__BB8_87:
	ret;

}
	// .globl	_ZN3cub18CUB_300001_SM_10006detail4scan16DeviceScanKernelINS2_10policy_hubIN6thrust24THRUST_300001_SM_1000_NS6system6detail7generic14key_flag_tupleENS6_6detail10any_assignESA_jNS9_16key_flag_scan_opEE10Policy1000ENS6_18transform_iteratorINS9_21construct_key_flag_opENS6_17counting_iteratorImNS6_11use_defaultESJ_SJ_EESA_SJ_EENS6_25transform_output_iteratorINS9_15write_output_opINSB_15normal_iteratorINS6_7pointerI4KeyTNS6_8cuda_cub5par_tESJ_SJ_EEEEPSQ_EENS6_16discard_iteratorImEEEENS0_13ScanTileStateISA_Lb0EEESD_NS0_8NullTypeEjSA_Lb0ES12_EEvT0_T1_T2_iT3_T4_T5_
.visible .entry _ZN3cub18CUB_300001_SM_10006detail4scan16DeviceScanKernelINS2_10policy_hubIN6thrust24THRUST_300001_SM_1000_NS6system6detail7generic14key_flag_tupleENS6_6detail10any_assignESA_jNS9_16key_flag_scan_opEE10Policy1000ENS6_18transform_iteratorINS9_21construct_key_flag_opENS6_17counting_iteratorImNS6_11use_defaultESJ_SJ_EESA_SJ_EENS6_25transform_output_iteratorINS9_15write_output_opINSB_15normal_iteratorINS6_7pointerI4KeyTNS6_8cuda_cub5par_tESJ_SJ_EEEEPSQ_EENS6_16discard_iteratorImEEEENS0_13ScanTileStateISA_Lb0EEESD_NS0_8NullTypeEjSA_Lb0ES12_EEvT0_T1_T2_iT3_T4_T5_(
	.param .align 8 .b8 _ZN3cub18CUB_300001_SM_10006detail4scan16DeviceScanKernelINS2_10policy_hubIN6thrust24THRUST_300001_SM_1000_NS6system6detail7generic14key_flag_tupleENS6_6detail10any_assignESA_jNS9_16key_flag_scan_opEE10Policy1000ENS6_18transform_iteratorINS9_21construct_key_flag_opENS6_17counting_iteratorImNS6_11use_defaultESJ_SJ_EESA_SJ_EENS6_25transform_output_iteratorINS9_15write_output_opINSB_15normal_iteratorINS6_7pointerI4KeyTNS6_8cuda_cub5par_tESJ_SJ_EEEEPSQ_EENS6_16discard_iteratorImEEEENS0_13ScanTileStateISA_Lb0EEESD_NS0_8NullTypeEjSA_Lb0ES12_EEvT0_T1_T2_iT3_T4_T5__param_0[144],
	.param .align 8 .b8 _ZN3cub18CUB_300001_SM_10006detail4scan16DeviceScanKernelINS2_10policy_hubIN6thrust24THRUST_300001_SM_1000_NS6system6detail7generic14key_flag_tupleENS6_6detail10any_assignESA_jNS9_16key_flag_scan_opEE10Policy1000ENS6_18transform_iteratorINS9_21construct_key_flag_opENS6_17counting_iteratorImNS6_11use_defaultESJ_SJ_EESA_SJ_EENS6_25transform_output_iteratorINS9_15write_output_opINSB_15normal_iteratorINS6_7pointerI4KeyTNS6_8cuda_cub5par_tESJ_SJ_EEEEPSQ_EENS6_16discard_iteratorImEEEENS0_13ScanTileStateISA_Lb0EEESD_NS0_8NullTypeEjSA_Lb0ES12_EEvT0_T1_T2_iT3_T4_T5__param_1[40],
	.param .align 8 .b8 _ZN3cub18CUB_300001_SM_10006detail4scan16DeviceScanKernelINS2_10policy_hubIN6thrust24THRUST_300001_SM_1000_NS6system6detail7generic14key_flag_tupleENS6_6detail10any_assignESA_jNS9_16key_flag_scan_opEE10Policy1000ENS6_18transform_iteratorINS9_21construct_key_flag_opENS6_17counting_iteratorImNS6_11use_defaultESJ_SJ_EESA_SJ_EENS6_25transform_output_iteratorINS9_15write_output_opINSB_15normal_iteratorINS6_7pointerI4KeyTNS6_8cuda_cub5par_tESJ_SJ_EEEEPSQ_EENS6_16discard_iteratorImEEEENS0_13ScanTileStateISA_Lb0EEESD_NS0_8NullTypeEjSA_Lb0ES12_EEvT0_T1_T2_iT3_T4_T5__param_2[24],
	.param .u32 _ZN3cub18CUB_300001_SM_10006detail4scan16DeviceScanKernelINS2_10policy_hubIN6thrust24THRUST_300001_SM_1000_NS6system6detail7generic14key_flag_tupleENS6_6detail10any_assignESA_jNS9_16key_flag_scan_opEE10Policy1000ENS6_18transform_iteratorINS9_21construct_key_flag_opENS6_17counting_iteratorImNS6_11use_defaultESJ_SJ_EESA_SJ_EENS6_25transform_output_iteratorINS9_15write_output_opINSB_15normal_iteratorINS6_7pointerI4KeyTNS6_8cuda_cub5par_tESJ_SJ_EEEEPSQ_EENS6_16discard_iteratorImEEEENS0_13ScanTileStateISA_Lb0EEESD_NS0_8NullTypeEjSA_Lb0ES12_EEvT0_T1_T2_iT3_T4_T5__param_3,
	.param .align 1 .b8 _ZN3cub18CUB_300001_SM_10006detail4scan16DeviceScanKernelINS2_10policy_hubIN6thrust24THRUST_300001_SM_1000_NS6system6detail7generic14key_flag_tupleENS6_6detail10any_assignESA_jNS9_16key_flag_scan_opEE10Policy1000ENS6_18transform_iteratorINS9_21construct_key_flag_opENS6_17counting_iteratorImNS6_11use_defaultESJ_SJ_EESA_SJ_EENS6_25transform_output_iteratorINS9_15write_output_opINSB_15normal_iteratorINS6_7pointerI4KeyTNS6_8cuda_cub5par_tESJ_SJ_EEEEPSQ_EENS6_16discard_iteratorImEEEENS0_13ScanTileStateISA_Lb0EEESD_NS0_8NullTypeEjSA_Lb0ES12_EEvT0_T1_T2_iT3_T4_T5__param_4[1],
	.param .align 1 .b8 _ZN3cub18CUB_300001_SM_10006detail4scan16DeviceScanKernelINS2_10policy_hubIN6thrust24THRUST_300001_SM_1000_NS6system6detail7generic14key_flag_tupleENS6_6detail10any_assignESA_jNS9_16key_flag_scan_opEE10Policy1000ENS6_18transform_iteratorINS9_21construct_key_flag_opENS6_17counting_iteratorImNS6_11use_defaultESJ_SJ_EESA_SJ_EENS6_25transform_output_iteratorINS9_15write_output_opINSB_15normal_iteratorINS6_7pointerI4KeyTNS6_8cuda_cub5par_tESJ_SJ_EEEEPSQ_EENS6_16discard_iteratorImEEEENS0_13ScanTileStateISA_Lb0EEESD_NS0_8NullTypeEjSA_Lb0ES12_EEvT0_T1_T2_iT3_T4_T5__param_5[1],
	.param .u32 _ZN3cub18CUB_300001_SM_10006detail4scan16DeviceScanKernelINS2_10policy_hubIN6thrust24THRUST_300001_SM_1000_NS6system6detail7generic14key_flag_tupleENS6_6detail10any_assignESA_jNS9_16key_flag_scan_opEE10Policy1000ENS6_18transform_iteratorINS9_21construct_key_flag_opENS6_17counting_iteratorImNS6_11use_defaultESJ_SJ_EESA_SJ_EENS6_25transform_output_iteratorINS9_15write_output_opINSB_15normal_iteratorINS6_7pointerI4KeyTNS6_8cuda_cub5par_tESJ_SJ_EEEEPSQ_EENS6_16discard_iteratorImEEEENS0_13ScanTileStateISA_Lb0EEESD_NS0_8NullTypeEjSA_Lb0ES12_EEvT0_T1_T2_iT3_T4_T5__param_6
)
.maxntid 128
{
	.reg .pred 	%p<132>;
	.reg .b16 	%rs<49>;
	.reg .b32 	%r<2585>;
	.reg .b64 	%rd<841>;
	// demoted variable
	.shared .align 16 .b8 _ZZN3cub18CUB_300001_SM_10006detail4scan16DeviceScanKernelINS2_10policy_hubIN6thrust24THRUST_300001_SM_1000_NS6system6detail7generic14key_flag_tupleENS6_6detail10any_assignESA_jNS9_16key_flag_scan_opEE10Policy1000ENS6_18transform_iteratorINS9_21construct_key_flag_opENS6_17counting_iteratorImNS6_11use_defaultESJ_SJ_EESA_SJ_EENS6_25transform_output_iteratorINS9_15write_output_opINSB_15normal_iteratorINS6_7pointerI4KeyTNS6_8cuda_cub5par_tESJ_SJ_EEEEPSQ_EENS6_16discard_iteratorImEEEENS0_13ScanTileStateISA_Lb0EEESD_NS0_8NullTypeEjSA_Lb0ES12_EEvT0_T1_T2_iT3_T4_T5_E12temp_storage[6160];
	ld.param.u64 	%rd1, [_ZN3cub18CUB_300001_SM_10006detail4scan16DeviceScanKernelINS2_10policy_hubIN6thrust24THRUST_300001_SM_1000_NS6system6detail7generic14key_flag_tupleENS6_6detail10any_assignESA_jNS9_16key_flag_scan_opEE10Policy1000ENS6_18transform_iteratorINS9_21construct_key_flag_opENS6_17counting_iteratorImNS6_11use_defaultESJ_SJ_EESA_SJ_EENS6_25transform_output_iteratorINS9_15write_output_opINSB_15normal_iteratorINS6_7pointerI4KeyTNS6_8cuda_cub5par_tESJ_SJ_EEEEPSQ_EENS6_16discard_iteratorImEEEENS0_13ScanTileStateISA_Lb0EEESD_NS0_8NullTypeEjSA_Lb0ES12_EEvT0_T1_T2_iT3_T4_T5__param_2];
	ld.param.u64 	%rd2, [_ZN3cub18CUB_300001_SM_10006detail4scan16DeviceScanKernelINS2_10policy_hubIN6thrust24THRUST_300001_SM_1000_NS6system6detail7generic14key_flag_tupleENS6_6detail10any_assignESA_jNS9_16key_flag_scan_opEE10Policy1000ENS6_18transform_iteratorINS9_21construct_key_flag_opENS6_17counting_iteratorImNS6_11use_defaultESJ_SJ_EESA_SJ_EENS6_25transform_output_iteratorINS9_15write_output_opINSB_15normal_iteratorINS6_7pointerI4KeyTNS6_8cuda_cub5par_tESJ_SJ_EEEEPSQ_EENS6_16discard_iteratorImEEEENS0_13ScanTileStateISA_Lb0EEESD_NS0_8NullTypeEjSA_Lb0ES12_EEvT0_T1_T2_iT3_T4_T5__param_2+8];
	ld.param.u64 	%rd3, [_ZN3cub18CUB_300001_SM_10006detail4scan16DeviceScanKernelINS2_10policy_hubIN6thrust24THRUST_300001_SM_1000_NS6system6detail7generic14key_flag_tupleENS6_6detail10any_assignESA_jNS9_16key_flag_scan_opEE10Policy1000ENS6_18transform_iteratorINS9_21construct_key_flag_opENS6_17counting_iteratorImNS6_11use_defaultESJ_SJ_EESA_SJ_EENS6_25transform_output_iteratorINS9_15write_output_opINSB_15normal_iteratorINS6_7pointerI4KeyTNS6_8cuda_cub5par_tESJ_SJ_EEEEPSQ_EENS6_16discard_iteratorImEEEENS0_13ScanTileStateISA_Lb0EEESD_NS0_8NullTypeEjSA_Lb0ES12_EEvT0_T1_T2_iT3_T4_T5__param_2+16];
	ld.param.u64 	%rd10, [_ZN3cub18CUB_300001_SM_10006detail4scan16DeviceScanKernelINS2_10policy_hubIN6thrust24THRUST_300001_SM_1000_NS6system6detail7generic14key_flag_tupleENS6_6detail10any_assignESA_jNS9_16key_flag_scan_opEE10Policy1000ENS6_18transform_iteratorINS9_21construct_key_flag_opENS6_17counting_iteratorImNS6_11use_defaultESJ_SJ_EESA_SJ_EENS6_25transform_output_iteratorINS9_15write_output_opINSB_15normal_iteratorINS6_7pointerI4KeyTNS6_8cuda_cub5par_tESJ_SJ_EEEEPSQ_EENS6_16discard_iteratorImEEEENS0_13ScanTileStateISA_Lb0EEESD_NS0_8NullTypeEjSA_Lb0ES12_EEvT0_T1_T2_iT3_T4_T5__param_1+16];
	ld.param.u64 	%rd128, [_ZN3cub18CUB_300001_SM_10006detail4scan16DeviceScanKernelINS2_10policy_hubIN6thrust24THRUST_300001_SM_1000_NS6system6detail7generic14key_flag_tupleENS6_6detail10any_assignESA_jNS9_16key_flag_scan_opEE10Policy1000ENS6_18transform_iteratorINS9_21construct_key_flag_opENS6_17counting_iteratorImNS6_11use_defaultESJ_SJ_EESA_SJ_EENS6_25transform_output_iteratorINS9_15write_output_opINSB_15normal_iteratorINS6_7pointerI4KeyTNS6_8cuda_cub5par_tESJ_SJ_EEEEPSQ_EENS6_16discard_iteratorImEEEENS0_13ScanTileStateISA_Lb0EEESD_NS0_8NullTypeEjSA_Lb0ES12_EEvT0_T1_T2_iT3_T4_T5__param_1+32];
	ld.param.u64 	%rd129, [_ZN3cub18CUB_300001_SM_10006detail4scan16DeviceScanKernelINS2_10policy_hubIN6thrust24THRUST_300001_SM_1000_NS6system6detail7generic14key_flag_tupleENS6_6detail10any_assignESA_jNS9_16key_flag_scan_opEE10Policy1000ENS6_18transform_iteratorINS9_21construct_key_flag_opENS6_17counting_iteratorImNS6_11use_defaultESJ_SJ_EESA_SJ_EENS6_25transform_output_iteratorINS9_15write_output_opINSB_15normal_iteratorINS6_7pointerI4KeyTNS6_8cuda_cub5par_tESJ_SJ_EEEEPSQ_EENS6_16discard_iteratorImEEEENS0_13ScanTileStateISA_Lb0EEESD_NS0_8NullTypeEjSA_Lb0ES12_EEvT0_T1_T2_iT3_T4_T5__param_1+24];
	ld.param.u32 	%r76, [_ZN3cub18CUB_300001_SM_10006detail4scan16DeviceScanKernelINS2_10policy_hubIN6thrust24THRUST_300001_SM_1000_NS6system6detail7generic14key_flag_tupleENS6_6detail10any_assignESA_jNS9_16key_flag_scan_opEE10Policy1000ENS6_18transform_iteratorINS9_21construct_key_flag_opENS6_17counting_iteratorImNS6_11use_defaultESJ_SJ_EESA_SJ_EENS6_25transform_output_iteratorINS9_15write_output_opINSB_15normal_iteratorINS6_7pointerI4KeyTNS6_8cuda_cub5par_tESJ_SJ_EEEEPSQ_EENS6_16discard_iteratorImEEEENS0_13ScanTileStateISA_Lb0EEESD_NS0_8NullTypeEjSA_Lb0ES12_EEvT0_T1_T2_iT3_T4_T5__param_3];
	ld.param.u32 	%r77, [_ZN3cub18CUB_300001_SM_10006detail4scan16DeviceScanKernelINS2_10policy_hubIN6thrust24THRUST_300001_SM_1000_NS6system6detail7generic14key_flag_tupleENS6_6detail10any_assignESA_jNS9_16key_flag_scan_opEE10Policy1000ENS6_18transform_iteratorINS9_21construct_key_flag_opENS6_17counting_iteratorImNS6_11use_defaultESJ_SJ_EESA_SJ_EENS6_25transform_output_iteratorINS9_15write_output_opINSB_15normal_iteratorINS6_7pointerI4KeyTNS6_8cuda_cub5par_tESJ_SJ_EEEEPSQ_EENS6_16discard_iteratorImEEEENS0_13ScanTileStateISA_Lb0EEESD_NS0_8NullTypeEjSA_Lb0ES12_EEvT0_T1_T2_iT3_T4_T5__param_6];
	ld.param.v2.u32 	{%r1, %r2}, [_ZN3cub18CUB_300001_SM_10006detail4scan16DeviceScanKernelINS2_10policy_hubIN6thrust24THRUST_300001_SM_1000_NS6system6detail7generic14key_flag_tupleENS6_6detail10any_assignESA_jNS9_16key_flag_scan_opEE10Policy1000ENS6_18transform_iteratorINS9_21construct_key_flag_opENS6_17counting_iteratorImNS6_11use_defaultESJ_SJ_EESA_SJ_EENS6_25transform_output_iteratorINS9_15write_output_opINSB_15normal_iteratorINS6_7pointerI4KeyTNS6_8cuda_cub5par_tESJ_SJ_EEEEPSQ_EENS6_16discard_iteratorImEEEENS0_13ScanTileStateISA_Lb0EEESD_NS0_8NullTypeEjSA_Lb0ES12_EEvT0_T1_T2_iT3_T4_T5__param_0+136];
	ld.param.v2.u32 	{%r3, %r4}, [_ZN3cub18CUB_300001_SM_10006detail4scan16DeviceScanKernelINS2_10policy_hubIN6thrust24THRUST_300001_SM_1000_NS6system6detail7generic14key_flag_tupleENS6_6detail10any_assignESA_jNS9_16key_flag_scan_opEE10Policy1000ENS6_18transform_iteratorINS9_21construct_key_flag_opENS6_17counting_iteratorImNS6_11use_defaultESJ_SJ_EESA_SJ_EENS6_25transform_output_iteratorINS9_15write_output_opINSB_15normal_iteratorINS6_7pointerI4KeyTNS6_8cuda_cub5par_tESJ_SJ_EEEEPSQ_EENS6_16discard_iteratorImEEEENS0_13ScanTileStateISA_Lb0EEESD_NS0_8NullTypeEjSA_Lb0ES12_EEvT0_T1_T2_iT3_T4_T5__param_0+128];
	ld.param.v2.u32 	{%r5, %r6}, [_ZN3cub18CUB_300001_SM_10006detail4scan16DeviceScanKernelINS2_10policy_hubIN6thrust24THRUST_300001_SM_1000_NS6system6detail7generic14key_flag_tupleENS6_6detail10any_assignESA_jNS9_16key_flag_scan_opEE10Policy1000ENS6_18transform_iteratorINS9_21construct_key_flag_opENS6_17counting_iteratorImNS6_11use_defaultESJ_SJ_EESA_SJ_EENS6_25transform_output_iteratorINS9_15write_output_opINSB_15normal_iteratorINS6_7pointerI4KeyTNS6_8cuda_cub5par_tESJ_SJ_EEEEPSQ_EENS6_16discard_iteratorImEEEENS0_13ScanTileStateISA_Lb0EEESD_NS0_8NullTypeEjSA_Lb0ES12_EEvT0_T1_T2_iT3_T4_T5__param_0+120];
	ld.param.v2.u32 	{%r7, %r8}, [_ZN3cub18CUB_300001_SM_10006detail4scan16DeviceScanKernelINS2_10policy_hubIN6thrust24THRUST_300001_SM_1000_NS6system6detail7generic14key_flag_tupleENS6_6detail10any_assignESA_jNS9_16key_flag_scan_opEE10Policy1000ENS6_18transform_iteratorINS9_21construct_key_flag_opENS6_17counting_iteratorImNS6_11use_defaultESJ_SJ_EESA_SJ_EENS6_25transform_output_iteratorINS9_15write_output_opINSB_15normal_iteratorINS6_7pointerI4KeyTNS6_8cuda_cub5par_tESJ_SJ_EEEEPSQ_EENS6_16discard_iteratorImEEEENS0_13ScanTileStateISA_Lb0EEESD_NS0_8NullTypeEjSA_Lb0ES12_EEvT0_T1_T2_iT3_T4_T5__param_0+112];
	ld.param.v2.u32 	{%r9, %r10}, [_ZN3cub18CUB_300001_SM_10006detail4scan16DeviceScanKernelINS2_10policy_hubIN6thrust24THRUST_300001_SM_1000_NS6system6detail7generic14key_flag_tupleENS6_6detail10any_assignESA_jNS9_16key_flag_scan_opEE10Policy1000ENS6_18transform_iteratorINS9_21construct_key_flag_opENS6_17counting_iteratorImNS6_11use_defaultESJ_SJ_EESA_SJ_EENS6_25transform_output_iteratorINS9_15write_output_opINSB_15normal_iteratorINS6_7pointerI4KeyTNS6_8cuda_cub5par_tESJ_SJ_EEEEPSQ_EENS6_16discard_iteratorImEEEENS0_13ScanTileStateISA_Lb0EEESD_NS0_8NullTypeEjSA_Lb0ES12_EEvT0_T1_T2_iT3_T4_T5__param_0+104];
	ld.param.v2.u32 	{%r11, %r12}, [_ZN3cub18CUB_300001_SM_10006detail4scan16DeviceScanKernelINS2_10policy_hubIN6thrust24THRUST_300001_SM_1000_NS6system6detail7generic14key_flag_tupleENS6_6detail10any_assignESA_jNS9_16key_flag_scan_opEE10Policy1000ENS6_18transform_iteratorINS9_21construct_key_flag_opENS6_17counting_iteratorImNS6_11use_defaultESJ_SJ_EESA_SJ_EENS6_25transform_output_iteratorINS9_15write_output_opINSB_15normal_iteratorINS6_7pointerI4KeyTNS6_8cuda_cub5par_tESJ_SJ_EEEEPSQ_EENS6_16discard_iteratorImEEEENS0_13ScanTileStateISA_Lb0EEESD_NS0_8NullTypeEjSA_Lb0ES12_EEvT0_T1_T2_iT3_T4_T5__param_0+96];
	ld.param.v2.u32 	{%r13, %r14}, [_ZN3cub18CUB_300001_SM_10006detail4scan16DeviceScanKernelINS2_10policy_hubIN6thrust24THRUST_300001_SM_1000_NS6system6detail7generic14key_flag_tupleENS6_6detail10any_assignESA_jNS9_16key_flag_scan_opEE10Policy1000ENS6_18transform_iteratorINS9_21construct_key_flag_opENS6_17counting_iteratorImNS6_11use_defaultESJ_SJ_EESA_SJ_EENS6_25transform_output_iteratorINS9_15write_output_opINSB_15normal_iteratorINS6_7pointerI4KeyTNS6_8cuda_cub5par_tESJ_SJ_EEEEPSQ_EENS6_16discard_iteratorImEEEENS0_13ScanTileStateISA_Lb0EEESD_NS0_8NullTypeEjSA_Lb0ES12_EEvT0_T1_T2_iT3_T4_T5__param_0+88];
	ld.param.v2.u32 	{%r15, %r16}, [_ZN3cub18CUB_300001_SM_10006detail4scan16DeviceScanKernelINS2_10policy_hubIN6thrust24THRUST_300001_SM_1000_NS6system6detail7generic14key_flag_tupleENS6_6detail10any_assignESA_jNS9_16key_flag_scan_opEE10Policy1000ENS6_18transform_iteratorINS9_21construct_key_flag_opENS6_17counting_iteratorImNS6_11use_defaultESJ_SJ_EESA_SJ_EENS6_25transform_output_iteratorINS9_15write_output_opINSB_15normal_iteratorINS6_7pointerI4KeyTNS6_8cuda_cub5par_tESJ_SJ_EEEEPSQ_EENS6_16discard_iteratorImEEEENS0_13ScanTileStateISA_Lb0EEESD_NS0_8NullTypeEjSA_Lb0ES12_EEvT0_T1_T2_iT3_T4_T5__param_0+80];
	ld.param.v2.u32 	{%r17, %r18}, [_ZN3cub18CUB_300001_SM_10006detail4scan16DeviceScanKernelINS2_10policy_hubIN6thrust24THRUST_300001_SM_1000_NS6system6detail7generic14key_flag_tupleENS6_6detail10any_assignESA_jNS9_16key_flag_scan_opEE10Policy1000ENS6_18transform_iteratorINS9_21construct_key_flag_opENS6_17counting_iteratorImNS6_11use_defaultESJ_SJ_EESA_SJ_EENS6_25transform_output_iteratorINS9_15write_output_opINSB_15normal_iteratorINS6_7pointerI4KeyTNS6_8cuda_cub5par_tESJ_SJ_EEEEPSQ_EENS6_16discard_iteratorImEEEENS0_13ScanTileStateISA_Lb0EEESD_NS0_8NullTypeEjSA_Lb0ES12_EEvT0_T1_T2_iT3_T4_T5__param_0+72];
	ld.param.v2.u32 	{%r19, %r20}, [_ZN3cub18CUB_300001_SM_10006detail4scan16DeviceScanKernelINS2_10policy_hubIN6thrust24THRUST_300001_SM_1000_NS6system6detail7generic14key_flag_tupleENS6_6detail10any_assignESA_jNS9_16key_flag_scan_opEE10Policy1000ENS6_18transform_iteratorINS9_21construct_key_flag_opENS6_17counting_iteratorImNS6_11use_defaultESJ_SJ_EESA_SJ_EENS6_25transform_output_iteratorINS9_15write_output_opINSB_15normal_iteratorINS6_7pointerI4KeyTNS6_8cuda_cub5par_tESJ_SJ_EEEEPSQ_EENS6_16discard_iteratorImEEEENS0_13ScanTileStateISA_Lb0EEESD_NS0_8NullTypeEjSA_Lb0ES12_EEvT0_T1_T2_iT3_T4_T5__param_0+64];
	ld.param.v2.u32 	{%r21, %r22}, [_ZN3cub18CUB_300001_SM_10006detail4scan16DeviceScanKernelINS2_10policy_hubIN6thrust24THRUST_300001_SM_1000_NS6system6detail7generic14key_flag_tupleENS6_6detail10any_assignESA_jNS9_16key_flag_scan_opEE10Policy1000ENS6_18transform_iteratorINS9_21construct_key_flag_opENS6_17counting_iteratorImNS6_11use_defaultESJ_SJ_EESA_SJ_EENS6_25transform_output_iteratorINS9_15write_output_opINSB_15normal_iteratorINS6_7pointerI4KeyTNS6_8cuda_cub5par_tESJ_SJ_EEEEPSQ_EENS6_16discard_iteratorImEEEENS0_13ScanTileStateISA_Lb0EEESD_NS0_8NullTypeEjSA_Lb0ES12_EEvT0_T1_T2_iT3_T4_T5__param_0+56];
	ld.param.v2.u32 	{%r23, %r24}, [_ZN3cub18CUB_300001_SM_10006detail4scan16DeviceScanKernelINS2_10policy_hubIN6thrust24THRUST_300001_SM_1000_NS6system6detail7generic14key_flag_tupleENS6_6detail10any_assignESA_jNS9_16key_flag_scan_opEE10Policy1000ENS6_18transform_iteratorINS9_21construct_key_flag_opENS6_17counting_iteratorImNS6_11use_defaultESJ_SJ_EESA_SJ_EENS6_25transform_output_iteratorINS9_15write_output_opINSB_15normal_iteratorINS6_7pointerI4KeyTNS6_8cuda_cub5par_tESJ_SJ_EEEEPSQ_EENS6_16discard_iteratorImEEEENS0_13ScanTileStateISA_Lb0EEESD_NS0_8NullTypeEjSA_Lb0ES12_EEvT0_T1_T2_iT3_T4_T5__param_0+48];
	ld.param.u64 	%rd4, [_ZN3cub18CUB_300001_SM_10006detail4scan16DeviceScanKernelINS2_10policy_hubIN6thrust24THRUST_300001_SM_1000_NS6system6detail7generic14key_flag_tupleENS6_6detail10any_assignESA_jNS9_16key_flag_scan_opEE10Policy1000ENS6_18transform_iteratorINS9_21construct_key_flag_opENS6_17counting_iteratorImNS6_11use_defaultESJ_SJ_EESA_SJ_EENS6_25transform_output_iteratorINS9_15write_output_opINSB_15normal_iteratorINS6_7pointerI4KeyTNS6_8cuda_cub5par_tESJ_SJ_EEEEPSQ_EENS6_16discard_iteratorImEEEENS0_13ScanTileStateISA_Lb0EEESD_NS0_8NullTypeEjSA_Lb0ES12_EEvT0_T1_T2_iT3_T4_T5__param_0+40];
	ld.param.u64 	%rd5, [_ZN3cub18CUB_300001_SM_10006detail4scan16DeviceScanKernelINS2_10policy_hubIN6thrust24THRUST_300001_SM_1000_NS6system6detail7generic14key_flag_tupleENS6_6detail10any_assignESA_jNS9_16key_flag_scan_opEE10Policy1000ENS6_18transform_iteratorINS9_21construct_key_flag_opENS6_17counting_iteratorImNS6_11use_defaultESJ_SJ_EESA_SJ_EENS6_25transform_output_iteratorINS9_15write_output_opINSB_15normal_iteratorINS6_7pointerI4KeyTNS6_8cuda_cub5par_tESJ_SJ_EEEEPSQ_EENS6_16discard_iteratorImEEEENS0_13ScanTileStateISA_Lb0EEESD_NS0_8NullTypeEjSA_Lb0ES12_EEvT0_T1_T2_iT3_T4_T5__param_0+32];
	ld.param.u64 	%rd6, [_ZN3cub18CUB_300001_SM_10006detail4scan16DeviceScanKernelINS2_10policy_hubIN6thrust24THRUST_300001_SM_1000_NS6system6detail7generic14key_flag_tupleENS6_6detail10any_assignESA_jNS9_16key_flag_scan_opEE10Policy1000ENS6_18transform_iteratorINS9_21construct_key_flag_opENS6_17counting_iteratorImNS6_11use_defaultESJ_SJ_EESA_SJ_EENS6_25transform_output_iteratorINS9_15write_output_opINSB_15normal_iteratorINS6_7pointerI4KeyTNS6_8cuda_cub5par_tESJ_SJ_EEEEPSQ_EENS6_16discard_iteratorImEEEENS0_13ScanTileStateISA_Lb0EEESD_NS0_8NullTypeEjSA_Lb0ES12_EEvT0_T1_T2_iT3_T4_T5__param_0+24];
	ld.param.u64 	%rd7, [_ZN3cub18CUB_300001_SM_10006detail4scan16DeviceScanKernelINS2_10policy_hubIN6thrust24THRUST_300001_SM_1000_NS6system6detail7generic14key_flag_tupleENS6_6detail10any_assignESA_jNS9_16key_flag_scan_opEE10Policy1000ENS6_18transform_iteratorINS9_21construct_key_flag_opENS6_17counting_iteratorImNS6_11use_defaultESJ_SJ_EESA_SJ_EENS6_25transform_output_iteratorINS9_15write_output_opINSB_15normal_iteratorINS6_7pointerI4KeyTNS6_8cuda_cub5par_tESJ_SJ_EEEEPSQ_EENS6_16discard_iteratorImEEEENS0_13ScanTileStateISA_Lb0EEESD_NS0_8NullTypeEjSA_Lb0ES12_EEvT0_T1_T2_iT3_T4_T5__param_0+16];
	ld.param.u64 	%rd8, [_ZN3cub18CUB_300001_SM_10006detail4scan16DeviceScanKernelINS2_10policy_hubIN6thrust24THRUST_300001_SM_1000_NS6system6detail7generic14key_flag_tupleENS6_6detail10any_assignESA_jNS9_16key_flag_scan_opEE10Policy1000ENS6_18transform_iteratorINS9_21construct_key_flag_opENS6_17counting_iteratorImNS6_11use_defaultESJ_SJ_EESA_SJ_EENS6_25transform_output_iteratorINS9_15write_output_opINSB_15normal_iteratorINS6_7pointerI4KeyTNS6_8cuda_cub5par_tESJ_SJ_EEEEPSQ_EENS6_16discard_iteratorImEEEENS0_13ScanTileStateISA_Lb0EEESD_NS0_8NullTypeEjSA_Lb0ES12_EEvT0_T1_T2_iT3_T4_T5__param_0+8];
	ld.param.u64 	%rd9, [_ZN3cub18CUB_300001_SM_10006detail4scan16DeviceScanKernelINS2_10policy_hubIN6thrust24THRUST_300001_SM_1000_NS6system6detail7generic14key_flag_tupleENS6_6detail10any_assignESA_jNS9_16key_flag_scan_opEE10Policy1000ENS6_18transform_iteratorINS9_21construct_key_flag_opENS6_17counting_iteratorImNS6_11use_defaultESJ_SJ_EESA_SJ_EENS6_25transform_output_iteratorINS9_15write_output_opINSB_15normal_iteratorINS6_7pointerI4KeyTNS6_8cuda_cub5par_tESJ_SJ_EEEEPSQ_EENS6_16discard_iteratorImEEEENS0_13ScanTileStateISA_Lb0EEESD_NS0_8NullTypeEjSA_Lb0ES12_EEvT0_T1_T2_iT3_T4_T5__param_0];
	cvta.to.global.u64 	%rd11, %rd129;
	cvta.to.global.u64 	%rd12, %rd128;
	mov.u32 	%r78, %ctaid.x;
	add.s32 	%r25, %r76, %r78;
	mul.lo.s32 	%r26, %r25, 384;
	sub.s32 	%r27, %r77, %r26;
	setp.lt.u32 	%p1, %r27, 385;
	@%p1 bra 	$L__BB9_40;
	cvt.u64.u32 	%rd493, %r26;
	add.s64 	%rd494, %rd9, %rd493;
	mov.u32 	%r28, %tid.x;
	and.b32  	%r1439, %r28, 31;
	and.b32  	%r1440, %r28, 992;
	mul.lo.s32 	%r1441, %r1440, 3;
	or.b32  	%r1442, %r1441, %r1439;
	cvt.u64.u32 	%rd495, %r1442;
	add.s64 	%rd496, %rd494, %rd495;
	cvt.u32.u64 	%r1443, %rd7;
	shr.u64 	%rd497, %rd496, %r1443;
	cvt.u32.u64 	%r1444, %rd5;
	cvt.u32.u64 	%r1445, %rd4;
	cvt.u32.u64 	%r1446, %rd6;
	sub.s32 	%r1447, %r1443, %r1446;
	cvt.u32.u64 	%r1448, %rd496;
	and.b32  	%r1449, %r1444, %r1448;
	and.b64  	%rd498, %rd497, 4294967295;
	mul.lo.s64 	%rd499, %rd498, -3263064605168079213;
	{ .reg .b32 tmp; mov.b64 {tmp, %r1450}, %rd499; }
	cvt.u32.u64 	%r1451, %rd499;
	shl.b32 	%r1452, %r1451, %r1447;
	shr.u32 	%r1453, %r1449, %r1446;
	or.b32  	%r1454, %r1452, %r1453;
	xor.b32  	%r1455, %r23, %r1450;
	xor.b32  	%r1456, %r1455, %r1449;
	and.b32  	%r1457, %r1456, %r1445;
	and.b32  	%r1458, %r1454, %r1444;
	cvt.u64.u32 	%rd500, %r1457;
	mul.lo.s64 	%rd501, %rd500, -3263064605168079213;
	{ .reg .b32 tmp; mov.b64 {tmp, %r1459}, %rd501; }
	cvt.u32.u64 	%r1460, %rd501;
	shl.b32 	%r1461, %r1460, %r1447;
	shr.u32 	%r1462, %r1458, %r1446;
	or.b32  	%r1463, %r1461, %r1462;
	xor.b32  	%r1464, %r24, %r1459;
	xor.b32  	%r1465, %r1464, %r1458;
	and.b32  	%r1466, %r1465, %r1445;
	and.b32  	%r1467, %r1463, %r1444;
	cvt.u64.u32 	%rd502, %r1466;
	mul.lo.s64 	%rd503, %rd502, -3263064605168079213;
	{ .reg .b32 tmp; mov.b64 {tmp, %r1468}, %rd503; }
	cvt.u32.u64 	%r1469, %rd503;
	shl.b32 	%r1470, %r1469, %r1447;
	shr.u32 	%r1471, %r1467, %r1446;
	or.b32  	%r1472, %r1470, %r1471;
	xor.b32  	%r1473, %r21, %r1468;
	xor.b32  	%r1474, %r1473, %r1467;
	and.b32  	%r1475, %r1474, %r1445;
	and.b32  	%r1476, %r1472, %r1444;
	cvt.u64.u32 	%rd504, %r1475;
	mul.lo.s64 	%rd505, %rd504, -3263064605168079213;
	{ .reg .b32 tmp; mov.b64 {tmp, %r1477}, %rd505; }
	cvt.u32.u64 	%r1478, %rd505;
	shl.b32 	%r1479, %r1478, %r1447;
	shr.u32 	%r1480, %r1476, %r1446;
	or.b32  	%r1481, %r1479, %r1480;
	xor.b32  	%r1482, %r22, %r1477;
	xor.b32  	%r1483, %r1482, %r1476;
	and.b32  	%r1484, %r1483, %r1445;
	and.b32  	%r1485, %r1481, %r1444;
	cvt.u64.u32 	%rd506, %r1484;
	mul.lo.s64 	%rd507, %rd506, -3263064605168079213;
	{ .reg .b32 tmp; mov.b64 {tmp, %r1486}, %rd507; }
	cvt.u32.u64 	%r1487, %rd507;
	shl.b32 	%r1488, %r1487, %r1447;
	shr.u32 	%r1489, %r1485, %r1446;
	or.b32  	%r1490, %r1488, %r1489;
	xor.b32  	%r1491, %r19, %r1486;
	xor.b32  	%r1492, %r1491, %r1485;
	and.b32  	%r1493, %r1492, %r1445;
	and.b32  	%r1494, %r1490, %r1444;
	cvt.u64.u32 	%rd508, %r1493;
	mul.lo.s64 	%rd509, %rd508, -3263064605168079213;
	{ .reg .b32 tmp; mov.b64 {tmp, %r1495}, %rd509; }
	cvt.u32.u64 	%r1496, %rd509;
	shl.b32 	%r1497, %r1496, %r1447;
	shr.u32 	%r1498, %r1494, %r1446;
	or.b32  	%r1499, %r1497, %r1498;
	xor.b32  	%r1500, %r20, %r1495;
	xor.b32  	%r1501, %r1500, %r1494;
	and.b32  	%r1502, %r1501, %r1445;
	and.b32  	%r1503, %r1499, %r1444;
	cvt.u64.u32 	%rd510, %r1502;
	mul.lo.s64 	%rd511, %rd510, -3263064605168079213;
	{ .reg .b32 tmp; mov.b64 {tmp, %r1504}, %rd511; }
	cvt.u32.u64 	%r1505, %rd511;
	shl.b32 	%r1506, %r1505, %r1447;
	shr.u32 	%r1507, %r1503, %r1446;
	or.b32  	%r1508, %r1506, %r1507;
	xor.b32  	%r1509, %r17, %r1504;
	xor.b32  	%r1510, %r1509, %r1503;
	and.b32  	%r1511, %r1510, %r1445;
	and.b32  	%r1512, %r1508, %r1444;
	cvt.u64.u32 	%rd512, %r1511;
	mul.lo.s64 	%rd513, %rd512, -3263064605168079213;
	{ .reg .b32 tmp; mov.b64 {tmp, %r1513}, %rd513; }
	cvt.u32.u64 	%r1514, %rd513;
	shl.b32 	%r1515, %r1514, %r1447;
	shr.u32 	%r1516, %r1512, %r1446;
	or.b32  	%r1517, %r1515, %r1516;
	xor.b32  	%r1518, %r18, %r1513;
	xor.b32  	%r1519, %r1518, %r1512;
	and.b32  	%r1520, %r1519, %r1445;
	and.b32  	%r1521, %r1517, %r1444;
	cvt.u64.u32 	%rd514, %r1520;
	mul.lo.s64 	%rd515, %rd514, -3263064605168079213;
	{ .reg .b32 tmp; mov.b64 {tmp, %r1522}, %rd515; }
	cvt.u32.u64 	%r1523, %rd515;
	shl.b32 	%r1524, %r1523, %r1447;
	shr.u32 	%r1525, %r1521, %r1446;
	or.b32  	%r1526, %r1524, %r1525;
	xor.b32  	%r1527, %r15, %r1522;
	xor.b32  	%r1528, %r1527, %r1521;
	and.b32  	%r1529, %r1528, %r1445;
	and.b32  	%r1530, %r1526, %r1444;
	cvt.u64.u32 	%rd516, %r1529;
	mul.lo.s64 	%rd517, %rd516, -3263064605168079213;
	{ .reg .b32 tmp; mov.b64 {tmp, %r1531}, %rd517; }
	cvt.u32.u64 	%r1532, %rd517;
	shl.b32 	%r1533, %r1532, %r1447;
	shr.u32 	%r1534, %r1530, %r1446;
	or.b32  	%r1535, %r1533, %r1534;
	xor.b32  	%r1536, %r16, %r1531;
	xor.b32  	%r1537, %r1536, %r1530;
	and.b32  	%r1538, %r1537, %r1445;
	and.b32  	%r1539, %r1535, %r1444;
	cvt.u64.u32 	%rd518, %r1538;
	mul.lo.s64 	%rd519, %rd518, -3263064605168079213;
	{ .reg .b32 tmp; mov.b64 {tmp, %r1540}, %rd519; }
	cvt.u32.u64 	%r1541, %rd519;
	shl.b32 	%r1542, %r1541, %r1447;
	shr.u32 	%r1543, %r1539, %r1446;
	or.b32  	%r1544, %r1542, %r1543;
	xor.b32  	%r1545, %r13, %r1540;
	xor.b32  	%r1546, %r1545, %r1539;
	and.b32  	%r1547, %r1546, %r1445;
	and.b32  	%r1548, %r1544, %r1444;
	cvt.u64.u32 	%rd520, %r1547;
	mul.lo.s64 	%rd521, %rd520, -3263064605168079213;
	{ .reg .b32 tmp; mov.b64 {tmp, %r1549}, %rd521; }
	cvt.u32.u64 	%r1550, %rd521;
	shl.b32 	%r1551, %r1550, %r1447;
	shr.u32 	%r1552, %r1548, %r1446;
	or.b32  	%r1553, %r1551, %r1552;
	xor.b32  	%r1554, %r14, %r1549;
	xor.b32  	%r1555, %r1554, %r1548;
	and.b32  	%r1556, %r1555, %r1445;
	and.b32  	%r1557, %r1553, %r1444;
	cvt.u64.u32 	%rd522, %r1556;
	mul.lo.s64 	%rd523, %rd522, -3263064605168079213;
	{ .reg .b32 tmp; mov.b64 {tmp, %r1558}, %rd523; }
	cvt.u32.u64 	%r1559, %rd523;
	shl.b32 	%r1560, %r1559, %r1447;
	shr.u32 	%r1561, %r1557, %r1446;
	or.b32  	%r1562, %r1560, %r1561;
	xor.b32  	%r1563, %r11, %r1558;
	xor.b32  	%r1564, %r1563, %r1557;
	and.b32  	%r1565, %r1564, %r1445;
	and.b32  	%r1566, %r1562, %r1444;
	cvt.u64.u32 	%rd524, %r1565;
	mul.lo.s64 	%rd525, %rd524, -3263064605168079213;
	{ .reg .b32 tmp; mov.b64 {tmp, %r1567}, %rd525; }
	cvt.u32.u64 	%r1568, %rd525;
	shl.b32 	%r1569, %r1568, %r1447;
	shr.u32 	%r1570, %r1566, %r1446;
	or.b32  	%r1571, %r1569, %r1570;
	xor.b32  	%r1572, %r12, %r1567;
	xor.b32  	%r1573, %r1572, %r1566;
	and.b32  	%r1574, %r1573, %r1445;
	and.b32  	%r1575, %r1571, %r1444;
	cvt.u64.u32 	%rd526, %r1574;
	mul.lo.s64 	%rd527, %rd526, -3263064605168079213;
	{ .reg .b32 tmp; mov.b64 {tmp, %r1576}, %rd527; }
	cvt.u32.u64 	%r1577, %rd527;
	shl.b32 	%r1578, %r1577, %r1447;
	shr.u32 	%r1579, %r1575, %r1446;
	or.b32  	%r1580, %r1578, %r1579;
	xor.b32  	%r1581, %r9, %r1576;
	xor.b32  	%r1582, %r1581, %r1575;
	and.b32  	%r1583, %r1582, %r1445;
	and.b32  	%r1584, %r1580, %r1444;
	cvt.u64.u32 	%rd528, %r1583;
	mul.lo.s64 	%rd529, %rd528, -3263064605168079213;
	{ .reg .b32 tmp; mov.b64 {tmp, %r1585}, %rd529; }
	cvt.u32.u64 	%r1586, %rd529;
	shl.b32 	%r1587, %r1586, %r1447;
	shr.u32 	%r1588, %r1584, %r1446;
	or.b32  	%r1589, %r1587, %r1588;
	xor.b32  	%r1590, %r10, %r1585;
	xor.b32  	%r1591, %r1590, %r1584;
	and.b32  	%r1592, %r1591, %r1445;
	and.b32  	%r1593, %r1589, %r1444;
	cvt.u64.u32 	%rd530, %r1592;
	mul.lo.s64 	%rd531, %rd530, -3263064605168079213;
	{ .reg .b32 tmp; mov.b64 {tmp, %r1594}, %rd531; }
	cvt.u32.u64 	%r1595, %rd531;
	shl.b32 	%r1596, %r1595, %r1447;
	shr.u32 	%r1597, %r1593, %r1446;
	or.b32  	%r1598, %r1596, %r1597;
	xor.b32  	%r1599, %r7, %r1594;
	xor.b32  	%r1600, %r1599, %r1593;
	and.b32  	%r1601, %r1600, %r1445;
	and.b32  	%r1602, %r1598, %r1444;
	cvt.u64.u32 	%rd532, %r1601;
	mul.lo.s64 	%rd533, %rd532, -3263064605168079213;
	{ .reg .b32 tmp; mov.b64 {tmp, %r1603}, %rd533; }
	cvt.u32.u64 	%r1604, %rd533;
	shl.b32 	%r1605, %r1604, %r1447;
	shr.u32 	%r1606, %r1602, %r1446;
	or.b32  	%r1607, %r1605, %r1606;
	xor.b32  	%r1608, %r8, %r1603;
	xor.b32  	%r1609, %r1608, %r1602;
	and.b32  	%r1610, %r1609, %r1445;
	and.b32  	%r1611, %r1607, %r1444;
	cvt.u64.u32 	%rd534, %r1610;
	mul.lo.s64 	%rd535, %rd534, -3263064605168079213;
	{ .reg .b32 tmp; mov.b64 {tmp, %r1612}, %rd535; }
	cvt.u32.u64 	%r1613, %rd535;
	shl.b32 	%r1614, %r1613, %r1447;
	shr.u32 	%r1615, %r1611, %r1446;
	or.b32  	%r1616, %r1614, %r1615;
	xor.b32  	%r1617, %r5, %r1612;
	xor.b32  	%r1618, %r1617, %r1611;
	and.b32  	%r1619, %r1618, %r1445;
	and.b32  	%r1620, %r1616, %r1444;
	cvt.u64.u32 	%rd536, %r1619;
	mul.lo.s64 	%rd537, %rd536, -3263064605168079213;
	{ .reg .b32 tmp; mov.b64 {tmp, %r1621}, %rd537; }
	cvt.u32.u64 	%r1622, %rd537;
	shl.b32 	%r1623, %r1622, %r1447;
	shr.u32 	%r1624, %r1620, %r1446;
	or.b32  	%r1625, %r1623, %r1624;
	xor.b32  	%r1626, %r6, %r1621;
	xor.b32  	%r1627, %r1626, %r1620;
	and.b32  	%r1628, %r1627, %r1445;
	and.b32  	%r1629, %r1625, %r1444;
	cvt.u64.u32 	%rd538, %r1628;
	mul.lo.s64 	%rd539, %rd538, -3263064605168079213;
	{ .reg .b32 tmp; mov.b64 {tmp, %r1630}, %rd539; }
	cvt.u32.u64 	%r1631, %rd539;
	shl.b32 	%r1632, %r1631, %r1447;
	shr.u32 	%r1633, %r1629, %r1446;
	or.b32  	%r1634, %r1632, %r1633;
	xor.b32  	%r1635, %r3, %r1630;
	xor.b32  	%r1636, %r1635, %r1629;
	and.b32  	%r1637, %r1636, %r1445;
	and.b32  	%r1638, %r1634, %r1444;
	cvt.u64.u32 	%rd540, %r1637;
	mul.lo.s64 	%rd541, %rd540, -3263064605168079213;
	{ .reg .b32 tmp; mov.b64 {tmp, %r1639}, %rd541; }
	cvt.u32.u64 	%r1640, %rd541;
	shl.b32 	%r1641, %r1640, %r1447;
	shr.u32 	%r1642, %r1638, %r1446;
	or.b32  	%r1643, %r1641, %r1642;
	xor.b32  	%r1644, %r4, %r1639;
	xor.b32  	%r1645, %r1644, %r1638;
	and.b32  	%r1646, %r1645, %r1445;
	and.b32  	%r1647, %r1643, %r1444;
	cvt.u64.u32 	%rd542, %r1646;
	mul.lo.s64 	%rd543, %rd542, -3263064605168079213;
	{ .reg .b32 tmp; mov.b64 {tmp, %r1648}, %rd543; }
	cvt.u32.u64 	%r1649, %rd543;
	shl.b32 	%r1650, %r1649, %r1447;
	shr.u32 	%r1651, %r1647, %r1446;
	or.b32  	%r1652, %r1650, %r1651;
	xor.b32  	%r1653, %r1, %r1648;
	xor.b32  	%r1654, %r1653, %r1647;
	and.b32  	%r1655, %r1654, %r1445;
	and.b32  	%r1656, %r1652, %r1444;
	cvt.u64.u32 	%rd544, %r1655;
	mul.lo.s64 	%rd545, %rd544, -3263064605168079213;
	{ .reg .b32 tmp; mov.b64 {tmp, %r1657}, %rd545; }
	cvt.u32.u64 	%r1658, %rd545;
	shl.b32 	%r1659, %r1658, %r1447;
	shr.u32 	%r1660, %r1656, %r1446;
	or.b32  	%r1661, %r1659, %r1660;
	xor.b32  	%r1662, %r2, %r1657;
	xor.b32  	%r1663, %r1662, %r1656;
	and.b32  	%r1664, %r1663, %r1445;
	and.b32  	%r1665, %r1661, %r1444;
	cvt.u64.u32 	%rd546, %r1664;
	shl.b64 	%rd547, %rd546, %r1443;
	cvt.u64.u32 	%rd548, %r1665;
	or.b64  	%rd549, %rd547, %rd548;
	setp.lt.u64 	%p73, %rd549, %rd8;
	selp.u64 	%rd550, 1, 0, %p73;
	add.s32 	%r1666, %r1442, 32;
	cvt.u64.u32 	%rd551, %r1666;
	add.s64 	%rd552, %rd494, %rd551;
	shr.u64 	%rd553, %rd552, %r1443;
	cvt.u32.u64 	%r1667, %rd552;
	and.b32  	%r1668, %r1444, %r1667;
	and.b64  	%rd554, %rd553, 4294967295;
	mul.lo.s64 	%rd555, %rd554, -3263064605168079213;
	{ .reg .b32 tmp; mov.b64 {tmp, %r1669}, %rd555; }
	cvt.u32.u64 	%r1670, %rd555;
	shl.b32 	%r1671, %r1670, %r1447;
	shr.u32 	%r1672, %r1668, %r1446;
	or.b32  	%r1673, %r1671, %r1672;
	xor.b32  	%r1674, %r23, %r1669;
	xor.b32  	%r1675, %r1674, %r1668;
	and.b32  	%r1676, %r1675, %r1445;
	and.b32  	%r1677, %r1673, %r1444;
	cvt.u64.u32 	%rd556, %r1676;
	mul.lo.s64 	%rd557, %rd556, -3263064605168079213;
	{ .reg .b32 tmp; mov.b64 {tmp, %r1678}, %rd557; }
	cvt.u32.u64 	%r1679, %rd557;
	shl.b32 	%r1680, %r1679, %r1447;
	shr.u32 	%r1681, %r1677, %r1446;
	or.b32  	%r1682, %r1680, %r1681;
	xor.b32  	%r1683, %r24, %r1678;
	xor.b32  	%r1684, %r1683, %r1677;
	and.b32  	%r1685, %r1684, %r1445;
	and.b32  	%r1686, %r1682, %r1444;
	cvt.u64.u32 	%rd558, %r1685;
	mul.lo.s64 	%rd559, %rd558, -3263064605168079213;
	{ .reg .b32 tmp; mov.b64 {tmp, %r1687}, %rd559; }
	cvt.u32.u64 	%r1688, %rd559;
	shl.b32 	%r1689, %r1688, %r1447;
	shr.u32 	%r1690, %r1686, %r1446;
	or.b32  	%r1691, %r1689, %r1690;
	xor.b32  	%r1692, %r21, %r1687;
	xor.b32  	%r1693, %r1692, %r1686;
	and.b32  	%r1694, %r1693, %r1445;
	and.b32  	%r1695, %r1691, %r1444;
	cvt.u64.u32 	%rd560, %r1694;
	mul.lo.s64 	%rd561, %rd560, -3263064605168079213;
	{ .reg .b32 tmp; mov.b64 {tmp, %r1696}, %rd561; }
	cvt.u32.u64 	%r1697, %rd561;
	shl.b32 	%r1698, %r1697, %r1447;
	shr.u32 	%r1699, %r1695, %r1446;
	or.b32  	%r1700, %r1698, %r1699;
	xor.b32  	%r1701, %r22, %r1696;
	xor.b32  	%r1702, %r1701, %r1695;
	and.b32  	%r1703, %r1702, %r1445;
	and.b32  	%r1704, %r1700, %r1444;
	cvt.u64.u32 	%rd562, %r1703;
	mul.lo.s64 	%rd563, %rd562, -3263064605168079213;
	{ .reg .b32 tmp; mov.b64 {tmp, %r1705}, %rd563; }
	cvt.u32.u64 	%r1706, %rd563;
	shl.b32 	%r1707, %r1706, %r1447;
	shr.u32 	%r1708, %r1704, %r1446;
	or.b32  	%r1709, %r1707, %r1708;
	xor.b32  	%r1710, %r19, %r1705;
	xor.b32  	%r1711, %r1710, %r1704;
	and.b32  	%r1712, %r1711, %r1445;
	and.b32  	%r1713, %r1709, %r1444;
	cvt.u64.u32 	%rd564, %r1712;
	mul.lo.s64 	%rd565, %rd564, -3263064605168079213;
	{ .reg .b32 tmp; mov.b64 {tmp, %r1714}, %rd565; }
	cvt.u32.u64 	%r1715, %rd565;
	shl.b32 	%r1716, %r1715, %r1447;
	shr.u32 	%r1717, %r1713, %r1446;
	or.b32  	%r1718, %r1716, %r1717;
	xor.b32  	%r1719, %r20, %r1714;
	xor.b32  	%r1720, %r1719, %r1713;
	and.b32  	%r1721, %r1720, %r1445;
	and.b32  	%r1722, %r1718, %r1444;
	cvt.u64.u32 	%rd566, %r1721;
	mul.lo.s64 	%rd567, %rd566, -3263064605168079213;
	{ .reg .b32 tmp; mov.b64 {tmp, %r1723}, %rd567; }
	cvt.u32.u64 	%r1724, %rd567;
	shl.b32 	%r1725, %r1724, %r1447;
	shr.u32 	%r1726, %r1722, %r1446;
	or.b32  	%r1727, %r1725, %r1726;
	xor.b32  	%r1728, %r17, %r1723;
	xor.b32  	%r1729, %r1728, %r1722;
	and.b32  	%r1730, %r1729, %r1445;
	and.b32  	%r1731, %r1727, %r1444;
	cvt.u64.u32 	%rd568, %r1730;
	mul.lo.s64 	%rd569, %rd568, -3263064605168079213;
	{ .reg .b32 tmp; mov.b64 {tmp, %r1732}, %rd569; }
	cvt.u32.u64 	%r1733, %rd569;
	shl.b32 	%r1734, %r1733, %r1447;
	shr.u32 	%r1735, %r1731, %r1446;
	or.b32  	%r1736, %r1734, %r1735;
	xor.b32  	%r1737, %r18, %r1732;
	xor.b32  	%r1738, %r1737, %r1731;
	and.b32  	%r1739, %r1738, %r1445;
	and.b32  	%r1740, %r1736, %r1444;
	cvt.u64.u32 	%rd570, %r1739;
	mul.lo.s64 	%rd571, %rd570, -3263064605168079213;
	{ .reg .b32 tmp; mov.b64 {tmp, %r1741}, %rd571; }
	cvt.u32.u64 	%r1742, %rd571;
	shl.b32 	%r1743, %r1742, %r1447;
	shr.u32 	%r1744, %r1740, %r1446;
	or.b32  	%r1745, %r1743, %r1744;
	xor.b32  	%r1746, %r15, %r1741;
	xor.b32  	%r1747, %r1746, %r1740;
	and.b32  	%r1748, %r1747, %r1445;
	and.b32  	%r1749, %r1745, %r1444;
	cvt.u64.u32 	%rd572, %r1748;
	mul.lo.s64 	%rd573, %rd572, -3263064605168079213;
	{ .reg .b32 tmp; mov.b64 {tmp, %r1750}, %rd573; }
	cvt.u32.u64 	%r1751, %rd573;
	shl.b32 	%r1752, %r1751, %r1447;
	shr.u32 	%r1753, %r1749, %r1446;
	or.b32  	%r1754, %r1752, %r1753;
	xor.b32  	%r1755, %r16, %r1750;
	xor.b32  	%r1756, %r1755, %r1749;
	and.b32  	%r1757, %r1756, %r1445;
	and.b32  	%r1758, %r1754, %r1444;
	cvt.u64.u32 	%rd574, %r1757;
	mul.lo.s64 	%rd575, %rd574, -3263064605168079213;
	{ .reg .b32 tmp; mov.b64 {tmp, %r1759}, %rd575; }
	cvt.u32.u64 	%r1760, %rd575;
	shl.b32 	%r1761, %r1760, %r1447;
	shr.u32 	%r1762, %r1758, %r1446;
	or.b32  	%r1763, %r1761, %r1762;
	xor.b32  	%r1764, %r13, %r1759;
	xor.b32  	%r1765, %r1764, %r1758;
	and.b32  	%r1766, %r1765, %r1445;
	and.b32  	%r1767, %r1763, %r1444;
	cvt.u64.u32 	%rd576, %r1766;
	mul.lo.s64 	%rd577, %rd576, -3263064605168079213;
	{ .reg .b32 tmp; mov.b64 {tmp, %r1768}, %rd577; }
	cvt.u32.u64 	%r1769, %rd577;
	shl.b32 	%r1770, %r1769, %r1447;
	shr.u32 	%r1771, %r1767, %r1446;
	or.b32  	%r1772, %r1770, %r1771;
	xor.b32  	%r1773, %r14, %r1768;
	xor.b32  	%r1774, %r1773, %r1767;
	and.b32  	%r1775, %r1774, %r1445;
	and.b32  	%r1776, %r1772, %r1444;
	cvt.u64.u32 	%rd578, %r1775;
	mul.lo.s64 	%rd579, %rd578, -3263064605168079213;
	{ .reg .b32 tmp; mov.b64 {tmp, %r1777}, %rd579; }
	cvt.u32.u64 	%r1778, %rd579;
	shl.b32 	%r1779, %r1778, %r1447;
	shr.u32 	%r1780, %r1776, %r1446;
	or.b32  	%r1781, %r1779, %r1780;
	xor.b32  	%r1782, %r11, %r1777;
	xor.b32  	%r1783, %r1782, %r1776;
	and.b32  	%r1784, %r1783, %r1445;
	and.b32  	%r1785, %r1781, %r1444;
	cvt.u64.u32 	%rd580, %r1784;
	mul.lo.s64 	%rd581, %rd580, -3263064605168079213;
	{ .reg .b32 tmp; mov.b64 {tmp, %r1786}, %rd581; }
	cvt.u32.u64 	%r1787, %rd581;
	shl.b32 	%r1788, %r1787, %r1447;
	shr.u32 	%r1789, %r1785, %r1446;
	or.b32  	%r1790, %r1788, %r1789;
	xor.b32  	%r1791, %r12, %r1786;
	xor.b32  	%r1792, %r1791, %r1785;
	and.b32  	%r1793, %r1792, %r1445;
	and.b32  	%r1794, %r1790, %r1444;
	cvt.u64.u32 	%rd582, %r1793;
	mul.lo.s64 	%rd583, %rd582, -3263064605168079213;
	{ .reg .b32 tmp; mov.b64 {tmp, %r1795}, %rd583; }
	cvt.u32.u64 	%r1796, %rd583;
	shl.b32 	%r1797, %r1796, %r1447;
	shr.u32 	%r1798, %r1794, %r1446;
	or.b32  	%r1799, %r1797, %r1798;
	xor.b32  	%r1800, %r9, %r1795;
	xor.b32  	%r1801, %r1800, %r1794;
	and.b32  	%r1802, %r1801, %r1445;
	and.b32  	%r1803, %r1799, %r1444;
	cvt.u64.u32 	%rd584, %r1802;
	mul.lo.s64 	%rd585, %rd584, -3263064605168079213;
	{ .reg .b32 tmp; mov.b64 {tmp, %r1804}, %rd585; }
	cvt.u32.u64 	%r1805, %rd585;
	shl.b32 	%r1806, %r1805, %r1447;
	shr.u32 	%r1807, %r1803, %r1446;
	or.b32  	%r1808, %r1806, %r1807;
	xor.b32  	%r1809, %r10, %r1804;
	xor.b32  	%r1810, %r1809, %r1803;
	and.b32  	%r1811, %r1810, %r1445;
	and.b32  	%r1812, %r1808, %r1444;
	cvt.u64.u32 	%rd586, %r1811;
	mul.lo.s64 	%rd587, %rd586, -3263064605168079213;
	{ .reg .b32 tmp; mov.b64 {tmp, %r1813}, %rd587; }
	cvt.u32.u64 	%r1814, %rd587;
	shl.b32 	%r1815, %r1814, %r1447;
	shr.u32 	%r1816, %r1812, %r1446;
	or.b32  	%r1817, %r1815, %r1816;
	xor.b32  	%r1818, %r7, %r1813;
	xor.b32  	%r1819, %r1818, %r1812;
	and.b32  	%r1820, %r1819, %r1445;
	and.b32  	%r1821, %r1817, %r1444;
	cvt.u64.u32 	%rd588, %r1820;
	mul.lo.s64 	%rd589, %rd588, -3263064605168079213;
	{ .reg .b32 tmp; mov.b64 {tmp, %r1822}, %rd589; }
	cvt.u32.u64 	%r1823, %rd589;
	shl.b32 	%r1824, %r1823, %r1447;
	shr.u32 	%r1825, %r1821, %r1446;
	or.b32  	%r1826, %r1824, %r1825;
	xor.b32  	%r1827, %r8, %r1822;
	xor.b32  	%r1828, %r1827, %r1821;
	and.b32  	%r1829, %r1828, %r1445;
	and.b32  	%r1830, %r1826, %r1444;
	cvt.u64.u32 	%rd590, %r1829;
	mul.lo.s64 	%rd591, %rd590, -3263064605168079213;
	{ .reg .b32 tmp; mov.b64 {tmp, %r1831}, %rd591; }
	cvt.u32.u64 	%r1832, %rd591;
	shl.b32 	%r1833, %r1832, %r1447;
	shr.u32 	%r1834, %r1830, %r1446;
	or.b32  	%r1835, %r1833, %r1834;
	xor.b32  	%r1836, %r5, %r1831;
	xor.b32  	%r1837, %r1836, %r1830;
	and.b32  	%r1838, %r1837, %r1445;
	and.b32  	%r1839, %r1835, %r1444;
	cvt.u64.u32 	%rd592, %r1838;
	mul.lo.s64 	%rd593, %rd592, -3263064605168079213;
	{ .reg .b32 tmp; mov.b64 {tmp, %r1840}, %rd593; }
	cvt.u32.u64 	%r1841, %rd593;
	shl.b32 	%r1842, %r1841, %r1447;
	shr.u32 	%r1843, %r1839, %r1446;
	or.b32  	%r1844, %r1842, %r1843;
	xor.b32  	%r1845, %r6, %r1840;
	xor.b32  	%r1846, %r1845, %r1839;
	and.b32  	%r1847, %r1846, %r1445;
	and.b32  	%r1848, %r1844, %r1444;
	cvt.u64.u32 	%rd594, %r1847;
	mul.lo.s64 	%rd595, %rd594, -3263064605168079213;
	{ .reg .b32 tmp; mov.b64 {tmp, %r1849}, %rd595; }
	cvt.u32.u64 	%r1850, %rd595;
	shl.b32 	%r1851, %r1850, %r1447;
	shr.u32 	%r1852, %r1848, %r1446;
	or.b32  	%r1853, %r1851, %r1852;
	xor.b32  	%r1854, %r3, %r1849;
	xor.b32  	%r1855, %r1854, %r1848;
	and.b32  	%r1856, %r1855, %r1445;
	and.b32  	%r1857, %r1853, %r1444;
	cvt.u64.u32 	%rd596, %r1856;
	mul.lo.s64 	%rd597, %rd596, -3263064605168079213;
	{ .reg .b32 tmp; mov.b64 {tmp, %r1858}, %rd597; }
	cvt.u32.u64 	%r1859, %rd597;
	shl.b32 	%r1860, %r1859, %r1447;
	shr.u32 	%r1861, %r1857, %r1446;
	or.b32  	%r1862, %r1860, %r1861;
	xor.b32  	%r1863, %r4, %r1858;
	xor.b32  	%r1864, %r1863, %r1857;
	and.b32  	%r1865, %r1864, %r1445;
	and.b32  	%r1866, %r1862, %r1444;
	cvt.u64.u32 	%rd598, %r1865;
	mul.lo.s64 	%rd599, %rd598, -3263064605168079213;
	{ .reg .b32 tmp; mov.b64 {tmp, %r1867}, %rd599; }
	cvt.u32.u64 	%r1868, %rd599;
	shl.b32 	%r1869, %r1868, %r1447;
	shr.u32 	%r1870, %r1866, %r1446;
	or.b32  	%r1871, %r1869, %r1870;
	xor.b32  	%r1872, %r1, %r1867;
	xor.b32  	%r1873, %r1872, %r1866;
	and.b32  	%r1874, %r1873, %r1445;
	and.b32  	%r1875, %r1871, %r1444;
	cvt.u64.u32 	%rd600, %r1874;
	mul.lo.s64 	%rd601, %rd600, -3263064605168079213;
	{ .reg .b32 tmp; mov.b64 {tmp, %r1876}, %rd601; }
	cvt.u32.u64 	%r1877, %rd601;
	shl.b32 	%r1878, %r1877, %r1447;
	shr.u32 	%r1879, %r1875, %r1446;
	or.b32  	%r1880, %r1878, %r1879;
	xor.b32  	%r1881, %r2, %r1876;
	xor.b32  	%r1882, %r1881, %r1875;
	and.b32  	%r1883, %r1882, %r1445;
	and.b32  	%r1884, %r1880, %r1444;
	cvt.u64.u32 	%rd602, %r1883;
	shl.b64 	%rd603, %rd602, %r1443;
	cvt.u64.u32 	%rd604, %r1884;
	or.b64  	%rd605, %rd603, %rd604;
	setp.lt.u64 	%p74, %rd605, %rd8;
	selp.u64 	%rd606, 1, 0, %p74;
	add.s32 	%r1885, %r1442, 64;
	cvt.u64.u32 	%rd607, %r1885;
	add.s64 	%rd608, %rd494, %rd607;
	shr.u64 	%rd609, %rd608, %r1443;
	cvt.u32.u64 	%r1886, %rd608;
	and.b32  	%r1887, %r1444, %r1886;
	and.b64  	%rd610, %rd609, 4294967295;
	mul.lo.s64 	%rd611, %rd610, -3263064605168079213;
	{ .reg .b32 tmp; mov.b64 {tmp, %r1888}, %rd611; }
	cvt.u32.u64 	%r1889, %rd611;
	shl.b32 	%r1890, %r1889, %r1447;
	shr.u32 	%r1891, %r1887, %r1446;
	or.b32  	%r1892, %r1890, %r1891;
	xor.b32  	%r1893, %r23, %r1888;
	xor.b32  	%r1894, %r1893, %r1887;
	and.b32  	%r1895, %r1894, %r1445;
	and.b32  	%r1896, %r1892, %r1444;
	cvt.u64.u32 	%rd612, %r1895;
	mul.lo.s64 	%rd613, %rd612, -3263064605168079213;
	{ .reg .b32 tmp; mov.b64 {tmp, %r1897}, %rd613; }
	cvt.u32.u64 	%r1898, %rd613;
	shl.b32 	%r1899, %r1898, %r1447;
	shr.u32 	%r1900, %r1896, %r1446;
	or.b32  	%r1901, %r1899, %r1900;
	xor.b32  	%r1902, %r24, %r1897;
	xor.b32  	%r1903, %r1902, %r1896;
	and.b32  	%r1904, %r1903, %r1445;
	and.b32  	%r1905, %r1901, %r1444;
	cvt.u64.u32 	%rd614, %r1904;
	mul.lo.s64 	%rd615, %rd614, -3263064605168079213;
	{ .reg .b32 tmp; mov.b64 {tmp, %r1906}, %rd615; }
	cvt.u32.u64 	%r1907, %rd615;
	shl.b32 	%r1908, %r1907, %r1447;
	shr.u32 	%r1909, %r1905, %r1446;
	or.b32  	%r1910, %r1908, %r1909;
	xor.b32  	%r1911, %r21, %r1906;
	xor.b32  	%r1912, %r1911, %r1905;
	and.b32  	%r1913, %r1912, %r1445;
	and.b32  	%r1914, %r1910, %r1444;
	cvt.u64.u32 	%rd616, %r1913;
	mul.lo.s64 	%rd617, %rd616, -3263064605168079213;
	{ .reg .b32 tmp; mov.b64 {tmp, %r1915}, %rd617; }
	cvt.u32.u64 	%r1916, %rd617;
	shl.b32 	%r1917, %r1916, %r1447;
	shr.u32 	%r1918, %r1914, %r1446;
	or.b32  	%r1919, %r1917, %r1918;
	xor.b32  	%r1920, %r22, %r1915;
	xor.b32  	%r1921, %r1920, %r1914;
	and.b32  	%r1922, %r1921, %r1445;
	and.b32  	%r1923, %r1919, %r1444;
	cvt.u64.u32 	%rd618, %r1922;
	mul.lo.s64 	%rd619, %rd618, -3263064605168079213;
	{ .reg .b32 tmp; mov.b64 {tmp, %r1924}, %rd619; }
	cvt.u32.u64 	%r1925, %rd619;
	shl.b32 	%r1926, %r1925, %r1447;
	shr.u32 	%r1927, %r1923, %r1446;
	or.b32  	%r1928, %r1926, %r1927;
	xor.b32  	%r1929, %r19, %r1924;
	xor.b32  	%r1930, %r1929, %r1923;
	and.b32  	%r1931, %r1930, %r1445;
	and.b32  	%r1932, %r1928, %r1444;
	cvt.u64.u32 	%rd620, %r1931;
	mul.lo.s64 	%rd621, %rd620, -3263064605168079213;
	{ .reg .b32 tmp; mov.b64 {tmp, %r1933}, %rd621; }
	cvt.u32.u64 	%r1934, %rd621;
	shl.b32 	%r1935, %r1934, %r1447;
	shr.u32 	%r1936, %r1932, %r1446;
	or.b32  	%r1937, %r1935, %r1936;
	xor.b32  	%r1938, %r20, %r1933;
	xor.b32  	%r1939, %r1938, %r1932;
	and.b32  	%r1940, %r1939, %r1445;
	and.b32  	%r1941, %r1937, %r1444;
	cvt.u64.u32 	%rd622, %r1940;
	mul.lo.s64 	%rd623, %rd622, -3263064605168079213;
	{ .reg .b32 tmp; mov.b64 {tmp, %r1942}, %rd623; }
	cvt.u32.u64 	%r1943, %rd623;
	shl.b32 	%r1944, %r1943, %r1447;
	shr.u32 	%r1945, %r1941, %r1446;
	or.b32  	%r1946, %r1944, %r1945;
	xor.b32  	%r1947, %r17, %r1942;
	xor.b32  	%r1948, %r1947, %r1941;
	and.b32  	%r1949, %r1948, %r1445;
	and.b32  	%r1950, %r1946, %r1444;
	cvt.u64.u32 	%rd624, %r1949;
	mul.lo.s64 	%rd625, %rd624, -3263064605168079213;
	{ .reg .b32 tmp; mov.b64 {tmp, %r1951}, %rd625; }
	cvt.u32.u64 	%r1952, %rd625;
	shl.b32 	%r1953, %r1952, %r1447;
	shr.u32 	%r1954, %r1950, %r1446;
	or.b32  	%r1955, %r1953, %r1954;
	xor.b32  	%r1956, %r18, %r1951;
	xor.b32  	%r1957, %r1956, %r1950;
	and.b32  	%r1958, %r1957, %r1445;
	and.b32  	%r1959, %r1955, %r1444;
	cvt.u64.u32 	%rd626, %r1958;
	mul.lo.s64 	%rd627, %rd626, -3263064605168079213;
	{ .reg .b32 tmp; mov.b64 {tmp, %r1960}, %rd627; }
	cvt.u32.u64 	%r1961, %rd627;
	shl.b32 	%r1962, %r1961, %r1447;
	shr.u32 	%r1963, %r1959, %r1446;
	or.b32  	%r1964, %r1962, %r1963;
	xor.b32  	%r1965, %r15, %r1960;
	xor.b32  	%r1966, %r1965, %r1959;
	and.b32  	%r1967, %r1966, %r1445;
	and.b32  	%r1968, %r1964, %r1444;
	cvt.u64.u32 	%rd628, %r1967;
	mul.lo.s64 	%rd629, %rd628, -3263064605168079213;
	{ .reg .b32 tmp; mov.b64 {tmp, %r1969}, %rd629; }
	cvt.u32.u64 	%r1970, %rd629;
	shl.b32 	%r1971, %r1970, %r1447;
	shr.u32 	%r1972, %r1968, %r1446;
	or.b32  	%r1973, %r1971, %r1972;
	xor.b32  	%r1974, %r16, %r1969;
	xor.b32  	%r1975, %r1974, %r1968;
	and.b32  	%r1976, %r1975, %r1445;
	and.b32  	%r1977, %r1973, %r1444;
	cvt.u64.u32 	%rd630, %r1976;
	mul.lo.s64 	%rd631, %rd630, -3263064605168079213;
	{ .reg .b32 tmp; mov.b64 {tmp, %r1978}, %rd631; }
	cvt.u32.u64 	%r1979, %rd631;
	shl.b32 	%r1980, %r1979, %r1447;
	shr.u32 	%r1981, %r1977, %r1446;
	or.b32  	%r1982, %r1980, %r1981;
	xor.b32  	%r1983, %r13, %r1978;
	xor.b32  	%r1984, %r1983, %r1977;
	and.b32  	%r1985, %r1984, %r1445;
	and.b32  	%r1986, %r1982, %r1444;
	cvt.u64.u32 	%rd632, %r1985;
	mul.lo.s64 	%rd633, %rd632, -3263064605168079213;
	{ .reg .b32 tmp; mov.b64 {tmp, %r1987}, %rd633; }
	cvt.u32.u64 	%r1988, %rd633;
	shl.b32 	%r1989, %r1988, %r1447;
	shr.u32 	%r1990, %r1986, %r1446;
	or.b32  	%r1991, %r1989, %r1990;
	xor.b32  	%r1992, %r14, %r1987;
	xor.b32  	%r1993, %r1992, %r1986;
	and.b32  	%r1994, %r1993, %r1445;
	and.b32  	%r1995, %r1991, %r1444;
	cvt.u64.u32 	%rd634, %r1994;
	mul.lo.s64 	%rd635, %rd634, -3263064605168079213;
	{ .reg .b32 tmp; mov.b64 {tmp, %r1996}, %rd635; }
	cvt.u32.u64 	%r1997, %rd635;
	shl.b32 	%r1998, %r1997, %r1447;
	shr.u32 	%r1999, %r1995, %r1446;
	or.b32  	%r2000, %r1998, %r1999;
	xor.b32  	%r2001, %r11, %r1996;
	xor.b32  	%r2002, %r2001, %r1995;
	and.b32  	%r2003, %r2002, %r1445;
	and.b32  	%r2004, %r2000, %r1444;
	cvt.u64.u32 	%rd636, %r2003;
	mul.lo.s64 	%rd637, %rd636, -3263064605168079213;
	{ .reg .b32 tmp; mov.b64 {tmp, %r2005}, %rd637; }
	cvt.u32.u64 	%r2006, %rd637;
	shl.b32 	%r2007, %r2006, %r1447;
	shr.u32 	%r2008, %r2004, %r1446;
	or.b32  	%r2009, %r2007, %r2008;
	xor.b32  	%r2010, %r12, %r2005;
	xor.b32  	%r2011, %r2010, %r2004;
	and.b32  	%r2012, %r2011, %r1445;
	and.b32  	%r2013, %r2009, %r1444;
	cvt.u64.u32 	%rd638, %r2012;
	mul.lo.s64 	%rd639, %rd638, -3263064605168079213;
	{ .reg .b32 tmp; mov.b64 {tmp, %r2014}, %rd639; }
	cvt.u32.u64 	%r2015, %rd639;
	shl.b32 	%r2016, %r2015, %r1447;
	shr.u32 	%r2017, %r2013, %r1446;
	or.b32  	%r2018, %r2016, %r2017;
	xor.b32  	%r2019, %r9, %r2014;
	xor.b32  	%r2020, %r2019, %r2013;
	and.b32  	%r2021, %r2020, %r1445;
	and.b32  	%r2022, %r2018, %r1444;
	cvt.u64.u32 	%rd640, %r2021;
	mul.lo.s64 	%rd641, %rd640, -3263064605168079213;
	{ .reg .b32 tmp; mov.b64 {tmp, %r2023}, %rd641; }
	cvt.u32.u64 	%r2024, %rd641;
	shl.b32 	%r2025, %r2024, %r1447;
	shr.u32 	%r2026, %r2022, %r1446;
	or.b32  	%r2027, %r2025, %r2026;
	xor.b32  	%r2028, %r10, %r2023;
	xor.b32  	%r2029, %r2028, %r2022;
	and.b32  	%r2030, %r2029, %r1445;
	and.b32  	%r2031, %r2027, %r1444;
	cvt.u64.u32 	%rd642, %r2030;
	mul.lo.s64 	%rd643, %rd642, -3263064605168079213;
	{ .reg .b32 tmp; mov.b64 {tmp, %r2032}, %rd643; }
	cvt.u32.u64 	%r2033, %rd643;
	shl.b32 	%r2034, %r2033, %r1447;
	shr.u32 	%r2035, %r2031, %r1446;
	or.b32  	%r2036, %r2034, %r2035;
	xor.b32  	%r2037, %r7, %r2032;
	xor.b32  	%r2038, %r2037, %r2031;
	and.b32  	%r2039, %r2038, %r1445;
	and.b32  	%r2040, %r2036, %r1444;
	cvt.u64.u32 	%rd644, %r2039;
	mul.lo.s64 	%rd645, %rd644, -3263064605168079213;
	{ .reg .b32 tmp; mov.b64 {tmp, %r2041}, %rd645; }
	cvt.u32.u64 	%r2042, %rd645;
	shl.b32 	%r2043, %r2042, %r1447;
	shr.u32 	%r2044, %r2040, %r1446;
	or.b32  	%r2045, %r2043, %r2044;
	xor.b32  	%r2046, %r8, %r2041;
	xor.b32  	%r2047, %r2046, %r2040;
	and.b32  	%r2048, %r2047, %r1445;
	and.b32  	%r2049, %r2045, %r1444;
	cvt.u64.u32 	%rd646, %r2048;
	mul.lo.s64 	%rd647, %rd646, -3263064605168079213;
	{ .reg .b32 tmp; mov.b64 {tmp, %r2050}, %rd647; }
	cvt.u32.u64 	%r2051, %rd647;
	shl.b32 	%r2052, %r2051, %r1447;
	shr.u32 	%r2053, %r2049, %r1446;
	or.b32  	%r2054, %r2052, %r2053;
	xor.b32  	%r2055, %r5, %r2050;
	xor.b32  	%r2056, %r2055, %r2049;
	and.b32  	%r2057, %r2056, %r1445;
	and.b32  	%r2058, %r2054, %r1444;
	cvt.u64.u32 	%rd648, %r2057;
	mul.lo.s64 	%rd649, %rd648, -3263064605168079213;
	{ .reg .b32 tmp; mov.b64 {tmp, %r2059}, %rd649; }
	cvt.u32.u64 	%r2060, %rd649;
	shl.b32 	%r2061, %r2060, %r1447;
	shr.u32 	%r2062, %r2058, %r1446;
	or.b32  	%r2063, %r2061, %r2062;
	xor.b32  	%r2064, %r6, %r2059;
	xor.b32  	%r2065, %r2064, %r2058;
	and.b32  	%r2066, %r2065, %r1445;
	and.b32  	%r2067, %r2063, %r1444;
	cvt.u64.u32 	%rd650, %r2066;
	mul.lo.s64 	%rd651, %rd650, -3263064605168079213;
	{ .reg .b32 tmp; mov.b64 {tmp, %r2068}, %rd651; }
	cvt.u32.u64 	%r2069, %rd651;
	shl.b32 	%r2070, %r2069, %r1447;
	shr.u32 	%r2071, %r2067, %r1446;
	or.b32  	%r2072, %r2070, %r2071;
	xor.b32  	%r2073, %r3, %r2068;
	xor.b32  	%r2074, %r2073, %r2067;
	and.b32  	%r2075, %r2074, %r1445;
	and.b32  	%r2076, %r2072, %r1444;
	cvt.u64.u32 	%rd652, %r2075;
	mul.lo.s64 	%rd653, %rd652, -3263064605168079213;
	{ .reg .b32 tmp; mov.b64 {tmp, %r2077}, %rd653; }
	cvt.u32.u64 	%r2078, %rd653;
	shl.b32 	%r2079, %r2078, %r1447;
	shr.u32 	%r2080, %r2076, %r1446;
	or.b32  	%r2081, %r2079, %r2080;
	xor.b32  	%r2082, %r4, %r2077;
	xor.b32  	%r2083, %r2082, %r2076;
	and.b32  	%r2084, %r2083, %r1445;
	and.b32  	%r2085, %r2081, %r1444;
	cvt.u64.u32 	%rd654, %r2084;
	mul.lo.s64 	%rd655, %rd654, -3263064605168079213;
	{ .reg .b32 tmp; mov.b64 {tmp, %r2086}, %rd655; }
	cvt.u32.u64 	%r2087, %rd655;
	shl.b32 	%r2088, %r2087, %r1447;
	shr.u32 	%r2089, %r2085, %r1446;
	or.b32  	%r2090, %r2088, %r2089;
	xor.b32  	%r2091, %r1, %r2086;
	xor.b32  	%r2092, %r2091, %r2085;
	and.b32  	%r2093, %r2092, %r1445;
	and.b32  	%r2094, %r2090, %r1444;
	cvt.u64.u32 	%rd656, %r2093;
	mul.lo.s64 	%rd657, %rd656, -3263064605168079213;
	{ .reg .b32 tmp; mov.b64 {tmp, %r2095}, %rd657; }
	cvt.u32.u64 	%r2096, %rd657;
	shl.b32 	%r2097, %r2096, %r1447;
	shr.u32 	%r2098, %r2094, %r1446;
	or.b32  	%r2099, %r2097, %r2098;
	xor.b32  	%r2100, %r2, %r2095;
	xor.b32  	%r2101, %r2100, %r2094;
	and.b32  	%r2102, %r2101, %r1445;
	and.b32  	%r2103, %r2099, %r1444;
	cvt.u64.u32 	%rd658, %r2102;
	shl.b64 	%rd659, %rd658, %r1443;
	cvt.u64.u32 	%rd660, %r2103;
	or.b64  	%rd661, %rd659, %rd660;
	setp.lt.u64 	%p75, %rd661, %rd8;
	selp.u64 	%rd662, 1, 0, %p75;
	// begin inline asm
	mov.u32 %r1438, %laneid;
	// end inline asm
	shr.u32 	%r30, %r28, 5;
	mad.lo.s32 	%r2104, %r30, 96, %r1438;
	shl.b32 	%r2105, %r2104, 4;
	mov.u32 	%r2106, _ZZN3cub18CUB_300001_SM_10006detail4scan16DeviceScanKernelINS2_10policy_hubIN6thrust24THRUST_300001_SM_1000_NS6system6detail7generic14key_flag_tupleENS6_6detail10any_assignESA_jNS9_16key_flag_scan_opEE10Policy1000ENS6_18transform_iteratorINS9_21construct_key_flag_opENS6_17counting_iteratorImNS6_11use_defaultESJ_SJ_EESA_SJ_EENS6_25transform_output_iteratorINS9_15write_output_opINSB_15normal_iteratorINS6_7pointerI4KeyTNS6_8cuda_cub5par_tESJ_SJ_EEEEPSQ_EENS6_16discard_iteratorImEEEENS0_13ScanTileStateISA_Lb0EEESD_NS0_8NullTypeEjSA_Lb0ES12_EEvT0_T1_T2_iT3_T4_T5_E12temp_storage;
	add.s32 	%r31, %r2106, %r2105;
	st.shared.v2.u64 	[%r31], {%rd549, %rd550};
	st.shared.v2.u64 	[%r31+512], {%rd605, %rd606};
	st.shared.v2.u64 	[%r31+1024], {%rd661, %rd662};
	bar.warp.sync 	-1;
	shl.b32 	%r2107, %r1438, 5;
	add.s32 	%r32, %r31, %r2107;
	ld.shared.v2.u64 	{%rd13, %rd15}, [%r32];
	ld.shared.v2.u64 	{%rd16, %rd18}, [%r32+16];
	ld.shared.v2.u64 	{%rd21, %rd22}, [%r32+32];
	bar.sync 	0;
	setp.ne.s32 	%p76, %r25, 0;
	@%p76 bra 	$L__BB9_6;
	add.s64 	%rd769, %rd18, %rd15;
	add.s64 	%rd770, %rd22, %rd769;
	mov.b64 	{%r2468, %r2473}, %rd770;
	mov.b64 	{%r2558, %r2563}, %rd21;
	mov.b32 	%r2574, 1;
	mov.b32 	%r2575, 0;
	mov.b32 	%r2576, -1;
	// begin inline asm
	shfl.sync.up.b32 %r2457, %r2558, %r2574, %r2575, %r2576;
	// end inline asm
	// begin inline asm
	shfl.sync.up.b32 %r2462, %r2563, %r2574, %r2575, %r2576;
	// end inline asm
	// begin inline asm
	shfl.sync.up.b32 %r2467, %r2468, %r2574, %r2575, %r2576;
	// end inline asm
	// begin inline asm
	shfl.sync.up.b32 %r2472, %r2473, %r2574, %r2575, %r2576;
	// end inline asm
	mov.b64 	%rd771, {%r2467, %r2472};
	setp.lt.s32 	%p118, %r1438, 1;
	selp.b64 	%rd772, 0, %rd771, %p118;
	add.s64 	%rd773, %rd772, %rd770;
	mov.b64 	{%r2488, %r2493}, %rd773;
	mov.b32 	%r2494, 2;
	// begin inline asm
	shfl.sync.up.b32 %r2477, %r2558, %r2494, %r2575, %r2576;
	// end inline asm
	// begin inline asm
	shfl.sync.up.b32 %r2482, %r2563, %r2494, %r2575, %r2576;
	// end inline asm
	// begin inline asm
	shfl.sync.up.b32 %r2487, %r2488, %r2494, %r2575, %r2576;
	// end inline asm
	// begin inline asm
	shfl.sync.up.b32 %r2492, %r2493, %r2494, %r2575, %r2576;
	// end inline asm
	mov.b64 	%rd774, {%r2487, %r2492};
	setp.lt.s32 	%p119, %r1438, 2;
	selp.b64 	%rd775, 0, %rd774, %p119;
	add.s64 	%rd776, %rd775, %rd773;
	mov.b64 	{%r2508, %r2513}, %rd776;
	mov.b32 	%r2514, 4;
	// begin inline asm
	shfl.sync.up.b32 %r2497, %r2558, %r2514, %r2575, %r2576;
	// end inline asm
	// begin inline asm
	shfl.sync.up.b32 %r2502, %r2563, %r2514, %r2575, %r2576;
	// end inline asm
	// begin inline asm
	shfl.sync.up.b32 %r2507, %r2508, %r2514, %r2575, %r2576;
	// end inline asm
	// begin inline asm
	shfl.sync.up.b32 %r2512, %r2513, %r2514, %r2575, %r2576;
	// end inline asm
	mov.b64 	%rd777, {%r2507, %r2512};
	setp.lt.s32 	%p120, %r1438, 4;
	selp.b64 	%rd778, 0, %rd777, %p120;
	add.s64 	%rd779, %rd778, %rd776;
	mov.b64 	{%r2528, %r2533}, %rd779;
	mov.b32 	%r2534, 8;
	// begin inline asm
	shfl.sync.up.b32 %r2517, %r2558, %r2534, %r2575, %r2576;
	// end inline asm
	// begin inline asm
	shfl.sync.up.b32 %r2522, %r2563, %r2534, %r2575, %r2576;
	// end inline asm
	// begin inline asm
	shfl.sync.up.b32 %r2527, %r2528, %r2534, %r2575, %r2576;
	// end inline asm
	// begin inline asm
	shfl.sync.up.b32 %r2532, %r2533, %r2534, %r2575, %r2576;
	// end inline asm
	mov.b64 	%rd780, {%r2527, %r2532};
	setp.lt.s32 	%p121, %r1438, 8;
	selp.b64 	%rd781, 0, %rd780, %p121;
	add.s64 	%rd782, %rd781, %rd779;
	mov.b64 	{%r2548, %r2553}, %rd782;
	mov.b32 	%r2554, 16;
	// begin inline asm
	shfl.sync.up.b32 %r2537, %r2558, %r2554, %r2575, %r2576;
	// end inline asm
	// begin inline asm
	shfl.sync.up.b32 %r2542, %r2563, %r2554, %r2575, %r2576;
	// end inline asm
	// begin inline asm
	shfl.sync.up.b32 %r2547, %r2548, %r2554, %r2575, %r2576;
	// end inline asm
	// begin inline asm
	shfl.sync.up.b32 %r2552, %r2553, %r2554, %r2575, %r2576;
	// end inline asm
	mov.b64 	%rd783, {%r2547, %r2552};
	setp.lt.s32 	%p122, %r1438, 16;
	selp.b64 	%rd784, 0, %rd783, %p122;
	add.s64 	%rd23, %rd784, %rd782;
	mov.b64 	{%r2568, %r2573}, %rd23;
	// begin inline asm
	shfl.sync.up.b32 %r2557, %r2558, %r2574, %r2575, %r2576;
	// end inline asm
	// begin inline asm
	shfl.sync.up.b32 %r2562, %r2563, %r2574, %r2575, %r2576;
	// end inline asm
	// begin inline asm
	shfl.sync.up.b32 %r2567, %r2568, %r2574, %r2575, %r2576;
	// end inline asm
	// begin inline asm
	shfl.sync.up.b32 %r2572, %r2573, %r2574, %r2575, %r2576;
	// end inline asm
	setp.ne.s32 	%p123, %r1438, 31;
	@%p123 bra 	$L__BB9_4;
	shl.b32 	%r2577, %r30, 4;
	add.s32 	%r2579, %r2106, %r2577;
	st.shared.v2.u64 	[%r2579+64], {%rd21, %rd23};
$L__BB9_4:
	mov.b64 	%rd785, {%r2567, %r2572};
	bar.sync 	0;
	ld.shared.u64 	%rd786, [_ZZN3cub18CUB_300001_SM_10006detail4scan16DeviceScanKernelINS2_10policy_hubIN6thrust24THRUST_300001_SM_1000_NS6system6detail7generic14key_flag_tupleENS6_6detail10any_assignESA_jNS9_16key_flag_scan_opEE10Policy1000ENS6_18transform_iteratorINS9_21construct_key_flag_opENS6_17counting_iteratorImNS6_11use_defaultESJ_SJ_EESA_SJ_EENS6_25transform_output_iteratorINS9_15write_output_opINSB_15normal_iteratorINS6_7pointerI4KeyTNS6_8cuda_cub5par_tESJ_SJ_EEEEPSQ_EENS6_16discard_iteratorImEEEENS0_13ScanTileStateISA_Lb0EEESD_NS0_8NullTypeEjSA_Lb0ES12_EEvT0_T1_T2_iT3_T4_T5_E12temp_storage+72];
	ld.shared.u64 	%rd787, [_ZZN3cub18CUB_300001_SM_10006detail4scan16DeviceScanKernelINS2_10policy_hubIN6thrust24THRUST_300001_SM_1000_NS6system6detail7generic14key_flag_tupleENS6_6detail10any_assignESA_jNS9_16key_flag_scan_opEE10Policy1000ENS6_18transform_iteratorINS9_21construct_key_flag_opENS6_17counting_iteratorImNS6_11use_defaultESJ_SJ_EESA_SJ_EENS6_25transform_output_iteratorINS9_15write_output_opINSB_15normal_iteratorINS6_7pointerI4KeyTNS6_8cuda_cub5par_tESJ_SJ_EEEEPSQ_EENS6_16discard_iteratorImEEEENS0_13ScanTileStateISA_Lb0EEESD_NS0_8NullTypeEjSA_Lb0ES12_EEvT0_T1_T2_iT3_T4_T5_E12temp_storage+88];
	add.s64 	%rd788, %rd787, %rd786;
	setp.eq.s32 	%p124, %r30, 2;
	selp.b64 	%rd789, %rd788, %rd786, %p124;
	ld.shared.u64 	%rd790, [_ZZN3cub18CUB_300001_SM_10006detail4scan16DeviceScanKernelINS2_10policy_hubIN6thrust24THRUST_300001_SM_1000_NS6system6detail7generic14key_flag_tupleENS6_6detail10any_assignESA_jNS9_16key_flag_scan_opEE10Policy1000ENS6_18transform_iteratorINS9_21construct_key_flag_opENS6_17counting_iteratorImNS6_11use_defaultESJ_SJ_EESA_SJ_EENS6_25transform_output_iteratorINS9_15write_output_opINSB_15normal_iteratorINS6_7pointerI4KeyTNS6_8cuda_cub5par_tESJ_SJ_EEEEPSQ_EENS6_16discard_iteratorImEEEENS0_13ScanTileStateISA_Lb0EEESD_NS0_8NullTypeEjSA_Lb0ES12_EEvT0_T1_T2_iT3_T4_T5_E12temp_storage+104];
	add.s64 	%rd24, %rd788, %rd790;
	setp.eq.s32 	%p125, %r30, 3;
	selp.b64 	%rd791, %rd24, %rd789, %p125;
	setp.lt.u32 	%p126, %r28, 32;
	setp.eq.s32 	%p127, %r1438, 0;
	selp.b64 	%rd792, 0, %rd785, %p127;
	add.s64 	%rd793, %rd791, %rd792;
	selp.b64 	%rd825, %rd785, %rd793, %p126;
	setp.ne.s32 	%p128, %r28, 0;
	@%p128 bra 	$L__BB9_34;
	ld.shared.u64 	%rd800, [_ZZN3cub18CUB_300001_SM_10006detail4scan16DeviceScanKernelINS2_10policy_hubIN6thrust24THRUST_300001_SM_1000_NS6system6detail7generic14key_flag_tupleENS6_6detail10any_assignESA_jNS9_16key_flag_scan_opEE10Policy1000ENS6_18transform_iteratorINS9_21construct_key_flag_opENS6_17counting_iteratorImNS6_11use_defaultESJ_SJ_EESA_SJ_EENS6_25transform_output_iteratorINS9_15write_output_opINSB_15normal_iteratorINS6_7pointerI4KeyTNS6_8cuda_cub5par_tESJ_SJ_EEEEPSQ_EENS6_16discard_iteratorImEEEENS0_13ScanTileStateISA_Lb0EEESD_NS0_8NullTypeEjSA_Lb0ES12_EEvT0_T1_T2_iT3_T4_T5_E12temp_storage+120];
	ld.shared.u64 	%rd795, [_ZZN3cub18CUB_300001_SM_10006detail4scan16DeviceScanKernelINS2_10policy_hubIN6thrust24THRUST_300001_SM_1000_NS6system6detail7generic14key_flag_tupleENS6_6detail10any_assignESA_jNS9_16key_flag_scan_opEE10Policy1000ENS6_18transform_iteratorINS9_21construct_key_flag_opENS6_17counting_iteratorImNS6_11use_defaultESJ_SJ_EESA_SJ_EENS6_25transform_output_iteratorINS9_15write_output_opINSB_15normal_iteratorINS6_7pointerI4KeyTNS6_8cuda_cub5par_tESJ_SJ_EEEEPSQ_EENS6_16discard_iteratorImEEEENS0_13ScanTileStateISA_Lb0EEESD_NS0_8NullTypeEjSA_Lb0ES12_EEvT0_T1_T2_iT3_T4_T5_E12temp_storage+112];
	add.s64 	%rd794, %rd3, 512;
	// begin inline asm
	st.cg.u64 [%rd794], %rd795;
	// end inline asm
	add.s64 	%rd796, %rd3, 520;
	add.s64 	%rd797, %rd800, %rd24;
	// begin inline asm
	st.cg.u64 [%rd796], %rd797;
	// end inline asm
	add.s64 	%rd798, %rd1, 128;
	mov.b32 	%r2580, 101;
	// begin inline asm
	st.release.gpu.u32 [%rd798], %r2580;
	// end inline asm
	mov.b64 	%rd825, 0;
	bra.uni 	$L__BB9_34;
$L__BB9_6:
	add.s64 	%rd663, %rd18, %rd15;
	add.s64 	%rd664, %rd22, %rd663;
	mov.b64 	{%r2119, %r2124}, %rd664;
	mov.b64 	{%r2209, %r2214}, %rd21;
	mov.b32 	%r2225, 1;
	mov.b32 	%r2226, 0;
	mov.b32 	%r2227, -1;
	// begin inline asm
	shfl.sync.up.b32 %r2108, %r2209, %r2225, %r2226, %r2227;
	// end inline asm
	// begin inline asm
	shfl.sync.up.b32 %r2113, %r2214, %r2225, %r2226, %r2227;
	// end inline asm
	// begin inline asm
	shfl.sync.up.b32 %r2118, %r2119, %r2225, %r2226, %r2227;
	// end inline asm
	// begin inline asm
	shfl.sync.up.b32 %r2123, %r2124, %r2225, %r2226, %r2227;
	// end inline asm
	mov.b64 	%rd665, {%r2118, %r2123};
	setp.lt.s32 	%p77, %r1438, 1;
	selp.b64 	%rd666, 0, %rd665, %p77;
	add.s64 	%rd667, %rd666, %rd664;
	mov.b64 	{%r2139, %r2144}, %rd667;
	mov.b32 	%r2145, 2;
	// begin inline asm
	shfl.sync.up.b32 %r2128, %r2209, %r2145, %r2226, %r2227;
	// end inline asm
	// begin inline asm
	shfl.sync.up.b32 %r2133, %r2214, %r2145, %r2226, %r2227;
	// end inline asm
	// begin inline asm
	shfl.sync.up.b32 %r2138, %r2139, %r2145, %r2226, %r2227;
	// end inline asm
	// begin inline asm
	shfl.sync.up.b32 %r2143, %r2144, %r2145, %r2226, %r2227;
	// end inline asm
	mov.b64 	%rd668, {%r2138, %r2143};
	setp.lt.s32 	%p78, %r1438, 2;
	selp.b64 	%rd669, 0, %rd668, %p78;
	add.s64 	%rd670, %rd669, %rd667;
	mov.b64 	{%r2159, %r2164}, %rd670;
	mov.b32 	%r2165, 4;
	// begin inline asm
	shfl.sync.up.b32 %r2148, %r2209, %r2165, %r2226, %r2227;
	// end inline asm
	// begin inline asm
	shfl.sync.up.b32 %r2153, %r2214, %r2165, %r2226, %r2227;
	// end inline asm
	// begin inline asm
	shfl.sync.up.b32 %r2158, %r2159, %r2165, %r2226, %r2227;
	// end inline asm
	// begin inline asm
	shfl.sync.up.b32 %r2163, %r2164, %r2165, %r2226, %r2227;
	// end inline asm
	mov.b64 	%rd671, {%r2158, %r2163};
	setp.lt.s32 	%p79, %r1438, 4;
	selp.b64 	%rd672, 0, %rd671, %p79;
	add.s64 	%rd673, %rd672, %rd670;
	mov.b64 	{%r2179, %r2184}, %rd673;
	mov.b32 	%r2185, 8;
	// begin inline asm
	shfl.sync.up.b32 %r2168, %r2209, %r2185, %r2226, %r2227;
	// end inline asm
	// begin inline asm
	shfl.sync.up.b32 %r2173, %r2214, %r2185, %r2226, %r2227;
	// end inline asm
	// begin inline asm
	shfl.sync.up.b32 %r2178, %r2179, %r2185, %r2226, %r2227;
	// end inline asm
	// begin inline asm
	shfl.sync.up.b32 %r2183, %r2184, %r2185, %r2226, %r2227;
	// end inline asm
	mov.b64 	%rd674, {%r2178, %r2183};
	setp.lt.s32 	%p80, %r1438, 8;
	selp.b64 	%rd675, 0, %rd674, %p80;
	add.s64 	%rd676, %rd675, %rd673;
	mov.b64 	{%r2199, %r2204}, %rd676;
	mov.b32 	%r2205, 16;
	// begin inline asm
	shfl.sync.up.b32 %r2188, %r2209, %r2205, %r2226, %r2227;
	// end inline asm
	// begin inline asm
	shfl.sync.up.b32 %r2193, %r2214, %r2205, %r2226, %r2227;
	// end inline asm
	// begin inline asm
	shfl.sync.up.b32 %r2198, %r2199, %r2205, %r2226, %r2227;
	// end inline asm
	// begin inline asm
	shfl.sync.up.b32 %r2203, %r2204, %r2205, %r2226, %r2227;
	// end inline asm
	mov.b64 	%rd677, {%r2198, %r2203};
	setp.lt.s32 	%p81, %r1438, 16;
	selp.b64 	%rd678, 0, %rd677, %p81;
	add.s64 	%rd26, %rd678, %rd676;
	mov.b64 	{%r2219, %r2224}, %rd26;
	// begin inline asm
	shfl.sync.up.b32 %r2208, %r2209, %r2225, %r2226, %r2227;
	// end inline asm
	// begin inline asm
	shfl.sync.up.b32 %r2213, %r2214, %r2225, %r2226, %r2227;
	// end inline asm
	// begin inline asm
	shfl.sync.up.b32 %r2218, %r2219, %r2225, %r2226, %r2227;
	// end inline asm
	// begin inline asm
	shfl.sync.up.b32 %r2223, %r2224, %r2225, %r2226, %r2227;
	// end inline asm
	setp.ne.s32 	%p82, %r1438, 31;
	@%p82 bra 	$L__BB9_8;
	shl.b32 	%r2228, %r30, 4;
	add.s32 	%r2230, %r2106, %r2228;
	st.shared.v2.u64 	[%r2230+64], {%rd21, %rd26};
$L__BB9_8:
	mov.b64 	%rd679, {%r2218, %r2223};
	bar.sync 	0;
	ld.shared.u64 	%rd680, [_ZZN3cub18CUB_300001_SM_10006detail4scan16DeviceScanKernelINS2_10policy_hubIN6thrust24THRUST_300001_SM_1000_NS6system6detail7generic14key_flag_tupleENS6_6detail10any_assignESA_jNS9_16key_flag_scan_opEE10Policy1000ENS6_18transform_iteratorINS9_21construct_key_flag_opENS6_17counting_iteratorImNS6_11use_defaultESJ_SJ_EESA_SJ_EENS6_25transform_output_iteratorINS9_15write_output_opINSB_15normal_iteratorINS6_7pointerI4KeyTNS6_8cuda_cub5par_tESJ_SJ_EEEEPSQ_EENS6_16discard_iteratorImEEEENS0_13ScanTileStateISA_Lb0EEESD_NS0_8NullTypeEjSA_Lb0ES12_EEvT0_T1_T2_iT3_T4_T5_E12temp_storage+72];
	ld.shared.u64 	%rd681, [_ZZN3cub18CUB_300001_SM_10006detail4scan16DeviceScanKernelINS2_10policy_hubIN6thrust24THRUST_300001_SM_1000_NS6system6detail7generic14key_flag_tupleENS6_6detail10any_assignESA_jNS9_16key_flag_scan_opEE10Policy1000ENS6_18transform_iteratorINS9_21construct_key_flag_opENS6_17counting_iteratorImNS6_11use_defaultESJ_SJ_EESA_SJ_EENS6_25transform_output_iteratorINS9_15write_output_opINSB_15normal_iteratorINS6_7pointerI4KeyTNS6_8cuda_cub5par_tESJ_SJ_EEEEPSQ_EENS6_16discard_iteratorImEEEENS0_13ScanTileStateISA_Lb0EEESD_NS0_8NullTypeEjSA_Lb0ES12_EEvT0_T1_T2_iT3_T4_T5_E12temp_storage+88];
	add.s64 	%rd682, %rd681, %rd680;
	setp.eq.s32 	%p83, %r30, 2;
	selp.b64 	%rd683, %rd682, %rd680, %p83;
	ld.shared.u64 	%rd684, [_ZZN3cub18CUB_300001_SM_10006detail4scan16DeviceScanKernelINS2_10policy_hubIN6thrust24THRUST_300001_SM_1000_NS6system6detail7generic14key_flag_tupleENS6_6detail10any_assignESA_jNS9_16key_flag_scan_opEE10Policy1000ENS6_18transform_iteratorINS9_21construct_key_flag_opENS6_17counting_iteratorImNS6_11use_defaultESJ_SJ_EESA_SJ_EENS6_25transform_output_iteratorINS9_15write_output_opINSB_15normal_iteratorINS6_7pointerI4KeyTNS6_8cuda_cub5par_tESJ_SJ_EEEEPSQ_EENS6_16discard_iteratorImEEEENS0_13ScanTileStateISA_Lb0EEESD_NS0_8NullTypeEjSA_Lb0ES12_EEvT0_T1_T2_iT3_T4_T5_E12temp_storage+104];
	add.s64 	%rd685, %rd682, %rd684;
	setp.eq.s32 	%p84, %r30, 3;
	selp.b64 	%rd686, %rd685, %rd683, %p84;
	ld.shared.v2.u64 	{%rd29, %rd28}, [_ZZN3cub18CUB_300001_SM_10006detail4scan16DeviceScanKernelINS2_10policy_hubIN6thrust24THRUST_300001_SM_1000_NS6system6detail7generic14key_flag_tupleENS6_6detail10any_assignESA_jNS9_16key_flag_scan_opEE10Policy1000ENS6_18transform_iteratorINS9_21construct_key_flag_opENS6_17counting_iteratorImNS6_11use_defaultESJ_SJ_EESA_SJ_EENS6_25transform_output_iteratorINS9_15write_output_opINSB_15normal_iteratorINS6_7pointerI4KeyTNS6_8cuda_cub5par_tESJ_SJ_EEEEPSQ_EENS6_16discard_iteratorImEEEENS0_13ScanTileStateISA_Lb0EEESD_NS0_8NullTypeEjSA_Lb0ES12_EEvT0_T1_T2_iT3_T4_T5_E12temp_storage+112];
	add.s64 	%rd30, %rd28, %rd685;
	setp.gt.u32 	%p85, %r28, 31;
	setp.lt.u32 	%p86, %r28, 32;
	setp.eq.s32 	%p87, %r1438, 0;
	selp.b64 	%rd687, 0, %rd679, %p87;
	add.s64 	%rd824, %rd686, %rd687;
	selp.b64 	%rd32, %rd679, %rd824, %p86;
	@%p85 bra 	$L__BB9_33;
	setp.ne.s32 	%p88, %r28, 0;
	@%p88 bra 	$L__BB9_11;
	st.shared.u64 	[_ZZN3cub18CUB_300001_SM_10006detail4scan16DeviceScanKernelINS2_10policy_hubIN6thrust24THRUST_300001_SM_1000_NS6system6detail7generic14key_flag_tupleENS6_6detail10any_assignESA_jNS9_16key_flag_scan_opEE10Policy1000ENS6_18transform_iteratorINS9_21construct_key_flag_opENS6_17counting_iteratorImNS6_11use_defaultESJ_SJ_EESA_SJ_EENS6_25transform_output_iteratorINS9_15write_output_opINSB_15normal_iteratorINS6_7pointerI4KeyTNS6_8cuda_cub5par_tESJ_SJ_EEEEPSQ_EENS6_16discard_iteratorImEEEENS0_13ScanTileStateISA_Lb0EEESD_NS0_8NullTypeEjSA_Lb0ES12_EEvT0_T1_T2_iT3_T4_T5_E12temp_storage+40], %rd29;
	st.shared.u64 	[_ZZN3cub18CUB_300001_SM_10006detail4scan16DeviceScanKernelINS2_10policy_hubIN6thrust24THRUST_300001_SM_1000_NS6system6detail7generic14key_flag_tupleENS6_6detail10any_assignESA_jNS9_16key_flag_scan_opEE10Policy1000ENS6_18transform_iteratorINS9_21construct_key_flag_opENS6_17counting_iteratorImNS6_11use_defaultESJ_SJ_EESA_SJ_EENS6_25transform_output_iteratorINS9_15write_output_opINSB_15normal_iteratorINS6_7pointerI4KeyTNS6_8cuda_cub5par_tESJ_SJ_EEEEPSQ_EENS6_16discard_iteratorImEEEENS0_13ScanTileStateISA_Lb0EEESD_NS0_8NullTypeEjSA_Lb0ES12_EEvT0_T1_T2_iT3_T4_T5_E12temp_storage+48], %rd30;
	mul.wide.s32 	%rd693, %r25, 16;
	add.s64 	%rd694, %rd2, %rd693;
	add.s64 	%rd688, %rd694, 512;
	// begin inline asm
	st.cg.u64 [%rd688], %rd29;
	// end inline asm
	add.s64 	%rd690, %rd694, 520;
	// begin inline asm
	st.cg.u64 [%rd690], %rd30;
	// end inline asm
	mul.wide.s32 	%rd695, %r25, 4;
	add.s64 	%rd696, %rd1, %rd695;
	add.s64 	%rd692, %rd696, 128;
	mov.b32 	%r2231, 100;
	// begin inline asm
	st.release.gpu.u32 [%rd692], %r2231;
	// end inline asm
$L__BB9_11:
	not.b32 	%r2232, %r28;
	add.s32 	%r2582, %r25, %r2232;
	mov.u32 	%r2233, %nctaid.x;
	setp.gt.u32 	%p89, %r2233, 499;
	@%p89 bra 	$L__BB9_13;
	membar.cta;
	bra.uni 	$L__BB9_14;
$L__BB9_13:
	mov.b32 	%r2234, 450;
	// begin inline asm
	nanosleep.u32 %r2234;
	// end inline asm
$L__BB9_14:
	mul.wide.s32 	%rd697, %r2582, 4;
	add.s64 	%rd698, %rd1, %rd697;
	add.s64 	%rd33, %rd698, 128;
$L__BB9_15:
	// begin inline asm
	ld.relaxed.gpu.u32 %r2581, [%rd33];
	// end inline asm
	membar.gl;
	setp.eq.s32 	%p90, %r2581, 99;
	mov.b32 	%r2236, -1;
	vote.sync.any.pred 	%p91, %p90, %r2236;
	@%p91 bra 	$L__BB9_15;
	setp.eq.s32 	%p92, %r2581, 101;
	@%p92 bra 	$L__BB9_19;
	setp.ne.s32 	%p93, %r2581, 100;
	@%p93 bra 	$L__BB9_20;
	mul.wide.s32 	%rd711, %r2582, 16;
	add.s64 	%rd712, %rd2, %rd711;
	add.s64 	%rd708, %rd712, 512;
	// begin inline asm
	ld.cg.u64 %rd817, [%rd708];
	// end inline asm
	add.s64 	%rd710, %rd712, 520;
	// begin inline asm
	ld.cg.u64 %rd818, [%rd710];
	// end inline asm
	bra.uni 	$L__BB9_20;
$L__BB9_19:
	mul.wide.s32 	%rd705, %r2582, 16;
	add.s64 	%rd706, %rd3, %rd705;
	add.s64 	%rd702, %rd706, 512;
	// begin inline asm
	ld.cg.u64 %rd817, [%rd702];
	// end inline asm
	add.s64 	%rd704, %rd706, 520;
	// begin inline asm
	ld.cg.u64 %rd818, [%rd704];
	// end inline asm
$L__BB9_20:
	setp.eq.s32 	%p94, %r2581, 101;
	mov.b32 	%r2338, -1;
	vote.sync.ballot.b32 	%r2339, %p94, %r2338;
	// begin inline asm
	mov.u32 %r2238, %lanemask_ge;
	// end inline asm
	and.b32  	%r2340, %r2339, %r2238;
	or.b32  	%r2341, %r2340, -2147483648;
	add.s32 	%r2342, %r2341, -1;
	not.b32 	%r2343, %r2341;
	and.b32  	%r2344, %r2343, %r2342;
	popc.b32 	%r2242, %r2344;
	mov.b64 	{%r2320, %r2325}, %rd817;
	mov.b32 	%r2256, 1;
	// begin inline asm
	shfl.sync.down.b32 %r2239, %r2320, %r2256, %r2242, %r2338;
	// end inline asm
	// begin inline asm
	shfl.sync.down.b32 %r2244, %r2325, %r2256, %r2242, %r2338;
	// end inline asm
	mov.b64 	{%r2250, %r2255}, %rd818;
	// begin inline asm
	shfl.sync.down.b32 %r2249, %r2250, %r2256, %r2242, %r2338;
	// end inline asm
	// begin inline asm
	shfl.sync.down.b32 %r2254, %r2255, %r2256, %r2242, %r2338;
	// end inline asm
	mov.b64 	%rd714, {%r2249, %r2254};
	setp.lt.s32 	%p96, %r1438, %r2242;
	selp.b64 	%rd715, %rd714, 0, %p96;
	add.s64 	%rd716, %rd715, %rd818;
	mov.b64 	{%r2270, %r2275}, %rd716;
	mov.b32 	%r2276, 2;
	// begin inline asm
	shfl.sync.down.b32 %r2259, %r2320, %r2276, %r2242, %r2338;
	// end inline asm
	// begin inline asm
	shfl.sync.down.b32 %r2264, %r2325, %r2276, %r2242, %r2338;
	// end inline asm
	// begin inline asm
	shfl.sync.down.b32 %r2269, %r2270, %r2276, %r2242, %r2338;
	// end inline asm
	// begin inline asm
	shfl.sync.down.b32 %r2274, %r2275, %r2276, %r2242, %r2338;
	// end inline asm
	mov.b64 	%rd717, {%r2269, %r2274};
	add.s32 	%r40, %r1438, 2;
	setp.gt.s32 	%p97, %r40, %r2242;
	selp.b64 	%rd718, 0, %rd717, %p97;
	add.s64 	%rd719, %rd718, %rd716;
	mov.b64 	{%r2290, %r2295}, %rd719;
	mov.b32 	%r2296, 4;
	// begin inline asm
	shfl.sync.down.b32 %r2279, %r2320, %r2296, %r2242, %r2338;
	// end inline asm
	// begin inline asm
	shfl.sync.down.b32 %r2284, %r2325, %r2296, %r2242, %r2338;
	// end inline asm
	// begin inline asm
	shfl.sync.down.b32 %r2289, %r2290, %r2296, %r2242, %r2338;
	// end inline asm
	// begin inline asm
	shfl.sync.down.b32 %r2294, %r2295, %r2296, %r2242, %r2338;
	// end inline asm
	mov.b64 	%rd720, {%r2289, %r2294};
	add.s32 	%r41, %r1438, 4;
	setp.gt.s32 	%p98, %r41, %r2242;
	selp.b64 	%rd721, 0, %rd720, %p98;
	add.s64 	%rd722, %rd721, %rd719;
	mov.b64 	{%r2310, %r2315}, %rd722;
	mov.b32 	%r2316, 8;
	// begin inline asm
	shfl.sync.down.b32 %r2299, %r2320, %r2316, %r2242, %r2338;
	// end inline asm
	// begin inline asm
	shfl.sync.down.b32 %r2304, %r2325, %r2316, %r2242, %r2338;
	// end inline asm
	// begin inline asm
	shfl.sync.down.b32 %r2309, %r2310, %r2316, %r2242, %r2338;
	// end inline asm
	// begin inline asm
	shfl.sync.down.b32 %r2314, %r2315, %r2316, %r2242, %r2338;
	// end inline asm
	mov.b64 	%rd723, {%r2309, %r2314};
	add.s32 	%r42, %r1438, 8;
	setp.gt.s32 	%p99, %r42, %r2242;
	selp.b64 	%rd724, 0, %rd723, %p99;
	add.s64 	%rd725, %rd724, %rd722;
	mov.b64 	{%r2330, %r2335}, %rd725;
	mov.b32 	%r2336, 16;
	// begin inline asm
	shfl.sync.down.b32 %r2319, %r2320, %r2336, %r2242, %r2338;
	// end inline asm
	// begin inline asm
	shfl.sync.down.b32 %r2324, %r2325, %r2336, %r2242, %r2338;
	// end inline asm
	// begin inline asm
	shfl.sync.down.b32 %r2329, %r2330, %r2336, %r2242, %r2338;
	// end inline asm
	// begin inline asm
	shfl.sync.down.b32 %r2334, %r2335, %r2336, %r2242, %r2338;
	// end inline asm
	mov.b64 	%rd726, {%r2329, %r2334};
	add.s32 	%r43, %r1438, 16;
	setp.gt.s32 	%p100, %r43, %r2242;
	selp.b64 	%rd727, 0, %rd726, %p100;
	add.s64 	%rd821, %rd727, %rd725;
	add.s64 	%rd41, %rd3, 512;
	add.s64 	%rd42, %rd2, 512;
	add.s64 	%rd43, %rd1, 128;
$L__BB9_21:
	setp.ne.s32 	%p101, %r2581, 101;
	mov.b32 	%r2345, -1;
	vote.sync.all.pred 	%p102, %p101, %r2345;
	not.pred 	%p103, %p102;
	@%p103 bra 	$L__BB9_29;
	mul.wide.s32 	%rd739, %r2582, 4;
	add.s64 	%rd740, %rd43, %rd739;
	add.s64 	%rd47, %rd740, -128;
$L__BB9_23:
	// begin inline asm
	ld.relaxed.gpu.u32 %r2581, [%rd47];
	// end inline asm
	membar.gl;
	setp.eq.s32 	%p107, %r2581, 99;
	mov.b32 	%r2349, -1;
	vote.sync.any.pred 	%p108, %p107, %r2349;
	@%p108 bra 	$L__BB9_23;
	setp.eq.s32 	%p109, %r2581, 101;
	@%p109 bra 	$L__BB9_27;
	setp.ne.s32 	%p110, %r2581, 100;
	@%p110 bra 	$L__BB9_28;
	mul.wide.s32 	%rd752, %r2582, 16;
	add.s64 	%rd753, %rd42, %rd752;
	add.s64 	%rd749, %rd753, -512;
	// begin inline asm
	ld.cg.u64 %rd822, [%rd749];
	// end inline asm
	add.s64 	%rd751, %rd753, -504;
	// begin inline asm
	ld.cg.u64 %rd823, [%rd751];
	// end inline asm
	bra.uni 	$L__BB9_28;
$L__BB9_27:
	mul.wide.s32 	%rd746, %r2582, 16;
	add.s64 	%rd747, %rd41, %rd746;
	add.s64 	%rd743, %rd747, -512;
	// begin inline asm
	ld.cg.u64 %rd822, [%rd743];
	// end inline asm
	add.s64 	%rd745, %rd747, -504;
	// begin inline asm
	ld.cg.u64 %rd823, [%rd745];
	// end inline asm
$L__BB9_28:
	mov.b32 	%r2450, -1;
	vote.sync.ballot.b32 	%r2451, %p109, %r2450;
	and.b32  	%r2452, %r2451, %r2238;
	or.b32  	%r2453, %r2452, -2147483648;
	add.s32 	%r2454, %r2453, -1;
	not.b32 	%r2455, %r2453;
	and.b32  	%r2456, %r2455, %r2454;
	popc.b32 	%r2354, %r2456;
	mov.b64 	{%r2432, %r2437}, %rd822;
	mov.b32 	%r2368, 1;
	// begin inline asm
	shfl.sync.down.b32 %r2351, %r2432, %r2368, %r2354, %r2450;
	// end inline asm
	// begin inline asm
	shfl.sync.down.b32 %r2356, %r2437, %r2368, %r2354, %r2450;
	// end inline asm
	mov.b64 	{%r2362, %r2367}, %rd823;
	// begin inline asm
	shfl.sync.down.b32 %r2361, %r2362, %r2368, %r2354, %r2450;
	// end inline asm
	// begin inline asm
	shfl.sync.down.b32 %r2366, %r2367, %r2368, %r2354, %r2450;
	// end inline asm
	mov.b64 	%rd754, {%r2361, %r2366};
	setp.lt.s32 	%p113, %r1438, %r2354;
	selp.b64 	%rd755, %rd754, 0, %p113;
	add.s64 	%rd756, %rd755, %rd823;
	mov.b64 	{%r2382, %r2387}, %rd756;
	mov.b32 	%r2388, 2;
	// begin inline asm
	shfl.sync.down.b32 %r2371, %r2432, %r2388, %r2354, %r2450;
	// end inline asm
	// begin inline asm
	shfl.sync.down.b32 %r2376, %r2437, %r2388, %r2354, %r2450;
	// end inline asm
	// begin inline asm
	shfl.sync.down.b32 %r2381, %r2382, %r2388, %r2354, %r2450;
	// end inline asm
	// begin inline asm
	shfl.sync.down.b32 %r2386, %r2387, %r2388, %r2354, %r2450;
	// end inline asm
	mov.b64 	%rd757, {%r2381, %r2386};
	setp.gt.s32 	%p114, %r40, %r2354;
	selp.b64 	%rd758, 0, %rd757, %p114;
	add.s64 	%rd759, %rd758, %rd756;
	mov.b64 	{%r2402, %r2407}, %rd759;
	mov.b32 	%r2408, 4;
	// begin inline asm
	shfl.sync.down.b32 %r2391, %r2432, %r2408, %r2354, %r2450;
	// end inline asm
	// begin inline asm
	shfl.sync.down.b32 %r2396, %r2437, %r2408, %r2354, %r2450;
	// end inline asm
	// begin inline asm
	shfl.sync.down.b32 %r2401, %r2402, %r2408, %r2354, %r2450;
	// end inline asm
	// begin inline asm
	shfl.sync.down.b32 %r2406, %r2407, %r2408, %r2354, %r2450;
	// end inline asm
	mov.b64 	%rd760, {%r2401, %r2406};
	setp.gt.s32 	%p115, %r41, %r2354;
	selp.b64 	%rd761, 0, %rd760, %p115;
	add.s64 	%rd762, %rd761, %rd759;
	mov.b64 	{%r2422, %r2427}, %rd762;
	mov.b32 	%r2428, 8;
	// begin inline asm
	shfl.sync.down.b32 %r2411, %r2432, %r2428, %r2354, %r2450;
	// end inline asm
	// begin inline asm
	shfl.sync.down.b32 %r2416, %r2437, %r2428, %r2354, %r2450;
	// end inline asm
	// begin inline asm
	shfl.sync.down.b32 %r2421, %r2422, %r2428, %r2354, %r2450;
	// end inline asm
	// begin inline asm
	shfl.sync.down.b32 %r2426, %r2427, %r2428, %r2354, %r2450;
	// end inline asm
	mov.b64 	%rd763, {%r2421, %r2426};
	setp.gt.s32 	%p116, %r42, %r2354;
	selp.b64 	%rd764, 0, %rd763, %p116;
	add.s64 	%rd765, %rd764, %rd762;
	mov.b64 	{%r2442, %r2447}, %rd765;
	mov.b32 	%r2448, 16;
	// begin inline asm
	shfl.sync.down.b32 %r2431, %r2432, %r2448, %r2354, %r2450;
	// end inline asm
	// begin inline asm
	shfl.sync.down.b32 %r2436, %r2437, %r2448, %r2354, %r2450;
	// end inline asm
	// begin inline asm
	shfl.sync.down.b32 %r2441, %r2442, %r2448, %r2354, %r2450;
	// end inline asm
	// begin inline asm
	shfl.sync.down.b32 %r2446, %r2447, %r2448, %r2354, %r2450;
	// end inline asm
	mov.b64 	%rd766, {%r2441, %r2446};
	setp.gt.s32 	%p117, %r43, %r2354;
	selp.b64 	%rd767, 0, %rd766, %p117;
	add.s64 	%rd768, %rd765, %rd821;
	add.s64 	%rd821, %rd768, %rd767;
	add.s32 	%r2582, %r2582, -32;
	bra.uni 	$L__BB9_21;
$L__BB9_29:
	setp.ne.s32 	%p104, %r28, 0;
	@%p104 bra 	$L__BB9_31;
	add.s64 	%rd731, %rd821, %rd30;
	mul.wide.s32 	%rd733, %r25, 16;
	add.s64 	%rd734, %rd3, %rd733;
	add.s64 	%rd728, %rd734, 512;
	// begin inline asm
	st.cg.u64 [%rd728], %rd29;
	// end inline asm
	add.s64 	%rd730, %rd734, 520;
	// begin inline asm
	st.cg.u64 [%rd730], %rd731;
	// end inline asm
	mul.wide.s32 	%rd735, %r25, 4;
	add.s64 	%rd736, %rd1, %rd735;
	add.s64 	%rd732, %rd736, 128;
	mov.b32 	%r2347, 101;
	// begin inline asm
	st.release.gpu.u32 [%rd732], %r2347;
	// end inline asm
	st.shared.u64 	[_ZZN3cub18CUB_300001_SM_10006detail4scan16DeviceScanKernelINS2_10policy_hubIN6thrust24THRUST_300001_SM_1000_NS6system6detail7generic14key_flag_tupleENS6_6detail10any_assignESA_jNS9_16key_flag_scan_opEE10Policy1000ENS6_18transform_iteratorINS9_21construct_key_flag_opENS6_17counting_iteratorImNS6_11use_defaultESJ_SJ_EESA_SJ_EENS6_25transform_output_iteratorINS9_15write_output_opINSB_15normal_iteratorINS6_7pointerI4KeyTNS6_8cuda_cub5par_tESJ_SJ_EEEEPSQ_EENS6_16discard_iteratorImEEEENS0_13ScanTileStateISA_Lb0EEESD_NS0_8NullTypeEjSA_Lb0ES12_EEvT0_T1_T2_iT3_T4_T5_E12temp_storage+8], %rd817;
	st.shared.v2.u64 	[_ZZN3cub18CUB_300001_SM_10006detail4scan16DeviceScanKernelINS2_10policy_hubIN6thrust24THRUST_300001_SM_1000_NS6system6detail7generic14key_flag_tupleENS6_6detail10any_assignESA_jNS9_16key_flag_scan_opEE10Policy1000ENS6_18transform_iteratorINS9_21construct_key_flag_opENS6_17counting_iteratorImNS6_11use_defaultESJ_SJ_EESA_SJ_EENS6_25transform_output_iteratorINS9_15write_output_opINSB_15normal_iteratorINS6_7pointerI4KeyTNS6_8cuda_cub5par_tESJ_SJ_EEEEPSQ_EENS6_16discard_iteratorImEEEENS0_13ScanTileStateISA_Lb0EEESD_NS0_8NullTypeEjSA_Lb0ES12_EEvT0_T1_T2_iT3_T4_T5_E12temp_storage+16], {%rd821, %rd29};
	st.shared.u64 	[_ZZN3cub18CUB_300001_SM_10006detail4scan16DeviceScanKernelINS2_10policy_hubIN6thrust24THRUST_300001_SM_1000_NS6system6detail7generic14key_flag_tupleENS6_6detail10any_assignESA_jNS9_16key_flag_scan_opEE10Policy1000ENS6_18transform_iteratorINS9_21construct_key_flag_opENS6_17counting_iteratorImNS6_11use_defaultESJ_SJ_EESA_SJ_EENS6_25transform_output_iteratorINS9_15write_output_opINSB_15normal_iteratorINS6_7pointerI4KeyTNS6_8cuda_cub5par_tESJ_SJ_EEEEPSQ_EENS6_16discard_iteratorImEEEENS0_13ScanTileStateISA_Lb0EEESD_NS0_8NullTypeEjSA_Lb0ES12_EEvT0_T1_T2_iT3_T4_T5_E12temp_storage+32], %rd731;
$L__BB9_31:
	setp.ne.s32 	%p105, %r1438, 0;
	mov.u64 	%rd824, %rd32;
	@%p105 bra 	$L__BB9_33;
	st.shared.u64 	[_ZZN3cub18CUB_300001_SM_10006detail4scan16DeviceScanKernelINS2_10policy_hubIN6thrust24THRUST_300001_SM_1000_NS6system6detail7generic14key_flag_tupleENS6_6detail10any_assignESA_jNS9_16key_flag_scan_opEE10Policy1000ENS6_18transform_iteratorINS9_21construct_key_flag_opENS6_17counting_iteratorImNS6_11use_defaultESJ_SJ_EESA_SJ_EENS6_25transform_output_iteratorINS9_15write_output_opINSB_15normal_iteratorINS6_7pointerI4KeyTNS6_8cuda_cub5par_tESJ_SJ_EEEEPSQ_EENS6_16discard_iteratorImEEEENS0_13ScanTileStateISA_Lb0EEESD_NS0_8NullTypeEjSA_Lb0ES12_EEvT0_T1_T2_iT3_T4_T5_E12temp_storage+136], %rd817;
	st.shared.u64 	[_ZZN3cub18CUB_300001_SM_10006detail4scan16DeviceScanKernelINS2_10policy_hubIN6thrust24THRUST_300001_SM_1000_NS6system6detail7generic14key_flag_tupleENS6_6detail10any_assignESA_jNS9_16key_flag_scan_opEE10Policy1000ENS6_18transform_iteratorINS9_21construct_key_flag_opENS6_17counting_iteratorImNS6_11use_defaultESJ_SJ_EESA_SJ_EENS6_25transform_output_iteratorINS9_15write_output_opINSB_15normal_iteratorINS6_7pointerI4KeyTNS6_8cuda_cub5par_tESJ_SJ_EEEEPSQ_EENS6_16discard_iteratorImEEEENS0_13ScanTileStateISA_Lb0EEESD_NS0_8NullTypeEjSA_Lb0ES12_EEvT0_T1_T2_iT3_T4_T5_E12temp_storage+144], %rd821;
	mov.u64 	%rd824, %rd821;
$L__BB9_33:
	bar.sync 	0;
	setp.eq.s32 	%p106, %r28, 0;
	ld.shared.u64 	%rd737, [_ZZN3cub18CUB_300001_SM_10006detail4scan16DeviceScanKernelINS2_10policy_hubIN6thrust24THRUST_300001_SM_1000_NS6system6detail7generic14key_flag_tupleENS6_6detail10any_assignESA_jNS9_16key_flag_scan_opEE10Policy1000ENS6_18transform_iteratorINS9_21construct_key_flag_opENS6_17counting_iteratorImNS6_11use_defaultESJ_SJ_EESA_SJ_EENS6_25transform_output_iteratorINS9_15write_output_opINSB_15normal_iteratorINS6_7pointerI4KeyTNS6_8cuda_cub5par_tESJ_SJ_EEEEPSQ_EENS6_16discard_iteratorImEEEENS0_13ScanTileStateISA_Lb0EEESD_NS0_8NullTypeEjSA_Lb0ES12_EEvT0_T1_T2_iT3_T4_T5_E12temp_storage+144];
	selp.b64 	%rd738, 0, %rd737, %p106;
	add.s64 	%rd825, %rd738, %rd824;
$L__BB9_34:
	add.s64 	%rd801, %rd825, %rd15;
	add.s64 	%rd802, %rd18, %rd801;
	add.s64 	%rd803, %rd22, %rd802;
	bar.sync 	0;
	st.shared.v2.u64 	[%r32], {%rd13, %rd801};
	st.shared.v2.u64 	[%r32+16], {%rd16, %rd802};
	st.shared.v2.u64 	[%r32+32], {%rd21, %rd803};
	bar.warp.sync 	-1;
	ld.shared.u64 	%rd58, [%r31];
	ld.shared.v2.u64 	{%rd59, %rd60}, [%r31+512];
	ld.shared.v2.u64 	{%rd61, %rd62}, [%r31+1024];
	setp.ge.u64 	%p129, %rd58, %rd10;
	@%p129 bra 	$L__BB9_36;
	ld.shared.u64 	%rd804, [%r31+8];
	shl.b64 	%rd805, %rd58, 3;
	add.s64 	%rd806, %rd11, %rd805;
	ld.global.u8 	%rs25, [%rd806];
	ld.global.u8 	%rs26, [%rd806+1];
	ld.global.u8 	%rs27, [%rd806+2];
	ld.global.u8 	%rs28, [%rd806+3];
	ld.global.u8 	%rs29, [%rd806+4];
	ld.global.u8 	%rs30, [%rd806+5];
	ld.global.u8 	%rs31, [%rd806+6];
	ld.global.u8 	%rs32, [%rd806+7];
	shl.b64 	%rd807, %rd804, 3;
	add.s64 	%rd808, %rd12, %rd807;
	st.global.u8 	[%rd808+-8], %rs25;
	st.global.u8 	[%rd808+-7], %rs26;
	st.global.u8 	[%rd808+-6], %rs27;
	st.global.u8 	[%rd808+-5], %rs28;
	st.global.u8 	[%rd808+-4], %rs29;
	st.global.u8 	[%rd808+-3], %rs30;
	st.global.u8 	[%rd808+-2], %rs31;
	st.global.u8 	[%rd808+-1], %rs32;
$L__BB9_36:
	setp.ge.u64 	%p130, %rd59, %rd10;
	@%p130 bra 	$L__BB9_38;
	shl.b64 	%rd809, %rd59, 3;
	add.s64 	%rd810, %rd11, %rd809;
	ld.global.u8 	%rs33, [%rd810];
	ld.global.u8 	%rs34, [%rd810+1];
	ld.global.u8 	%rs35, [%rd810+2];
	ld.global.u8 	%rs36, [%rd810+3];
	ld.global.u8 	%rs37, [%rd810+4];
	ld.global.u8 	%rs38, [%rd810+5];
	ld.global.u8 	%rs39, [%rd810+6];
	ld.global.u8 	%rs40, [%rd810+7];
	shl.b64 	%rd811, %rd60, 3;
	add.s64 	%rd812, %rd12, %rd811;
	st.global.u8 	[%rd812+-8], %rs33;
	st.global.u8 	[%rd812+-7], %rs34;
	st.global.u8 	[%rd812+-6], %rs35;
	st.global.u8 	[%rd812+-5], %rs36;
	st.global.u8 	[%rd812+-4], %rs37;
	st.global.u8 	[%rd812+-3], %rs38;
	st.global.u8 	[%rd812+-2], %rs39;
	st.global.u8 	[%rd812+-1], %rs40;
$L__BB9_38:
	setp.ge.u64 	%p131, %rd61, %rd10;
	@%p131 bra 	$L__BB9_87;
	shl.b64 	%rd813, %rd61, 3;
	add.s64 	%rd814, %rd11, %rd813;
	ld.global.u8 	%rs41, [%rd814];
	ld.global.u8 	%rs42, [%rd814+1];
	ld.global.u8 	%rs43, [%rd814+2];
	ld.global.u8 	%rs44, [%rd814+3];
	ld.global.u8 	%rs45, [%rd814+4];
	ld.global.u8 	%rs46, [%rd814+5];
	ld.global.u8 	%rs47, [%rd814+6];
	ld.global.u8 	%rs48, [%rd814+7];
	shl.b64 	%rd815, %rd62, 3;
	add.s64 	%rd816, %rd12, %rd815;
	st.global.u8 	[%rd816+-8], %rs41;
	st.global.u8 	[%rd816+-7], %rs42;
	st.global.u8 	[%rd816+-6], %rs43;
	st.global.u8 	[%rd816+-5], %rs44;
	st.global.u8 	[%rd816+-4], %rs45;
	st.global.u8 	[%rd816+-3], %rs46;
	st.global.u8 	[%rd816+-2], %rs47;
	st.global.u8 	[%rd816+-1], %rs48;
	bra.uni 	$L__BB9_87;
$L__BB9_40:
	setp.eq.s32 	%p2, %r27, 0;
	@%p2 bra 	$L__BB9_87;
	cvt.u64.u32 	%rd130, %r26;
	add.s64 	%rd63, %rd9, %rd130;
	cvt.u32.u64 	%r79, %rd7;
	shr.u64 	%rd131, %rd63, %r79;
	cvt.u32.u64 	%r48, %rd5;
	cvt.u32.u64 	%r49, %rd4;
	cvt.u32.u64 	%r50, %rd6;
	sub.s32 	%r51, %r79, %r50;
	cvt.u32.u64 	%r80, %rd63;
	and.b32  	%r81, %r48, %r80;
	and.b64  	%rd132, %rd131, 4294967295;
	mul.lo.s64 	%rd133, %rd132, -3263064605168079213;
	{ .reg .b32 tmp; mov.b64 {tmp, %r82}, %rd133; }
	cvt.u32.u64 	%r83, %rd133;
	shl.b32 	%r84, %r83, %r51;
	shr.u32 	%r85, %r81, %r50;
	or.b32  	%r86, %r84, %r85;
	xor.b32  	%r87, %r23, %r82;
	xor.b32  	%r88, %r87, %r81;
	and.b32  	%r89, %r88, %r49;
	and.b32  	%r90, %r86, %r48;
	cvt.u64.u32 	%rd134, %r89;
	mul.lo.s64 	%rd135, %rd134, -3263064605168079213;
	{ .reg .b32 tmp; mov.b64 {tmp, %r91}, %rd135; }
	cvt.u32.u64 	%r92, %rd135;
	shl.b32 	%r93, %r92, %r51;
	shr.u32 	%r94, %r90, %r50;
	or.b32  	%r95, %r93, %r94;
	xor.b32  	%r96, %r24, %r91;
	xor.b32  	%r97, %r96, %r90;
	and.b32  	%r98, %r97, %r49;
	and.b32  	%r99, %r95, %r48;
	cvt.u64.u32 	%rd136, %r98;
	mul.lo.s64 	%rd137, %rd136, -3263064605168079213;
	{ .reg .b32 tmp; mov.b64 {tmp, %r100}, %rd137; }
	cvt.u32.u64 	%r101, %rd137;
	shl.b32 	%r102, %r101, %r51;
	shr.u32 	%r103, %r99, %r50;
	or.b32  	%r104, %r102, %r103;
	xor.b32  	%r105, %r21, %r100;
	xor.b32  	%r106, %r105, %r99;
	and.b32  	%r107, %r106, %r49;
	and.b32  	%r108, %r104, %r48;
	cvt.u64.u32 	%rd138, %r107;
	mul.lo.s64 	%rd139, %rd138, -3263064605168079213;
	{ .reg .b32 tmp; mov.b64 {tmp, %r109}, %rd139; }
	cvt.u32.u64 	%r110, %rd139;
	shl.b32 	%r111, %r110, %r51;
	shr.u32 	%r112, %r108, %r50;
	or.b32  	%r113, %r111, %r112;
	xor.b32  	%r114, %r22, %r109;
	xor.b32  	%r115, %r114, %r108;
	and.b32  	%r116, %r115, %r49;
	and.b32  	%r117, %r113, %r48;
	cvt.u64.u32 	%rd140, %r116;
	mul.lo.s64 	%rd141, %rd140, -3263064605168079213;
	{ .reg .b32 tmp; mov.b64 {tmp, %r118}, %rd141; }
	cvt.u32.u64 	%r119, %rd141;
	shl.b32 	%r120, %r119, %r51;
	shr.u32 	%r121, %r117, %r50;
	or.b32  	%r122, %r120, %r121;
	xor.b32  	%r123, %r19, %r118;
	xor.b32  	%r124, %r123, %r117;
	and.b32  	%r125, %r124, %r49;
	and.b32  	%r126, %r122, %r48;
	cvt.u64.u32 	%rd142, %r125;
	mul.lo.s64 	%rd143, %rd142, -3263064605168079213;
	{ .reg .b32 tmp; mov.b64 {tmp, %r127}, %rd143; }
	cvt.u32.u64 	%r128, %rd143;
	shl.b32 	%r129, %r128, %r51;
	shr.u32 	%r130, %r126, %r50;
	or.b32  	%r131, %r129, %r130;
	xor.b32  	%r132, %r20, %r127;
	xor.b32  	%r133, %r132, %r126;
	and.b32  	%r134, %r133, %r49;
	and.b32  	%r135, %r131, %r48;
	cvt.u64.u32 	%rd144, %r134;
	mul.lo.s64 	%rd145, %rd144, -3263064605168079213;
	{ .reg .b32 tmp; mov.b64 {tmp, %r136}, %rd145; }
	cvt.u32.u64 	%r137, %rd145;
	shl.b32 	%r138, %r137, %r51;
	shr.u32 	%r139, %r135, %r50;
	or.b32  	%r140, %r138, %r139;
	xor.b32  	%r141, %r17, %r136;
	xor.b32  	%r142, %r141, %r135;
	and.b32  	%r143, %r142, %r49;
	and.b32  	%r144, %r140, %r48;
	cvt.u64.u32 	%rd146, %r143;
	mul.lo.s64 	%rd147, %rd146, -3263064605168079213;
	{ .reg .b32 tmp; mov.b64 {tmp, %r145}, %rd147; }
	cvt.u32.u64 	%r146, %rd147;
	shl.b32 	%r147, %r146, %r51;
	shr.u32 	%r148, %r144, %r50;
	or.b32  	%r149, %r147, %r148;
	xor.b32  	%r150, %r18, %r145;
	xor.b32  	%r151, %r150, %r144;
	and.b32  	%r152, %r151, %r49;
	and.b32  	%r153, %r149, %r48;
	cvt.u64.u32 	%rd148, %r152;
	mul.lo.s64 	%rd149, %rd148, -3263064605168079213;
	{ .reg .b32 tmp; mov.b64 {tmp, %r154}, %rd149; }
	cvt.u32.u64 	%r155, %rd149;
	shl.b32 	%r156, %r155, %r51;
	shr.u32 	%r157, %r153, %r50;
	or.b32  	%r158, %r156, %r157;
	xor.b32  	%r159, %r15, %r154;
	xor.b32  	%r160, %r159, %r153;
	and.b32  	%r161, %r160, %r49;
	and.b32  	%r162, %r158, %r48;
	cvt.u64.u32 	%rd150, %r161;
	mul.lo.s64 	%rd151, %rd150, -3263064605168079213;
	{ .reg .b32 tmp; mov.b64 {tmp, %r163}, %rd151; }
	cvt.u32.u64 	%r164, %rd151;
	shl.b32 	%r165, %r164, %r51;
	shr.u32 	%r166, %r162, %r50;
	or.b32  	%r167, %r165, %r166;
	xor.b32  	%r168, %r16, %r163;
	xor.b32  	%r169, %r168, %r162;
	and.b32  	%r170, %r169, %r49;
	and.b32  	%r171, %r167, %r48;
	cvt.u64.u32 	%rd152, %r170;
	mul.lo.s64 	%rd153, %rd152, -3263064605168079213;
	{ .reg .b32 tmp; mov.b64 {tmp, %r172}, %rd153; }
	cvt.u32.u64 	%r173, %rd153;
	shl.b32 	%r174, %r173, %r51;
	shr.u32 	%r175, %r171, %r50;
	or.b32  	%r176, %r174, %r175;
	xor.b32  	%r177, %r13, %r172;
	xor.b32  	%r178, %r177, %r171;
	and.b32  	%r179, %r178, %r49;
	and.b32  	%r180, %r176, %r48;
	cvt.u64.u32 	%rd154, %r179;
	mul.lo.s64 	%rd155, %rd154, -3263064605168079213;
	{ .reg .b32 tmp; mov.b64 {tmp, %r181}, %rd155; }
	cvt.u32.u64 	%r182, %rd155;
	shl.b32 	%r183, %r182, %r51;
	shr.u32 	%r184, %r180, %r50;
	or.b32  	%r185, %r183, %r184;
	xor.b32  	%r186, %r14, %r181;
	xor.b32  	%r187, %r186, %r180;
	and.b32  	%r188, %r187, %r49;
	and.b32  	%r189, %r185, %r48;
	cvt.u64.u32 	%rd156, %r188;
	mul.lo.s64 	%rd157, %rd156, -3263064605168079213;
	{ .reg .b32 tmp; mov.b64 {tmp, %r190}, %rd157; }
	cvt.u32.u64 	%r191, %rd157;
	shl.b32 	%r192, %r191, %r51;
	shr.u32 	%r193, %r189, %r50;
	or.b32  	%r194, %r192, %r193;
	xor.b32  	%r195, %r11, %r190;
	xor.b32  	%r196, %r195, %r189;
	and.b32  	%r197, %r196, %r49;
	and.b32  	%r198, %r194, %r48;
	cvt.u64.u32 	%rd158, %r197;
	mul.lo.s64 	%rd159, %rd158, -3263064605168079213;
	{ .reg .b32 tmp; mov.b64 {tmp, %r199}, %rd159; }
	cvt.u32.u64 	%r200, %rd159;
	shl.b32 	%r201, %r200, %r51;
	shr.u32 	%r202, %r198, %r50;
	or.b32  	%r203, %r201, %r202;
	xor.b32  	%r204, %r12, %r199;
	xor.b32  	%r205, %r204, %r198;
	and.b32  	%r206, %r205, %r49;
	and.b32  	%r207, %r203, %r48;
	cvt.u64.u32 	%rd160, %r206;
	mul.lo.s64 	%rd161, %rd160, -3263064605168079213;
	{ .reg .b32 tmp; mov.b64 {tmp, %r208}, %rd161; }
	cvt.u32.u64 	%r209, %rd161;
	shl.b32 	%r210, %r209, %r51;
	shr.u32 	%r211, %r207, %r50;
	or.b32  	%r212, %r210, %r211;
	xor.b32  	%r213, %r9, %r208;
	xor.b32  	%r214, %r213, %r207;
	and.b32  	%r215, %r214, %r49;
	and.b32  	%r216, %r212, %r48;
	cvt.u64.u32 	%rd162, %r215;
	mul.lo.s64 	%rd163, %rd162, -3263064605168079213;
	{ .reg .b32 tmp; mov.b64 {tmp, %r217}, %rd163; }
	cvt.u32.u64 	%r218, %rd163;
	shl.b32 	%r219, %r218, %r51;
	shr.u32 	%r220, %r216, %r50;
	or.b32  	%r221, %r219, %r220;
	xor.b32  	%r222, %r10, %r217;
	xor.b32  	%r223, %r222, %r216;
	and.b32  	%r224, %r223, %r49;
	and.b32  	%r225, %r221, %r48;
	cvt.u64.u32 	%rd164, %r224;
	mul.lo.s64 	%rd165, %rd164, -3263064605168079213;
	{ .reg .b32 tmp; mov.b64 {tmp, %r226}, %rd165; }
	cvt.u32.u64 	%r227, %rd165;
	shl.b32 	%r228, %r227, %r51;
	shr.u32 	%r229, %r225, %r50;
	or.b32  	%r230, %r228, %r229;
	xor.b32  	%r231, %r7, %r226;
	xor.b32  	%r232, %r231, %r225;
	and.b32  	%r233, %r232, %r49;
	and.b32  	%r234, %r230, %r48;
	cvt.u64.u32 	%rd166, %r233;
	mul.lo.s64 	%rd167, %rd166, -3263064605168079213;
	{ .reg .b32 tmp; mov.b64 {tmp, %r235}, %rd167; }
	cvt.u32.u64 	%r236, %rd167;
	shl.b32 	%r237, %r236, %r51;
	shr.u32 	%r238, %r234, %r50;
	or.b32  	%r239, %r237, %r238;
	xor.b32  	%r240, %r8, %r235;
	xor.b32  	%r241, %r240, %r234;
	and.b32  	%r242, %r241, %r49;
	and.b32  	%r243, %r239, %r48;
	cvt.u64.u32 	%rd168, %r242;
	mul.lo.s64 	%rd169, %rd168, -3263064605168079213;
	{ .reg .b32 tmp; mov.b64 {tmp, %r244}, %rd169; }
	cvt.u32.u64 	%r245, %rd169;
	shl.b32 	%r246, %r245, %r51;
	shr.u32 	%r247, %r243, %r50;
	or.b32  	%r248, %r246, %r247;
	xor.b32  	%r249, %r5, %r244;
	xor.b32  	%r250, %r249, %r243;
	and.b32  	%r251, %r250, %r49;
	and.b32  	%r252, %r248, %r48;
	cvt.u64.u32 	%rd170, %r251;
	mul.lo.s64 	%rd171, %rd170, -3263064605168079213;
	{ .reg .b32 tmp; mov.b64 {tmp, %r253}, %rd171; }
	cvt.u32.u64 	%r254, %rd171;
	shl.b32 	%r255, %r254, %r51;
	shr.u32 	%r256, %r252, %r50;
	or.b32  	%r257, %r255, %r256;
	xor.b32  	%r258, %r6, %r253;
	xor.b32  	%r259, %r258, %r252;
	and.b32  	%r260, %r259, %r49;
	and.b32  	%r261, %r257, %r48;
	cvt.u64.u32 	%rd172, %r260;
	mul.lo.s64 	%rd173, %rd172, -3263064605168079213;
	{ .reg .b32 tmp; mov.b64 {tmp, %r262}, %rd173; }
	cvt.u32.u64 	%r263, %rd173;
	shl.b32 	%r264, %r263, %r51;
	shr.u32 	%r265, %r261, %r50;
	or.b32  	%r266, %r264, %r265;
	xor.b32  	%r267, %r3, %r262;
	xor.b32  	%r268, %r267, %r261;
	and.b32  	%r269, %r268, %r49;
	and.b32  	%r270, %r266, %r48;
	cvt.u64.u32 	%rd174, %r269;
	mul.lo.s64 	%rd175, %rd174, -3263064605168079213;
	{ .reg .b32 tmp; mov.b64 {tmp, %r271}, %rd175; }
	cvt.u32.u64 	%r272, %rd175;
	shl.b32 	%r273, %r272, %r51;
	shr.u32 	%r274, %r270, %r50;
	or.b32  	%r275, %r273, %r274;
	xor.b32  	%r276, %r4, %r271;
	xor.b32  	%r277, %r276, %r270;
	and.b32  	%r278, %r277, %r49;
	and.b32  	%r279, %r275, %r48;
	cvt.u64.u32 	%rd176, %r278;
	mul.lo.s64 	%rd177, %rd176, -3263064605168079213;
	{ .reg .b32 tmp; mov.b64 {tmp, %r280}, %rd177; }
	cvt.u32.u64 	%r281, %rd177;
	shl.b32 	%r282, %r281, %r51;
	shr.u32 	%r283, %r279, %r50;
	or.b32  	%r284, %r282, %r283;
	xor.b32  	%r285, %r1, %r280;
	xor.b32  	%r286, %r285, %r279;
	and.b32  	%r287, %r286, %r49;
	and.b32  	%r288, %r284, %r48;
	cvt.u64.u32 	%rd178, %r287;
	mul.lo.s64 	%rd179, %rd178, -3263064605168079213;
	{ .reg .b32 tmp; mov.b64 {tmp, %r289}, %rd179; }
	cvt.u32.u64 	%r290, %rd179;
	shl.b32 	%r291, %r290, %r51;
	shr.u32 	%r292, %r288, %r50;
	or.b32  	%r293, %r291, %r292;
	xor.b32  	%r294, %r2, %r289;
	xor.b32  	%r295, %r294, %r288;
	and.b32  	%r296, %r295, %r49;
	and.b32  	%r297, %r293, %r48;
	cvt.u64.u32 	%rd180, %r296;
	shl.b64 	%rd181, %rd180, %r79;
	cvt.u64.u32 	%rd182, %r297;
	or.b64  	%rd830, %rd181, %rd182;
	setp.lt.u64 	%p3, %rd830, %rd8;
	mov.u32 	%r52, %tid.x;
	selp.u64 	%rd831, 1, 0, %p3;
	and.b32  	%r298, %r52, 31;
	and.b32  	%r299, %r52, 992;
	mul.lo.s32 	%r300, %r299, 3;
	or.b32  	%r53, %r300, %r298;
	setp.ge.u32 	%p4, %r53, %r27;
	mov.u64 	%rd826, %rd830;
	mov.u64 	%rd827, %rd831;
	@%p4 bra 	$L__BB9_43;
	cvt.u64.u32 	%rd183, %r53;
	add.s64 	%rd184, %rd63, %rd183;
	shr.u64 	%rd185, %rd184, %r79;
	cvt.u32.u64 	%r302, %rd184;
	and.b32  	%r304, %r48, %r302;
	and.b64  	%rd186, %rd185, 4294967295;
	mul.lo.s64 	%rd187, %rd186, -3263064605168079213;
	{ .reg .b32 tmp; mov.b64 {tmp, %r305}, %rd187; }
	cvt.u32.u64 	%r306, %rd187;
	shl.b32 	%r307, %r306, %r51;
	shr.u32 	%r308, %r304, %r50;
	or.b32  	%r309, %r307, %r308;
	xor.b32  	%r310, %r23, %r305;
	xor.b32  	%r311, %r310, %r304;
	and.b32  	%r312, %r311, %r49;
	and.b32  	%r313, %r309, %r48;
	cvt.u64.u32 	%rd188, %r312;
	mul.lo.s64 	%rd189, %rd188, -3263064605168079213;
	{ .reg .b32 tmp; mov.b64 {tmp, %r314}, %rd189; }
	cvt.u32.u64 	%r315, %rd189;
	shl.b32 	%r316, %r315, %r51;
	shr.u32 	%r317, %r313, %r50;
	or.b32  	%r318, %r316, %r317;
	xor.b32  	%r319, %r24, %r314;
	xor.b32  	%r320, %r319, %r313;
	and.b32  	%r321, %r320, %r49;
	and.b32  	%r322, %r318, %r48;
	cvt.u64.u32 	%rd190, %r321;
	mul.lo.s64 	%rd191, %rd190, -3263064605168079213;
	{ .reg .b32 tmp; mov.b64 {tmp, %r323}, %rd191; }
	cvt.u32.u64 	%r324, %rd191;
	shl.b32 	%r325, %r324, %r51;
	shr.u32 	%r326, %r322, %r50;
	or.b32  	%r327, %r325, %r326;
	xor.b32  	%r328, %r21, %r323;
	xor.b32  	%r329, %r328, %r322;
	and.b32  	%r330, %r329, %r49;
	and.b32  	%r331, %r327, %r48;
	cvt.u64.u32 	%rd192, %r330;
	mul.lo.s64 	%rd193, %rd192, -3263064605168079213;
	{ .reg .b32 tmp; mov.b64 {tmp, %r332}, %rd193; }
	cvt.u32.u64 	%r333, %rd193;
	shl.b32 	%r334, %r333, %r51;
	shr.u32 	%r335, %r331, %r50;
	or.b32  	%r336, %r334, %r335;
	xor.b32  	%r337, %r22, %r332;
	xor.b32  	%r338, %r337, %r331;
	and.b32  	%r339, %r338, %r49;
	and.b32  	%r340, %r336, %r48;
	cvt.u64.u32 	%rd194, %r339;
	mul.lo.s64 	%rd195, %rd194, -3263064605168079213;
	{ .reg .b32 tmp; mov.b64 {tmp, %r341}, %rd195; }
	cvt.u32.u64 	%r342, %rd195;
	shl.b32 	%r343, %r342, %r51;
	shr.u32 	%r344, %r340, %r50;
	or.b32  	%r345, %r343, %r344;
	xor.b32  	%r346, %r19, %r341;
	xor.b32  	%r347, %r346, %r340;
	and.b32  	%r348, %r347, %r49;
	and.b32  	%r349, %r345, %r48;
	cvt.u64.u32 	%rd196, %r348;
	mul.lo.s64 	%rd197, %rd196, -3263064605168079213;
	{ .reg .b32 tmp; mov.b64 {tmp, %r350}, %rd197; }
	cvt.u32.u64 	%r351, %rd197;
	shl.b32 	%r352, %r351, %r51;
	shr.u32 	%r353, %r349, %r50;
	or.b32  	%r354, %r352, %r353;
	xor.b32  	%r355, %r20, %r350;
	xor.b32  	%r356, %r355, %r349;
	and.b32  	%r357, %r356, %r49;
	and.b32  	%r358, %r354, %r48;
	cvt.u64.u32 	%rd198, %r357;
	mul.lo.s64 	%rd199, %rd198, -3263064605168079213;
	{ .reg .b32 tmp; mov.b64 {tmp, %r359}, %rd199; }
	cvt.u32.u64 	%r360, %rd199;
	shl.b32 	%r361, %r360, %r51;
	shr.u32 	%r362, %r358, %r50;
	or.b32  	%r363, %r361, %r362;
	xor.b32  	%r364, %r17, %r359;
	xor.b32  	%r365, %r364, %r358;
	and.b32  	%r366, %r365, %r49;
	and.b32  	%r367, %r363, %r48;
	cvt.u64.u32 	%rd200, %r366;
	mul.lo.s64 	%rd201, %rd200, -3263064605168079213;
	{ .reg .b32 tmp; mov.b64 {tmp, %r368}, %rd201; }
	cvt.u32.u64 	%r369, %rd201;
	shl.b32 	%r370, %r369, %r51;
	shr.u32 	%r371, %r367, %r50;
	or.b32  	%r372, %r370, %r371;
	xor.b32  	%r373, %r18, %r368;
	xor.b32  	%r374, %r373, %r367;
	and.b32  	%r375, %r374, %r49;
	and.b32  	%r376, %r372, %r48;
	cvt.u64.u32 	%rd202, %r375;
	mul.lo.s64 	%rd203, %rd202, -3263064605168079213;
	{ .reg .b32 tmp; mov.b64 {tmp, %r377}, %rd203; }
	cvt.u32.u64 	%r378, %rd203;
	shl.b32 	%r379, %r378, %r51;
	shr.u32 	%r380, %r376, %r50;
	or.b32  	%r381, %r379, %r380;
	xor.b32  	%r382, %r15, %r377;
	xor.b32  	%r383, %r382, %r376;
	and.b32  	%r384, %r383, %r49;
	and.b32  	%r385, %r381, %r48;
	cvt.u64.u32 	%rd204, %r384;
	mul.lo.s64 	%rd205, %rd204, -3263064605168079213;
	{ .reg .b32 tmp; mov.b64 {tmp, %r386}, %rd205; }
	cvt.u32.u64 	%r387, %rd205;
	shl.b32 	%r388, %r387, %r51;
	shr.u32 	%r389, %r385, %r50;
	or.b32  	%r390, %r388, %r389;
	xor.b32  	%r391, %r16, %r386;
	xor.b32  	%r392, %r391, %r385;
	and.b32  	%r393, %r392, %r49;
	and.b32  	%r394, %r390, %r48;
	cvt.u64.u32 	%rd206, %r393;
	mul.lo.s64 	%rd207, %rd206, -3263064605168079213;
	{ .reg .b32 tmp; mov.b64 {tmp, %r395}, %rd207; }
	cvt.u32.u64 	%r396, %rd207;
	shl.b32 	%r397, %r396, %r51;
	shr.u32 	%r398, %r394, %r50;
	or.b32  	%r399, %r397, %r398;
	xor.b32  	%r400, %r13, %r395;
	xor.b32  	%r401, %r400, %r394;
	and.b32  	%r402, %r401, %r49;
	and.b32  	%r403, %r399, %r48;
	cvt.u64.u32 	%rd208, %r402;
	mul.lo.s64 	%rd209, %rd208, -3263064605168079213;
	{ .reg .b32 tmp; mov.b64 {tmp, %r404}, %rd209; }
	cvt.u32.u64 	%r405, %rd209;
	shl.b32 	%r406, %r405, %r51;
	shr.u32 	%r407, %r403, %r50;
	or.b32  	%r408, %r406, %r407;
	xor.b32  	%r409, %r14, %r404;
	xor.b32  	%r410, %r409, %r403;
	and.b32  	%r411, %r410, %r49;
	and.b32  	%r412, %r408, %r48;
	cvt.u64.u32 	%rd210, %r411;
	mul.lo.s64 	%rd211, %rd210, -3263064605168079213;
	{ .reg .b32 tmp; mov.b64 {tmp, %r413}, %rd211; }
	cvt.u32.u64 	%r414, %rd211;
	shl.b32 	%r415, %r414, %r51;
	shr.u32 	%r416, %r412, %r50;
	or.b32  	%r417, %r415, %r416;
	xor.b32  	%r418, %r11, %r413;
	xor.b32  	%r419, %r418, %r412;
	and.b32  	%r420, %r419, %r49;
	and.b32  	%r421, %r417, %r48;
	cvt.u64.u32 	%rd212, %r420;
	mul.lo.s64 	%rd213, %rd212, -3263064605168079213;
	{ .reg .b32 tmp; mov.b64 {tmp, %r422}, %rd213; }
	cvt.u32.u64 	%r423, %rd213;
	shl.b32 	%r424, %r423, %r51;
	shr.u32 	%r425, %r421, %r50;
	or.b32  	%r426, %r424, %r425;
	xor.b32  	%r427, %r12, %r422;
	xor.b32  	%r428, %r427, %r421;
	and.b32  	%r429, %r428, %r49;
	and.b32  	%r430, %r426, %r48;
	cvt.u64.u32 	%rd214, %r429;
	mul.lo.s64 	%rd215, %rd214, -3263064605168079213;
	{ .reg .b32 tmp; mov.b64 {tmp, %r431}, %rd215; }
	cvt.u32.u64 	%r432, %rd215;
	shl.b32 	%r433, %r432, %r51;
	shr.u32 	%r434, %r430, %r50;
	or.b32  	%r435, %r433, %r434;
	xor.b32  	%r436, %r9, %r431;
	xor.b32  	%r437, %r436, %r430;
	and.b32  	%r438, %r437, %r49;
	and.b32  	%r439, %r435, %r48;
	cvt.u64.u32 	%rd216, %r438;
	mul.lo.s64 	%rd217, %rd216, -3263064605168079213;
	{ .reg .b32 tmp; mov.b64 {tmp, %r440}, %rd217; }
	cvt.u32.u64 	%r441, %rd217;
	shl.b32 	%r442, %r441, %r51;
	shr.u32 	%r443, %r439, %r50;
	or.b32  	%r444, %r442, %r443;
	xor.b32  	%r445, %r10, %r440;
	xor.b32  	%r446, %r445, %r439;
	and.b32  	%r447, %r446, %r49;
	and.b32  	%r448, %r444, %r48;
	cvt.u64.u32 	%rd218, %r447;
	mul.lo.s64 	%rd219, %rd218, -3263064605168079213;
	{ .reg .b32 tmp; mov.b64 {tmp, %r449}, %rd219; }
	cvt.u32.u64 	%r450, %rd219;
	shl.b32 	%r451, %r450, %r51;
	shr.u32 	%r452, %r448, %r50;
	or.b32  	%r453, %r451, %r452;
	xor.b32  	%r454, %r7, %r449;
	xor.b32  	%r455, %r454, %r448;
	and.b32  	%r456, %r455, %r49;
	and.b32  	%r457, %r453, %r48;
	cvt.u64.u32 	%rd220, %r456;
	mul.lo.s64 	%rd221, %rd220, -3263064605168079213;
	{ .reg .b32 tmp; mov.b64 {tmp, %r458}, %rd221; }
	cvt.u32.u64 	%r459, %rd221;
	shl.b32 	%r460, %r459, %r51;
	shr.u32 	%r461, %r457, %r50;
	or.b32  	%r462, %r460, %r461;
	xor.b32  	%r463, %r8, %r458;
	xor.b32  	%r464, %r463, %r457;
	and.b32  	%r465, %r464, %r49;
	and.b32  	%r466, %r462, %r48;
	cvt.u64.u32 	%rd222, %r465;
	mul.lo.s64 	%rd223, %rd222, -3263064605168079213;
	{ .reg .b32 tmp; mov.b64 {tmp, %r467}, %rd223; }
	cvt.u32.u64 	%r468, %rd223;
	shl.b32 	%r469, %r468, %r51;
	shr.u32 	%r470, %r466, %r50;
	or.b32  	%r471, %r469, %r470;
	xor.b32  	%r472, %r5, %r467;
	xor.b32  	%r473, %r472, %r466;
	and.b32  	%r474, %r473, %r49;
	and.b32  	%r475, %r471, %r48;
	cvt.u64.u32 	%rd224, %r474;
	mul.lo.s64 	%rd225, %rd224, -3263064605168079213;
	{ .reg .b32 tmp; mov.b64 {tmp, %r476}, %rd225; }
	cvt.u32.u64 	%r477, %rd225;
	shl.b32 	%r478, %r477, %r51;
	shr.u32 	%r479, %r475, %r50;
	or.b32  	%r480, %r478, %r479;
	xor.b32  	%r481, %r6, %r476;
	xor.b32  	%r482, %r481, %r475;
	and.b32  	%r483, %r482, %r49;
	and.b32  	%r484, %r480, %r48;
	cvt.u64.u32 	%rd226, %r483;
	mul.lo.s64 	%rd227, %rd226, -3263064605168079213;
	{ .reg .b32 tmp; mov.b64 {tmp, %r485}, %rd227; }
	cvt.u32.u64 	%r486, %rd227;
	shl.b32 	%r487, %r486, %r51;
	shr.u32 	%r488, %r484, %r50;
	or.b32  	%r489, %r487, %r488;
	xor.b32  	%r490, %r3, %r485;
	xor.b32  	%r491, %r490, %r484;
	and.b32  	%r492, %r491, %r49;
	and.b32  	%r493, %r489, %r48;
	cvt.u64.u32 	%rd228, %r492;
	mul.lo.s64 	%rd229, %rd228, -3263064605168079213;
	{ .reg .b32 tmp; mov.b64 {tmp, %r494}, %rd229; }
	cvt.u32.u64 	%r495, %rd229;
	shl.b32 	%r496, %r495, %r51;
	shr.u32 	%r497, %r493, %r50;
	or.b32  	%r498, %r496, %r497;
	xor.b32  	%r499, %r4, %r494;
	xor.b32  	%r500, %r499, %r493;
	and.b32  	%r501, %r500, %r49;
	and.b32  	%r502, %r498, %r48;
	cvt.u64.u32 	%rd230, %r501;
	mul.lo.s64 	%rd231, %rd230, -3263064605168079213;
	{ .reg .b32 tmp; mov.b64 {tmp, %r503}, %rd231; }
	cvt.u32.u64 	%r504, %rd231;
	shl.b32 	%r505, %r504, %r51;
	shr.u32 	%r506, %r502, %r50;
	or.b32  	%r507, %r505, %r506;
	xor.b32  	%r508, %r1, %r503;
	xor.b32  	%r509, %r508, %r502;
	and.b32  	%r510, %r509, %r49;
	and.b32  	%r511, %r507, %r48;
	cvt.u64.u32 	%rd232, %r510;
	mul.lo.s64 	%rd233, %rd232, -3263064605168079213;
	{ .reg .b32 tmp; mov.b64 {tmp, %r512}, %rd233; }
	cvt.u32.u64 	%r513, %rd233;
	shl.b32 	%r514, %r513, %r51;
	shr.u32 	%r515, %r511, %r50;
	or.b32  	%r516, %r514, %r515;
	xor.b32  	%r517, %r2, %r512;
	xor.b32  	%r518, %r517, %r511;
	and.b32  	%r519, %r518, %r49;
	and.b32  	%r520, %r516, %r48;
	cvt.u64.u32 	%rd234, %r519;
	shl.b64 	%rd235, %rd234, %r79;
	cvt.u64.u32 	%rd236, %r520;
	or.b64  	%rd826, %rd235, %rd236;
	setp.lt.u64 	%p5, %rd826, %rd8;
	selp.u64 	%rd827, 1, 0, %p5;
$L__BB9_43:
	add.s32 	%r54, %r53, 32;
	setp.ge.u32 	%p6, %r54, %r27;
	mov.u64 	%rd828, %rd830;
	mov.u64 	%rd829, %rd831;
	@%p6 bra 	$L__BB9_45;
	cvt.u64.u32 	%rd237, %r54;
	add.s64 	%rd238, %rd63, %rd237;
	shr.u64 	%rd239, %rd238, %r79;
	cvt.u32.u64 	%r522, %rd238;
	and.b32  	%r524, %r48, %r522;
	and.b64  	%rd240, %rd239, 4294967295;
	mul.lo.s64 	%rd241, %rd240, -3263064605168079213;
	{ .reg .b32 tmp; mov.b64 {tmp, %r525}, %rd241; }
	cvt.u32.u64 	%r526, %rd241;
	shl.b32 	%r527, %r526, %r51;
	shr.u32 	%r528, %r524, %r50;
	or.b32  	%r529, %r527, %r528;
	xor.b32  	%r530, %r23, %r525;
	xor.b32  	%r531, %r530, %r524;
	and.b32  	%r532, %r531, %r49;
	and.b32  	%r533, %r529, %r48;
	cvt.u64.u32 	%rd242, %r532;
	mul.lo.s64 	%rd243, %rd242, -3263064605168079213;
	{ .reg .b32 tmp; mov.b64 {tmp, %r534}, %rd243; }
	cvt.u32.u64 	%r535, %rd243;
	shl.b32 	%r536, %r535, %r51;
	shr.u32 	%r537, %r533, %r50;
	or.b32  	%r538, %r536, %r537;
	xor.b32  	%r539, %r24, %r534;
	xor.b32  	%r540, %r539, %r533;
	and.b32  	%r541, %r540, %r49;
	and.b32  	%r542, %r538, %r48;
	cvt.u64.u32 	%rd244, %r541;
	mul.lo.s64 	%rd245, %rd244, -3263064605168079213;
	{ .reg .b32 tmp; mov.b64 {tmp, %r543}, %rd245; }
	cvt.u32.u64 	%r544, %rd245;
	shl.b32 	%r545, %r544, %r51;
	shr.u32 	%r546, %r542, %r50;
	or.b32  	%r547, %r545, %r546;
	xor.b32  	%r548, %r21, %r543;
	xor.b32  	%r549, %r548, %r542;
	and.b32  	%r550, %r549, %r49;
	and.b32  	%r551, %r547, %r48;
	cvt.u64.u32 	%rd246, %r550;
	mul.lo.s64 	%rd247, %rd246, -3263064605168079213;
	{ .reg .b32 tmp; mov.b64 {tmp, %r552}, %rd247; }
	cvt.u32.u64 	%r553, %rd247;
	shl.b32 	%r554, %r553, %r51;
	shr.u32 	%r555, %r551, %r50;
	or.b32  	%r556, %r554, %r555;
	xor.b32  	%r557, %r22, %r552;
	xor.b32  	%r558, %r557, %r551;
	and.b32  	%r559, %r558, %r49;
	and.b32  	%r560, %r556, %r48;
	cvt.u64.u32 	%rd248, %r559;
	mul.lo.s64 	%rd249, %rd248, -3263064605168079213;
	{ .reg .b32 tmp; mov.b64 {tmp, %r561}, %rd249; }
	cvt.u32.u64 	%r562, %rd249;
	shl.b32 	%r563, %r562, %r51;
	shr.u32 	%r564, %r560, %r50;
	or.b32  	%r565, %r563, %r564;
	xor.b32  	%r566, %r19, %r561;
	xor.b32  	%r567, %r566, %r560;
	and.b32  	%r568, %r567, %r49;
	and.b32  	%r569, %r565, %r48;
	cvt.u64.u32 	%rd250, %r568;
	mul.lo.s64 	%rd251, %rd250, -3263064605168079213;
	{ .reg .b32 tmp; mov.b64 {tmp, %r570}, %rd251; }
	cvt.u32.u64 	%r571, %rd251;
	shl.b32 	%r572, %r571, %r51;
	shr.u32 	%r573, %r569, %r50;
	or.b32  	%r574, %r572, %r573;
	xor.b32  	%r575, %r20, %r570;
	xor.b32  	%r576, %r575, %r569;
	and.b32  	%r577, %r576, %r49;
	and.b32  	%r578, %r574, %r48;
	cvt.u64.u32 	%rd252, %r577;
	mul.lo.s64 	%rd253, %rd252, -3263064605168079213;
	{ .reg .b32 tmp; mov.b64 {tmp, %r579}, %rd253; }
	cvt.u32.u64 	%r580, %rd253;
	shl.b32 	%r581, %r580, %r51;
	shr.u32 	%r582, %r578, %r50;
	or.b32  	%r583, %r581, %r582;
	xor.b32  	%r584, %r17, %r579;
	xor.b32  	%r585, %r584, %r578;
	and.b32  	%r586, %r585, %r49;
	and.b32  	%r587, %r583, %r48;
	cvt.u64.u32 	%rd254, %r586;
	mul.lo.s64 	%rd255, %rd254, -3263064605168079213;
	{ .reg .b32 tmp; mov.b64 {tmp, %r588}, %rd255; }
	cvt.u32.u64 	%r589, %rd255;
	shl.b32 	%r590, %r589, %r51;
	shr.u32 	%r591, %r587, %r50;
	or.b32  	%r592, %r590, %r591;
	xor.b32  	%r593, %r18, %r588;
	xor.b32  	%r594, %r593, %r587;
	and.b32  	%r595, %r594, %r49;
	and.b32  	%r596, %r592, %r48;
	cvt.u64.u32 	%rd256, %r595;
	mul.lo.s64 	%rd257, %rd256, -3263064605168079213;
	{ .reg .b32 tmp; mov.b64 {tmp, %r597}, %rd257; }
	cvt.u32.u64 	%r598, %rd257;
	shl.b32 	%r599, %r598, %r51;
	shr.u32 	%r600, %r596, %r50;
	or.b32  	%r601, %r599, %r600;
	xor.b32  	%r602, %r15, %r597;
	xor.b32  	%r603, %r602, %r596;
	and.b32  	%r604, %r603, %r49;
	and.b32  	%r605, %r601, %r48;
	cvt.u64.u32 	%rd258, %r604;
	mul.lo.s64 	%rd259, %rd258, -3263064605168079213;
	{ .reg .b32 tmp; mov.b64 {tmp, %r606}, %rd259; }
	cvt.u32.u64 	%r607, %rd259;
	shl.b32 	%r608, %r607, %r51;
	shr.u32 	%r609, %r605, %r50;
	or.b32  	%r610, %r608, %r609;
	xor.b32  	%r611, %r16, %r606;
	xor.b32  	%r612, %r611, %r605;
	and.b32  	%r613, %r612, %r49;
	and.b32  	%r614, %r610, %r48;
	cvt.u64.u32 	%rd260, %r613;
	mul.lo.s64 	%rd261, %rd260, -3263064605168079213;
	{ .reg .b32 tmp; mov.b64 {tmp, %r615}, %rd261; }
	cvt.u32.u64 	%r616, %rd261;
	shl.b32 	%r617, %r616, %r51;
	shr.u32 	%r618, %r614, %r50;
	or.b32  	%r619, %r617, %r618;
	xor.b32  	%r620, %r13, %r615;
	xor.b32  	%r621, %r620, %r614;
	and.b32  	%r622, %r621, %r49;
	and.b32  	%r623, %r619, %r48;
	cvt.u64.u32 	%rd262, %r622;
	mul.lo.s64 	%rd263, %rd262, -3263064605168079213;
	{ .reg .b32 tmp; mov.b64 {tmp, %r624}, %rd263; }
	cvt.u32.u64 	%r625, %rd263;
	shl.b32 	%r626, %r625, %r51;
	shr.u32 	%r627, %r623, %r50;
	or.b32  	%r628, %r626, %r627;
	xor.b32  	%r629, %r14, %r624;
	xor.b32  	%r630, %r629, %r623;
	and.b32  	%r631, %r630, %r49;
	and.b32  	%r632, %r628, %r48;
	cvt.u64.u32 	%rd264, %r631;
	mul.lo.s64 	%rd265, %rd264, -3263064605168079213;
	{ .reg .b32 tmp; mov.b64 {tmp, %r633}, %rd265; }
	cvt.u32.u64 	%r634, %rd265;
	shl.b32 	%r635, %r634, %r51;
	shr.u32 	%r636, %r632, %r50;
	or.b32  	%r637, %r635, %r636;
	xor.b32  	%r638, %r11, %r633;
	xor.b32  	%r639, %r638, %r632;
	and.b32  	%r640, %r639, %r49;
	and.b32  	%r641, %r637, %r48;
	cvt.u64.u32 	%rd266, %r640;
	mul.lo.s64 	%rd267, %rd266, -3263064605168079213;
	{ .reg .b32 tmp; mov.b64 {tmp, %r642}, %rd267; }
	cvt.u32.u64 	%r643, %rd267;
	shl.b32 	%r644, %r643, %r51;
	shr.u32 	%r645, %r641, %r50;
	or.b32  	%r646, %r644, %r645;
	xor.b32  	%r647, %r12, %r642;
	xor.b32  	%r648, %r647, %r641;
	and.b32  	%r649, %r648, %r49;
	and.b32  	%r650, %r646, %r48;
	cvt.u64.u32 	%rd268, %r649;
	mul.lo.s64 	%rd269, %rd268, -3263064605168079213;
	{ .reg .b32 tmp; mov.b64 {tmp, %r651}, %rd269; }
	cvt.u32.u64 	%r652, %rd269;
	shl.b32 	%r653, %r652, %r51;
	shr.u32 	%r654, %r650, %r50;
	or.b32  	%r655, %r653, %r654;
	xor.b32  	%r656, %r9, %r651;
	xor.b32  	%r657, %r656, %r650;
	and.b32  	%r658, %r657, %r49;
	and.b32  	%r659, %r655, %r48;
	cvt.u64.u32 	%rd270, %r658;
	mul.lo.s64 	%rd271, %rd270, -3263064605168079213;
	{ .reg .b32 tmp; mov.b64 {tmp, %r660}, %rd271; }
	cvt.u32.u64 	%r661, %rd271;
	shl.b32 	%r662, %r661, %r51;
	shr.u32 	%r663, %r659, %r50;
	or.b32  	%r664, %r662, %r663;
	xor.b32  	%r665, %r10, %r660;
	xor.b32  	%r666, %r665, %r659;
	and.b32  	%r667, %r666, %r49;
	and.b32  	%r668, %r664, %r48;
	cvt.u64.u32 	%rd272, %r667;
	mul.lo.s64 	%rd273, %rd272, -3263064605168079213;
	{ .reg .b32 tmp; mov.b64 {tmp, %r669}, %rd273; }
	cvt.u32.u64 	%r670, %rd273;
	shl.b32 	%r671, %r670, %r51;
	shr.u32 	%r672, %r668, %r50;
	or.b32  	%r673, %r671, %r672;
	xor.b32  	%r674, %r7, %r669;
	xor.b32  	%r675, %r674, %r668;
	and.b32  	%r676, %r675, %r49;
	and.b32  	%r677, %r673, %r48;
	cvt.u64.u32 	%rd274, %r676;
	mul.lo.s64 	%rd275, %rd274, -3263064605168079213;
	{ .reg .b32 tmp; mov.b64 {tmp, %r678}, %rd275; }
	cvt.u32.u64 	%r679, %rd275;
	shl.b32 	%r680, %r679, %r51;
	shr.u32 	%r681, %r677, %r50;
	or.b32  	%r682, %r680, %r681;
	xor.b32  	%r683, %r8, %r678;
	xor.b32  	%r684, %r683, %r677;
	and.b32  	%r685, %r684, %r49;
	and.b32  	%r686, %r682, %r48;
	cvt.u64.u32 	%rd276, %r685;
	mul.lo.s64 	%rd277, %rd276, -3263064605168079213;
	{ .reg .b32 tmp; mov.b64 {tmp, %r687}, %rd277; }
	cvt.u32.u64 	%r688, %rd277;
	shl.b32 	%r689, %r688, %r51;
	shr.u32 	%r690, %r686, %r50;
	or.b32  	%r691, %r689, %r690;
	xor.b32  	%r692, %r5, %r687;
	xor.b32  	%r693, %r692, %r686;
	and.b32  	%r694, %r693, %r49;
	and.b32  	%r695, %r691, %r48;
	cvt.u64.u32 	%rd278, %r694;
	mul.lo.s64 	%rd279, %rd278, -3263064605168079213;
	{ .reg .b32 tmp; mov.b64 {tmp, %r696}, %rd279; }
	cvt.u32.u64 	%r697, %rd279;
	shl.b32 	%r698, %r697, %r51;
	shr.u32 	%r699, %r695, %r50;
	or.b32  	%r700, %r698, %r699;
	xor.b32  	%r701, %r6, %r696;
	xor.b32  	%r702, %r701, %r695;
	and.b32  	%r703, %r702, %r49;
	and.b32  	%r704, %r700, %r48;
	cvt.u64.u32 	%rd280, %r703;
	mul.lo.s64 	%rd281, %rd280, -3263064605168079213;
	{ .reg .b32 tmp; mov.b64 {tmp, %r705}, %rd281; }
	cvt.u32.u64 	%r706, %rd281;
	shl.b32 	%r707, %r706, %r51;
	shr.u32 	%r708, %r704, %r50;
	or.b32  	%r709, %r707, %r708;
	xor.b32  	%r710, %r3, %r705;
	xor.b32  	%r711, %r710, %r704;
	and.b32  	%r712, %r711, %r49;
	and.b32  	%r713, %r709, %r48;
	cvt.u64.u32 	%rd282, %r712;
	mul.lo.s64 	%rd283, %rd282, -3263064605168079213;
	{ .reg .b32 tmp; mov.b64 {tmp, %r714}, %rd283; }
	cvt.u32.u64 	%r715, %rd283;
	shl.b32 	%r716, %r715, %r51;
	shr.u32 	%r717, %r713, %r50;
	or.b32  	%r718, %r716, %r717;
	xor.b32  	%r719, %r4, %r714;
	xor.b32  	%r720, %r719, %r713;
	and.b32  	%r721, %r720, %r49;
	and.b32  	%r722, %r718, %r48;
	cvt.u64.u32 	%rd284, %r721;
	mul.lo.s64 	%rd285, %rd284, -3263064605168079213;
	{ .reg .b32 tmp; mov.b64 {tmp, %r723}, %rd285; }
	cvt.u32.u64 	%r724, %rd285;
	shl.b32 	%r725, %r724, %r51;
	shr.u32 	%r726, %r722, %r50;
	or.b32  	%r727, %r725, %r726;
	xor.b32  	%r728, %r1, %r723;
	xor.b32  	%r729, %r728, %r722;
	and.b32  	%r730, %r729, %r49;
	and.b32  	%r731, %r727, %r48;
	cvt.u64.u32 	%rd286, %r730;
	mul.lo.s64 	%rd287, %rd286, -3263064605168079213;
	{ .reg .b32 tmp; mov.b64 {tmp, %r732}, %rd287; }
	cvt.u32.u64 	%r733, %rd287;
	shl.b32 	%r734, %r733, %r51;
	shr.u32 	%r735, %r731, %r50;
	or.b32  	%r736, %r734, %r735;
	xor.b32  	%r737, %r2, %r732;
	xor.b32  	%r738, %r737, %r731;
	and.b32  	%r739, %r738, %r49;
	and.b32  	%r740, %r736, %r48;
	cvt.u64.u32 	%rd288, %r739;
	shl.b64 	%rd289, %rd288, %r79;
	cvt.u64.u32 	%rd290, %r740;
	or.b64  	%rd828, %rd289, %rd290;
	setp.lt.u64 	%p7, %rd828, %rd8;
	selp.u64 	%rd829, 1, 0, %p7;
$L__BB9_45:
	add.s32 	%r55, %r53, 64;
	setp.ge.u32 	%p8, %r55, %r27;
	@%p8 bra 	$L__BB9_47;
	cvt.u64.u32 	%rd291, %r55;
	add.s64 	%rd292, %rd63, %rd291;
	shr.u64 	%rd293, %rd292, %r79;
	cvt.u32.u64 	%r742, %rd292;
	and.b32  	%r744, %r48, %r742;
	and.b64  	%rd294, %rd293, 4294967295;
	mul.lo.s64 	%rd295, %rd294, -3263064605168079213;
	{ .reg .b32 tmp; mov.b64 {tmp, %r745}, %rd295; }
	cvt.u32.u64 	%r746, %rd295;
	shl.b32 	%r747, %r746, %r51;
	shr.u32 	%r748, %r744, %r50;
	or.b32  	%r749, %r747, %r748;
	xor.b32  	%r750, %r23, %r745;
	xor.b32  	%r751, %r750, %r744;
	and.b32  	%r752, %r751, %r49;
	and.b32  	%r753, %r749, %r48;
	cvt.u64.u32 	%rd296, %r752;
	mul.lo.s64 	%rd297, %rd296, -3263064605168079213;
	{ .reg .b32 tmp; mov.b64 {tmp, %r754}, %rd297; }
	cvt.u32.u64 	%r755, %rd297;
	shl.b32 	%r756, %r755, %r51;
	shr.u32 	%r757, %r753, %r50;
	or.b32  	%r758, %r756, %r757;
	xor.b32  	%r759, %r24, %r754;
	xor.b32  	%r760, %r759, %r753;
	and.b32  	%r761, %r760, %r49;
	and.b32  	%r762, %r758, %r48;
	cvt.u64.u32 	%rd298, %r761;
	mul.lo.s64 	%rd299, %rd298, -3263064605168079213;
	{ .reg .b32 tmp; mov.b64 {tmp, %r763}, %rd299; }
	cvt.u32.u64 	%r764, %rd299;
	shl.b32 	%r765, %r764, %r51;
	shr.u32 	%r766, %r762, %r50;
	or.b32  	%r767, %r765, %r766;
	xor.b32  	%r768, %r21, %r763;
	xor.b32  	%r769, %r768, %r762;
	and.b32  	%r770, %r769, %r49;
	and.b32  	%r771, %r767, %r48;
	cvt.u64.u32 	%rd300, %r770;
	mul.lo.s64 	%rd301, %rd300, -3263064605168079213;
	{ .reg .b32 tmp; mov.b64 {tmp, %r772}, %rd301; }
	cvt.u32.u64 	%r773, %rd301;
	shl.b32 	%r774, %r773, %r51;
	shr.u32 	%r775, %r771, %r50;
	or.b32  	%r776, %r774, %r775;
	xor.b32  	%r777, %r22, %r772;
	xor.b32  	%r778, %r777, %r771;
	and.b32  	%r779, %r778, %r49;
	and.b32  	%r780, %r776, %r48;
	cvt.u64.u32 	%rd302, %r779;
	mul.lo.s64 	%rd303, %rd302, -3263064605168079213;
	{ .reg .b32 tmp; mov.b64 {tmp, %r781}, %rd303; }
	cvt.u32.u64 	%r782, %rd303;
	shl.b32 	%r783, %r782, %r51;
	shr.u32 	%r784, %r780, %r50;
	or.b32  	%r785, %r783, %r784;
	xor.b32  	%r786, %r19, %r781;
	xor.b32  	%r787, %r786, %r780;
	and.b32  	%r788, %r787, %r49;
	and.b32  	%r789, %r785, %r48;
	cvt.u64.u32 	%rd304, %r788;
	mul.lo.s64 	%rd305, %rd304, -3263064605168079213;
	{ .reg .b32 tmp; mov.b64 {tmp, %r790}, %rd305; }
	cvt.u32.u64 	%r791, %rd305;
	shl.b32 	%r792, %r791, %r51;
	shr.u32 	%r793, %r789, %r50;
	or.b32  	%r794, %r792, %r793;
	xor.b32  	%r795, %r20, %r790;
	xor.b32  	%r796, %r795, %r789;
	and.b32  	%r797, %r796, %r49;
	and.b32  	%r798, %r794, %r48;
	cvt.u64.u32 	%rd306, %r797;
	mul.lo.s64 	%rd307, %rd306, -3263064605168079213;
	{ .reg .b32 tmp; mov.b64 {tmp, %r799}, %rd307; }
	cvt.u32.u64 	%r800, %rd307;
	shl.b32 	%r801, %r800, %r51;
	shr.u32 	%r802, %r798, %r50;
	or.b32  	%r803, %r801, %r802;
	xor.b32  	%r804, %r17, %r799;
	xor.b32  	%r805, %r804, %r798;
	and.b32  	%r806, %r805, %r49;
	and.b32  	%r807, %r803, %r48;
	cvt.u64.u32 	%rd308, %r806;
	mul.lo.s64 	%rd309, %rd308, -3263064605168079213;
	{ .reg .b32 tmp; mov.b64 {tmp, %r808}, %rd309; }
	cvt.u32.u64 	%r809, %rd309;
	shl.b32 	%r810, %r809, %r51;
	shr.u32 	%r811, %r807, %r50;
	or.b32  	%r812, %r810, %r811;
	xor.b32  	%r813, %r18, %r808;
	xor.b32  	%r814, %r813, %r807;
	and.b32  	%r815, %r814, %r49;
	and.b32  	%r816, %r812, %r48;
	cvt.u64.u32 	%rd310, %r815;
	mul.lo.s64 	%rd311, %rd310, -3263064605168079213;
	{ .reg .b32 tmp; mov.b64 {tmp, %r817}, %rd311; }
	cvt.u32.u64 	%r818, %rd311;
	shl.b32 	%r819, %r818, %r51;
	shr.u32 	%r820, %r816, %r50;
	or.b32  	%r821, %r819, %r820;
	xor.b32  	%r822, %r15, %r817;
	xor.b32  	%r823, %r822, %r816;
	and.b32  	%r824, %r823, %r49;
	and.b32  	%r825, %r821, %r48;
	cvt.u64.u32 	%rd312, %r824;
	mul.lo.s64 	%rd313, %rd312, -3263064605168079213;
	{ .reg .b32 tmp; mov.b64 {tmp, %r826}, %rd313; }
	cvt.u32.u64 	%r827, %rd313;
	shl.b32 	%r828, %r827, %r51;
	shr.u32 	%r829, %r825, %r50;
	or.b32  	%r830, %r828, %r829;
	xor.b32  	%r831, %r16, %r826;
	xor.b32  	%r832, %r831, %r825;
	and.b32  	%r833, %r832, %r49;
	and.b32  	%r834, %r830, %r48;
	cvt.u64.u32 	%rd314, %r833;
	mul.lo.s64 	%rd315, %rd314, -3263064605168079213;
	{ .reg .b32 tmp; mov.b64 {tmp, %r835}, %rd315; }
	cvt.u32.u64 	%r836, %rd315;
	shl.b32 	%r837, %r836, %r51;
	shr.u32 	%r838, %r834, %r50;
	or.b32  	%r839, %r837, %r838;
	xor.b32  	%r840, %r13, %r835;
	xor.b32  	%r841, %r840, %r834;
	and.b32  	%r842, %r841, %r49;
	and.b32  	%r843, %r839, %r48;
	cvt.u64.u32 	%rd316, %r842;
	mul.lo.s64 	%rd317, %rd316, -3263064605168079213;
	{ .reg .b32 tmp; mov.b64 {tmp, %r844}, %rd317; }
	cvt.u32.u64 	%r845, %rd317;
	shl.b32 	%r846, %r845, %r51;
	shr.u32 	%r847, %r843, %r50;
	or.b32  	%r848, %r846, %r847;
	xor.b32  	%r849, %r14, %r844;
	xor.b32  	%r850, %r849, %r843;
	and.b32  	%r851, %r850, %r49;
	and.b32  	%r852, %r848, %r48;
	cvt.u64.u32 	%rd318, %r851;
	mul.lo.s64 	%rd319, %rd318, -3263064605168079213;
	{ .reg .b32 tmp; mov.b64 {tmp, %r853}, %rd319; }
	cvt.u32.u64 	%r854, %rd319;
	shl.b32 	%r855, %r854, %r51;
	shr.u32 	%r856, %r852, %r50;
	or.b32  	%r857, %r855, %r856;
	xor.b32  	%r858, %r11, %r853;
	xor.b32  	%r859, %r858, %r852;
	and.b32  	%r860, %r859, %r49;
	and.b32  	%r861, %r857, %r48;
	cvt.u64.u32 	%rd320, %r860;
	mul.lo.s64 	%rd321, %rd320, -3263064605168079213;
	{ .reg .b32 tmp; mov.b64 {tmp, %r862}, %rd321; }
	cvt.u32.u64 	%r863, %rd321;
	shl.b32 	%r864, %r863, %r51;
	shr.u32 	%r865, %r861, %r50;
	or.b32  	%r866, %r864, %r865;
	xor.b32  	%r867, %r12, %r862;
	xor.b32  	%r868, %r867, %r861;
	and.b32  	%r869, %r868, %r49;
	and.b32  	%r870, %r866, %r48;
	cvt.u64.u32 	%rd322, %r869;
	mul.lo.s64 	%rd323, %rd322, -3263064605168079213;
	{ .reg .b32 tmp; mov.b64 {tmp, %r871}, %rd323; }
	cvt.u32.u64 	%r872, %rd323;
	shl.b32 	%r873, %r872, %r51;
	shr.u32 	%r874, %r870, %r50;
	or.b32  	%r875, %r873, %r874;
	xor.b32  	%r876, %r9, %r871;
	xor.b32  	%r877, %r876, %r870;
	and.b32  	%r878, %r877, %r49;
	and.b32  	%r879, %r875, %r48;
	cvt.u64.u32 	%rd324, %r878;
	mul.lo.s64 	%rd325, %rd324, -3263064605168079213;
	{ .reg .b32 tmp; mov.b64 {tmp, %r880}, %rd325; }
	cvt.u32.u64 	%r881, %rd325;
	shl.b32 	%r882, %r881, %r51;
	shr.u32 	%r883, %r879, %r50;
	or.b32  	%r884, %r882, %r883;
	xor.b32  	%r885, %r10, %r880;
	xor.b32  	%r886, %r885, %r879;
	and.b32  	%r887, %r886, %r49;
	and.b32  	%r888, %r884, %r48;
	cvt.u64.u32 	%rd326, %r887;
	mul.lo.s64 	%rd327, %rd326, -3263064605168079213;
	{ .reg .b32 tmp; mov.b64 {tmp, %r889}, %rd327; }
	cvt.u32.u64 	%r890, %rd327;
	shl.b32 	%r891, %r890, %r51;
	shr.u32 	%r892, %r888, %r50;
	or.b32  	%r893, %r891, %r892;
	xor.b32  	%r894, %r7, %r889;
	xor.b32  	%r895, %r894, %r888;
	and.b32  	%r896, %r895, %r49;
	and.b32  	%r897, %r893, %r48;
	cvt.u64.u32 	%rd328, %r896;
	mul.lo.s64 	%rd329, %rd328, -3263064605168079213;
	{ .reg .b32 tmp; mov.b64 {tmp, %r898}, %rd329; }
	cvt.u32.u64 	%r899, %rd329;
	shl.b32 	%r900, %r899, %r51;
	shr.u32 	%r901, %r897, %r50;
	or.b32  	%r902, %r900, %r901;
	xor.b32  	%r903, %r8, %r898;
	xor.b32  	%r904, %r903, %r897;
	and.b32  	%r905, %r904, %r49;
	and.b32  	%r906, %r902, %r48;
	cvt.u64.u32 	%rd330, %r905;
	mul.lo.s64 	%rd331, %rd330, -3263064605168079213;
	{ .reg .b32 tmp; mov.b64 {tmp, %r907}, %rd331; }
	cvt.u32.u64 	%r908, %rd331;
	shl.b32 	%r909, %r908, %r51;
	shr.u32 	%r910, %r906, %r50;
	or.b32  	%r911, %r909, %r910;
	xor.b32  	%r912, %r5, %r907;
	xor.b32  	%r913, %r912, %r906;
	and.b32  	%r914, %r913, %r49;
	and.b32  	%r915, %r911, %r48;
	cvt.u64.u32 	%rd332, %r914;
	mul.lo.s64 	%rd333, %rd332, -3263064605168079213;
	{ .reg .b32 tmp; mov.b64 {tmp, %r916}, %rd333; }
	cvt.u32.u64 	%r917, %rd333;
	shl.b32 	%r918, %r917, %r51;
	shr.u32 	%r919, %r915, %r50;
	or.b32  	%r920, %r918, %r919;
	xor.b32  	%r921, %r6, %r916;
	xor.b32  	%r922, %r921, %r915;
	and.b32  	%r923, %r922, %r49;
	and.b32  	%r924, %r920, %r48;
	cvt.u64.u32 	%rd334, %r923;
	mul.lo.s64 	%rd335, %rd334, -3263064605168079213;
	{ .reg .b32 tmp; mov.b64 {tmp, %r925}, %rd335; }
	cvt.u32.u64 	%r926, %rd335;
	shl.b32 	%r927, %r926, %r51;
	shr.u32 	%r928, %r924, %r50;
	or.b32  	%r929, %r927, %r928;
	xor.b32  	%r930, %r3, %r925;
	xor.b32  	%r931, %r930, %r924;
	and.b32  	%r932, %r931, %r49;
	and.b32  	%r933, %r929, %r48;
	cvt.u64.u32 	%rd336, %r932;
	mul.lo.s64 	%rd337, %rd336, -3263064605168079213;
	{ .reg .b32 tmp; mov.b64 {tmp, %r934}, %rd337; }
	cvt.u32.u64 	%r935, %rd337;
	shl.b32 	%r936, %r935, %r51;
	shr.u32 	%r937, %r933, %r50;
	or.b32  	%r938, %r936, %r937;
	xor.b32  	%r939, %r4, %r934;
	xor.b32  	%r940, %r939, %r933;
	and.b32  	%r941, %r940, %r49;
	and.b32  	%r942, %r938, %r48;
	cvt.u64.u32 	%rd338, %r941;
	mul.lo.s64 	%rd339, %rd338, -3263064605168079213;
	{ .reg .b32 tmp; mov.b64 {tmp, %r943}, %rd339; }
	cvt.u32.u64 	%r944, %rd339;
	shl.b32 	%r945, %r944, %r51;
	shr.u32 	%r946, %r942, %r50;
	or.b32  	%r947, %r945, %r946;
	xor.b32  	%r948, %r1, %r943;
	xor.b32  	%r949, %r948, %r942;
	and.b32  	%r950, %r949, %r49;
	and.b32  	%r951, %r947, %r48;
	cvt.u64.u32 	%rd340, %r950;
	mul.lo.s64 	%rd341, %rd340, -3263064605168079213;
	{ .reg .b32 tmp; mov.b64 {tmp, %r952}, %rd341; }
	cvt.u32.u64 	%r953, %rd341;
	shl.b32 	%r954, %r953, %r51;
	shr.u32 	%r955, %r951, %r50;
	or.b32  	%r956, %r954, %r955;
	xor.b32  	%r957, %r2, %r952;
	xor.b32  	%r958, %r957, %r951;
	and.b32  	%r959, %r958, %r49;
	and.b32  	%r960, %r956, %r48;
	cvt.u64.u32 	%rd342, %r959;
	shl.b64 	%rd343, %rd342, %r79;
	cvt.u64.u32 	%rd344, %r960;
	or.b64  	%rd830, %rd343, %rd344;
	setp.lt.u64 	%p9, %rd830, %rd8;
	selp.u64 	%rd831, 1, 0, %p9;
$L__BB9_47:
	// begin inline asm
	mov.u32 %r961, %laneid;
	// end inline asm
	shr.u32 	%r57, %r52, 5;
	mad.lo.s32 	%r962, %r57, 96, %r961;
	shl.b32 	%r963, %r962, 4;
	mov.u32 	%r964, _ZZN3cub18CUB_300001_SM_10006detail4scan16DeviceScanKernelINS2_10policy_hubIN6thrust24THRUST_300001_SM_1000_NS6system6detail7generic14key_flag_tupleENS6_6detail10any_assignESA_jNS9_16key_flag_scan_opEE10Policy1000ENS6_18transform_iteratorINS9_21construct_key_flag_opENS6_17counting_iteratorImNS6_11use_defaultESJ_SJ_EESA_SJ_EENS6_25transform_output_iteratorINS9_15write_output_opINSB_15normal_iteratorINS6_7pointerI4KeyTNS6_8cuda_cub5par_tESJ_SJ_EEEEPSQ_EENS6_16discard_iteratorImEEEENS0_13ScanTileStateISA_Lb0EEESD_NS0_8NullTypeEjSA_Lb0ES12_EEvT0_T1_T2_iT3_T4_T5_E12temp_storage;
	add.s32 	%r58, %r964, %r963;
	st.shared.v2.u64 	[%r58], {%rd826, %rd827};
	st.shared.v2.u64 	[%r58+512], {%rd828, %rd829};
	st.shared.v2.u64 	[%r58+1024], {%rd830, %rd831};
	bar.warp.sync 	-1;
	shl.b32 	%r965, %r961, 5;
	add.s32 	%r59, %r58, %r965;
	ld.shared.v2.u64 	{%rd78, %rd80}, [%r59];
	ld.shared.v2.u64 	{%rd81, %rd83}, [%r59+16];
	ld.shared.v2.u64 	{%rd86, %rd87}, [%r59+32];
	bar.sync 	0;
	setp.ne.s32 	%p10, %r25, 0;
	@%p10 bra 	$L__BB9_51;
	add.s64 	%rd451, %rd83, %rd80;
	add.s64 	%rd452, %rd87, %rd451;
	mov.b64 	{%r1326, %r1331}, %rd452;
	mov.b64 	{%r1416, %r1421}, %rd86;
	mov.b32 	%r1432, 1;
	mov.b32 	%r1433, 0;
	mov.b32 	%r1434, -1;
	// begin inline asm
	shfl.sync.up.b32 %r1315, %r1416, %r1432, %r1433, %r1434;
	// end inline asm
	// begin inline asm
	shfl.sync.up.b32 %r1320, %r1421, %r1432, %r1433, %r1434;
	// end inline asm
	// begin inline asm
	shfl.sync.up.b32 %r1325, %r1326, %r1432, %r1433, %r1434;
	// end inline asm
	// begin inline asm
	shfl.sync.up.b32 %r1330, %r1331, %r1432, %r1433, %r1434;
	// end inline asm
	mov.b64 	%rd453, {%r1325, %r1330};
	setp.lt.s32 	%p52, %r961, 1;
	selp.b64 	%rd454, 0, %rd453, %p52;
	add.s64 	%rd455, %rd454, %rd452;
	mov.b64 	{%r1346, %r1351}, %rd455;
	mov.b32 	%r1352, 2;
	// begin inline asm
	shfl.sync.up.b32 %r1335, %r1416, %r1352, %r1433, %r1434;
	// end inline asm
	// begin inline asm
	shfl.sync.up.b32 %r1340, %r1421, %r1352, %r1433, %r1434;
	// end inline asm
	// begin inline asm
	shfl.sync.up.b32 %r1345, %r1346, %r1352, %r1433, %r1434;
	// end inline asm
	// begin inline asm
	shfl.sync.up.b32 %r1350, %r1351, %r1352, %r1433, %r1434;
	// end inline asm
	mov.b64 	%rd456, {%r1345, %r1350};
	setp.lt.s32 	%p53, %r961, 2;
	selp.b64 	%rd457, 0, %rd456, %p53;
	add.s64 	%rd458, %rd457, %rd455;
	mov.b64 	{%r1366, %r1371}, %rd458;
	mov.b32 	%r1372, 4;
	// begin inline asm
	shfl.sync.up.b32 %r1355, %r1416, %r1372, %r1433, %r1434;
	// end inline asm
	// begin inline asm
	shfl.sync.up.b32 %r1360, %r1421, %r1372, %r1433, %r1434;
	// end inline asm
	// begin inline asm
	shfl.sync.up.b32 %r1365, %r1366, %r1372, %r1433, %r1434;
	// end inline asm
	// begin inline asm
	shfl.sync.up.b32 %r1370, %r1371, %r1372, %r1433, %r1434;
	// end inline asm
	mov.b64 	%rd459, {%r1365, %r1370};
	setp.lt.s32 	%p54, %r961, 4;
	selp.b64 	%rd460, 0, %rd459, %p54;
	add.s64 	%rd461, %rd460, %rd458;
	mov.b64 	{%r1386, %r1391}, %rd461;
	mov.b32 	%r1392, 8;
	// begin inline asm
	shfl.sync.up.b32 %r1375, %r1416, %r1392, %r1433, %r1434;
	// end inline asm
	// begin inline asm
	shfl.sync.up.b32 %r1380, %r1421, %r1392, %r1433, %r1434;
	// end inline asm
	// begin inline asm
	shfl.sync.up.b32 %r1385, %r1386, %r1392, %r1433, %r1434;
	// end inline asm
	// begin inline asm
	shfl.sync.up.b32 %r1390, %r1391, %r1392, %r1433, %r1434;
	// end inline asm
	mov.b64 	%rd462, {%r1385, %r1390};
	setp.lt.s32 	%p55, %r961, 8;
	selp.b64 	%rd463, 0, %rd462, %p55;
	add.s64 	%rd464, %rd463, %rd461;
	mov.b64 	{%r1406, %r1411}, %rd464;
	mov.b32 	%r1412, 16;
	// begin inline asm
	shfl.sync.up.b32 %r1395, %r1416, %r1412, %r1433, %r1434;
	// end inline asm
	// begin inline asm
	shfl.sync.up.b32 %r1400, %r1421, %r1412, %r1433, %r1434;
	// end inline asm
	// begin inline asm
	shfl.sync.up.b32 %r1405, %r1406, %r1412, %r1433, %r1434;
	// end inline asm
	// begin inline asm
	shfl.sync.up.b32 %r1410, %r1411, %r1412, %r1433, %r1434;
	// end inline asm
	mov.b64 	%rd465, {%r1405, %r1410};
	setp.lt.s32 	%p56, %r961, 16;
	selp.b64 	%rd466, 0, %rd465, %p56;
	add.s64 	%rd88, %rd466, %rd464;
	mov.b64 	{%r1426, %r1431}, %rd88;
	// begin inline asm
	shfl.sync.up.b32 %r1415, %r1416, %r1432, %r1433, %r1434;
	// end inline asm
	// begin inline asm
	shfl.sync.up.b32 %r1420, %r1421, %r1432, %r1433, %r1434;
	// end inline asm
	// begin inline asm
	shfl.sync.up.b32 %r1425, %r1426, %r1432, %r1433, %r1434;
	// end inline asm
	// begin inline asm
	shfl.sync.up.b32 %r1430, %r1431, %r1432, %r1433, %r1434;
	// end inline asm
	setp.ne.s32 	%p57, %r961, 31;
	@%p57 bra 	$L__BB9_50;
	shl.b32 	%r1435, %r57, 4;
	add.s32 	%r1437, %r964, %r1435;
	st.shared.v2.u64 	[%r1437+64], {%rd86, %rd88};
$L__BB9_50:
	mov.b64 	%rd467, {%r1425, %r1430};
	bar.sync 	0;
	ld.shared.u64 	%rd468, [_ZZN3cub18CUB_300001_SM_10006detail4scan16DeviceScanKernelINS2_10policy_hubIN6thrust24THRUST_300001_SM_1000_NS6system6detail7generic14key_flag_tupleENS6_6detail10any_assignESA_jNS9_16key_flag_scan_opEE10Policy1000ENS6_18transform_iteratorINS9_21construct_key_flag_opENS6_17counting_iteratorImNS6_11use_defaultESJ_SJ_EESA_SJ_EENS6_25transform_output_iteratorINS9_15write_output_opINSB_15normal_iteratorINS6_7pointerI4KeyTNS6_8cuda_cub5par_tESJ_SJ_EEEEPSQ_EENS6_16discard_iteratorImEEEENS0_13ScanTileStateISA_Lb0EEESD_NS0_8NullTypeEjSA_Lb0ES12_EEvT0_T1_T2_iT3_T4_T5_E12temp_storage+72];
	ld.shared.u64 	%rd469, [_ZZN3cub18CUB_300001_SM_10006detail4scan16DeviceScanKernelINS2_10policy_hubIN6thrust24THRUST_300001_SM_1000_NS6system6detail7generic14key_flag_tupleENS6_6detail10any_assignESA_jNS9_16key_flag_scan_opEE10Policy1000ENS6_18transform_iteratorINS9_21construct_key_flag_opENS6_17counting_iteratorImNS6_11use_defaultESJ_SJ_EESA_SJ_EENS6_25transform_output_iteratorINS9_15write_output_opINSB_15normal_iteratorINS6_7pointerI4KeyTNS6_8cuda_cub5par_tESJ_SJ_EEEEPSQ_EENS6_16discard_iteratorImEEEENS0_13ScanTileStateISA_Lb0EEESD_NS0_8NullTypeEjSA_Lb0ES12_EEvT0_T1_T2_iT3_T4_T5_E12temp_storage+88];
	add.s64 	%rd470, %rd469, %rd468;
	setp.eq.s32 	%p58, %r57, 2;
	selp.b64 	%rd471, %rd470, %rd468, %p58;
	ld.shared.u64 	%rd472, [_ZZN3cub18CUB_300001_SM_10006detail4scan16DeviceScanKernelINS2_10policy_hubIN6thrust24THRUST_300001_SM_1000_NS6system6detail7generic14key_flag_tupleENS6_6detail10any_assignESA_jNS9_16key_flag_scan_opEE10Policy1000ENS6_18transform_iteratorINS9_21construct_key_flag_opENS6_17counting_iteratorImNS6_11use_defaultESJ_SJ_EESA_SJ_EENS6_25transform_output_iteratorINS9_15write_output_opINSB_15normal_iteratorINS6_7pointerI4KeyTNS6_8cuda_cub5par_tESJ_SJ_EEEEPSQ_EENS6_16discard_iteratorImEEEENS0_13ScanTileStateISA_Lb0EEESD_NS0_8NullTypeEjSA_Lb0ES12_EEvT0_T1_T2_iT3_T4_T5_E12temp_storage+104];
	add.s64 	%rd473, %rd470, %rd472;
	setp.eq.s32 	%p59, %r57, 3;
	selp.b64 	%rd474, %rd473, %rd471, %p59;
	setp.lt.u32 	%p60, %r52, 32;
	setp.eq.s32 	%p61, %r961, 0;
	selp.b64 	%rd475, 0, %rd467, %p61;
	add.s64 	%rd476, %rd474, %rd475;
	selp.b64 	%rd477, %rd467, %rd476, %p60;
	setp.eq.s32 	%p62, %r52, 0;
	selp.b64 	%rd840, 0, %rd477, %p62;
	bra.uni 	$L__BB9_79;
$L__BB9_51:
	add.s64 	%rd345, %rd83, %rd80;
	add.s64 	%rd346, %rd87, %rd345;
	mov.b64 	{%r977, %r982}, %rd346;
	mov.b64 	{%r1067, %r1072}, %rd86;
	mov.b32 	%r1083, 1;
	mov.b32 	%r1084, 0;
	mov.b32 	%r1085, -1;
	// begin inline asm
	shfl.sync.up.b32 %r966, %r1067, %r1083, %r1084, %r1085;
	// end inline asm
	// begin inline asm
	shfl.sync.up.b32 %r971, %r1072, %r1083, %r1084, %r1085;
	// end inline asm
	// begin inline asm
	shfl.sync.up.b32 %r976, %r977, %r1083, %r1084, %r1085;
	// end inline asm
	// begin inline asm
	shfl.sync.up.b32 %r981, %r982, %r1083, %r1084, %r1085;
	// end inline asm
	mov.b64 	%rd347, {%r976, %r981};
	setp.lt.s32 	%p11, %r961, 1;
	selp.b64 	%rd348, 0, %rd347, %p11;
	add.s64 	%rd349, %rd348, %rd346;
	mov.b64 	{%r997, %r1002}, %rd349;
	mov.b32 	%r1003, 2;
	// begin inline asm
	shfl.sync.up.b32 %r986, %r1067, %r1003, %r1084, %r1085;
	// end inline asm
	// begin inline asm
	shfl.sync.up.b32 %r991, %r1072, %r1003, %r1084, %r1085;
	// end inline asm
	// begin inline asm
	shfl.sync.up.b32 %r996, %r997, %r1003, %r1084, %r1085;
	// end inline asm
	// begin inline asm
	shfl.sync.up.b32 %r1001, %r1002, %r1003, %r1084, %r1085;
	// end inline asm
	mov.b64 	%rd350, {%r996, %r1001};
	setp.lt.s32 	%p12, %r961, 2;
	selp.b64 	%rd351, 0, %rd350, %p12;
	add.s64 	%rd352, %rd351, %rd349;
	mov.b64 	{%r1017, %r1022}, %rd352;
	mov.b32 	%r1023, 4;
	// begin inline asm
	shfl.sync.up.b32 %r1006, %r1067, %r1023, %r1084, %r1085;
	// end inline asm
	// begin inline asm
	shfl.sync.up.b32 %r1011, %r1072, %r1023, %r1084, %r1085;
	// end inline asm
	// begin inline asm
	shfl.sync.up.b32 %r1016, %r1017, %r1023, %r1084, %r1085;
	// end inline asm
	// begin inline asm
	shfl.sync.up.b32 %r1021, %r1022, %r1023, %r1084, %r1085;
	// end inline asm
	mov.b64 	%rd353, {%r1016, %r1021};
	setp.lt.s32 	%p13, %r961, 4;
	selp.b64 	%rd354, 0, %rd353, %p13;
	add.s64 	%rd355, %rd354, %rd352;
	mov.b64 	{%r1037, %r1042}, %rd355;
	mov.b32 	%r1043, 8;
	// begin inline asm
	shfl.sync.up.b32 %r1026, %r1067, %r1043, %r1084, %r1085;
	// end inline asm
	// begin inline asm
	shfl.sync.up.b32 %r1031, %r1072, %r1043, %r1084, %r1085;
	// end inline asm
	// begin inline asm
	shfl.sync.up.b32 %r1036, %r1037, %r1043, %r1084, %r1085;
	// end inline asm
	// begin inline asm
	shfl.sync.up.b32 %r1041, %r1042, %r1043, %r1084, %r1085;
	// end inline asm
	mov.b64 	%rd356, {%r1036, %r1041};
	setp.lt.s32 	%p14, %r961, 8;
	selp.b64 	%rd357, 0, %rd356, %p14;
	add.s64 	%rd358, %rd357, %rd355;
	mov.b64 	{%r1057, %r1062}, %rd358;
	mov.b32 	%r1063, 16;
	// begin inline asm
	shfl.sync.up.b32 %r1046, %r1067, %r1063, %r1084, %r1085;
	// end inline asm
	// begin inline asm
	shfl.sync.up.b32 %r1051, %r1072, %r1063, %r1084, %r1085;
	// end inline asm
	// begin inline asm
	shfl.sync.up.b32 %r1056, %r1057, %r1063, %r1084, %r1085;
	// end inline asm
	// begin inline asm
	shfl.sync.up.b32 %r1061, %r1062, %r1063, %r1084, %r1085;
	// end inline asm
	mov.b64 	%rd359, {%r1056, %r1061};
	setp.lt.s32 	%p15, %r961, 16;
	selp.b64 	%rd360, 0, %rd359, %p15;
	add.s64 	%rd90, %rd360, %rd358;
	mov.b64 	{%r1077, %r1082}, %rd90;
	// begin inline asm
	shfl.sync.up.b32 %r1066, %r1067, %r1083, %r1084, %r1085;
	// end inline asm
	// begin inline asm
	shfl.sync.up.b32 %r1071, %r1072, %r1083, %r1084, %r1085;
	// end inline asm
	// begin inline asm
	shfl.sync.up.b32 %r1076, %r1077, %r1083, %r1084, %r1085;
	// end inline asm
	// begin inline asm
	shfl.sync.up.b32 %r1081, %r1082, %r1083, %r1084, %r1085;
	// end inline asm
	setp.ne.s32 	%p16, %r961, 31;
	@%p16 bra 	$L__BB9_53;
	shl.b32 	%r1086, %r57, 4;
	add.s32 	%r1088, %r964, %r1086;
	st.shared.v2.u64 	[%r1088+64], {%rd86, %rd90};
$L__BB9_53:
	mov.b64 	%rd361, {%r1076, %r1081};
	bar.sync 	0;
	ld.shared.u64 	%rd362, [_ZZN3cub18CUB_300001_SM_10006detail4scan16DeviceScanKernelINS2_10policy_hubIN6thrust24THRUST_300001_SM_1000_NS6system6detail7generic14key_flag_tupleENS6_6detail10any_assignESA_jNS9_16key_flag_scan_opEE10Policy1000ENS6_18transform_iteratorINS9_21construct_key_flag_opENS6_17counting_iteratorImNS6_11use_defaultESJ_SJ_EESA_SJ_EENS6_25transform_output_iteratorINS9_15write_output_opINSB_15normal_iteratorINS6_7pointerI4KeyTNS6_8cuda_cub5par_tESJ_SJ_EEEEPSQ_EENS6_16discard_iteratorImEEEENS0_13ScanTileStateISA_Lb0EEESD_NS0_8NullTypeEjSA_Lb0ES12_EEvT0_T1_T2_iT3_T4_T5_E12temp_storage+72];
	ld.shared.u64 	%rd363, [_ZZN3cub18CUB_300001_SM_10006detail4scan16DeviceScanKernelINS2_10policy_hubIN6thrust24THRUST_300001_SM_1000_NS6system6detail7generic14key_flag_tupleENS6_6detail10any_assignESA_jNS9_16key_flag_scan_opEE10Policy1000ENS6_18transform_iteratorINS9_21construct_key_flag_opENS6_17counting_iteratorImNS6_11use_defaultESJ_SJ_EESA_SJ_EENS6_25transform_output_iteratorINS9_15write_output_opINSB_15normal_iteratorINS6_7pointerI4KeyTNS6_8cuda_cub5par_tESJ_SJ_EEEEPSQ_EENS6_16discard_iteratorImEEEENS0_13ScanTileStateISA_Lb0EEESD_NS0_8NullTypeEjSA_Lb0ES12_EEvT0_T1_T2_iT3_T4_T5_E12temp_storage+88];
	add.s64 	%rd364, %rd363, %rd362;
	setp.eq.s32 	%p17, %r57, 2;
	selp.b64 	%rd365, %rd364, %rd362, %p17;
	ld.shared.u64 	%rd366, [_ZZN3cub18CUB_300001_SM_10006detail4scan16DeviceScanKernelINS2_10policy_hubIN6thrust24THRUST_300001_SM_1000_NS6system6detail7generic14key_flag_tupleENS6_6detail10any_assignESA_jNS9_16key_flag_scan_opEE10Policy1000ENS6_18transform_iteratorINS9_21construct_key_flag_opENS6_17counting_iteratorImNS6_11use_defaultESJ_SJ_EESA_SJ_EENS6_25transform_output_iteratorINS9_15write_output_opINSB_15normal_iteratorINS6_7pointerI4KeyTNS6_8cuda_cub5par_tESJ_SJ_EEEEPSQ_EENS6_16discard_iteratorImEEEENS0_13ScanTileStateISA_Lb0EEESD_NS0_8NullTypeEjSA_Lb0ES12_EEvT0_T1_T2_iT3_T4_T5_E12temp_storage+104];
	add.s64 	%rd367, %rd364, %rd366;
	setp.eq.s32 	%p18, %r57, 3;
	selp.b64 	%rd368, %rd367, %rd365, %p18;
	ld.shared.v2.u64 	{%rd93, %rd92}, [_ZZN3cub18CUB_300001_SM_10006detail4scan16DeviceScanKernelINS2_10policy_hubIN6thrust24THRUST_300001_SM_1000_NS6system6detail7generic14key_flag_tupleENS6_6detail10any_assignESA_jNS9_16key_flag_scan_opEE10Policy1000ENS6_18transform_iteratorINS9_21construct_key_flag_opENS6_17counting_iteratorImNS6_11use_defaultESJ_SJ_EESA_SJ_EENS6_25transform_output_iteratorINS9_15write_output_opINSB_15normal_iteratorINS6_7pointerI4KeyTNS6_8cuda_cub5par_tESJ_SJ_EEEEPSQ_EENS6_16discard_iteratorImEEEENS0_13ScanTileStateISA_Lb0EEESD_NS0_8NullTypeEjSA_Lb0ES12_EEvT0_T1_T2_iT3_T4_T5_E12temp_storage+112];
	add.s64 	%rd94, %rd92, %rd367;
	setp.gt.u32 	%p19, %r52, 31;
	setp.lt.u32 	%p20, %r52, 32;
	setp.eq.s32 	%p21, %r961, 0;
	selp.b64 	%rd369, 0, %rd361, %p21;
	add.s64 	%rd839, %rd368, %rd369;
	selp.b64 	%rd96, %rd361, %rd839, %p20;
	@%p19 bra 	$L__BB9_78;
	setp.ne.s32 	%p22, %r52, 0;
	@%p22 bra 	$L__BB9_56;
	st.shared.u64 	[_ZZN3cub18CUB_300001_SM_10006detail4scan16DeviceScanKernelINS2_10policy_hubIN6thrust24THRUST_300001_SM_1000_NS6system6detail7generic14key_flag_tupleENS6_6detail10any_assignESA_jNS9_16key_flag_scan_opEE10Policy1000ENS6_18transform_iteratorINS9_21construct_key_flag_opENS6_17counting_iteratorImNS6_11use_defaultESJ_SJ_EESA_SJ_EENS6_25transform_output_iteratorINS9_15write_output_opINSB_15normal_iteratorINS6_7pointerI4KeyTNS6_8cuda_cub5par_tESJ_SJ_EEEEPSQ_EENS6_16discard_iteratorImEEEENS0_13ScanTileStateISA_Lb0EEESD_NS0_8NullTypeEjSA_Lb0ES12_EEvT0_T1_T2_iT3_T4_T5_E12temp_storage+40], %rd93;
	st.shared.u64 	[_ZZN3cub18CUB_300001_SM_10006detail4scan16DeviceScanKernelINS2_10policy_hubIN6thrust24THRUST_300001_SM_1000_NS6system6detail7generic14key_flag_tupleENS6_6detail10any_assignESA_jNS9_16key_flag_scan_opEE10Policy1000ENS6_18transform_iteratorINS9_21construct_key_flag_opENS6_17counting_iteratorImNS6_11use_defaultESJ_SJ_EESA_SJ_EENS6_25transform_output_iteratorINS9_15write_output_opINSB_15normal_iteratorINS6_7pointerI4KeyTNS6_8cuda_cub5par_tESJ_SJ_EEEEPSQ_EENS6_16discard_iteratorImEEEENS0_13ScanTileStateISA_Lb0EEESD_NS0_8NullTypeEjSA_Lb0ES12_EEvT0_T1_T2_iT3_T4_T5_E12temp_storage+48], %rd94;
	mul.wide.s32 	%rd375, %r25, 16;
	add.s64 	%rd376, %rd2, %rd375;
	add.s64 	%rd370, %rd376, 512;
	// begin inline asm
	st.cg.u64 [%rd370], %rd93;
	// end inline asm
	add.s64 	%rd372, %rd376, 520;
	// begin inline asm
	st.cg.u64 [%rd372], %rd94;
	// end inline asm
	mul.wide.s32 	%rd377, %r25, 4;
	add.s64 	%rd378, %rd1, %rd377;
	add.s64 	%rd374, %rd378, 128;
	mov.b32 	%r1089, 100;
	// begin inline asm
	st.release.gpu.u32 [%rd374], %r1089;
	// end inline asm
$L__BB9_56:
	not.b32 	%r1090, %r52;
	add.s32 	%r2584, %r25, %r1090;
	mov.u32 	%r1091, %nctaid.x;
	setp.gt.u32 	%p23, %r1091, 499;
	@%p23 bra 	$L__BB9_58;
	membar.cta;
	bra.uni 	$L__BB9_59;
$L__BB9_58:
	mov.b32 	%r1092, 450;
	// begin inline asm
	nanosleep.u32 %r1092;
	// end inline asm
$L__BB9_59:
	mul.wide.s32 	%rd379, %r2584, 4;
	add.s64 	%rd380, %rd1, %rd379;
	add.s64 	%rd97, %rd380, 128;
$L__BB9_60:
	// begin inline asm
	ld.relaxed.gpu.u32 %r2583, [%rd97];
	// end inline asm
	membar.gl;
	setp.eq.s32 	%p24, %r2583, 99;
	mov.b32 	%r1094, -1;
	vote.sync.any.pred 	%p25, %p24, %r1094;
	@%p25 bra 	$L__BB9_60;
	setp.eq.s32 	%p26, %r2583, 101;
	@%p26 bra 	$L__BB9_64;
	setp.ne.s32 	%p27, %r2583, 100;
	@%p27 bra 	$L__BB9_65;
	mul.wide.s32 	%rd393, %r2584, 16;
	add.s64 	%rd394, %rd2, %rd393;
	add.s64 	%rd390, %rd394, 512;
	// begin inline asm
	ld.cg.u64 %rd832, [%rd390];
	// end inline asm
	add.s64 	%rd392, %rd394, 520;
	// begin inline asm
	ld.cg.u64 %rd833, [%rd392];
	// end inline asm
	bra.uni 	$L__BB9_65;
$L__BB9_64:
	mul.wide.s32 	%rd387, %r2584, 16;
	add.s64 	%rd388, %rd3, %rd387;
	add.s64 	%rd384, %rd388, 512;
	// begin inline asm
	ld.cg.u64 %rd832, [%rd384];
	// end inline asm
	add.s64 	%rd386, %rd388, 520;
	// begin inline asm
	ld.cg.u64 %rd833, [%rd386];
	// end inline asm
$L__BB9_65:
	setp.eq.s32 	%p28, %r2583, 101;
	mov.b32 	%r1196, -1;
	vote.sync.ballot.b32 	%r1197, %p28, %r1196;
	// begin inline asm
	mov.u32 %r1096, %lanemask_ge;
	// end inline asm
	and.b32  	%r1198, %r1197, %r1096;
	or.b32  	%r1199, %r1198, -2147483648;
	add.s32 	%r1200, %r1199, -1;
	not.b32 	%r1201, %r1199;
	and.b32  	%r1202, %r1201, %r1200;
	popc.b32 	%r1100, %r1202;
	mov.b64 	{%r1178, %r1183}, %rd832;
	mov.b32 	%r1114, 1;
	// begin inline asm
	shfl.sync.down.b32 %r1097, %r1178, %r1114, %r1100, %r1196;
	// end inline asm
	// begin inline asm
	shfl.sync.down.b32 %r1102, %r1183, %r1114, %r1100, %r1196;
	// end inline asm
	mov.b64 	{%r1108, %r1113}, %rd833;
	// begin inline asm
	shfl.sync.down.b32 %r1107, %r1108, %r1114, %r1100, %r1196;
	// end inline asm
	// begin inline asm
	shfl.sync.down.b32 %r1112, %r1113, %r1114, %r1100, %r1196;
	// end inline asm
	mov.b64 	%rd396, {%r1107, %r1112};
	setp.lt.s32 	%p30, %r961, %r1100;
	selp.b64 	%rd397, %rd396, 0, %p30;
	add.s64 	%rd398, %rd397, %rd833;
	mov.b64 	{%r1128, %r1133}, %rd398;
	mov.b32 	%r1134, 2;
	// begin inline asm
	shfl.sync.down.b32 %r1117, %r1178, %r1134, %r1100, %r1196;
	// end inline asm
	// begin inline asm
	shfl.sync.down.b32 %r1122, %r1183, %r1134, %r1100, %r1196;
	// end inline asm
	// begin inline asm
	shfl.sync.down.b32 %r1127, %r1128, %r1134, %r1100, %r1196;
	// end inline asm
	// begin inline asm
	shfl.sync.down.b32 %r1132, %r1133, %r1134, %r1100, %r1196;
	// end inline asm
	mov.b64 	%rd399, {%r1127, %r1132};
	add.s32 	%r67, %r961, 2;
	setp.gt.s32 	%p31, %r67, %r1100;
	selp.b64 	%rd400, 0, %rd399, %p31;
	add.s64 	%rd401, %rd400, %rd398;
	mov.b64 	{%r1148, %r1153}, %rd401;
	mov.b32 	%r1154, 4;
	// begin inline asm
	shfl.sync.down.b32 %r1137, %r1178, %r1154, %r1100, %r1196;
	// end inline asm
	// begin inline asm
	shfl.sync.down.b32 %r1142, %r1183, %r1154, %r1100, %r1196;
	// end inline asm
	// begin inline asm
	shfl.sync.down.b32 %r1147, %r1148, %r1154, %r1100, %r1196;
	// end inline asm
	// begin inline asm
	shfl.sync.down.b32 %r1152, %r1153, %r1154, %r1100, %r1196;
	// end inline asm
	mov.b64 	%rd402, {%r1147, %r1152};
	add.s32 	%r68, %r961, 4;
	setp.gt.s32 	%p32, %r68, %r1100;
	selp.b64 	%rd403, 0, %rd402, %p32;
	add.s64 	%rd404, %rd403, %rd401;
	mov.b64 	{%r1168, %r1173}, %rd404;
	mov.b32 	%r1174, 8;
	// begin inline asm
	shfl.sync.down.b32 %r1157, %r1178, %r1174, %r1100, %r1196;
	// end inline asm
	// begin inline asm
	shfl.sync.down.b32 %r1162, %r1183, %r1174, %r1100, %r1196;
	// end inline asm
	// begin inline asm
	shfl.sync.down.b32 %r1167, %r1168, %r1174, %r1100, %r1196;
	// end inline asm
	// begin inline asm
	shfl.sync.down.b32 %r1172, %r1173, %r1174, %r1100, %r1196;
	// end inline asm
	mov.b64 	%rd405, {%r1167, %r1172};
	add.s32 	%r69, %r961, 8;
	setp.gt.s32 	%p33, %r69, %r1100;
	selp.b64 	%rd406, 0, %rd405, %p33;
	add.s64 	%rd407, %rd406, %rd404;
	mov.b64 	{%r1188, %r1193}, %rd407;
	mov.b32 	%r1194, 16;
	// begin inline asm
	shfl.sync.down.b32 %r1177, %r1178, %r1194, %r1100, %r1196;
	// end inline asm
	// begin inline asm
	shfl.sync.down.b32 %r1182, %r1183, %r1194, %r1100, %r1196;
	// end inline asm
	// begin inline asm
	shfl.sync.down.b32 %r1187, %r1188, %r1194, %r1100, %r1196;
	// end inline asm
	// begin inline asm
	shfl.sync.down.b32 %r1192, %r1193, %r1194, %r1100, %r1196;
	// end inline asm
	mov.b64 	%rd408, {%r1187, %r1192};
	add.s32 	%r70, %r961, 16;
	setp.gt.s32 	%p34, %r70, %r1100;
	selp.b64 	%rd409, 0, %rd408, %p34;
	add.s64 	%rd834, %rd409, %rd407;
	add.s64 	%rd105, %rd3, 512;
	add.s64 	%rd106, %rd2, 512;
	add.s64 	%rd107, %rd1, 128;
$L__BB9_66:
	setp.ne.s32 	%p35, %r2583, 101;
	mov.b32 	%r1203, -1;
	vote.sync.all.pred 	%p36, %p35, %r1203;
	not.pred 	%p37, %p36;
	@%p37 bra 	$L__BB9_74;
	mul.wide.s32 	%rd421, %r2584, 4;
	add.s64 	%rd422, %rd107, %rd421;
	add.s64 	%rd111, %rd422, -128;
$L__BB9_68:
	// begin inline asm
	ld.relaxed.gpu.u32 %r2583, [%rd111];
	// end inline asm
	membar.gl;
	setp.eq.s32 	%p41, %r2583, 99;
	mov.b32 	%r1207, -1;
	vote.sync.any.pred 	%p42, %p41, %r1207;
	@%p42 bra 	$L__BB9_68;
	setp.eq.s32 	%p43, %r2583, 101;
	@%p43 bra 	$L__BB9_72;
	setp.ne.s32 	%p44, %r2583, 100;
	@%p44 bra 	$L__BB9_73;
	mul.wide.s32 	%rd434, %r2584, 16;
	add.s64 	%rd435, %rd106, %rd434;
	add.s64 	%rd431, %rd435, -512;
	// begin inline asm
	ld.cg.u64 %rd837, [%rd431];
	// end inline asm
	add.s64 	%rd433, %rd435, -504;
	// begin inline asm
	ld.cg.u64 %rd838, [%rd433];
	// end inline asm
	bra.uni 	$L__BB9_73;
$L__BB9_72:
	mul.wide.s32 	%rd428, %r2584, 16;
	add.s64 	%rd429, %rd105, %rd428;
	add.s64 	%rd425, %rd429, -512;
	// begin inline asm
	ld.cg.u64 %rd837, [%rd425];
	// end inline asm
	add.s64 	%rd427, %rd429, -504;
	// begin inline asm
	ld.cg.u64 %rd838, [%rd427];
	// end inline asm
$L__BB9_73:
	mov.b32 	%r1308, -1;
	vote.sync.ballot.b32 	%r1309, %p43, %r1308;
	and.b32  	%r1310, %r1309, %r1096;
	or.b32  	%r1311, %r1310, -2147483648;
	add.s32 	%r1312, %r1311, -1;
	not.b32 	%r1313, %r1311;
	and.b32  	%r1314, %r1313, %r1312;
	popc.b32 	%r1212, %r1314;
	mov.b64 	{%r1290, %r1295}, %rd837;
	mov.b32 	%r1226, 1;
	// begin inline asm
	shfl.sync.down.b32 %r1209, %r1290, %r1226, %r1212, %r1308;
	// end inline asm
	// begin inline asm
	shfl.sync.down.b32 %r1214, %r1295, %r1226, %r1212, %r1308;
	// end inline asm
	mov.b64 	{%r1220, %r1225}, %rd838;
	// begin inline asm
	shfl.sync.down.b32 %r1219, %r1220, %r1226, %r1212, %r1308;
	// end inline asm
	// begin inline asm
	shfl.sync.down.b32 %r1224, %r1225, %r1226, %r1212, %r1308;
	// end inline asm
	mov.b64 	%rd436, {%r1219, %r1224};
	setp.lt.s32 	%p47, %r961, %r1212;
	selp.b64 	%rd437, %rd436, 0, %p47;
	add.s64 	%rd438, %rd437, %rd838;
	mov.b64 	{%r1240, %r1245}, %rd438;
	mov.b32 	%r1246, 2;
	// begin inline asm
	shfl.sync.down.b32 %r1229, %r1290, %r1246, %r1212, %r1308;
	// end inline asm
	// begin inline asm
	shfl.sync.down.b32 %r1234, %r1295, %r1246, %r1212, %r1308;
	// end inline asm
	// begin inline asm
	shfl.sync.down.b32 %r1239, %r1240, %r1246, %r1212, %r1308;
	// end inline asm
	// begin inline asm
	shfl.sync.down.b32 %r1244, %r1245, %r1246, %r1212, %r1308;
	// end inline asm
	mov.b64 	%rd439, {%r1239, %r1244};
	setp.gt.s32 	%p48, %r67, %r1212;
	selp.b64 	%rd440, 0, %rd439, %p48;
	add.s64 	%rd441, %rd440, %rd438;
	mov.b64 	{%r1260, %r1265}, %rd441;
	mov.b32 	%r1266, 4;
	// begin inline asm
	shfl.sync.down.b32 %r1249, %r1290, %r1266, %r1212, %r1308;
	// end inline asm
	// begin inline asm
	shfl.sync.down.b32 %r1254, %r1295, %r1266, %r1212, %r1308;
	// end inline asm
	// begin inline asm
	shfl.sync.down.b32 %r1259, %r1260, %r1266, %r1212, %r1308;
	// end inline asm
	// begin inline asm
	shfl.sync.down.b32 %r1264, %r1265, %r1266, %r1212, %r1308;
	// end inline asm
	mov.b64 	%rd442, {%r1259, %r1264};
	setp.gt.s32 	%p49, %r68, %r1212;
	selp.b64 	%rd443, 0, %rd442, %p49;
	add.s64 	%rd444, %rd443, %rd441;
	mov.b64 	{%r1280, %r1285}, %rd444;
	mov.b32 	%r1286, 8;
	// begin inline asm
	shfl.sync.down.b32 %r1269, %r1290, %r1286, %r1212, %r1308;
	// end inline asm
	// begin inline asm
	shfl.sync.down.b32 %r1274, %r1295, %r1286, %r1212, %r1308;
	// end inline asm
	// begin inline asm
	shfl.sync.down.b32 %r1279, %r1280, %r1286, %r1212, %r1308;
	// end inline asm
	// begin inline asm
	shfl.sync.down.b32 %r1284, %r1285, %r1286, %r1212, %r1308;
	// end inline asm
	mov.b64 	%rd445, {%r1279, %r1284};
	setp.gt.s32 	%p50, %r69, %r1212;
	selp.b64 	%rd446, 0, %rd445, %p50;
	add.s64 	%rd447, %rd446, %rd444;
	mov.b64 	{%r1300, %r1305}, %rd447;
	mov.b32 	%r1306, 16;
	// begin inline asm
	shfl.sync.down.b32 %r1289, %r1290, %r1306, %r1212, %r1308;
	// end inline asm
	// begin inline asm
	shfl.sync.down.b32 %r1294, %r1295, %r1306, %r1212, %r1308;
	// end inline asm
	// begin inline asm
	shfl.sync.down.b32 %r1299, %r1300, %r1306, %r1212, %r1308;
	// end inline asm
	// begin inline asm
	shfl.sync.down.b32 %r1304, %r1305, %r1306, %r1212, %r1308;
	// end inline asm
	mov.b64 	%rd448, {%r1299, %r1304};
	setp.gt.s32 	%p51, %r70, %r1212;
	selp.b64 	%rd449, 0, %rd448, %p51;
	add.s64 	%rd450, %rd447, %rd834;
	add.s64 	%rd834, %rd450, %rd449;
	add.s32 	%r2584, %r2584, -32;
	bra.uni 	$L__BB9_66;
$L__BB9_74:
	setp.ne.s32 	%p38, %r52, 0;
	@%p38 bra 	$L__BB9_76;
	add.s64 	%rd413, %rd834, %rd94;
	mul.wide.s32 	%rd415, %r25, 16;
	add.s64 	%rd416, %rd3, %rd415;
	add.s64 	%rd410, %rd416, 512;
	// begin inline asm
	st.cg.u64 [%rd410], %rd93;
	// end inline asm
	add.s64 	%rd412, %rd416, 520;
	// begin inline asm
	st.cg.u64 [%rd412], %rd413;
	// end inline asm
	mul.wide.s32 	%rd417, %r25, 4;
	add.s64 	%rd418, %rd1, %rd417;
	add.s64 	%rd414, %rd418, 128;
	mov.b32 	%r1205, 101;
	// begin inline asm
	st.release.gpu.u32 [%rd414], %r1205;
	// end inline asm
	st.shared.u64 	[_ZZN3cub18CUB_300001_SM_10006detail4scan16DeviceScanKernelINS2_10policy_hubIN6thrust24THRUST_300001_SM_1000_NS6system6detail7generic14key_flag_tupleENS6_6detail10any_assignESA_jNS9_16key_flag_scan_opEE10Policy1000ENS6_18transform_iteratorINS9_21construct_key_flag_opENS6_17counting_iteratorImNS6_11use_defaultESJ_SJ_EESA_SJ_EENS6_25transform_output_iteratorINS9_15write_output_opINSB_15normal_iteratorINS6_7pointerI4KeyTNS6_8cuda_cub5par_tESJ_SJ_EEEEPSQ_EENS6_16discard_iteratorImEEEENS0_13ScanTileStateISA_Lb0EEESD_NS0_8NullTypeEjSA_Lb0ES12_EEvT0_T1_T2_iT3_T4_T5_E12temp_storage+8], %rd832;
	st.shared.v2.u64 	[_ZZN3cub18CUB_300001_SM_10006detail4scan16DeviceScanKernelINS2_10policy_hubIN6thrust24THRUST_300001_SM_1000_NS6system6detail7generic14key_flag_tupleENS6_6detail10any_assignESA_jNS9_16key_flag_scan_opEE10Policy1000ENS6_18transform_iteratorINS9_21construct_key_flag_opENS6_17counting_iteratorImNS6_11use_defaultESJ_SJ_EESA_SJ_EENS6_25transform_output_iteratorINS9_15write_output_opINSB_15normal_iteratorINS6_7pointerI4KeyTNS6_8cuda_cub5par_tESJ_SJ_EEEEPSQ_EENS6_16discard_iteratorImEEEENS0_13ScanTileStateISA_Lb0EEESD_NS0_8NullTypeEjSA_Lb0ES12_EEvT0_T1_T2_iT3_T4_T5_E12temp_storage+16], {%rd834, %rd93};
	st.shared.u64 	[_ZZN3cub18CUB_300001_SM_10006detail4scan16DeviceScanKernelINS2_10policy_hubIN6thrust24THRUST_300001_SM_1000_NS6system6detail7generic14key_flag_tupleENS6_6detail10any_assignESA_jNS9_16key_flag_scan_opEE10Policy1000ENS6_18transform_iteratorINS9_21construct_key_flag_opENS6_17counting_iteratorImNS6_11use_defaultESJ_SJ_EESA_SJ_EENS6_25transform_output_iteratorINS9_15write_output_opINSB_15normal_iteratorINS6_7pointerI4KeyTNS6_8cuda_cub5par_tESJ_SJ_EEEEPSQ_EENS6_16discard_iteratorImEEEENS0_13ScanTileStateISA_Lb0EEESD_NS0_8NullTypeEjSA_Lb0ES12_EEvT0_T1_T2_iT3_T4_T5_E12temp_storage+32], %rd413;
$L__BB9_76:
	setp.ne.s32 	%p39, %r961, 0;
	mov.u64 	%rd839, %rd96;
	@%p39 bra 	$L__BB9_78;
	st.shared.u64 	[_ZZN3cub18CUB_300001_SM_10006detail4scan16DeviceScanKernelINS2_10policy_hubIN6thrust24THRUST_300001_SM_1000_NS6system6detail7generic14key_flag_tupleENS6_6detail10any_assignESA_jNS9_16key_flag_scan_opEE10Policy1000ENS6_18transform_iteratorINS9_21construct_key_flag_opENS6_17counting_iteratorImNS6_11use_defaultESJ_SJ_EESA_SJ_EENS6_25transform_output_iteratorINS9_15write_output_opINSB_15normal_iteratorINS6_7pointerI4KeyTNS6_8cuda_cub5par_tESJ_SJ_EEEEPSQ_EENS6_16discard_iteratorImEEEENS0_13ScanTileStateISA_Lb0EEESD_NS0_8NullTypeEjSA_Lb0ES12_EEvT0_T1_T2_iT3_T4_T5_E12temp_storage+136], %rd832;
	st.shared.u64 	[_ZZN3cub18CUB_300001_SM_10006detail4scan16DeviceScanKernelINS2_10policy_hubIN6thrust24THRUST_300001_SM_1000_NS6system6detail7generic14key_flag_tupleENS6_6detail10any_assignESA_jNS9_16key_flag_scan_opEE10Policy1000ENS6_18transform_iteratorINS9_21construct_key_flag_opENS6_17counting_iteratorImNS6_11use_defaultESJ_SJ_EESA_SJ_EENS6_25transform_output_iteratorINS9_15write_output_opINSB_15normal_iteratorINS6_7pointerI4KeyTNS6_8cuda_cub5par_tESJ_SJ_EEEEPSQ_EENS6_16discard_iteratorImEEEENS0_13ScanTileStateISA_Lb0EEESD_NS0_8NullTypeEjSA_Lb0ES12_EEvT0_T1_T2_iT3_T4_T5_E12temp_storage+144], %rd834;
	mov.u64 	%rd839, %rd834;
$L__BB9_78:
	bar.sync 	0;
	setp.eq.s32 	%p40, %r52, 0;
	ld.shared.u64 	%rd419, [_ZZN3cub18CUB_300001_SM_10006detail4scan16DeviceScanKernelINS2_10policy_hubIN6thrust24THRUST_300001_SM_1000_NS6system6detail7generic14key_flag_tupleENS6_6detail10any_assignESA_jNS9_16key_flag_scan_opEE10Policy1000ENS6_18transform_iteratorINS9_21construct_key_flag_opENS6_17counting_iteratorImNS6_11use_defaultESJ_SJ_EESA_SJ_EENS6_25transform_output_iteratorINS9_15write_output_opINSB_15normal_iteratorINS6_7pointerI4KeyTNS6_8cuda_cub5par_tESJ_SJ_EEEEPSQ_EENS6_16discard_iteratorImEEEENS0_13ScanTileStateISA_Lb0EEESD_NS0_8NullTypeEjSA_Lb0ES12_EEvT0_T1_T2_iT3_T4_T5_E12temp_storage+144];
	selp.b64 	%rd420, 0, %rd419, %p40;
	add.s64 	%rd840, %rd420, %rd839;
$L__BB9_79:
	add.s64 	%rd478, %rd840, %rd80;
	add.s64 	%rd479, %rd83, %rd478;
	add.s64 	%rd480, %rd87, %rd479;
	bar.sync 	0;
	st.shared.v2.u64 	[%r59], {%rd78, %rd478};
	st.shared.v2.u64 	[%r59+16], {%rd81, %rd479};
	st.shared.v2.u64 	[%r59+32], {%rd86, %rd480};
	bar.warp.sync 	-1;
	ld.shared.v2.u64 	{%rd122, %rd123}, [%r58];
	ld.shared.v2.u64 	{%rd124, %rd125}, [%r58+512];
	ld.shared.v2.u64 	{%rd126, %rd127}, [%r58+1024];
	setp.ne.s32 	%p63, %r52, 0;
	@%p63 bra 	$L__BB9_81;
	st.volatile.shared.u32 	[_ZZN3cub18CUB_300001_SM_10006detail4scan16DeviceScanKernelINS2_10policy_hubIN6thrust24THRUST_300001_SM_1000_NS6system6detail7generic14key_flag_tupleENS6_6detail10any_assignESA_jNS9_16key_flag_scan_opEE10Policy1000ENS6_18transform_iteratorINS9_21construct_key_flag_opENS6_17counting_iteratorImNS6_11use_defaultESJ_SJ_EESA_SJ_EENS6_25transform_output_iteratorINS9_15write_output_opINSB_15normal_iteratorINS6_7pointerI4KeyTNS6_8cuda_cub5par_tESJ_SJ_EEEEPSQ_EENS6_16discard_iteratorImEEEENS0_13ScanTileStateISA_Lb0EEESD_NS0_8NullTypeEjSA_Lb0ES12_EEvT0_T1_T2_iT3_T4_T5_E12temp_storage+6144], %r27;
$L__BB9_81:
	bar.sync 	0;
	ld.volatile.shared.u32 	%r75, [_ZZN3cub18CUB_300001_SM_10006detail4scan16DeviceScanKernelINS2_10policy_hubIN6thrust24THRUST_300001_SM_1000_NS6system6detail7generic14key_flag_tupleENS6_6detail10any_assignESA_jNS9_16key_flag_scan_opEE10Policy1000ENS6_18transform_iteratorINS9_21construct_key_flag_opENS6_17counting_iteratorImNS6_11use_defaultESJ_SJ_EESA_SJ_EENS6_25transform_output_iteratorINS9_15write_output_opINSB_15normal_iteratorINS6_7pointerI4KeyTNS6_8cuda_cub5par_tESJ_SJ_EEEEPSQ_EENS6_16discard_iteratorImEEEENS0_13ScanTileStateISA_Lb0EEESD_NS0_8NullTypeEjSA_Lb0ES12_EEvT0_T1_T2_iT3_T4_T5_E12temp_storage+6144];
	setp.ge.s32 	%p64, %r53, %r75;
	setp.ge.u64 	%p65, %rd122, %rd10;
	or.pred  	%p66, %p64, %p65;
	@%p66 bra 	$L__BB9_83;
	shl.b64 	%rd481, %rd122, 3;
	add.s64 	%rd482, %rd11, %rd481;
	ld.global.u8 	%rs1, [%rd482];
	ld.global.u8 	%rs2, [%rd482+1];
	ld.global.u8 	%rs3, [%rd482+2];
	ld.global.u8 	%rs4, [%rd482+3];
	ld.global.u8 	%rs5, [%rd482+4];
	ld.global.u8 	%rs6, [%rd482+5];
	ld.global.u8 	%rs7, [%rd482+6];
	ld.global.u8 	%rs8, [%rd482+7];
	shl.b64 	%rd483, %rd123, 3;
	add.s64 	%rd484, %rd12, %rd483;
	st.global.u8 	[%rd484+-8], %rs1;
	st.global.u8 	[%rd484+-7], %rs2;
	st.global.u8 	[%rd484+-6], %rs3;
	st.global.u8 	[%rd484+-5], %rs4;
	st.global.u8 	[%rd484+-4], %rs5;
	st.global.u8 	[%rd484+-3], %rs6;
	st.global.u8 	[%rd484+-2], %rs7;
	st.global.u8 	[%rd484+-1], %rs8;
$L__BB9_83:
	setp.ge.s32 	%p67, %r54, %r75;
	setp.ge.u64 	%p68, %rd124, %rd10;
	or.pred  	%p69, %p67, %p68;
	@%p69 bra 	$L__BB9_85;
	shl.b64 	%rd485, %rd124, 3;
	add.s64 	%rd486, %rd11, %rd485;
	ld.global.u8 	%rs9, [%rd486];
	ld.global.u8 	%rs10, [%rd486+1];
	ld.global.u8 	%rs11, [%rd486+2];
	ld.global.u8 	%rs12, [%rd486+3];
	ld.global.u8 	%rs13, [%rd486+4];
	ld.global.u8 	%rs14, [%rd486+5];
	ld.global.u8 	%rs15, [%rd486+6];
	ld.global.u8 	%rs16, [%rd486+7];
	shl.b64 	%rd487, %rd125, 3;
	add.s64 	%rd488, %rd12, %rd487;
	st.global.u8 	[%rd488+-8], %rs9;
	st.global.u8 	[%rd488+-7], %rs10;
	st.global.u8 	[%rd488+-6], %rs11;
	st.global.u8 	[%rd488+-5], %rs12;
	st.global.u8 	[%rd488+-4], %rs13;
	st.global.u8 	[%rd488+-3], %rs14;
	st.global.u8 	[%rd488+-2], %rs15;
	st.global.u8 	[%rd488+-1], %rs16;
$L__BB9_85:
	setp.ge.s32 	%p70, %r55, %r75;
	setp.ge.u64 	%p71, %rd126, %rd10;
	or.pred  	%p72, %p70, %p71;
	@%p72 bra 	$L__BB9_87;
	shl.b64 	%rd489, %rd126, 3;
	add.s64 	%rd490, %rd11, %rd489;
	ld.global.u8 	%rs17, [%rd490];
	ld.global.u8 	%rs18, [%rd490+1];
	ld.global.u8 	%rs19, [%rd490+2];
	ld.global.u8 	%rs20, [%rd490+3];
	ld.global.u8 	%rs21, [%rd490+4];
	ld.global.u8 	%rs22, [%rd490+5];
	ld.global.u8 	%rs23, [%rd490+6];
	ld.global.u8 	%rs24, [%rd490+7];
	shl.b64 	%rd491, %rd127, 3;
	add.s64 	%rd492, %rd12, %rd491;
	st.global.u8 	[%rd492+-8], %rs17;
	st.global.u8 	[%rd492+-7], %rs18;
	st.global.u8 	[%rd492+-6], %rs19;
	st.global.u8 	[%rd492+-5], %rs20;
	st.global.u8 	[%rd492+-4], %rs21;
	st.global.u8 	[%rd492+-3], %rs22;
	st.global.u8 	[%rd492+-2], %rs23;
	st.global.u8 	[%rd492+-1], %rs24;
$L__BB9_87:
	ret;

}
	// .globl	_ZN3cub18CUB_300001_SM_10006detail4scan16DeviceScanKernelINS2_10policy_hubIN6thrust24THRUST_300001_SM_1000_NS6system6detail7generic14key_flag_tupleENS6_6detail10any_assignESA_mNS9_16key_flag_scan_opEE10Policy1000ENS6_18transform_iteratorINS9_21construct_key_flag_opENS6_17counting_iteratorImNS6_11use_defaultESJ_SJ_EESA_SJ_EENS6_25transform_output_iteratorINS9_15write_output_opINSB_15normal_iteratorINS6_7pointerI4KeyTNS6_8cuda_cub5par_tESJ_SJ_EEEEPSQ_EENS6_16discard_iteratorImEEEENS0_13ScanTileStateISA_Lb0EEESD_NS0_8NullTypeEmSA_Lb0ES12_EEvT0_T1_T2_iT3_T4_T5_
.visible .entry _ZN3cub18CUB_300001_SM_10006detail4scan16DeviceScanKernelINS2_10policy_hubIN6thrust24THRUST_300001_SM_1000_NS6system6detail7generic14key_flag_tupleENS6_6detail10any_assignESA_mNS9_16key_flag_scan_opEE10Policy1000ENS6_18transform_iteratorINS9_21construct_key_flag_opENS6_17counting_iteratorImNS6_11use_defaultESJ_SJ_EESA_SJ_EENS6_25transform_output_iteratorINS9_15write_output_opINSB_15normal_iteratorINS6_7pointerI4KeyTNS6_8cuda_cub5par_tESJ_SJ_EEEEPSQ_EENS6_16discard_iteratorImEEEENS0_13ScanTileStateISA_Lb0EEESD_NS0_8NullTypeEmSA_Lb0ES12_EEvT0_T1_T2_iT3_T4_T5_(
	.param .align 8 .b8 _ZN3cub18CUB_300001_SM_10006detail4scan16DeviceScanKernelINS2_10policy_hubIN6thrust24THRUST_300001_SM_1000_NS6system6detail7generic14key_flag_tupleENS6_6detail10any_assignESA_mNS9_16key_flag_scan_opEE10Policy1000ENS6_18transform_iteratorINS9_21construct_key_flag_opENS6_17counting_iteratorImNS6_11use_defaultESJ_SJ_EESA_SJ_EENS6_25transform_output_iteratorINS9_15write_output_opINSB_15normal_iteratorINS6_7pointerI4KeyTNS6_8cuda_cub5par_tESJ_SJ_EEEEPSQ_EENS6_16discard_iteratorImEEEENS0_13ScanTileStateISA_Lb0EEESD_NS0_8NullTypeEmSA_Lb0ES12_EEvT0_T1_T2_iT3_T4_T5__param_0[144],
	.param .align 8 .b8 _ZN3cub18CUB_300001_SM_10006detail4scan16DeviceScanKernelINS2_10policy_hubIN6thrust24THRUST_300001_SM_1000_NS6system6detail7generic14key_flag_tupleENS6_6detail10any_assignESA_mNS9_16key_flag_scan_opEE10Policy1000ENS6_18transform_iteratorINS9_21construct_key_flag_opENS6_17counting_iteratorImNS6_11use_defaultESJ_SJ_EESA_SJ_EENS6_25transform_output_iteratorINS9_15write_output_opINSB_15normal_iteratorINS6_7pointerI4KeyTNS6_8cuda_cub5par_tESJ_SJ_EEEEPSQ_EENS6_16discard_iteratorImEEEENS0_13ScanTileStateISA_Lb0EEESD_NS0_8NullTypeEmSA_Lb0ES12_EEvT0_T1_T2_iT3_T4_T5__param_1[40],
	.param .align 8 .b8 _ZN3cub18CUB_300001_SM_10006detail4scan16DeviceScanKernelINS2_10policy_hubIN6thrust24THRUST_300001_SM_1000_NS6system6detail7generic14key_flag_tupleENS6_6detail10any_assignESA_mNS9_16key_flag_scan_opEE10Policy1000ENS6_18transform_iteratorINS9_21construct_key_flag_opENS6_17counting_iteratorImNS6_11use_defaultESJ_SJ_EESA_SJ_EENS6_25transform_output_iteratorINS9_15write_output_opINSB_15normal_iteratorINS6_7pointerI4KeyTNS6_8cuda_cub5par_tESJ_SJ_EEEEPSQ_EENS6_16discard_iteratorImEEEENS0_13ScanTileStateISA_Lb0EEESD_NS0_8NullTypeEmSA_Lb0ES12_EEvT0_T1_T2_iT3_T4_T5__param_2[24],
	.param .u32 _ZN3cub18CUB_300001_SM_10006detail4scan16DeviceScanKernelINS2_10policy_hubIN6thrust24THRUST_300001_SM_1000_NS6system6detail7generic14key_flag_tupleENS6_6detail10any_assignESA_mNS9_16key_flag_scan_opEE10Policy1000ENS6_18transform_iteratorINS9_21construct_key_flag_opENS6_17counting_iteratorImNS6_11use_defaultESJ_SJ_EESA_SJ_EENS6_25transform_output_iteratorINS9_15write_output_opINSB_15normal_iteratorINS6_7pointerI4KeyTNS6_8cuda_cub5par_tESJ_SJ_EEEEPSQ_EENS6_16discard_iteratorImEEEENS0_13ScanTileStateISA_Lb0EEESD_NS0_8NullTypeEmSA_Lb0ES12_EEvT0_T1_T2_iT3_T4_T5__param_3,
	.param .align 1 .b8 _ZN3cub18CUB_300001_SM_10006detail4scan16DeviceScanKernelINS2_10policy_hubIN6thrust24THRUST_300001_SM_1000_NS6system6detail7generic14key_flag_tupleENS6_6detail10any_assignESA_mNS9_16key_flag_scan_opEE10Policy1000ENS6_18transform_iteratorINS9_21construct_key_flag_opENS6_17counting_iteratorImNS6_11use_defaultESJ_SJ_EESA_SJ_EENS6_25transform_output_iteratorINS9_15write_output_opINSB_15normal_iteratorINS6_7pointerI4KeyTNS6_8cuda_cub5par_tESJ_SJ_EEEEPSQ_EENS6_16discard_iteratorImEEEENS0_13ScanTileStateISA_Lb0EEESD_NS0_8NullTypeEmSA_Lb0ES12_EEvT0_T1_T2_iT3_T4_T5__param_4[1],
	.param .align 1 .b8 _ZN3cub18CUB_300001_SM_10006detail4scan16DeviceScanKernelINS2_10policy_hubIN6thrust24THRUST_300001_SM_1000_NS6system6detail7generic14key_flag_tupleENS6_6detail10any_assignESA_mNS9_16key_flag_scan_opEE10Policy1000ENS6_18transform_iteratorINS9_21construct_key_flag_opENS6_17counting_iteratorImNS6_11use_defaultESJ_SJ_EESA_SJ_EENS6_25transform_output_iteratorINS9_15write_output_opINSB_15normal_iteratorINS6_7pointerI4KeyTNS6_8cuda_cub5par_tESJ_SJ_EEEEPSQ_EENS6_16discard_iteratorImEEEENS0_13ScanTileStateISA_Lb0EEESD_NS0_8NullTypeEmSA_Lb0ES12_EEvT0_T1_T2_iT3_T4_T5__param_5[1],
	.param .u64 _ZN3cub18CUB_300001_SM_10006detail4scan16DeviceScanKernelINS2_10policy_hubIN6thrust24THRUST_300001_SM_1000_NS6system6detail7generic14key_flag_tupleENS6_6detail10any_assignESA_mNS9_16key_flag_scan_opEE10Policy1000ENS6_18transform_iteratorINS9_21construct_key_flag_opENS6_17counting_iteratorImNS6_11use_defaultESJ_SJ_EESA_SJ_EENS6_25transform_output_iteratorINS9_15write_output_opINSB_15normal_iteratorINS6_7pointerI4KeyTNS6_8cuda_cub5par_tESJ_SJ_EEEEPSQ_EENS6_16discard_iteratorImEEEENS0_13ScanTileStateISA_Lb0EEESD_NS0_8NullTypeEmSA_Lb0ES12_EEvT0_T1_T2_iT3_T4_T5__param_6
)
.maxntid 128
{
	.reg .pred 	%p<132>;
	.reg .b16 	%rs<49>;
	.reg .b32 	%r<2583>;
	.reg .b64 	%rd<838>;
	// demoted variable
	.shared .align 16 .b8 _ZZN3cub18CUB_300001_SM_10006detail4scan16DeviceScanKernelINS2_10policy_hubIN6thrust24THRUST_300001_SM_1000_NS6system6detail7generic14key_flag_tupleENS6_6detail10any_assignESA_mNS9_16key_flag_scan_opEE10Policy1000ENS6_18transform_iteratorINS9_21construct_key_flag_opENS6_17counting_iteratorImNS6_11use_defaultESJ_SJ_EESA_SJ_EENS6_25transform_output_iteratorINS9_15write_output_opINSB_15normal_iteratorINS6_7pointerI4KeyTNS6_8cuda_cub5par_tESJ_SJ_EEEEPSQ_EENS6_16discard_iteratorImEEEENS0_13ScanTileStateISA_Lb0EEESD_NS0_8NullTypeEmSA_Lb0ES12_EEvT0_T1_T2_iT3_T4_T5_E12temp_storage[6160];
	ld.param.u64 	%rd1, [_ZN3cub18CUB_300001_SM_10006detail4scan16DeviceScanKernelINS2_10policy_hubIN6thrust24THRUST_300001_SM_1000_NS6system6detail7generic14key_flag_tupleENS6_6detail10any_assignESA_mNS9_16key_flag_scan_opEE10Policy1000ENS6_18transform_iteratorINS9_21construct_key_flag_opENS6_17counting_iteratorImNS6_11use_defaultESJ_SJ_EESA_SJ_EENS6_25transform_output_iteratorINS9_15write_output_opINSB_15normal_iteratorINS6_7pointerI4KeyTNS6_8cuda_cub5par_tESJ_SJ_EEEEPSQ_EENS6_16discard_iteratorImEEEENS0_13ScanTileStateISA_Lb0EEESD_NS0_8NullTypeEmSA_Lb0ES12_EEvT0_T1_T2_iT3_T4_T5__param_2];
	ld.param.u64 	%rd2, [_ZN3cub18CUB_300001_SM_10006detail4scan16DeviceScanKernelINS2_10policy_hubIN6thrust24THRUST_300001_SM_1000_NS6system6detail7generic14key_flag_tupleENS6_6detail10any_assignESA_mNS9_16key_flag_scan_opEE10Policy1000ENS6_18transform_iteratorINS9_21construct_key_flag_opENS6_17counting_iteratorImNS6_11use_defaultESJ_SJ_EESA_SJ_EENS6_25transform_output_iteratorINS9_15write_output_opINSB_15normal_iteratorINS6_7pointerI4KeyTNS6_8cuda_cub5par_tESJ_SJ_EEEEPSQ_EENS6_16discard_iteratorImEEEENS0_13ScanTileStateISA_Lb0EEESD_NS0_8NullTypeEmSA_Lb0ES12_EEvT0_T1_T2_iT3_T4_T5__param_2+8];
	ld.param.u64 	%rd3, [_ZN3cub18CUB_300001_SM_10006detail4scan16DeviceScanKernelINS2_10policy_hubIN6thrust24THRUST_300001_SM_1000_NS6system6detail7generic14key_flag_tupleENS6_6detail10any_assignESA_mNS9_16key_flag_scan_opEE10Policy1000ENS6_18transform_iteratorINS9_21construct_key_flag_opENS6_17counting_iteratorImNS6_11use_defaultESJ_SJ_EESA_SJ_EENS6_25transform_output_iteratorINS9_15write_output_opINSB_15normal_iteratorINS6_7pointerI4KeyTNS6_8cuda_cub5par_tESJ_SJ_EEEEPSQ_EENS6_16discard_iteratorImEEEENS0_13ScanTileStateISA_Lb0EEESD_NS0_8NullTypeEmSA_Lb0ES12_EEvT0_T1_T2_iT3_T4_T5__param_2+16];
	ld.param.u64 	%rd10, [_ZN3cub18CUB_300001_SM_10006detail4scan16DeviceScanKernelINS2_10policy_hubIN6thrust24THRUST_300001_SM_1000_NS6system6detail7generic14key_flag_tupleENS6_6detail10any_assignESA_mNS9_16key_flag_scan_opEE10Policy1000ENS6_18transform_iteratorINS9_21construct_key_flag_opENS6_17counting_iteratorImNS6_11use_defaultESJ_SJ_EESA_SJ_EENS6_25transform_output_iteratorINS9_15write_output_opINSB_15normal_iteratorINS6_7pointerI4KeyTNS6_8cuda_cub5par_tESJ_SJ_EEEEPSQ_EENS6_16discard_iteratorImEEEENS0_13ScanTileStateISA_Lb0EEESD_NS0_8NullTypeEmSA_Lb0ES12_EEvT0_T1_T2_iT3_T4_T5__param_1+16];
	ld.param.u64 	%rd132, [_ZN3cub18CUB_300001_SM_10006detail4scan16DeviceScanKernelINS2_10policy_hubIN6thrust24THRUST_300001_SM_1000_NS6system6detail7generic14key_flag_tupleENS6_6detail10any_assignESA_mNS9_16key_flag_scan_opEE10Policy1000ENS6_18transform_iteratorINS9_21construct_key_flag_opENS6_17counting_iteratorImNS6_11use_defaultESJ_SJ_EESA_SJ_EENS6_25transform_output_iteratorINS9_15write_output_opINSB_15normal_iteratorINS6_7pointerI4KeyTNS6_8cuda_cub5par_tESJ_SJ_EEEEPSQ_EENS6_16discard_iteratorImEEEENS0_13ScanTileStateISA_Lb0EEESD_NS0_8NullTypeEmSA_Lb0ES12_EEvT0_T1_T2_iT3_T4_T5__param_1+32];
	ld.param.u64 	%rd133, [_ZN3cub18CUB_300001_SM_10006detail4scan16DeviceScanKernelINS2_10policy_hubIN6thrust24THRUST_300001_SM_1000_NS6system6detail7generic14key_flag_tupleENS6_6detail10any_assignESA_mNS9_16key_flag_scan_opEE10Policy1000ENS6_18transform_iteratorINS9_21construct_key_flag_opENS6_17counting_iteratorImNS6_11use_defaultESJ_SJ_EESA_SJ_EENS6_25transform_output_iteratorINS9_15write_output_opINSB_15normal_iteratorINS6_7pointerI4KeyTNS6_8cuda_cub5par_tESJ_SJ_EEEEPSQ_EENS6_16discard_iteratorImEEEENS0_13ScanTileStateISA_Lb0EEESD_NS0_8NullTypeEmSA_Lb0ES12_EEvT0_T1_T2_iT3_T4_T5__param_1+24];
	ld.param.u32 	%r75, [_ZN3cub18CUB_300001_SM_10006detail4scan16DeviceScanKernelINS2_10policy_hubIN6thrust24THRUST_300001_SM_1000_NS6system6detail7generic14key_flag_tupleENS6_6detail10any_assignESA_mNS9_16key_flag_scan_opEE10Policy1000ENS6_18transform_iteratorINS9_21construct_key_flag_opENS6_17counting_iteratorImNS6_11use_defaultESJ_SJ_EESA_SJ_EENS6_25transform_output_iteratorINS9_15write_output_opINSB_15normal_iteratorINS6_7pointerI4KeyTNS6_8cuda_cub5par_tESJ_SJ_EEEEPSQ_EENS6_16discard_iteratorImEEEENS0_13ScanTileStateISA_Lb0EEESD_NS0_8NullTypeEmSA_Lb0ES12_EEvT0_T1_T2_iT3_T4_T5__param_3];
	ld.param.u64 	%rd134, [_ZN3cub18CUB_300001_SM_10006detail4scan16DeviceScanKernelINS2_10policy_hubIN6thrust24THRUST_300001_SM_1000_NS6system6detail7generic14key_flag_tupleENS6_6detail10any_assignESA_mNS9_16key_flag_scan_opEE10Policy1000ENS6_18transform_iteratorINS9_21construct_key_flag_opENS6_17counting_iteratorImNS6_11use_defaultESJ_SJ_EESA_SJ_EENS6_25transform_output_iteratorINS9_15write_output_opINSB_15normal_iteratorINS6_7pointerI4KeyTNS6_8cuda_cub5par_tESJ_SJ_EEEEPSQ_EENS6_16discard_iteratorImEEEENS0_13ScanTileStateISA_Lb0EEESD_NS0_8NullTypeEmSA_Lb0ES12_EEvT0_T1_T2_iT3_T4_T5__param_6];
	ld.param.v2.u32 	{%r1, %r2}, [_ZN3cub18CUB_300001_SM_10006detail4scan16DeviceScanKernelINS2_10policy_hubIN6thrust24THRUST_300001_SM_1000_NS6system6detail7generic14key_flag_tupleENS6_6detail10any_assignESA_mNS9_16key_flag_scan_opEE10Policy1000ENS6_18transform_iteratorINS9_21construct_key_flag_opENS6_17counting_iteratorImNS6_11use_defaultESJ_SJ_EESA_SJ_EENS6_25transform_output_iteratorINS9_15write_output_opINSB_15normal_iteratorINS6_7pointerI4KeyTNS6_8cuda_cub5par_tESJ_SJ_EEEEPSQ_EENS6_16discard_iteratorImEEEENS0_13ScanTileStateISA_Lb0EEESD_NS0_8NullTypeEmSA_Lb0ES12_EEvT0_T1_T2_iT3_T4_T5__param_0+136];
	ld.param.v2.u32 	{%r3, %r4}, [_ZN3cub18CUB_300001_SM_10006detail4scan16DeviceScanKernelINS2_10policy_hubIN6thrust24THRUST_300001_SM_1000_NS6system6detail7generic14key_flag_tupleENS6_6detail10any_assignESA_mNS9_16key_flag_scan_opEE10Policy1000ENS6_18transform_iteratorINS9_21construct_key_flag_opENS6_17counting_iteratorImNS6_11use_defaultESJ_SJ_EESA_SJ_EENS6_25transform_output_iteratorINS9_15write_output_opINSB_15normal_iteratorINS6_7pointerI4KeyTNS6_8cuda_cub5par_tESJ_SJ_EEEEPSQ_EENS6_16discard_iteratorImEEEENS0_13ScanTileStateISA_Lb0EEESD_NS0_8NullTypeEmSA_Lb0ES12_EEvT0_T1_T2_iT3_T4_T5__param_0+128];
	ld.param.v2.u32 	{%r5, %r6}, [_ZN3cub18CUB_300001_SM_10006detail4scan16DeviceScanKernelINS2_10policy_hubIN6thrust24THRUST_300001_SM_1000_NS6system6detail7generic14key_flag_tupleENS6_6detail10any_assignESA_mNS9_16key_flag_scan_opEE10Policy1000ENS6_18transform_iteratorINS9_21construct_key_flag_opENS6_17counting_iteratorImNS6_11use_defaultESJ_SJ_EESA_SJ_EENS6_25transform_output_iteratorINS9_15write_output_opINSB_15normal_iteratorINS6_7pointerI4KeyTNS6_8cuda_cub5par_tESJ_SJ_EEEEPSQ_EENS6_16discard_iteratorImEEEENS0_13ScanTileStateISA_Lb0EEESD_NS0_8NullTypeEmSA_Lb0ES12_EEvT0_T1_T2_iT3_T4_T5__param_0+120];
	ld.param.v2.u32 	{%r7, %r8}, [_ZN3cub18CUB_300001_SM_10006detail4scan16DeviceScanKernelINS2_10policy_hubIN6thrust24THRUST_300001_SM_1000_NS6system6detail7generic14key_flag_tupleENS6_6detail10any_assignESA_mNS9_16key_flag_scan_opEE10Policy1000ENS6_18transform_iteratorINS9_21construct_key_flag_opENS6_17counting_iteratorImNS6_11use_defaultESJ_SJ_EESA_SJ_EENS6_25transform_output_iteratorINS9_15write_output_opINSB_15normal_iteratorINS6_7pointerI4KeyTNS6_8cuda_cub5par_tESJ_SJ_EEEEPSQ_EENS6_16discard_iteratorImEEEENS0_13ScanTileStateISA_Lb0EEESD_NS0_8NullTypeEmSA_Lb0ES12_EEvT0_T1_T2_iT3_T4_T5__param_0+112];
	ld.param.v2.u32 	{%r9, %r10}, [_ZN3cub18CUB_300001_SM_10006detail4scan16DeviceScanKernelINS2_10policy_hubIN6thrust24THRUST_300001_SM_1000_NS6system6detail7generic14key_flag_tupleENS6_6detail10any_assignESA_mNS9_16key_flag_scan_opEE10Policy1000ENS6_18transform_iteratorINS9_21construct_key_flag_opENS6_17counting_iteratorImNS6_11use_defaultESJ_SJ_EESA_SJ_EENS6_25transform_output_iteratorINS9_15write_output_opINSB_15normal_iteratorINS6_7pointerI4KeyTNS6_8cuda_cub5par_tESJ_SJ_EEEEPSQ_EENS6_16discard_iteratorImEEEENS0_13ScanTileStateISA_Lb0EEESD_NS0_8NullTypeEmSA_Lb0ES12_EEvT0_T1_T2_iT3_T4_T5__param_0+104];
	ld.param.v2.u32 	{%r11, %r12}, [_ZN3cub18CUB_300001_SM_10006detail4scan16DeviceScanKernelINS2_10policy_hubIN6thrust24THRUST_300001_SM_1000_NS6system6detail7generic14key_flag_tupleENS6_6detail10any_assignESA_mNS9_16key_flag_scan_opEE10Policy1000ENS6_18transform_iteratorINS9_21construct_key_flag_opENS6_17counting_iteratorImNS6_11use_defaultESJ_SJ_EESA_SJ_EENS6_25transform_output_iteratorINS9_15write_output_opINSB_15normal_iteratorINS6_7pointerI4KeyTNS6_8cuda_cub5par_tESJ_SJ_EEEEPSQ_EENS6_16discard_iteratorImEEEENS0_13ScanTileStateISA_Lb0EEESD_NS0_8NullTypeEmSA_Lb0ES12_EEvT0_T1_T2_iT3_T4_T5__param_0+96];
	ld.param.v2.u32 	{%r13, %r14}, [_ZN3cub18CUB_300001_SM_10006detail4scan16DeviceScanKernelINS2_10policy_hubIN6thrust24THRUST_300001_SM_1000_NS6system6detail7generic14key_flag_tupleENS6_6detail10any_assignESA_mNS9_16key_flag_scan_opEE10Policy1000ENS6_18transform_iteratorINS9_21construct_key_flag_opENS6_17counting_iteratorImNS6_11use_defaultESJ_SJ_EESA_SJ_EENS6_25transform_output_iteratorINS9_15write_output_opINSB_15normal_iteratorINS6_7pointerI4KeyTNS6_8cuda_cub5par_tESJ_SJ_EEEEPSQ_EENS6_16discard_iteratorImEEEENS0_13ScanTileStateISA_Lb0EEESD_NS0_8NullTypeEmSA_Lb0ES12_EEvT0_T1_T2_iT3_T4_T5__param_0+88];
	ld.param.v2.u32 	{%r15, %r16}, [_ZN3cub18CUB_300001_SM_10006detail4scan16DeviceScanKernelINS2_10policy_hubIN6thrust24THRUST_300001_SM_1000_NS6system6detail7generic14key_flag_tupleENS6_6detail10any_assignESA_mNS9_16key_flag_scan_opEE10Policy1000ENS6_18transform_iteratorINS9_21construct_key_flag_opENS6_17counting_iteratorImNS6_11use_defaultESJ_SJ_EESA_SJ_EENS6_25transform_output_iteratorINS9_15write_output_opINSB_15normal_iteratorINS6_7pointerI4KeyTNS6_8cuda_cub5par_tESJ_SJ_EEEEPSQ_EENS6_16discard_iteratorImEEEENS0_13ScanTileStateISA_Lb0EEESD_NS0_8NullTypeEmSA_Lb0ES12_EEvT0_T1_T2_iT3_T4_T5__param_0+80];
	ld.param.v2.u32 	{%r17, %r18}, [_ZN3cub18CUB_300001_SM_10006detail4scan16DeviceScanKernelINS2_10policy_hubIN6thrust24THRUST_300001_SM_1000_NS6system6detail7generic14key_flag_tupleENS6_6detail10any_assignESA_mNS9_16key_flag_scan_opEE10Policy1000ENS6_18transform_iteratorINS9_21construct_key_flag_opENS6_17counting_iteratorImNS6_11use_defaultESJ_SJ_EESA_SJ_EENS6_25transform_output_iteratorINS9_15write_output_opINSB_15normal_iteratorINS6_7pointerI4KeyTNS6_8cuda_cub5par_tESJ_SJ_EEEEPSQ_EENS6_16discard_iteratorImEEEENS0_13ScanTileStateISA_Lb0EEESD_NS0_8NullTypeEmSA_Lb0ES12_EEvT0_T1_T2_iT3_T4_T5__param_0+72];
	ld.param.v2.u32 	{%r19, %r20}, [_ZN3cub18CUB_300001_SM_10006detail4scan16DeviceScanKernelINS2_10policy_hubIN6thrust24THRUST_300001_SM_1000_NS6system6detail7generic14key_flag_tupleENS6_6detail10any_assignESA_mNS9_16key_flag_scan_opEE10Policy1000ENS6_18transform_iteratorINS9_21construct_key_flag_opENS6_17counting_iteratorImNS6_11use_defaultESJ_SJ_EESA_SJ_EENS6_25transform_output_iteratorINS9_15write_output_opINSB_15normal_iteratorINS6_7pointerI4KeyTNS6_8cuda_cub5par_tESJ_SJ_EEEEPSQ_EENS6_16discard_iteratorImEEEENS0_13ScanTileStateISA_Lb0EEESD_NS0_8NullTypeEmSA_Lb0ES12_EEvT0_T1_T2_iT3_T4_T5__param_0+64];
	ld.param.v2.u32 	{%r21, %r22}, [_ZN3cub18CUB_300001_SM_10006detail4scan16DeviceScanKernelINS2_10policy_hubIN6thrust24THRUST_300001_SM_1000_NS6system6detail7generic14key_flag_tupleENS6_6detail10any_assignESA_mNS9_16key_flag_scan_opEE10Policy1000ENS6_18transform_iteratorINS9_21construct_key_flag_opENS6_17counting_iteratorImNS6_11use_defaultESJ_SJ_EESA_SJ_EENS6_25transform_output_iteratorINS9_15write_output_opINSB_15normal_iteratorINS6_7pointerI4KeyTNS6_8cuda_cub5par_tESJ_SJ_EEEEPSQ_EENS6_16discard_iteratorImEEEENS0_13ScanTileStateISA_Lb0EEESD_NS0_8NullTypeEmSA_Lb0ES12_EEvT0_T1_T2_iT3_T4_T5__param_0+56];
	ld.param.v2.u32 	{%r23, %r24}, [_ZN3cub18CUB_300001_SM_10006detail4scan16DeviceScanKernelINS2_10policy_hubIN6thrust24THRUST_300001_SM_1000_NS6system6detail7generic14key_flag_tupleENS6_6detail10any_assignESA_mNS9_16key_flag_scan_opEE10Policy1000ENS6_18transform_iteratorINS9_21construct_key_flag_opENS6_17counting_iteratorImNS6_11use_defaultESJ_SJ_EESA_SJ_EENS6_25transform_output_iteratorINS9_15write_output_opINSB_15normal_iteratorINS6_7pointerI4KeyTNS6_8cuda_cub5par_tESJ_SJ_EEEEPSQ_EENS6_16discard_iteratorImEEEENS0_13ScanTileStateISA_Lb0EEESD_NS0_8NullTypeEmSA_Lb0ES12_EEvT0_T1_T2_iT3_T4_T5__param_0+48];
	ld.param.u64 	%rd4, [_ZN3cub18CUB_300001_SM_10006detail4scan16DeviceScanKernelINS2_10policy_hubIN6thrust24THRUST_300001_SM_1000_NS6system6detail7generic14key_flag_tupleENS6_6detail10any_assignESA_mNS9_16key_flag_scan_opEE10Policy1000ENS6_18transform_iteratorINS9_21construct_key_flag_opENS6_17counting_iteratorImNS6_11use_defaultESJ_SJ_EESA_SJ_EENS6_25transform_output_iteratorINS9_15write_output_opINSB_15normal_iteratorINS6_7pointerI4KeyTNS6_8cuda_cub5par_tESJ_SJ_EEEEPSQ_EENS6_16discard_iteratorImEEEENS0_13ScanTileStateISA_Lb0EEESD_NS0_8NullTypeEmSA_Lb0ES12_EEvT0_T1_T2_iT3_T4_T5__param_0+40];
	ld.param.u64 	%rd5, [_ZN3cub18CUB_300001_SM_10006detail4scan16DeviceScanKernelINS2_10policy_hubIN6thrust24THRUST_300001_SM_1000_NS6system6detail7generic14key_flag_tupleENS6_6detail10any_assignESA_mNS9_16key_flag_scan_opEE10Policy1000ENS6_18transform_iteratorINS9_21construct_key_flag_opENS6_17counting_iteratorImNS6_11use_defaultESJ_SJ_EESA_SJ_EENS6_25transform_output_iteratorINS9_15write_output_opINSB_15normal_iteratorINS6_7pointerI4KeyTNS6_8cuda_cub5par_tESJ_SJ_EEEEPSQ_EENS6_16discard_iteratorImEEEENS0_13ScanTileStateISA_Lb0EEESD_NS0_8NullTypeEmSA_Lb0ES12_EEvT0_T1_T2_iT3_T4_T5__param_0+32];
	ld.param.u64 	%rd6, [_ZN3cub18CUB_300001_SM_10006detail4scan16DeviceScanKernelINS2_10policy_hubIN6thrust24THRUST_300001_SM_1000_NS6system6detail7generic14key_flag_tupleENS6_6detail10any_assignESA_mNS9_16key_flag_scan_opEE10Policy1000ENS6_18transform_iteratorINS9_21construct_key_flag_opENS6_17counting_iteratorImNS6_11use_defaultESJ_SJ_EESA_SJ_EENS6_25transform_output_iteratorINS9_15write_output_opINSB_15normal_iteratorINS6_7pointerI4KeyTNS6_8cuda_cub5par_tESJ_SJ_EEEEPSQ_EENS6_16discard_iteratorImEEEENS0_13ScanTileStateISA_Lb0EEESD_NS0_8NullTypeEmSA_Lb0ES12_EEvT0_T1_T2_iT3_T4_T5__param_0+24];
	ld.param.u64 	%rd7, [_ZN3cub18CUB_300001_SM_10006detail4scan16DeviceScanKernelINS2_10policy_hubIN6thrust24THRUST_300001_SM_1000_NS6system6detail7generic14key_flag_tupleENS6_6detail10any_assignESA_mNS9_16key_flag_scan_opEE10Policy1000ENS6_18transform_iteratorINS9_21construct_key_flag_opENS6_17counting_iteratorImNS6_11use_defaultESJ_SJ_EESA_SJ_EENS6_25transform_output_iteratorINS9_15write_output_opINSB_15normal_iteratorINS6_7pointerI4KeyTNS6_8cuda_cub5par_tESJ_SJ_EEEEPSQ_EENS6_16discard_iteratorImEEEENS0_13ScanTileStateISA_Lb0EEESD_NS0_8NullTypeEmSA_Lb0ES12_EEvT0_T1_T2_iT3_T4_T5__param_0+16];
	ld.param.u64 	%rd8, [_ZN3cub18CUB_300001_SM_10006detail4scan16DeviceScanKernelINS2_10policy_hubIN6thrust24THRUST_300001_SM_1000_NS6system6detail7generic14key_flag_tupleENS6_6detail10any_assignESA_mNS9_16key_flag_scan_opEE10Policy1000ENS6_18transform_iteratorINS9_21construct_key_flag_opENS6_17counting_iteratorImNS6_11use_defaultESJ_SJ_EESA_SJ_EENS6_25transform_output_iteratorINS9_15write_output_opINSB_15normal_iteratorINS6_7pointerI4KeyTNS6_8cuda_cub5par_tESJ_SJ_EEEEPSQ_EENS6_16discard_iteratorImEEEENS0_13ScanTileStateISA_Lb0EEESD_NS0_8NullTypeEmSA_Lb0ES12_EEvT0_T1_T2_iT3_T4_T5__param_0+8];
	ld.param.u64 	%rd9, [_ZN3cub18CUB_300001_SM_10006detail4scan16DeviceScanKernelINS2_10policy_hubIN6thrust24THRUST_300001_SM_1000_NS6system6detail7generic14key_flag_tupleENS6_6detail10any_assignESA_mNS9_16key_flag_scan_opEE10Policy1000ENS6_18transform_iteratorINS9_21construct_key_flag_opENS6_17counting_iteratorImNS6_11use_defaultESJ_SJ_EESA_SJ_EENS6_25transform_output_iteratorINS9_15write_output_opINSB_15normal_iteratorINS6_7pointerI4KeyTNS6_8cuda_cub5par_tESJ_SJ_EEEEPSQ_EENS6_16discard_iteratorImEEEENS0_13ScanTileStateISA_Lb0EEESD_NS0_8NullTypeEmSA_Lb0ES12_EEvT0_T1_T2_iT3_T4_T5__param_0];
	cvta.to.global.u64 	%rd11, %rd133;
	cvta.to.global.u64 	%rd12, %rd132;
	mov.u32 	%r76, %ctaid.x;
	add.s32 	%r25, %r75, %r76;
	mul.wide.s32 	%rd13, %r25, 384;
	sub.s64 	%rd14, %rd134, %rd13;
	setp.lt.u64 	%p1, %rd14, 385;
	@%p1 bra 	$L__BB10_40;
	add.s64 	%rd494, %rd9, %rd13;
	mov.u32 	%r26, %tid.x;
	and.b32  	%r1437, %r26, 31;
	and.b32  	%r1438, %r26, 992;
	mul.lo.s32 	%r1439, %r1438, 3;
	or.b32  	%r1440, %r1439, %r1437;
	cvt.u64.u32 	%rd495, %r1440;
	add.s64 	%rd496, %rd494, %rd495;
	cvt.u32.u64 	%r1441, %rd7;
	shr.u64 	%rd497, %rd496, %r1441;
	cvt.u32.u64 	%r1442, %rd5;
	cvt.u32.u64 	%r1443, %rd4;
	cvt.u32.u64 	%r1444, %rd6;
	sub.s32 	%r1445, %r1441, %r1444;
	cvt.u32.u64 	%r1446, %rd496;
	and.b32  	%r1447, %r1442, %r1446;
	and.b64  	%rd498, %rd497, 4294967295;
	mul.lo.s64 	%rd499, %rd498, -3263064605168079213;
	{ .reg .b32 tmp; mov.b64 {tmp, %r1448}, %rd499; }
	cvt.u32.u64 	%r1449, %rd499;
	shl.b32 	%r1450, %r1449, %r1445;
	shr.u32 	%r1451, %r1447, %r1444;
	or.b32  	%r1452, %r1450, %r1451;
	xor.b32  	%r1453, %r23, %r1448;
	xor.b32  	%r1454, %r1453, %r1447;
	and.b32  	%r1455, %r1454, %r1443;
	and.b32  	%r1456, %r1452, %r1442;
	cvt.u64.u32 	%rd500, %r1455;
	mul.lo.s64 	%rd501, %rd500, -3263064605168079213;
	{ .reg .b32 tmp; mov.b64 {tmp, %r1457}, %rd501; }
	cvt.u32.u64 	%r1458, %rd501;
	shl.b32 	%r1459, %r1458, %r1445;
	shr.u32 	%r1460, %r1456, %r1444;
	or.b32  	%r1461, %r1459, %r1460;
	xor.b32  	%r1462, %r24, %r1457;
	xor.b32  	%r1463, %r1462, %r1456;
	and.b32  	%r1464, %r1463, %r1443;
	and.b32  	%r1465, %r1461, %r1442;
	cvt.u64.u32 	%rd502, %r1464;
	mul.lo.s64 	%rd503, %rd502, -3263064605168079213;
	{ .reg .b32 tmp; mov.b64 {tmp, %r1466}, %rd503; }
	cvt.u32.u64 	%r1467, %rd503;
	shl.b32 	%r1468, %r1467, %r1445;
	shr.u32 	%r1469, %r1465, %r1444;
	or.b32  	%r1470, %r1468, %r1469;
	xor.b32  	%r1471, %r21, %r1466;
	xor.b32  	%r1472, %r1471, %r1465;
	and.b32  	%r1473, %r1472, %r1443;
	and.b32  	%r1474, %r1470, %r1442;
	cvt.u64.u32 	%rd504, %r1473;
	mul.lo.s64 	%rd505, %rd504, -3263064605168079213;
	{ .reg .b32 tmp; mov.b64 {tmp, %r1475}, %rd505; }
	cvt.u32.u64 	%r1476, %rd505;
	shl.b32 	%r1477, %r1476, %r1445;
	shr.u32 	%r1478, %r1474, %r1444;
	or.b32  	%r1479, %r1477, %r1478;
	xor.b32  	%r1480, %r22, %r1475;
	xor.b32  	%r1481, %r1480, %r1474;
	and.b32  	%r1482, %r1481, %r1443;
	and.b32  	%r1483, %r1479, %r1442;
	cvt.u64.u32 	%rd506, %r1482;
	mul.lo.s64 	%rd507, %rd506, -3263064605168079213;
	{ .reg .b32 tmp; mov.b64 {tmp, %r1484}, %rd507; }
	cvt.u32.u64 	%r1485, %rd507;
	shl.b32 	%r1486, %r1485, %r1445;
	shr.u32 	%r1487, %r1483, %r1444;
	or.b32  	%r1488, %r1486, %r1487;
	xor.b32  	%r1489, %r19, %r1484;
	xor.b32  	%r1490, %r1489, %r1483;
	and.b32  	%r1491, %r1490, %r1443;
	and.b32  	%r1492, %r1488, %r1442;
	cvt.u64.u32 	%rd508, %r1491;
	mul.lo.s64 	%rd509, %rd508, -3263064605168079213;
	{ .reg .b32 tmp; mov.b64 {tmp, %r1493}, %rd509; }
	cvt.u32.u64 	%r1494, %rd509;
	shl.b32 	%r1495, %r1494, %r1445;
	shr.u32 	%r1496, %r1492, %r1444;
	or.b32  	%r1497, %r1495, %r1496;
	xor.b32  	%r1498, %r20, %r1493;
	xor.b32  	%r1499, %r1498, %r1492;
	and.b32  	%r1500, %r1499, %r1443;
	and.b32  	%r1501, %r1497, %r1442;
	cvt.u64.u32 	%rd510, %r1500;
	mul.lo.s64 	%rd511, %rd510, -3263064605168079213;
	{ .reg .b32 tmp; mov.b64 {tmp, %r1502}, %rd511; }
	cvt.u32.u64 	%r1503, %rd511;
	shl.b32 	%r1504, %r1503, %r1445;
	shr.u32 	%r1505, %r1501, %r1444;
	or.b32  	%r1506, %r1504, %r1505;
	xor.b32  	%r1507, %r17, %r1502;
	xor.b32  	%r1508, %r1507, %r1501;
	and.b32  	%r1509, %r1508, %r1443;
	and.b32  	%r1510, %r1506, %r1442;
	cvt.u64.u32 	%rd512, %r1509;
	mul.lo.s64 	%rd513, %rd512, -3263064605168079213;
	{ .reg .b32 tmp; mov.b64 {tmp, %r1511}, %rd513; }
	cvt.u32.u64 	%r1512, %rd513;
	shl.b32 	%r1513, %r1512, %r1445;
	shr.u32 	%r1514, %r1510, %r1444;
	or.b32  	%r1515, %r1513, %r1514;
	xor.b32  	%r1516, %r18, %r1511;
	xor.b32  	%r1517, %r1516, %r1510;
	and.b32  	%r1518, %r1517, %r1443;
	and.b32  	%r1519, %r1515, %r1442;
	cvt.u64.u32 	%rd514, %r1518;
	mul.lo.s64 	%rd515, %rd514, -3263064605168079213;
	{ .reg .b32 tmp; mov.b64 {tmp, %r1520}, %rd515; }
	cvt.u32.u64 	%r1521, %rd515;
	shl.b32 	%r1522, %r1521, %r1445;
	shr.u32 	%r1523, %r1519, %r1444;
	or.b32  	%r1524, %r1522, %r1523;
	xor.b32  	%r1525, %r15, %r1520;
	xor.b32  	%r1526, %r1525, %r1519;
	and.b32  	%r1527, %r1526, %r1443;
	and.b32  	%r1528, %r1524, %r1442;
	cvt.u64.u32 	%rd516, %r1527;
	mul.lo.s64 	%rd517, %rd516, -3263064605168079213;
	{ .reg .b32 tmp; mov.b64 {tmp, %r1529}, %rd517; }
	cvt.u32.u64 	%r1530, %rd517;
	shl.b32 	%r1531, %r1530, %r1445;
	shr.u32 	%r1532, %r1528, %r1444;
	or.b32  	%r1533, %r1531, %r1532;
	xor.b32  	%r1534, %r16, %r1529;
	xor.b32  	%r1535, %r1534, %r1528;
	and.b32  	%r1536, %r1535, %r1443;
	and.b32  	%r1537, %r1533, %r1442;
	cvt.u64.u32 	%rd518, %r1536;
	mul.lo.s64 	%rd519, %rd518, -3263064605168079213;
	{ .reg .b32 tmp; mov.b64 {tmp, %r1538}, %rd519; }
	cvt.u32.u64 	%r1539, %rd519;
	shl.b32 	%r1540, %r1539, %r1445;
	shr.u32 	%r1541, %r1537, %r1444;
	or.b32  	%r1542, %r1540, %r1541;
	xor.b32  	%r1543, %r13, %r1538;
	xor.b32  	%r1544, %r1543, %r1537;
	and.b32  	%r1545, %r1544, %r1443;
	and.b32  	%r1546, %r1542, %r1442;
	cvt.u64.u32 	%rd520, %r1545;
	mul.lo.s64 	%rd521, %rd520, -3263064605168079213;
	{ .reg .b32 tmp; mov.b64 {tmp, %r1547}, %rd521; }
	cvt.u32.u64 	%r1548, %rd521;
	shl.b32 	%r1549, %r1548, %r1445;
	shr.u32 	%r1550, %r1546, %r1444;
	or.b32  	%r1551, %r1549, %r1550;
	xor.b32  	%r1552, %r14, %r1547;
	xor.b32  	%r1553, %r1552, %r1546;
	and.b32  	%r1554, %r1553, %r1443;
	and.b32  	%r1555, %r1551, %r1442;
	cvt.u64.u32 	%rd522, %r1554;
	mul.lo.s64 	%rd523, %rd522, -3263064605168079213;
	{ .reg .b32 tmp; mov.b64 {tmp, %r1556}, %rd523; }
	cvt.u32.u64 	%r1557, %rd523;
	shl.b32 	%r1558, %r1557, %r1445;
	shr.u32 	%r1559, %r1555, %r1444;
	or.b32  	%r1560, %r1558, %r1559;
	xor.b32  	%r1561, %r11, %r1556;
	xor.b32  	%r1562, %r1561, %r1555;
	and.b32  	%r1563, %r1562, %r1443;
	and.b32  	%r1564, %r1560, %r1442;
	cvt.u64.u32 	%rd524, %r1563;
	mul.lo.s64 	%rd525, %rd524, -3263064605168079213;
	{ .reg .b32 tmp; mov.b64 {tmp, %r1565}, %rd525; }
	cvt.u32.u64 	%r1566, %rd525;
	shl.b32 	%r1567, %r1566, %r1445;
	shr.u32 	%r1568, %r1564, %r1444;
	or.b32  	%r1569, %r1567, %r1568;
	xor.b32  	%r1570, %r12, %r1565;
	xor.b32  	%r1571, %r1570, %r1564;
	and.b32  	%r1572, %r1571, %r1443;
	and.b32  	%r1573, %r1569, %r1442;
	cvt.u64.u32 	%rd526, %r1572;
	mul.lo.s64 	%rd527, %rd526, -3263064605168079213;
	{ .reg .b32 tmp; mov.b64 {tmp, %r1574}, %rd527; }
	cvt.u32.u64 	%r1575, %rd527;
	shl.b32 	%r1576, %r1575, %r1445;
	shr.u32 	%r1577, %r1573, %r1444;
	or.b32  	%r1578, %r1576, %r1577;
	xor.b32  	%r1579, %r9, %r1574;
	xor.b32  	%r1580, %r1579, %r1573;
	and.b32  	%r1581, %r1580, %r1443;
	and.b32  	%r1582, %r1578, %r1442;
	cvt.u64.u32 	%rd528, %r1581;
	mul.lo.s64 	%rd529, %rd528, -3263064605168079213;
	{ .reg .b32 tmp; mov.b64 {tmp, %r1583}, %rd529; }
	cvt.u32.u64 	%r1584, %rd529;
	shl.b32 	%r1585, %r1584, %r1445;
	shr.u32 	%r1586, %r1582, %r1444;
	or.b32  	%r1587, %r1585, %r1586;
	xor.b32  	%r1588, %r10, %r1583;
	xor.b32  	%r1589, %r1588, %r1582;
	and.b32  	%r1590, %r1589, %r1443;
	and.b32  	%r1591, %r1587, %r1442;
	cvt.u64.u32 	%rd530, %r1590;
	mul.lo.s64 	%rd531, %rd530, -3263064605168079213;
	{ .reg .b32 tmp; mov.b64 {tmp, %r1592}, %rd531; }
	cvt.u32.u64 	%r1593, %rd531;
	shl.b32 	%r1594, %r1593, %r1445;
	shr.u32 	%r1595, %r1591, %r1444;
	or.b32  	%r1596, %r1594, %r1595;
	xor.b32  	%r1597, %r7, %r1592;
	xor.b32  	%r1598, %r1597, %r1591;
	and.b32  	%r1599, %r1598, %r1443;
	and.b32  	%r1600, %r1596, %r1442;
	cvt.u64.u32 	%rd532, %r1599;
	mul.lo.s64 	%rd533, %rd532, -3263064605168079213;
	{ .reg .b32 tmp; mov.b64 {tmp, %r1601}, %rd533; }
	cvt.u32.u64 	%r1602, %rd533;
	shl.b32 	%r1603, %r1602, %r1445;
	shr.u32 	%r1604, %r1600, %r1444;
	or.b32  	%r1605, %r1603, %r1604;
	xor.b32  	%r1606, %r8, %r1601;
	xor.b32  	%r1607, %r1606, %r1600;
	and.b32  	%r1608, %r1607, %r1443;
	and.b32  	%r1609, %r1605, %r1442;
	cvt.u64.u32 	%rd534, %r1608;
	mul.lo.s64 	%rd535, %rd534, -3263064605168079213;
	{ .reg .b32 tmp; mov.b64 {tmp, %r1610}, %rd535; }
	cvt.u32.u64 	%r1611, %rd535;
	shl.b32 	%r1612, %r1611, %r1445;
	shr.u32 	%r1613, %r1609, %r1444;
	or.b32  	%r1614, %r1612, %r1613;
	xor.b32  	%r1615, %r5, %r1610;
	xor.b32  	%r1616, %r1615, %r1609;
	and.b32  	%r1617, %r1616, %r1443;
	and.b32  	%r1618, %r1614, %r1442;
	cvt.u64.u32 	%rd536, %r1617;
	mul.lo.s64 	%rd537, %rd536, -3263064605168079213;
	{ .reg .b32 tmp; mov.b64 {tmp, %r1619}, %rd537; }
	cvt.u32.u64 	%r1620, %rd537;
	shl.b32 	%r1621, %r1620, %r1445;
	shr.u32 	%r1622, %r1618, %r1444;
	or.b32  	%r1623, %r1621, %r1622;
	xor.b32  	%r1624, %r6, %r1619;
	xor.b32  	%r1625, %r1624, %r1618;
	and.b32  	%r1626, %r1625, %r1443;
	and.b32  	%r1627, %r1623, %r1442;
	cvt.u64.u32 	%rd538, %r1626;
	mul.lo.s64 	%rd539, %rd538, -3263064605168079213;
	{ .reg .b32 tmp; mov.b64 {tmp, %r1628}, %rd539; }
	cvt.u32.u64 	%r1629, %rd539;
	shl.b32 	%r1630, %r1629, %r1445;
	shr.u32 	%r1631, %r1627, %r1444;
	or.b32  	%r1632, %r1630, %r1631;
	xor.b32  	%r1633, %r3, %r1628;
	xor.b32  	%r1634, %r1633, %r1627;
	and.b32  	%r1635, %r1634, %r1443;
	and.b32  	%r1636, %r1632, %r1442;
	cvt.u64.u32 	%rd540, %r1635;
	mul.lo.s64 	%rd541, %rd540, -3263064605168079213;
	{ .reg .b32 tmp; mov.b64 {tmp, %r1637}, %rd541; }
	cvt.u32.u64 	%r1638, %rd541;
	shl.b32 	%r1639, %r1638, %r1445;
	shr.u32 	%r1640, %r1636, %r1444;
	or.b32  	%r1641, %r1639, %r1640;
	xor.b32  	%r1642, %r4, %r1637;
	xor.b32  	%r1643, %r1642, %r1636;
	and.b32  	%r1644, %r1643, %r1443;
	and.b32  	%r1645, %r1641, %r1442;
	cvt.u64.u32 	%rd542, %r1644;
	mul.lo.s64 	%rd543, %rd542, -3263064605168079213;
	{ .reg .b32 tmp; mov.b64 {tmp, %r1646}, %rd543; }
	cvt.u32.u64 	%r1647, %rd543;
	shl.b32 	%r1648, %r1647, %r1445;
	shr.u32 	%r1649, %r1645, %r1444;
	or.b32  	%r1650, %r1648, %r1649;
	xor.b32  	%r1651, %r1, %r1646;
	xor.b32  	%r1652, %r1651, %r1645;
	and.b32  	%r1653, %r1652, %r1443;
	and.b32  	%r1654, %r1650, %r1442;
	cvt.u64.u32 	%rd544, %r1653;
	mul.lo.s64 	%rd545, %rd544, -3263064605168079213;
	{ .reg .b32 tmp; mov.b64 {tmp, %r1655}, %rd545; }
	cvt.u32.u64 	%r1656, %rd545;
	shl.b32 	%r1657, %r1656, %r1445;
	shr.u32 	%r1658, %r1654, %r1444;
	or.b32  	%r1659, %r1657, %r1658;
	xor.b32  	%r1660, %r2, %r1655;
	xor.b32  	%r1661, %r1660, %r1654;
	and.b32  	%r1662, %r1661, %r1443;
	and.b32  	%r1663, %r1659, %r1442;
	cvt.u64.u32 	%rd546, %r1662;
	shl.b64 	%rd547, %rd546, %r1441;
	cvt.u64.u32 	%rd548, %r1663;
	or.b64  	%rd549, %rd547, %rd548;
	setp.lt.u64 	%p73, %rd549, %rd8;
	selp.u64 	%rd550, 1, 0, %p73;
	add.s32 	%r1664, %r1440, 32;
	cvt.u64.u32 	%rd551, %r1664;
	add.s64 	%rd552, %rd494, %rd551;
	shr.u64 	%rd553, %rd552, %r1441;
	cvt.u32.u64 	%r1665, %rd552;
	and.b32  	%r1666, %r1442, %r1665;
	and.b64  	%rd554, %rd553, 4294967295;
	mul.lo.s64 	%rd555, %rd554, -3263064605168079213;
	{ .reg .b32 tmp; mov.b64 {tmp, %r1667}, %rd555; }
	cvt.u32.u64 	%r1668, %rd555;
	shl.b32 	%r1669, %r1668, %r1445;
	shr.u32 	%r1670, %r1666, %r1444;
	or.b32  	%r1671, %r1669, %r1670;
	xor.b32  	%r1672, %r23, %r1667;
	xor.b32  	%r1673, %r1672, %r1666;
	and.b32  	%r1674, %r1673, %r1443;
	and.b32  	%r1675, %r1671, %r1442;
	cvt.u64.u32 	%rd556, %r1674;
	mul.lo.s64 	%rd557, %rd556, -3263064605168079213;
	{ .reg .b32 tmp; mov.b64 {tmp, %r1676}, %rd557; }
	cvt.u32.u64 	%r1677, %rd557;
	shl.b32 	%r1678, %r1677, %r1445;
	shr.u32 	%r1679, %r1675, %r1444;
	or.b32  	%r1680, %r1678, %r1679;
	xor.b32  	%r1681, %r24, %r1676;
	xor.b32  	%r1682, %r1681, %r1675;
	and.b32  	%r1683, %r1682, %r1443;
	and.b32  	%r1684, %r1680, %r1442;
	cvt.u64.u32 	%rd558, %r1683;
	mul.lo.s64 	%rd559, %rd558, -3263064605168079213;
	{ .reg .b32 tmp; mov.b64 {tmp, %r1685}, %rd559; }
	cvt.u32.u64 	%r1686, %rd559;
	shl.b32 	%r1687, %r1686, %r1445;
	shr.u32 	%r1688, %r1684, %r1444;
	or.b32  	%r1689, %r1687, %r1688;
	xor.b32  	%r1690, %r21, %r1685;
	xor.b32  	%r1691, %r1690, %r1684;
	and.b32  	%r1692, %r1691, %r1443;
	and.b32  	%r1693, %r1689, %r1442;
	cvt.u64.u32 	%rd560, %r1692;
	mul.lo.s64 	%rd561, %rd560, -3263064605168079213;
	{ .reg .b32 tmp; mov.b64 {tmp, %r1694}, %rd561; }
	cvt.u32.u64 	%r1695, %rd561;
	shl.b32 	%r1696, %r1695, %r1445;
	shr.u32 	%r1697, %r1693, %r1444;
	or.b32  	%r1698, %r1696, %r1697;
	xor.b32  	%r1699, %r22, %r1694;
	xor.b32  	%r1700, %r1699, %r1693;
	and.b32  	%r1701, %r1700, %r1443;
	and.b32  	%r1702, %r1698, %r1442;
	cvt.u64.u32 	%rd562, %r1701;
	mul.lo.s64 	%rd563, %rd562, -3263064605168079213;
	{ .reg .b32 tmp; mov.b64 {tmp, %r1703}, %rd563; }
	cvt.u32.u64 	%r1704, %rd563;
	shl.b32 	%r1705, %r1704, %r1445;
	shr.u32 	%r1706, %r1702, %r1444;
	or.b32  	%r1707, %r1705, %r1706;
	xor.b32  	%r1708, %r19, %r1703;
	xor.b32  	%r1709, %r1708, %r1702;
	and.b32  	%r1710, %r1709, %r1443;
	and.b32  	%r1711, %r1707, %r1442;
	cvt.u64.u32 	%rd564, %r1710;
	mul.lo.s64 	%rd565, %rd564, -3263064605168079213;
	{ .reg .b32 tmp; mov.b64 {tmp, %r1712}, %rd565; }
	cvt.u32.u64 	%r1713, %rd565;
	shl.b32 	%r1714, %r1713, %r1445;
	shr.u32 	%r1715, %r1711, %r1444;
	or.b32  	%r1716, %r1714, %r1715;
	xor.b32  	%r1717, %r20, %r1712;
	xor.b32  	%r1718, %r1717, %r1711;
	and.b32  	%r1719, %r1718, %r1443;
	and.b32  	%r1720, %r1716, %r1442;
	cvt.u64.u32 	%rd566, %r1719;
	mul.lo.s64 	%rd567, %rd566, -3263064605168079213;
	{ .reg .b32 tmp; mov.b64 {tmp, %r1721}, %rd567; }
	cvt.u32.u64 	%r1722, %rd567;
	shl.b32 	%r1723, %r1722, %r1445;
	shr.u32 	%r1724, %r1720, %r1444;
	or.b32  	%r1725, %r1723, %r1724;
	xor.b32  	%r1726, %r17, %r1721;
	xor.b32  	%r1727, %r1726, %r1720;
	and.b32  	%r1728, %r1727, %r1443;
	and.b32  	%r1729, %r1725, %r1442;
	cvt.u64.u32 	%rd568, %r1728;
	mul.lo.s64 	%rd569, %rd568, -3263064605168079213;
	{ .reg .b32 tmp; mov.b64 {tmp, %r1730}, %rd569; }
	cvt.u32.u64 	%r1731, %rd569;
	shl.b32 	%r1732, %r1731, %r1445;
	shr.u32 	%r1733, %r1729, %r1444;
	or.b32  	%r1734, %r1732, %r1733;
	xor.b32  	%r1735, %r18, %r1730;
	xor.b32  	%r1736, %r1735, %r1729;
	and.b32  	%r1737, %r1736, %r1443;
	and.b32  	%r1738, %r1734, %r1442;
	cvt.u64.u32 	%rd570, %r1737;
	mul.lo.s64 	%rd571, %rd570, -3263064605168079213;
	{ .reg .b32 tmp; mov.b64 {tmp, %r1739}, %rd571; }
	cvt.u32.u64 	%r1740, %rd571;
	shl.b32 	%r1741, %r1740, %r1445;
	shr.u32 	%r1742, %r1738, %r1444;
	or.b32  	%r1743, %r1741, %r1742;
	xor.b32  	%r1744, %r15, %r1739;
	xor.b32  	%r1745, %r1744, %r1738;
	and.b32  	%r1746, %r1745, %r1443;
	and.b32  	%r1747, %r1743, %r1442;
	cvt.u64.u32 	%rd572, %r1746;
	mul.lo.s64 	%rd573, %rd572, -3263064605168079213;
	{ .reg .b32 tmp; mov.b64 {tmp, %r1748}, %rd573; }
	cvt.u32.u64 	%r1749, %rd573;
	shl.b32 	%r1750, %r1749, %r1445;
	shr.u32 	%r1751, %r1747, %r1444;
	or.b32  	%r1752, %r1750, %r1751;
	xor.b32  	%r1753, %r16, %r1748;
	xor.b32  	%r1754, %r1753, %r1747;
	and.b32  	%r1755, %r1754, %r1443;
	and.b32  	%r1756, %r1752, %r1442;
	cvt.u64.u32 	%rd574, %r1755;
	mul.lo.s64 	%rd575, %rd574, -3263064605168079213;
	{ .reg .b32 tmp; mov.b64 {tmp, %r1757}, %rd575; }
	cvt.u32.u64 	%r1758, %rd575;
	shl.b32 	%r1759, %r1758, %r1445;
	shr.u32 	%r1760, %r1756, %r1444;
	or.b32  	%r1761, %r1759, %r1760;
	xor.b32  	%r1762, %r13, %r1757;
	xor.b32  	%r1763, %r1762, %r1756;
	and.b32  	%r1764, %r1763, %r1443;
	and.b32  	%r1765, %r1761, %r1442;
	cvt.u64.u32 	%rd576, %r1764;
	mul.lo.s64 	%rd577, %rd576, -3263064605168079213;
	{ .reg .b32 tmp; mov.b64 {tmp, %r1766}, %rd577; }
	cvt.u32.u64 	%r1767, %rd577;
	shl.b32 	%r1768, %r1767, %r1445;
	shr.u32 	%r1769, %r1765, %r1444;
	or.b32  	%r1770, %r1768, %r1769;
	xor.b32  	%r1771, %r14, %r1766;
	xor.b32  	%r1772, %r1771, %r1765;
	and.b32  	%r1773, %r1772, %r1443;
	and.b32  	%r1774, %r1770, %r1442;
	cvt.u64.u32 	%rd578, %r1773;
	mul.lo.s64 	%rd579, %rd578, -3263064605168079213;
	{ .reg .b32 tmp; mov.b64 {tmp, %r1775}, %rd579; }
	cvt.u32.u64 	%r1776, %rd579;
	shl.b32 	%r1777, %r1776, %r1445;
	shr.u32 	%r1778, %r1774, %r1444;
	or.b32  	%r1779, %r1777, %r1778;
	xor.b32  	%r1780, %r11, %r1775;
	xor.b32  	%r1781, %r1780, %r1774;
	and.b32  	%r1782, %r1781, %r1443;
	and.b32  	%r1783, %r1779, %r1442;
	cvt.u64.u32 	%rd580, %r1782;
	mul.lo.s64 	%rd581, %rd580, -3263064605168079213;
	{ .reg .b32 tmp; mov.b64 {tmp, %r1784}, %rd581; }
	cvt.u32.u64 	%r1785, %rd581;
	shl.b32 	%r1786, %r1785, %r1445;
	shr.u32 	%r1787, %r1783, %r1444;
	or.b32  	%r1788, %r1786, %r1787;
	xor.b32  	%r1789, %r12, %r1784;
	xor.b32  	%r1790, %r1789, %r1783;
	and.b32  	%r1791, %r1790, %r1443;
	and.b32  	%r1792, %r1788, %r1442;
	cvt.u64.u32 	%rd582, %r1791;
	mul.lo.s64 	%rd583, %rd582, -3263064605168079213;
	{ .reg .b32 tmp; mov.b64 {tmp, %r1793}, %rd583; }
	cvt.u32.u64 	%r1794, %rd583;
	shl.b32 	%r1795, %r1794, %r1445;
	shr.u32 	%r1796, %r1792, %r1444;
	or.b32  	%r1797, %r1795, %r1796;
	xor.b32  	%r1798, %r9, %r1793;
	xor.b32  	%r1799, %r1798, %r1792;
	and.b32  	%r1800, %r1799, %r1443;
	and.b32  	%r1801, %r1797, %r1442;
	cvt.u64.u32 	%rd584, %r1800;
	mul.lo.s64 	%rd585, %rd584, -3263064605168079213;
	{ .reg .b32 tmp; mov.b64 {tmp, %r1802}, %rd585; }
	cvt.u32.u64 	%r1803, %rd585;
	shl.b32 	%r1804, %r1803, %r1445;
	shr.u32 	%r1805, %r1801, %r1444;
	or.b32  	%r1806, %r1804, %r1805;
	xor.b32  	%r1807, %r10, %r1802;
	xor.b32  	%r1808, %r1807, %r1801;
	and.b32  	%r1809, %r1808, %r1443;
	and.b32  	%r1810, %r1806, %r1442;
	cvt.u64.u32 	%rd586, %r1809;
	mul.lo.s64 	%rd587, %rd586, -3263064605168079213;
	{ .reg .b32 tmp; mov.b64 {tmp, %r1811}, %rd587; }
	cvt.u32.u64 	%r1812, %rd587;
	shl.b32 	%r1813, %r1812, %r1445;
	shr.u32 	%r1814, %r1810, %r1444;
	or.b32  	%r1815, %r1813, %r1814;
	xor.b32  	%r1816, %r7, %r1811;
	xor.b32  	%r1817, %r1816, %r1810;
	and.b32  	%r1818, %r1817, %r1443;
	and.b32  	%r1819, %r1815, %r1442;
	cvt.u64.u32 	%rd588, %r1818;
	mul.lo.s64 	%rd589, %rd588, -3263064605168079213;
	{ .reg .b32 tmp; mov.b64 {tmp, %r1820}, %rd589; }
	cvt.u32.u64 	%r1821, %rd589;
	shl.b32 	%r1822, %r1821, %r1445;
	shr.u32 	%r1823, %r1819, %r1444;
	or.b32  	%r1824, %r1822, %r1823;
	xor.b32  	%r1825, %r8, %r1820;
	xor.b32  	%r1826, %r1825, %r1819;
	and.b32  	%r1827, %r1826, %r1443;
	and.b32  	%r1828, %r1824, %r1442;
	cvt.u64.u32 	%rd590, %r1827;
	mul.lo.s64 	%rd591, %rd590, -3263064605168079213;
	{ .reg .b32 tmp; mov.b64 {tmp, %r1829}, %rd591; }
	cvt.u32.u64 	%r1830, %rd591;
	shl.b32 	%r1831, %r1830, %r1445;
	shr.u32 	%r1832, %r1828, %r1444;
	or.b32  	%r1833, %r1831, %r1832;
	xor.b32  	%r1834, %r5, %r1829;
	xor.b32  	%r1835, %r1834, %r1828;
	and.b32  	%r1836, %r1835, %r1443;
	and.b32  	%r1837, %r1833, %r1442;
	cvt.u64.u32 	%rd592, %r1836;
	mul.lo.s64 	%rd593, %rd592, -3263064605168079213;
	{ .reg .b32 tmp; mov.b64 {tmp, %r1838}, %rd593; }
	cvt.u32.u64 	%r1839, %rd593;
	shl.b32 	%r1840, %r1839, %r1445;
	shr.u32 	%r1841, %r1837, %r1444;
	or.b32  	%r1842, %r1840, %r1841;
	xor.b32  	%r1843, %r6, %r1838;
	xor.b32  	%r1844, %r1843, %r1837;
	and.b32  	%r1845, %r1844, %r1443;
	and.b32  	%r1846, %r1842, %r1442;
	cvt.u64.u32 	%rd594, %r1845;
	mul.lo.s64 	%rd595, %rd594, -3263064605168079213;
	{ .reg .b32 tmp; mov.b64 {tmp, %r1847}, %rd595; }
	cvt.u32.u64 	%r1848, %rd595;
	shl.b32 	%r1849, %r1848, %r1445;
	shr.u32 	%r1850, %r1846, %r1444;
	or.b32  	%r1851, %r1849, %r1850;
	xor.b32  	%r1852, %r3, %r1847;
	xor.b32  	%r1853, %r1852, %r1846;
	and.b32  	%r1854, %r1853, %r1443;
	and.b32  	%r1855, %r1851, %r1442;
	cvt.u64.u32 	%rd596, %r1854;
	mul.lo.s64 	%rd597, %rd596, -3263064605168079213;
	{ .reg .b32 tmp; mov.b64 {tmp, %r1856}, %rd597; }
	cvt.u32.u64 	%r1857, %rd597;
	shl.b32 	%r1858, %r1857, %r1445;
	shr.u32 	%r1859, %r1855, %r1444;
	or.b32  	%r1860, %r1858, %r1859;
	xor.b32  	%r1861, %r4, %r1856;
	xor.b32  	%r1862, %r1861, %r1855;
	and.b32  	%r1863, %r1862, %r1443;
	and.b32  	%r1864, %r1860, %r1442;
	cvt.u64.u32 	%rd598, %r1863;
	mul.lo.s64 	%rd599, %rd598, -3263064605168079213;
	{ .reg .b32 tmp; mov.b64 {tmp, %r1865}, %rd599; }
	cvt.u32.u64 	%r1866, %rd599;
	shl.b32 	%r1867, %r1866, %r1445;
	shr.u32 	%r1868, %r1864, %r1444;
	or.b32  	%r1869, %r1867, %r1868;
	xor.b32  	%r1870, %r1, %r1865;
	xor.b32  	%r1871, %r1870, %r1864;
	and.b32  	%r1872, %r1871, %r1443;
	and.b32  	%r1873, %r1869, %r1442;
	cvt.u64.u32 	%rd600, %r1872;
	mul.lo.s64 	%rd601, %rd600, -3263064605168079213;
	{ .reg .b32 tmp; mov.b64 {tmp, %r1874}, %rd601; }
	cvt.u32.u64 	%r1875, %rd601;
	shl.b32 	%r1876, %r1875, %r1445;
	shr.u32 	%r1877, %r1873, %r1444;
	or.b32  	%r1878, %r1876, %r1877;
	xor.b32  	%r1879, %r2, %r1874;
	xor.b32  	%r1880, %r1879, %r1873;
	and.b32  	%r1881, %r1880, %r1443;
	and.b32  	%r1882, %r1878, %r1442;
	cvt.u64.u32 	%rd602, %r1881;
	shl.b64 	%rd603, %rd602, %r1441;
	cvt.u64.u32 	%rd604, %r1882;
	or.b64  	%rd605, %rd603, %rd604;
	setp.lt.u64 	%p74, %rd605, %rd8;
	selp.u64 	%rd606, 1, 0, %p74;
	add.s32 	%r1883, %r1440, 64;
	cvt.u64.u32 	%rd607, %r1883;
	add.s64 	%rd608, %rd494, %rd607;
	shr.u64 	%rd609, %rd608, %r1441;
	cvt.u32.u64 	%r1884, %rd608;
	and.b32  	%r1885, %r1442, %r1884;
	and.b64  	%rd610, %rd609, 4294967295;
	mul.lo.s64 	%rd611, %rd610, -3263064605168079213;
	{ .reg .b32 tmp; mov.b64 {tmp, %r1886}, %rd611; }
	cvt.u32.u64 	%r1887, %rd611;
	shl.b32 	%r1888, %r1887, %r1445;
	shr.u32 	%r1889, %r1885, %r1444;
	or.b32  	%r1890, %r1888, %r1889;
	xor.b32  	%r1891, %r23, %r1886;
	xor.b32  	%r1892, %r1891, %r1885;
	and.b32  	%r1893, %r1892, %r1443;
	and.b32  	%r1894, %r1890, %r1442;
	cvt.u64.u32 	%rd612, %r1893;
	mul.lo.s64 	%rd613, %rd612, -3263064605168079213;
	{ .reg .b32 tmp; mov.b64 {tmp, %r1895}, %rd613; }
	cvt.u32.u64 	%r1896, %rd613;
	shl.b32 	%r1897, %r1896, %r1445;
	shr.u32 	%r1898, %r1894, %r1444;
	or.b32  	%r1899, %r1897, %r1898;
	xor.b32  	%r1900, %r24, %r1895;
	xor.b32  	%r1901, %r1900, %r1894;
	and.b32  	%r1902, %r1901, %r1443;
	and.b32  	%r1903, %r1899, %r1442;
	cvt.u64.u32 	%rd614, %r1902;
	mul.lo.s64 	%rd615, %rd614, -3263064605168079213;
	{ .reg .b32 tmp; mov.b64 {tmp, %r1904}, %rd615; }
	cvt.u32.u64 	%r1905, %rd615;
	shl.b32 	%r1906, %r1905, %r1445;
	shr.u32 	%r1907, %r1903, %r1444;
	or.b32  	%r1908, %r1906, %r1907;
	xor.b32  	%r1909, %r21, %r1904;
	xor.b32  	%r1910, %r1909, %r1903;
	and.b32  	%r1911, %r1910, %r1443;
	and.b32  	%r1912, %r1908, %r1442;
	cvt.u64.u32 	%rd616, %r1911;
	mul.lo.s64 	%rd617, %rd616, -3263064605168079213;
	{ .reg .b32 tmp; mov.b64 {tmp, %r1913}, %rd617; }
	cvt.u32.u64 	%r1914, %rd617;
	shl.b32 	%r1915, %r1914, %r1445;
	shr.u32 	%r1916, %r1912, %r1444;
	or.b32  	%r1917, %r1915, %r1916;
	xor.b32  	%r1918, %r22, %r1913;
	xor.b32  	%r1919, %r1918, %r1912;
	and.b32  	%r1920, %r1919, %r1443;
	and.b32  	%r1921, %r1917, %r1442;
	cvt.u64.u32 	%rd618, %r1920;
	mul.lo.s64 	%rd619, %rd618, -3263064605168079213;
	{ .reg .b32 tmp; mov.b64 {tmp, %r1922}, %rd619; }
	cvt.u32.u64 	%r1923, %rd619;
	shl.b32 	%r1924, %r1923, %r1445;
	shr.u32 	%r1925, %r1921, %r1444;
	or.b32  	%r1926, %r1924, %r1925;
	xor.b32  	%r1927, %r19, %r1922;
	xor.b32  	%r1928, %r1927, %r1921;
	and.b32  	%r1929, %r1928, %r1443;
	and.b32  	%r1930, %r1926, %r1442;
	cvt.u64.u32 	%rd620, %r1929;
	mul.lo.s64 	%rd621, %rd620, -3263064605168079213;
	{ .reg .b32 tmp; mov.b64 {tmp, %r1931}, %rd621; }
	cvt.u32.u64 	%r1932, %rd621;
	shl.b32 	%r1933, %r1932, %r1445;
	shr.u32 	%r1934, %r1930, %r1444;
	or.b32  	%r1935, %r1933, %r1934;
	xor.b32  	%r1936, %r20, %r1931;
	xor.b32  	%r1937, %r1936, %r1930;
	and.b32  	%r1938, %r1937, %r1443;
	and.b32  	%r1939, %r1935, %r1442;
	cvt.u64.u32 	%rd622, %r1938;
	mul.lo.s64 	%rd623, %rd622, -3263064605168079213;
	{ .reg .b32 tmp; mov.b64 {tmp, %r1940}, %rd623; }
	cvt.u32.u64 	%r1941, %rd623;
	shl.b32 	%r1942, %r1941, %r1445;
	shr.u32 	%r1943, %r1939, %r1444;
	or.b32  	%r1944, %r1942, %r1943;
	xor.b32  	%r1945, %r17, %r1940;
	xor.b32  	%r1946, %r1945, %r1939;
	and.b32  	%r1947, %r1946, %r1443;
	and.b32  	%r1948, %r1944, %r1442;
	cvt.u64.u32 	%rd624, %r1947;
	mul.lo.s64 	%rd625, %rd624, -3263064605168079213;
	{ .reg .b32 tmp; mov.b64 {tmp, %r1949}, %rd625; }
	cvt.u32.u64 	%r1950, %rd625;
	shl.b32 	%r1951, %r1950, %r1445;
	shr.u32 	%r1952, %r1948, %r1444;
	or.b32  	%r1953, %r1951, %r1952;
	xor.b32  	%r1954, %r18, %r1949;
	xor.b32  	%r1955, %r1954, %r1948;
	and.b32  	%r1956, %r1955, %r1443;
	and.b32  	%r1957, %r1953, %r1442;
	cvt.u64.u32 	%rd626, %r1956;
	mul.lo.s64 	%rd627, %rd626, -3263064605168079213;
	{ .reg .b32 tmp; mov.b64 {tmp, %r1958}, %rd627; }
	cvt.u32.u64 	%r1959, %rd627;
	shl.b32 	%r1960, %r1959, %r1445;
	shr.u32 	%r1961, %r1957, %r1444;
	or.b32  	%r1962, %r1960, %r1961;
	xor.b32  	%r1963, %r15, %r1958;
	xor.b32  	%r1964, %r1963, %r1957;
	and.b32  	%r1965, %r1964, %r1443;
	and.b32  	%r1966, %r1962, %r1442;
	cvt.u64.u32 	%rd628, %r1965;
	mul.lo.s64 	%rd629, %rd628, -3263064605168079213;
	{ .reg .b32 tmp; mov.b64 {tmp, %r1967}, %rd629; }
	cvt.u32.u64 	%r1968, %rd629;
	shl.b32 	%r1969, %r1968, %r1445;
	shr.u32 	%r1970, %r1966, %r1444;
	or.b32  	%r1971, %r1969, %r1970;
	xor.b32  	%r1972, %r16, %r1967;
	xor.b32  	%r1973, %r1972, %r1966;
	and.b32  	%r1974, %r1973, %r1443;
	and.b32  	%r1975, %r1971, %r1442;
	cvt.u64.u32 	%rd630, %r1974;
	mul.lo.s64 	%rd631, %rd630, -3263064605168079213;
	{ .reg .b32 tmp; mov.b64 {tmp, %r1976}, %rd631; }
	cvt.u32.u64 	%r1977, %rd631;
	shl.b32 	%r1978, %r1977, %r1445;
	shr.u32 	%r1979, %r1975, %r1444;
	or.b32  	%r1980, %r1978, %r1979;
	xor.b32  	%r1981, %r13, %r1976;
	xor.b32  	%r1982, %r1981, %r1975;
	and.b32  	%r1983, %r1982, %r1443;
	and.b32  	%r1984, %r1980, %r1442;
	cvt.u64.u32 	%rd632, %r1983;
	mul.lo.s64 	%rd633, %rd632, -3263064605168079213;
	{ .reg .b32 tmp; mov.b64 {tmp, %r1985}, %rd633; }
	cvt.u32.u64 	%r1986, %rd633;
	shl.b32 	%r1987, %r1986, %r1445;
	shr.u32 	%r1988, %r1984, %r1444;
	or.b32  	%r1989, %r1987, %r1988;
	xor.b32  	%r1990, %r14, %r1985;
	xor.b32  	%r1991, %r1990, %r1984;
	and.b32  	%r1992, %r1991, %r1443;
	and.b32  	%r1993, %r1989, %r1442;
	cvt.u64.u32 	%rd634, %r1992;
	mul.lo.s64 	%rd635, %rd634, -3263064605168079213;
	{ .reg .b32 tmp; mov.b64 {tmp, %r1994}, %rd635; }
	cvt.u32.u64 	%r1995, %rd635;
	shl.b32 	%r1996, %r1995, %r1445;
	shr.u32 	%r1997, %r1993, %r1444;
	or.b32  	%r1998, %r1996, %r1997;
	xor.b32  	%r1999, %r11, %r1994;
	xor.b32  	%r2000, %r1999, %r1993;
	and.b32  	%r2001, %r2000, %r1443;
	and.b32  	%r2002, %r1998, %r1442;
	cvt.u64.u32 	%rd636, %r2001;
	mul.lo.s64 	%rd637, %rd636, -3263064605168079213;
	{ .reg .b32 tmp; mov.b64 {tmp, %r2003}, %rd637; }
	cvt.u32.u64 	%r2004, %rd637;
	shl.b32 	%r2005, %r2004, %r1445;
	shr.u32 	%r2006, %r2002, %r1444;
	or.b32  	%r2007, %r2005, %r2006;
	xor.b32  	%r2008, %r12, %r2003;
	xor.b32  	%r2009, %r2008, %r2002;
	and.b32  	%r2010, %r2009, %r1443;
	and.b32  	%r2011, %r2007, %r1442;
	cvt.u64.u32 	%rd638, %r2010;
	mul.lo.s64 	%rd639, %rd638, -3263064605168079213;
	{ .reg .b32 tmp; mov.b64 {tmp, %r2012}, %rd639; }
	cvt.u32.u64 	%r2013, %rd639;
	shl.b32 	%r2014, %r2013, %r1445;
	shr.u32 	%r2015, %r2011, %r1444;
	or.b32  	%r2016, %r2014, %r2015;
	xor.b32  	%r2017, %r9, %r2012;
	xor.b32  	%r2018, %r2017, %r2011;
	and.b32  	%r2019, %r2018, %r1443;
	and.b32  	%r2020, %r2016, %r1442;
	cvt.u64.u32 	%rd640, %r2019;
	mul.lo.s64 	%rd641, %rd640, -3263064605168079213;
	{ .reg .b32 tmp; mov.b64 {tmp, %r2021}, %rd641; }
	cvt.u32.u64 	%r2022, %rd641;
	shl.b32 	%r2023, %r2022, %r1445;
	shr.u32 	%r2024, %r2020, %r1444;
	or.b32  	%r2025, %r2023, %r2024;
	xor.b32  	%r2026, %r10, %r2021;
	xor.b32  	%r2027, %r2026, %r2020;
	and.b32  	%r2028, %r2027, %r1443;
	and.b32  	%r2029, %r2025, %r1442;
	cvt.u64.u32 	%rd642, %r2028;
	mul.lo.s64 	%rd643, %rd642, -3263064605168079213;
	{ .reg .b32 tmp; mov.b64 {tmp, %r2030}, %rd643; }
	cvt.u32.u64 	%r2031, %rd643;
	shl.b32 	%r2032, %r2031, %r1445;
	shr.u32 	%r2033, %r2029, %r1444;
	or.b32  	%r2034, %r2032, %r2033;
	xor.b32  	%r2035, %r7, %r2030;
	xor.b32  	%r2036, %r2035, %r2029;
	and.b32  	%r2037, %r2036, %r1443;
	and.b32  	%r2038, %r2034, %r1442;
	cvt.u64.u32 	%rd644, %r2037;
	mul.lo.s64 	%rd645, %rd644, -3263064605168079213;
	{ .reg .b32 tmp; mov.b64 {tmp, %r2039}, %rd645; }
	cvt.u32.u64 	%r2040, %rd645;
	shl.b32 	%r2041, %r2040, %r1445;
	shr.u32 	%r2042, %r2038, %r1444;
	or.b32  	%r2043, %r2041, %r2042;
	xor.b32  	%r2044, %r8, %r2039;
	xor.b32  	%r2045, %r2044, %r2038;
	and.b32  	%r2046, %r2045, %r1443;
	and.b32  	%r2047, %r2043, %r1442;
	cvt.u64.u32 	%rd646, %r2046;
	mul.lo.s64 	%rd647, %rd646, -3263064605168079213;
	{ .reg .b32 tmp; mov.b64 {tmp, %r2048}, %rd647; }
	cvt.u32.u64 	%r2049, %rd647;
	shl.b32 	%r2050, %r2049, %r1445;
	shr.u32 	%r2051, %r2047, %r1444;
	or.b32  	%r2052, %r2050, %r2051;
	xor.b32  	%r2053, %r5, %r2048;
	xor.b32  	%r2054, %r2053, %r2047;
	and.b32  	%r2055, %r2054, %r1443;
	and.b32  	%r2056, %r2052, %r1442;
	cvt.u64.u32 	%rd648, %r2055;
	mul.lo.s64 	%rd649, %rd648, -3263064605168079213;
	{ .reg .b32 tmp; mov.b64 {tmp, %r2057}, %rd649; }
	cvt.u32.u64 	%r2058, %rd649;
	shl.b32 	%r2059, %r2058, %r1445;
	shr.u32 	%r2060, %r2056, %r1444;
	or.b32  	%r2061, %r2059, %r2060;
	xor.b32  	%r2062, %r6, %r2057;
	xor.b32  	%r2063, %r2062, %r2056;
	and.b32  	%r2064, %r2063, %r1443;
	and.b32  	%r2065, %r2061, %r1442;
	cvt.u64.u32 	%rd650, %r2064;
	mul.lo.s64 	%rd651, %rd650, -3263064605168079213;
	{ .reg .b32 tmp; mov.b64 {tmp, %r2066}, %rd651; }
	cvt.u32.u64 	%r2067, %rd651;
	shl.b32 	%r2068, %r2067, %r1445;
	shr.u32 	%r2069, %r2065, %r1444;
	or.b32  	%r2070, %r2068, %r2069;
	xor.b32  	%r2071, %r3, %r2066;
	xor.b32  	%r2072, %r2071, %r2065;
	and.b32  	%r2073, %r2072, %r1443;
	and.b32  	%r2074, %r2070, %r1442;
	cvt.u64.u32 	%rd652, %r2073;
	mul.lo.s64 	%rd653, %rd652, -3263064605168079213;
	{ .reg .b32 tmp; mov.b64 {tmp, %r2075}, %rd653; }
	cvt.u32.u64 	%r2076, %rd653;
	shl.b32 	%r2077, %r2076, %r1445;
	shr.u32 	%r2078, %r2074, %r1444;
	or.b32  	%r2079, %r2077, %r2078;
	xor.b32  	%r2080, %r4, %r2075;
	xor.b32  	%r2081, %r2080, %r2074;
	and.b32  	%r2082, %r2081, %r1443;
	and.b32  	%r2083, %r2079, %r1442;
	cvt.u64.u32 	%rd654, %r2082;
	mul.lo.s64 	%rd655, %rd654, -3263064605168079213;
	{ .reg .b32 tmp; mov.b64 {tmp, %r2084}, %rd655; }
	cvt.u32.u64 	%r2085, %rd655;
	shl.b32 	%r2086, %r2085, %r1445;
	shr.u32 	%r2087, %r2083, %r1444;
	or.b32  	%r2088, %r2086, %r2087;
	xor.b32  	%r2089, %r1, %r2084;
	xor.b32  	%r2090, %r2089, %r2083;
	and.b32  	%r2091, %r2090, %r1443;
	and.b32  	%r2092, %r2088, %r1442;
	cvt.u64.u32 	%rd656, %r2091;
	mul.lo.s64 	%rd657, %rd656, -3263064605168079213;
	{ .reg .b32 tmp; mov.b64 {tmp, %r2093}, %rd657; }
	cvt.u32.u64 	%r2094, %rd657;
	shl.b32 	%r2095, %r2094, %r1445;
	shr.u32 	%r2096, %r2092, %r1444;
	or.b32  	%r2097, %r2095, %r2096;
	xor.b32  	%r2098, %r2, %r2093;
	xor.b32  	%r2099, %r2098, %r2092;
	and.b32  	%r2100, %r2099, %r1443;
	and.b32  	%r2101, %r2097, %r1442;
	cvt.u64.u32 	%rd658, %r2100;
	shl.b64 	%rd659, %rd658, %r1441;
	cvt.u64.u32 	%rd660, %r2101;
	or.b64  	%rd661, %rd659, %rd660;
	setp.lt.u64 	%p75, %rd661, %rd8;
	selp.u64 	%rd662, 1, 0, %p75;
	// begin inline asm
	mov.u32 %r1436, %laneid;
	// end inline asm
	shr.u32 	%r28, %r26, 5;
	mad.lo.s32 	%r2102, %r28, 96, %r1436;
	shl.b32 	%r2103, %r2102, 4;
	mov.u32 	%r2104, _ZZN3cub18CUB_300001_SM_10006detail4scan16DeviceScanKernelINS2_10policy_hubIN6thrust24THRUST_300001_SM_1000_NS6system6detail7generic14key_flag_tupleENS6_6detail10any_assignESA_mNS9_16key_flag_scan_opEE10Policy1000ENS6_18transform_iteratorINS9_21construct_key_flag_opENS6_17counting_iteratorImNS6_11use_defaultESJ_SJ_EESA_SJ_EENS6_25transform_output_iteratorINS9_15write_output_opINSB_15normal_iteratorINS6_7pointerI4KeyTNS6_8cuda_cub5par_tESJ_SJ_EEEEPSQ_EENS6_16discard_iteratorImEEEENS0_13ScanTileStateISA_Lb0EEESD_NS0_8NullTypeEmSA_Lb0ES12_EEvT0_T1_T2_iT3_T4_T5_E12temp_storage;
	add.s32 	%r29, %r2104, %r2103;
	st.shared.v2.u64 	[%r29], {%rd549, %rd550};
	st.shared.v2.u64 	[%r29+512], {%rd605, %rd606};
	st.shared.v2.u64 	[%r29+1024], {%rd661, %rd662};
	bar.warp.sync 	-1;
	shl.b32 	%r2105, %r1436, 5;
	add.s32 	%r30, %r29, %r2105;
	ld.shared.v2.u64 	{%rd15, %rd17}, [%r30];
	ld.shared.v2.u64 	{%rd18, %rd20}, [%r30+16];
	ld.shared.v2.u64 	{%rd23, %rd24}, [%r30+32];
	bar.sync 	0;
	setp.ne.s32 	%p76, %r25, 0;
	@%p76 bra 	$L__BB10_6;
	add.s64 	%rd766, %rd20, %rd17;
	add.s64 	%rd767, %rd24, %rd766;
	mov.b64 	{%r2466, %r2471}, %rd767;
	mov.b64 	{%r2556, %r2561}, %rd23;
	mov.b32 	%r2572, 1;
	mov.b32 	%r2573, 0;
	mov.b32 	%r2574, -1;
	// begin inline asm
	shfl.sync.up.b32 %r2455, %r2556, %r2572, %r2573, %r2574;
	// end inline asm
	// begin inline asm
	shfl.sync.up.b32 %r2460, %r2561, %r2572, %r2573, %r2574;
	// end inline asm
	// begin inline asm
	shfl.sync.up.b32 %r2465, %r2466, %r2572, %r2573, %r2574;
	// end inline asm
	// begin inline asm
	shfl.sync.up.b32 %r2470, %r2471, %r2572, %r2573, %r2574;
	// end inline asm
	mov.b64 	%rd768, {%r2465, %r2470};
	setp.lt.s32 	%p118, %r1436, 1;
	selp.b64 	%rd769, 0, %rd768, %p118;
	add.s64 	%rd770, %rd769, %rd767;
	mov.b64 	{%r2486, %r2491}, %rd770;
	mov.b32 	%r2492, 2;
	// begin inline asm
	shfl.sync.up.b32 %r2475, %r2556, %r2492, %r2573, %r2574;
	// end inline asm
	// begin inline asm
	shfl.sync.up.b32 %r2480, %r2561, %r2492, %r2573, %r2574;
	// end inline asm
	// begin inline asm
	shfl.sync.up.b32 %r2485, %r2486, %r2492, %r2573, %r2574;
	// end inline asm
	// begin inline asm
	shfl.sync.up.b32 %r2490, %r2491, %r2492, %r2573, %r2574;
	// end inline asm
	mov.b64 	%rd771, {%r2485, %r2490};
	setp.lt.s32 	%p119, %r1436, 2;
	selp.b64 	%rd772, 0, %rd771, %p119;
	add.s64 	%rd773, %rd772, %rd770;
	mov.b64 	{%r2506, %r2511}, %rd773;
	mov.b32 	%r2512, 4;
	// begin inline asm
	shfl.sync.up.b32 %r2495, %r2556, %r2512, %r2573, %r2574;
	// end inline asm
	// begin inline asm
	shfl.sync.up.b32 %r2500, %r2561, %r2512, %r2573, %r2574;
	// end inline asm
	// begin inline asm
	shfl.sync.up.b32 %r2505, %r2506, %r2512, %r2573, %r2574;
	// end inline asm
	// begin inline asm
	shfl.sync.up.b32 %r2510, %r2511, %r2512, %r2573, %r2574;
	// end inline asm
	mov.b64 	%rd774, {%r2505, %r2510};
	setp.lt.s32 	%p120, %r1436, 4;
	selp.b64 	%rd775, 0, %rd774, %p120;
	add.s64 	%rd776, %rd775, %rd773;
	mov.b64 	{%r2526, %r2531}, %rd776;
	mov.b32 	%r2532, 8;
	// begin inline asm
	shfl.sync.up.b32 %r2515, %r2556, %r2532, %r2573, %r2574;
	// end inline asm
	// begin inline asm
	shfl.sync.up.b32 %r2520, %r2561, %r2532, %r2573, %r2574;
	// end inline asm
	// begin inline asm
	shfl.sync.up.b32 %r2525, %r2526, %r2532, %r2573, %r2574;
	// end inline asm
	// begin inline asm
	shfl.sync.up.b32 %r2530, %r2531, %r2532, %r2573, %r2574;
	// end inline asm
	mov.b64 	%rd777, {%r2525, %r2530};
	setp.lt.s32 	%p121, %r1436, 8;
	selp.b64 	%rd778, 0, %rd777, %p121;
	add.s64 	%rd779, %rd778, %rd776;
	mov.b64 	{%r2546, %r2551}, %rd779;
	mov.b32 	%r2552, 16;
	// begin inline asm
	shfl.sync.up.b32 %r2535, %r2556, %r2552, %r2573, %r2574;
	// end inline asm
	// begin inline asm
	shfl.sync.up.b32 %r2540, %r2561, %r2552, %r2573, %r2574;
	// end inline asm
	// begin inline asm
	shfl.sync.up.b32 %r2545, %r2546, %r2552, %r2573, %r2574;
	// end inline asm
	// begin inline asm
	shfl.sync.up.b32 %r2550, %r2551, %r2552, %r2573, %r2574;
	// end inline asm
	mov.b64 	%rd780, {%r2545, %r2550};
	setp.lt.s32 	%p122, %r1436, 16;
	selp.b64 	%rd781, 0, %rd780, %p122;
	add.s64 	%rd25, %rd781, %rd779;
	mov.b64 	{%r2566, %r2571}, %rd25;
	// begin inline asm
	shfl.sync.up.b32 %r2555, %r2556, %r2572, %r2573, %r2574;
	// end inline asm
	// begin inline asm
	shfl.sync.up.b32 %r2560, %r2561, %r2572, %r2573, %r2574;
	// end inline asm
	// begin inline asm
	shfl.sync.up.b32 %r2565, %r2566, %r2572, %r2573, %r2574;
	// end inline asm
	// begin inline asm
	shfl.sync.up.b32 %r2570, %r2571, %r2572, %r2573, %r2574;
	// end inline asm
	setp.ne.s32 	%p123, %r1436, 31;
	@%p123 bra 	$L__BB10_4;
	shl.b32 	%r2575, %r28, 4;
	add.s32 	%r2577, %r2104, %r2575;
	st.shared.v2.u64 	[%r2577+64], {%rd23, %rd25};
$L__BB10_4:
	mov.b64 	%rd782, {%r2565, %r2570};
	bar.sync 	0;
	ld.shared.u64 	%rd783, [_ZZN3cub18CUB_300001_SM_10006detail4scan16DeviceScanKernelINS2_10policy_hubIN6thrust24THRUST_300001_SM_1000_NS6system6detail7generic14key_flag_tupleENS6_6detail10any_assignESA_mNS9_16key_flag_scan_opEE10Policy1000ENS6_18transform_iteratorINS9_21construct_key_flag_opENS6_17counting_iteratorImNS6_11use_defaultESJ_SJ_EESA_SJ_EENS6_25transform_output_iteratorINS9_15write_output_opINSB_15normal_iteratorINS6_7pointerI4KeyTNS6_8cuda_cub5par_tESJ_SJ_EEEEPSQ_EENS6_16discard_iteratorImEEEENS0_13ScanTileStateISA_Lb0EEESD_NS0_8NullTypeEmSA_Lb0ES12_EEvT0_T1_T2_iT3_T4_T5_E12temp_storage+72];
	ld.shared.u64 	%rd784, [_ZZN3cub18CUB_300001_SM_10006detail4scan16DeviceScanKernelINS2_10policy_hubIN6thrust24THRUST_300001_SM_1000_NS6system6detail7generic14key_flag_tupleENS6_6detail10any_assignESA_mNS9_16key_flag_scan_opEE10Policy1000ENS6_18transform_iteratorINS9_21construct_key_flag_opENS6_17counting_iteratorImNS6_11use_defaultESJ_SJ_EESA_SJ_EENS6_25transform_output_iteratorINS9_15write_output_opINSB_15normal_iteratorINS6_7pointerI4KeyTNS6_8cuda_cub5par_tESJ_SJ_EEEEPSQ_EENS6_16discard_iteratorImEEEENS0_13ScanTileStateISA_Lb0EEESD_NS0_8NullTypeEmSA_Lb0ES12_EEvT0_T1_T2_iT3_T4_T5_E12temp_storage+88];
	add.s64 	%rd785, %rd784, %rd783;
	setp.eq.s32 	%p124, %r28, 2;
	selp.b64 	%rd786, %rd785, %rd783, %p124;
	ld.shared.u64 	%rd787, [_ZZN3cub18CUB_300001_SM_10006detail4scan16DeviceScanKernelINS2_10policy_hubIN6thrust24THRUST_300001_SM_1000_NS6system6detail7generic14key_flag_tupleENS6_6detail10any_assignESA_mNS9_16key_flag_scan_opEE10Policy1000ENS6_18transform_iteratorINS9_21construct_key_flag_opENS6_17counting_iteratorImNS6_11use_defaultESJ_SJ_EESA_SJ_EENS6_25transform_output_iteratorINS9_15write_output_opINSB_15normal_iteratorINS6_7pointerI4KeyTNS6_8cuda_cub5par_tESJ_SJ_EEEEPSQ_EENS6_16discard_iteratorImEEEENS0_13ScanTileStateISA_Lb0EEESD_NS0_8NullTypeEmSA_Lb0ES12_EEvT0_T1_T2_iT3_T4_T5_E12temp_storage+104];
	add.s64 	%rd26, %rd785, %rd787;
	setp.eq.s32 	%p125, %r28, 3;
	selp.b64 	%rd788, %rd26, %rd786, %p125;
	setp.lt.u32 	%p126, %r26, 32;
	setp.eq.s32 	%p127, %r1436, 0;
	selp.b64 	%rd789, 0, %rd782, %p127;
	add.s64 	%rd790, %rd788, %rd789;
	selp.b64 	%rd822, %rd782, %rd790, %p126;
	setp.ne.s32 	%p128, %r26, 0;
	@%p128 bra 	$L__BB10_34;
	ld.shared.u64 	%rd797, [_ZZN3cub18CUB_300001_SM_10006detail4scan16DeviceScanKernelINS2_10policy_hubIN6thrust24THRUST_300001_SM_1000_NS6system6detail7generic14key_flag_tupleENS6_6detail10any_assignESA_mNS9_16key_flag_scan_opEE10Policy1000ENS6_18transform_iteratorINS9_21construct_key_flag_opENS6_17counting_iteratorImNS6_11use_defaultESJ_SJ_EESA_SJ_EENS6_25transform_output_iteratorINS9_15write_output_opINSB_15normal_iteratorINS6_7pointerI4KeyTNS6_8cuda_cub5par_tESJ_SJ_EEEEPSQ_EENS6_16discard_iteratorImEEEENS0_13ScanTileStateISA_Lb0EEESD_NS0_8NullTypeEmSA_Lb0ES12_EEvT0_T1_T2_iT3_T4_T5_E12temp_storage+120];
	ld.shared.u64 	%rd792, [_ZZN3cub18CUB_300001_SM_10006detail4scan16DeviceScanKernelINS2_10policy_hubIN6thrust24THRUST_300001_SM_1000_NS6system6detail7generic14key_flag_tupleENS6_6detail10any_assignESA_mNS9_16key_flag_scan_opEE10Policy1000ENS6_18transform_iteratorINS9_21construct_key_flag_opENS6_17counting_iteratorImNS6_11use_defaultESJ_SJ_EESA_SJ_EENS6_25transform_output_iteratorINS9_15write_output_opINSB_15normal_iteratorINS6_7pointerI4KeyTNS6_8cuda_cub5par_tESJ_SJ_EEEEPSQ_EENS6_16discard_iteratorImEEEENS0_13ScanTileStateISA_Lb0EEESD_NS0_8NullTypeEmSA_Lb0ES12_EEvT0_T1_T2_iT3_T4_T5_E12temp_storage+112];
	add.s64 	%rd791, %rd3, 512;
	// begin inline asm
	st.cg.u64 [%rd791], %rd792;
	// end inline asm
	add.s64 	%rd793, %rd3, 520;
	add.s64 	%rd794, %rd797, %rd26;
	// begin inline asm
	st.cg.u64 [%rd793], %rd794;
	// end inline asm
	add.s64 	%rd795, %rd1, 128;
	mov.b32 	%r2578, 101;
	// begin inline asm
	st.release.gpu.u32 [%rd795], %r2578;
	// end inline asm
	mov.b64 	%rd822, 0;
	bra.uni 	$L__BB10_34;
$L__BB10_6:
	add.s64 	%rd663, %rd20, %rd17;
	add.s64 	%rd664, %rd24, %rd663;
	mov.b64 	{%r2117, %r2122}, %rd664;
	mov.b64 	{%r2207, %r2212}, %rd23;
	mov.b32 	%r2223, 1;
	mov.b32 	%r2224, 0;
	mov.b32 	%r2225, -1;
	// begin inline asm
	shfl.sync.up.b32 %r2106, %r2207, %r2223, %r2224, %r2225;
	// end inline asm
	// begin inline asm
	shfl.sync.up.b32 %r2111, %r2212, %r2223, %r2224, %r2225;
	// end inline asm
	// begin inline asm
	shfl.sync.up.b32 %r2116, %r2117, %r2223, %r2224, %r2225;
	// end inline asm
	// begin inline asm
	shfl.sync.up.b32 %r2121, %r2122, %r2223, %r2224, %r2225;
	// end inline asm
	mov.b64 	%rd665, {%r2116, %r2121};
	setp.lt.s32 	%p77, %r1436, 1;
	selp.b64 	%rd666, 0, %rd665, %p77;
	add.s64 	%rd667, %rd666, %rd664;
	mov.b64 	{%r2137, %r2142}, %rd667;
	mov.b32 	%r2143, 2;
	// begin inline asm
	shfl.sync.up.b32 %r2126, %r2207, %r2143, %r2224, %r2225;
	// end inline asm
	// begin inline asm
	shfl.sync.up.b32 %r2131, %r2212, %r2143, %r2224, %r2225;
	// end inline asm
	// begin inline asm
	shfl.sync.up.b32 %r2136, %r2137, %r2143, %r2224, %r2225;
	// end inline asm
	// begin inline asm
	shfl.sync.up.b32 %r2141, %r2142, %r2143, %r2224, %r2225;
	// end inline asm
	mov.b64 	%rd668, {%r2136, %r2141};
	setp.lt.s32 	%p78, %r1436, 2;
	selp.b64 	%rd669, 0, %rd668, %p78;
	add.s64 	%rd670, %rd669, %rd667;
	mov.b64 	{%r2157, %r2162}, %rd670;
	mov.b32 	%r2163, 4;
	// begin inline asm
	shfl.sync.up.b32 %r2146, %r2207, %r2163, %r2224, %r2225;
	// end inline asm
	// begin inline asm
	shfl.sync.up.b32 %r2151, %r2212, %r2163, %r2224, %r2225;
	// end inline asm
	// begin inline asm
	shfl.sync.up.b32 %r2156, %r2157, %r2163, %r2224, %r2225;
	// end inline asm
	// begin inline asm
	shfl.sync.up.b32 %r2161, %r2162, %r2163, %r2224, %r2225;
	// end inline asm
	mov.b64 	%rd671, {%r2156, %r2161};
	setp.lt.s32 	%p79, %r1436, 4;
	selp.b64 	%rd672, 0, %rd671, %p79;
	add.s64 	%rd673, %rd672, %rd670;
	mov.b64 	{%r2177, %r2182}, %rd673;
	mov.b32 	%r2183, 8;
	// begin inline asm
	shfl.sync.up.b32 %r2166, %r2207, %r2183, %r2224, %r2225;
	// end inline asm
	// begin inline asm
	shfl.sync.up.b32 %r2171, %r2212, %r2183, %r2224, %r2225;
	// end inline asm
	// begin inline asm
	shfl.sync.up.b32 %r2176, %r2177, %r2183, %r2224, %r2225;
	// end inline asm
	// begin inline asm
	shfl.sync.up.b32 %r2181, %r2182, %r2183, %r2224, %r2225;
	// end inline asm
	mov.b64 	%rd674, {%r2176, %r2181};
	setp.lt.s32 	%p80, %r1436, 8;
	selp.b64 	%rd675, 0, %rd674, %p80;
	add.s64 	%rd676, %rd675, %rd673;
	mov.b64 	{%r2197, %r2202}, %rd676;
	mov.b32 	%r2203, 16;
	// begin inline asm
	shfl.sync.up.b32 %r2186, %r2207, %r2203, %r2224, %r2225;
	// end inline asm
	// begin inline asm
	shfl.sync.up.b32 %r2191, %r2212, %r2203, %r2224, %r2225;
	// end inline asm
	// begin inline asm
	shfl.sync.up.b32 %r2196, %r2197, %r2203, %r2224, %r2225;
	// end inline asm
	// begin inline asm
	shfl.sync.up.b32 %r2201, %r2202, %r2203, %r2224, %r2225;
	// end inline asm
	mov.b64 	%rd677, {%r2196, %r2201};
	setp.lt.s32 	%p81, %r1436, 16;
	selp.b64 	%rd678, 0, %rd677, %p81;
	add.s64 	%rd28, %rd678, %rd676;
	mov.b64 	{%r2217, %r2222}, %rd28;
	// begin inline asm
	shfl.sync.up.b32 %r2206, %r2207, %r2223, %r2224, %r2225;
	// end inline asm
	// begin inline asm
	shfl.sync.up.b32 %r2211, %r2212, %r2223, %r2224, %r2225;
	// end inline asm
	// begin inline asm
	shfl.sync.up.b32 %r2216, %r2217, %r2223, %r2224, %r2225;
	// end inline asm
	// begin inline asm
	shfl.sync.up.b32 %r2221, %r2222, %r2223, %r2224, %r2225;
	// end inline asm
	setp.ne.s32 	%p82, %r1436, 31;
	@%p82 bra 	$L__BB10_8;
	shl.b32 	%r2226, %r28, 4;
	add.s32 	%r2228, %r2104, %r2226;
	st.shared.v2.u64 	[%r2228+64], {%rd23, %rd28};
$L__BB10_8:
	mov.b64 	%rd679, {%r2216, %r2221};
	bar.sync 	0;
	ld.shared.u64 	%rd680, [_ZZN3cub18CUB_300001_SM_10006detail4scan16DeviceScanKernelINS2_10policy_hubIN6thrust24THRUST_300001_SM_1000_NS6system6detail7generic14key_flag_tupleENS6_6detail10any_assignESA_mNS9_16key_flag_scan_opEE10Policy1000ENS6_18transform_iteratorINS9_21construct_key_flag_opENS6_17counting_iteratorImNS6_11use_defaultESJ_SJ_EESA_SJ_EENS6_25transform_output_iteratorINS9_15write_output_opINSB_15normal_iteratorINS6_7pointerI4KeyTNS6_8cuda_cub5par_tESJ_SJ_EEEEPSQ_EENS6_16discard_iteratorImEEEENS0_13ScanTileStateISA_Lb0EEESD_NS0_8NullTypeEmSA_Lb0ES12_EEvT0_T1_T2_iT3_T4_T5_E12temp_storage+72];
	ld.shared.u64 	%rd681, [_ZZN3cub18CUB_300001_SM_10006detail4scan16DeviceScanKernelINS2_10policy_hubIN6thrust24THRUST_300001_SM_1000_NS6system6detail7generic14key_flag_tupleENS6_6detail10any_assignESA_mNS9_16key_flag_scan_opEE10Policy1000ENS6_18transform_iteratorINS9_21construct_key_flag_opENS6_17counting_iteratorImNS6_11use_defaultESJ_SJ_EESA_SJ_EENS6_25transform_output_iteratorINS9_15write_output_opINSB_15normal_iteratorINS6_7pointerI4KeyTNS6_8cuda_cub5par_tESJ_SJ_EEEEPSQ_EENS6_16discard_iteratorImEEEENS0_13ScanTileStateISA_Lb0EEESD_NS0_8NullTypeEmSA_Lb0ES12_EEvT0_T1_T2_iT3_T4_T5_E12temp_storage+88];
	add.s64 	%rd682, %rd681, %rd680;
	setp.eq.s32 	%p83, %r28, 2;
	selp.b64 	%rd683, %rd682, %rd680, %p83;
	ld.shared.u64 	%rd684, [_ZZN3cub18CUB_300001_SM_10006detail4scan16DeviceScanKernelINS2_10policy_hubIN6thrust24THRUST_300001_SM_1000_NS6system6detail7generic14key_flag_tupleENS6_6detail10any_assignESA_mNS9_16key_flag_scan_opEE10Policy1000ENS6_18transform_iteratorINS9_21construct_key_flag_opENS6_17counting_iteratorImNS6_11use_defaultESJ_SJ_EESA_SJ_EENS6_25transform_output_iteratorINS9_15write_output_opINSB_15normal_iteratorINS6_7pointerI4KeyTNS6_8cuda_cub5par_tESJ_SJ_EEEEPSQ_EENS6_16discard_iteratorImEEEENS0_13ScanTileStateISA_Lb0EEESD_NS0_8NullTypeEmSA_Lb0ES12_EEvT0_T1_T2_iT3_T4_T5_E12temp_storage+104];
	add.s64 	%rd685, %rd682, %rd684;
	setp.eq.s32 	%p84, %r28, 3;
	selp.b64 	%rd686, %rd685, %rd683, %p84;
	ld.shared.v2.u64 	{%rd31, %rd30}, [_ZZN3cub18CUB_300001_SM_10006detail4scan16DeviceScanKernelINS2_10policy_hubIN6thrust24THRUST_300001_SM_1000_NS6system6detail7generic14key_flag_tupleENS6_6detail10any_assignESA_mNS9_16key_flag_scan_opEE10Policy1000ENS6_18transform_iteratorINS9_21construct_key_flag_opENS6_17counting_iteratorImNS6_11use_defaultESJ_SJ_EESA_SJ_EENS6_25transform_output_iteratorINS9_15write_output_opINSB_15normal_iteratorINS6_7pointerI4KeyTNS6_8cuda_cub5par_tESJ_SJ_EEEEPSQ_EENS6_16discard_iteratorImEEEENS0_13ScanTileStateISA_Lb0EEESD_NS0_8NullTypeEmSA_Lb0ES12_EEvT0_T1_T2_iT3_T4_T5_E12temp_storage+112];
	add.s64 	%rd32, %rd30, %rd685;
	setp.gt.u32 	%p85, %r26, 31;
	setp.lt.u32 	%p86, %r26, 32;
	setp.eq.s32 	%p87, %r1436, 0;
	selp.b64 	%rd687, 0, %rd679, %p87;
	add.s64 	%rd821, %rd686, %rd687;
	selp.b64 	%rd34, %rd679, %rd821, %p86;
	@%p85 bra 	$L__BB10_33;
	setp.ne.s32 	%p88, %r26, 0;
	mul.wide.s32 	%rd688, %r25, 4;
	add.s64 	%rd35, %rd1, %rd688;
	@%p88 bra 	$L__BB10_11;
	st.shared.u64 	[_ZZN3cub18CUB_300001_SM_10006detail4scan16DeviceScanKernelINS2_10policy_hubIN6thrust24THRUST_300001_SM_1000_NS6system6detail7generic14key_flag_tupleENS6_6detail10any_assignESA_mNS9_16key_flag_scan_opEE10Policy1000ENS6_18transform_iteratorINS9_21construct_key_flag_opENS6_17counting_iteratorImNS6_11use_defaultESJ_SJ_EESA_SJ_EENS6_25transform_output_iteratorINS9_15write_output_opINSB_15normal_iteratorINS6_7pointerI4KeyTNS6_8cuda_cub5par_tESJ_SJ_EEEEPSQ_EENS6_16discard_iteratorImEEEENS0_13ScanTileStateISA_Lb0EEESD_NS0_8NullTypeEmSA_Lb0ES12_EEvT0_T1_T2_iT3_T4_T5_E12temp_storage+40], %rd31;
	st.shared.u64 	[_ZZN3cub18CUB_300001_SM_10006detail4scan16DeviceScanKernelINS2_10policy_hubIN6thrust24THRUST_300001_SM_1000_NS6system6detail7generic14key_flag_tupleENS6_6detail10any_assignESA_mNS9_16key_flag_scan_opEE10Policy1000ENS6_18transform_iteratorINS9_21construct_key_flag_opENS6_17counting_iteratorImNS6_11use_defaultESJ_SJ_EESA_SJ_EENS6_25transform_output_iteratorINS9_15write_output_opINSB_15normal_iteratorINS6_7pointerI4KeyTNS6_8cuda_cub5par_tESJ_SJ_EEEEPSQ_EENS6_16discard_iteratorImEEEENS0_13ScanTileStateISA_Lb0EEESD_NS0_8NullTypeEmSA_Lb0ES12_EEvT0_T1_T2_iT3_T4_T5_E12temp_storage+48], %rd32;
	mul.wide.s32 	%rd694, %r25, 16;
	add.s64 	%rd695, %rd2, %rd694;
	add.s64 	%rd689, %rd695, 512;
	// begin inline asm
	st.cg.u64 [%rd689], %rd31;
	// end inline asm
	add.s64 	%rd691, %rd695, 520;
	// begin inline asm
	st.cg.u64 [%rd691], %rd32;
	// end inline asm
	add.s64 	%rd693, %rd35, 128;
	mov.b32 	%r2229, 100;
	// begin inline asm
	st.release.gpu.u32 [%rd693], %r2229;
	// end inline asm
$L__BB10_11:
	not.b32 	%r2230, %r26;
	add.s32 	%r2580, %r25, %r2230;
	mov.u32 	%r2231, %nctaid.x;
	setp.gt.u32 	%p89, %r2231, 499;
	@%p89 bra 	$L__BB10_13;
	membar.cta;
	bra.uni 	$L__BB10_14;
$L__BB10_13:
	mov.b32 	%r2232, 450;
	// begin inline asm
	nanosleep.u32 %r2232;
	// end inline asm
$L__BB10_14:
	mul.wide.s32 	%rd696, %r2580, 4;
	add.s64 	%rd697, %rd1, %rd696;
	add.s64 	%rd36, %rd697, 128;
$L__BB10_15:
	// begin inline asm
	ld.relaxed.gpu.u32 %r2579, [%rd36];
	// end inline asm
	membar.gl;
	setp.eq.s32 	%p90, %r2579, 99;
	mov.b32 	%r2234, -1;
	vote.sync.any.pred 	%p91, %p90, %r2234;
	@%p91 bra 	$L__BB10_15;
	setp.eq.s32 	%p92, %r2579, 101;
	@%p92 bra 	$L__BB10_19;
	setp.ne.s32 	%p93, %r2579, 100;
	@%p93 bra 	$L__BB10_20;
	mul.wide.s32 	%rd710, %r2580, 16;
	add.s64 	%rd711, %rd2, %rd710;
	add.s64 	%rd707, %rd711, 512;
	// begin inline asm
	ld.cg.u64 %rd814, [%rd707];
	// end inline asm
	add.s64 	%rd709, %rd711, 520;
	// begin inline asm
	ld.cg.u64 %rd815, [%rd709];
	// end inline asm
	bra.uni 	$L__BB10_20;
$L__BB10_19:
	mul.wide.s32 	%rd704, %r2580, 16;
	add.s64 	%rd705, %rd3, %rd704;
	add.s64 	%rd701, %rd705, 512;
	// begin inline asm
	ld.cg.u64 %rd814, [%rd701];
	// end inline asm
	add.s64 	%rd703, %rd705, 520;
	// begin inline asm
	ld.cg.u64 %rd815, [%rd703];
	// end inline asm
$L__BB10_20:
	setp.eq.s32 	%p94, %r2579, 101;
	mov.b32 	%r2336, -1;
	vote.sync.ballot.b32 	%r2337, %p94, %r2336;
	// begin inline asm
	mov.u32 %r2236, %lanemask_ge;
	// end inline asm
	and.b32  	%r2338, %r2337, %r2236;
	or.b32  	%r2339, %r2338, -2147483648;
	add.s32 	%r2340, %r2339, -1;
	not.b32 	%r2341, %r2339;
	and.b32  	%r2342, %r2341, %r2340;
	popc.b32 	%r2240, %r2342;
	mov.b64 	{%r2318, %r2323}, %rd814;
	mov.b32 	%r2254, 1;
	// begin inline asm
	shfl.sync.down.b32 %r2237, %r2318, %r2254, %r2240, %r2336;
	// end inline asm
	// begin inline asm
	shfl.sync.down.b32 %r2242, %r2323, %r2254, %r2240, %r2336;
	// end inline asm
	mov.b64 	{%r2248, %r2253}, %rd815;
	// begin inline asm
	shfl.sync.down.b32 %r2247, %r2248, %r2254, %r2240, %r2336;
	// end inline asm
	// begin inline asm
	shfl.sync.down.b32 %r2252, %r2253, %r2254, %r2240, %r2336;
	// end inline asm
	mov.b64 	%rd713, {%r2247, %r2252};
	setp.lt.s32 	%p96, %r1436, %r2240;
	selp.b64 	%rd714, %rd713, 0, %p96;
	add.s64 	%rd715, %rd714, %rd815;
	mov.b64 	{%r2268, %r2273}, %rd715;
	mov.b32 	%r2274, 2;
	// begin inline asm
	shfl.sync.down.b32 %r2257, %r2318, %r2274, %r2240, %r2336;
	// end inline asm
	// begin inline asm
	shfl.sync.down.b32 %r2262, %r2323, %r2274, %r2240, %r2336;
	// end inline asm
	// begin inline asm
	shfl.sync.down.b32 %r2267, %r2268, %r2274, %r2240, %r2336;
	// end inline asm
	// begin inline asm
	shfl.sync.down.b32 %r2272, %r2273, %r2274, %r2240, %r2336;
	// end inline asm
	mov.b64 	%rd716, {%r2267, %r2272};
	add.s32 	%r38, %r1436, 2;
	setp.gt.s32 	%p97, %r38, %r2240;
	selp.b64 	%rd717, 0, %rd716, %p97;
	add.s64 	%rd718, %rd717, %rd715;
	mov.b64 	{%r2288, %r2293}, %rd718;
	mov.b32 	%r2294, 4;
	// begin inline asm
	shfl.sync.down.b32 %r2277, %r2318, %r2294, %r2240, %r2336;
	// end inline asm
	// begin inline asm
	shfl.sync.down.b32 %r2282, %r2323, %r2294, %r2240, %r2336;
	// end inline asm
	// begin inline asm
	shfl.sync.down.b32 %r2287, %r2288, %r2294, %r2240, %r2336;
	// end inline asm
	// begin inline asm
	shfl.sync.down.b32 %r2292, %r2293, %r2294, %r2240, %r2336;
	// end inline asm
	mov.b64 	%rd719, {%r2287, %r2292};
	add.s32 	%r39, %r1436, 4;
	setp.gt.s32 	%p98, %r39, %r2240;
	selp.b64 	%rd720, 0, %rd719, %p98;
	add.s64 	%rd721, %rd720, %rd718;
	mov.b64 	{%r2308, %r2313}, %rd721;
	mov.b32 	%r2314, 8;
	// begin inline asm
	shfl.sync.down.b32 %r2297, %r2318, %r2314, %r2240, %r2336;
	// end inline asm
	// begin inline asm
	shfl.sync.down.b32 %r2302, %r2323, %r2314, %r2240, %r2336;
	// end inline asm
	// begin inline asm
	shfl.sync.down.b32 %r2307, %r2308, %r2314, %r2240, %r2336;
	// end inline asm
	// begin inline asm
	shfl.sync.down.b32 %r2312, %r2313, %r2314, %r2240, %r2336;
	// end inline asm
	mov.b64 	%rd722, {%r2307, %r2312};
	add.s32 	%r40, %r1436, 8;
	setp.gt.s32 	%p99, %r40, %r2240;
	selp.b64 	%rd723, 0, %rd722, %p99;
	add.s64 	%rd724, %rd723, %rd721;
	mov.b64 	{%r2328, %r2333}, %rd724;
	mov.b32 	%r2334, 16;
	// begin inline asm
	shfl.sync.down.b32 %r2317, %r2318, %r2334, %r2240, %r2336;
	// end inline asm
	// begin inline asm
	shfl.sync.down.b32 %r2322, %r2323, %r2334, %r2240, %r2336;
	// end inline asm
	// begin inline asm
	shfl.sync.down.b32 %r2327, %r2328, %r2334, %r2240, %r2336;
	// end inline asm
	// begin inline asm
	shfl.sync.down.b32 %r2332, %r2333, %r2334, %r2240, %r2336;
	// end inline asm
	mov.b64 	%rd725, {%r2327, %r2332};
	add.s32 	%r41, %r1436, 16;
	setp.gt.s32 	%p100, %r41, %r2240;
	selp.b64 	%rd726, 0, %rd725, %p100;
	add.s64 	%rd818, %rd726, %rd724;
	add.s64 	%rd44, %rd3, 512;
	add.s64 	%rd45, %rd2, 512;
	add.s64 	%rd46, %rd1, 128;
$L__BB10_21:
	setp.ne.s32 	%p101, %r2579, 101;
	mov.b32 	%r2343, -1;
	vote.sync.all.pred 	%p102, %p101, %r2343;
	not.pred 	%p103, %p102;
	@%p103 bra 	$L__BB10_29;
	mul.wide.s32 	%rd736, %r2580, 4;
	add.s64 	%rd737, %rd46, %rd736;
	add.s64 	%rd50, %rd737, -128;
$L__BB10_23:
	// begin inline asm
	ld.relaxed.gpu.u32 %r2579, [%rd50];
	// end inline asm
	membar.gl;
	setp.eq.s32 	%p107, %r2579, 99;
	mov.b32 	%r2347, -1;
	vote.sync.any.pred 	%p108, %p107, %r2347;
	@%p108 bra 	$L__BB10_23;
	setp.eq.s32 	%p109, %r2579, 101;
	@%p109 bra 	$L__BB10_27;
	setp.ne.s32 	%p110, %r2579, 100;
	@%p110 bra 	$L__BB10_28;
	mul.wide.s32 	%rd749, %r2580, 16;
	add.s64 	%rd750, %rd45, %rd749;
	add.s64 	%rd746, %rd750, -512;
	// begin inline asm
	ld.cg.u64 %rd819, [%rd746];
	// end inline asm
	add.s64 	%rd748, %rd750, -504;
	// begin inline asm
	ld.cg.u64 %rd820, [%rd748];
	// end inline asm
	bra.uni 	$L__BB10_28;
$L__BB10_27:
	mul.wide.s32 	%rd743, %r2580, 16;
	add.s64 	%rd744, %rd44, %rd743;
	add.s64 	%rd740, %rd744, -512;
	// begin inline asm
	ld.cg.u64 %rd819, [%rd740];
	// end inline asm
	add.s64 	%rd742, %rd744, -504;
	// begin inline asm
	ld.cg.u64 %rd820, [%rd742];
	// end inline asm
$L__BB10_28:
	mov.b32 	%r2448, -1;
	vote.sync.ballot.b32 	%r2449, %p109, %r2448;
	and.b32  	%r2450, %r2449, %r2236;
	or.b32  	%r2451, %r2450, -2147483648;
	add.s32 	%r2452, %r2451, -1;
	not.b32 	%r2453, %r2451;
	and.b32  	%r2454, %r2453, %r2452;
	popc.b32 	%r2352, %r2454;
	mov.b64 	{%r2430, %r2435}, %rd819;
	mov.b32 	%r2366, 1;
	// begin inline asm
	shfl.sync.down.b32 %r2349, %r2430, %r2366, %r2352, %r2448;
	// end inline asm
	// begin inline asm
	shfl.sync.down.b32 %r2354, %r2435, %r2366, %r2352, %r2448;
	// end inline asm
	mov.b64 	{%r2360, %r2365}, %rd820;
	// begin inline asm
	shfl.sync.down.b32 %r2359, %r2360, %r2366, %r2352, %r2448;
	// end inline asm
	// begin inline asm
	shfl.sync.down.b32 %r2364, %r2365, %r2366, %r2352, %r2448;
	// end inline asm
	mov.b64 	%rd751, {%r2359, %r2364};
	setp.lt.s32 	%p113, %r1436, %r2352;
	selp.b64 	%rd752, %rd751, 0, %p113;
	add.s64 	%rd753, %rd752, %rd820;
	mov.b64 	{%r2380, %r2385}, %rd753;
	mov.b32 	%r2386, 2;
	// begin inline asm
	shfl.sync.down.b32 %r2369, %r2430, %r2386, %r2352, %r2448;
	// end inline asm
	// begin inline asm
	shfl.sync.down.b32 %r2374, %r2435, %r2386, %r2352, %r2448;
	// end inline asm
	// begin inline asm
	shfl.sync.down.b32 %r2379, %r2380, %r2386, %r2352, %r2448;
	// end inline asm
	// begin inline asm
	shfl.sync.down.b32 %r2384, %r2385, %r2386, %r2352, %r2448;
	// end inline asm
	mov.b64 	%rd754, {%r2379, %r2384};
	setp.gt.s32 	%p114, %r38, %r2352;
	selp.b64 	%rd755, 0, %rd754, %p114;
	add.s64 	%rd756, %rd755, %rd753;
	mov.b64 	{%r2400, %r2405}, %rd756;
	mov.b32 	%r2406, 4;
	// begin inline asm
	shfl.sync.down.b32 %r2389, %r2430, %r2406, %r2352, %r2448;
	// end inline asm
	// begin inline asm
	shfl.sync.down.b32 %r2394, %r2435, %r2406, %r2352, %r2448;
	// end inline asm
	// begin inline asm
	shfl.sync.down.b32 %r2399, %r2400, %r2406, %r2352, %r2448;
	// end inline asm
	// begin inline asm
	shfl.sync.down.b32 %r2404, %r2405, %r2406, %r2352, %r2448;
	// end inline asm
	mov.b64 	%rd757, {%r2399, %r2404};
	setp.gt.s32 	%p115, %r39, %r2352;
	selp.b64 	%rd758, 0, %rd757, %p115;
	add.s64 	%rd759, %rd758, %rd756;
	mov.b64 	{%r2420, %r2425}, %rd759;
	mov.b32 	%r2426, 8;
	// begin inline asm
	shfl.sync.down.b32 %r2409, %r2430, %r2426, %r2352, %r2448;
	// end inline asm
	// begin inline asm
	shfl.sync.down.b32 %r2414, %r2435, %r2426, %r2352, %r2448;
	// end inline asm
	// begin inline asm
	shfl.sync.down.b32 %r2419, %r2420, %r2426, %r2352, %r2448;
	// end inline asm
	// begin inline asm
	shfl.sync.down.b32 %r2424, %r2425, %r2426, %r2352, %r2448;
	// end inline asm
	mov.b64 	%rd760, {%r2419, %r2424};
	setp.gt.s32 	%p116, %r40, %r2352;
	selp.b64 	%rd761, 0, %rd760, %p116;
	add.s64 	%rd762, %rd761, %rd759;
	mov.b64 	{%r2440, %r2445}, %rd762;
	mov.b32 	%r2446, 16;
	// begin inline asm
	shfl.sync.down.b32 %r2429, %r2430, %r2446, %r2352, %r2448;
	// end inline asm
	// begin inline asm
	shfl.sync.down.b32 %r2434, %r2435, %r2446, %r2352, %r2448;
	// end inline asm
	// begin inline asm
	shfl.sync.down.b32 %r2439, %r2440, %r2446, %r2352, %r2448;
	// end inline asm
	// begin inline asm
	shfl.sync.down.b32 %r2444, %r2445, %r2446, %r2352, %r2448;
	// end inline asm
	mov.b64 	%rd763, {%r2439, %r2444};
	setp.gt.s32 	%p117, %r41, %r2352;
	selp.b64 	%rd764, 0, %rd763, %p117;
	add.s64 	%rd765, %rd762, %rd818;
	add.s64 	%rd818, %rd765, %rd764;
	add.s32 	%r2580, %r2580, -32;
	bra.uni 	$L__BB10_21;
$L__BB10_29:
	setp.ne.s32 	%p104, %r26, 0;
	@%p104 bra 	$L__BB10_31;
	add.s64 	%rd730, %rd818, %rd32;
	mul.wide.s32 	%rd732, %r25, 16;
	add.s64 	%rd733, %rd3, %rd732;
	add.s64 	%rd727, %rd733, 512;
	// begin inline asm
	st.cg.u64 [%rd727], %rd31;
	// end inline asm
	add.s64 	%rd729, %rd733, 520;
	// begin inline asm
	st.cg.u64 [%rd729], %rd730;
	// end inline asm
	add.s64 	%rd731, %rd35, 128;
	mov.b32 	%r2345, 101;
	// begin inline asm
	st.release.gpu.u32 [%rd731], %r2345;
	// end inline asm
	st.shared.u64 	[_ZZN3cub18CUB_300001_SM_10006detail4scan16DeviceScanKernelINS2_10policy_hubIN6thrust24THRUST_300001_SM_1000_NS6system6detail7generic14key_flag_tupleENS6_6detail10any_assignESA_mNS9_16key_flag_scan_opEE10Policy1000ENS6_18transform_iteratorINS9_21construct_key_flag_opENS6_17counting_iteratorImNS6_11use_defaultESJ_SJ_EESA_SJ_EENS6_25transform_output_iteratorINS9_15write_output_opINSB_15normal_iteratorINS6_7pointerI4KeyTNS6_8cuda_cub5par_tESJ_SJ_EEEEPSQ_EENS6_16discard_iteratorImEEEENS0_13ScanTileStateISA_Lb0EEESD_NS0_8NullTypeEmSA_Lb0ES12_EEvT0_T1_T2_iT3_T4_T5_E12temp_storage+8], %rd814;
	st.shared.v2.u64 	[_ZZN3cub18CUB_300001_SM_10006detail4scan16DeviceScanKernelINS2_10policy_hubIN6thrust24THRUST_300001_SM_1000_NS6system6detail7generic14key_flag_tupleENS6_6detail10any_assignESA_mNS9_16key_flag_scan_opEE10Policy1000ENS6_18transform_iteratorINS9_21construct_key_flag_opENS6_17counting_iteratorImNS6_11use_defaultESJ_SJ_EESA_SJ_EENS6_25transform_output_iteratorINS9_15write_output_opINSB_15normal_iteratorINS6_7pointerI4KeyTNS6_8cuda_cub5par_tESJ_SJ_EEEEPSQ_EENS6_16discard_iteratorImEEEENS0_13ScanTileStateISA_Lb0EEESD_NS0_8NullTypeEmSA_Lb0ES12_EEvT0_T1_T2_iT3_T4_T5_E12temp_storage+16], {%rd818, %rd31};
	st.shared.u64 	[_ZZN3cub18CUB_300001_SM_10006detail4scan16DeviceScanKernelINS2_10policy_hubIN6thrust24THRUST_300001_SM_1000_NS6system6detail7generic14key_flag_tupleENS6_6detail10any_assignESA_mNS9_16key_flag_scan_opEE10Policy1000ENS6_18transform_iteratorINS9_21construct_key_flag_opENS6_17counting_iteratorImNS6_11use_defaultESJ_SJ_EESA_SJ_EENS6_25transform_output_iteratorINS9_15write_output_opINSB_15normal_iteratorINS6_7pointerI4KeyTNS6_8cuda_cub5par_tESJ_SJ_EEEEPSQ_EENS6_16discard_iteratorImEEEENS0_13ScanTileStateISA_Lb0EEESD_NS0_8NullTypeEmSA_Lb0ES12_EEvT0_T1_T2_iT3_T4_T5_E12temp_storage+32], %rd730;
$L__BB10_31:
	setp.ne.s32 	%p105, %r1436, 0;
	mov.u64 	%rd821, %rd34;
	@%p105 bra 	$L__BB10_33;
	st.shared.u64 	[_ZZN3cub18CUB_300001_SM_10006detail4scan16DeviceScanKernelINS2_10policy_hubIN6thrust24THRUST_300001_SM_1000_NS6system6detail7generic14key_flag_tupleENS6_6detail10any_assignESA_mNS9_16key_flag_scan_opEE10Policy1000ENS6_18transform_iteratorINS9_21construct_key_flag_opENS6_17counting_iteratorImNS6_11use_defaultESJ_SJ_EESA_SJ_EENS6_25transform_output_iteratorINS9_15write_output_opINSB_15normal_iteratorINS6_7pointerI4KeyTNS6_8cuda_cub5par_tESJ_SJ_EEEEPSQ_EENS6_16discard_iteratorImEEEENS0_13ScanTileStateISA_Lb0EEESD_NS0_8NullTypeEmSA_Lb0ES12_EEvT0_T1_T2_iT3_T4_T5_E12temp_storage+136], %rd814;
	st.shared.u64 	[_ZZN3cub18CUB_300001_SM_10006detail4scan16DeviceScanKernelINS2_10policy_hubIN6thrust24THRUST_300001_SM_1000_NS6system6detail7generic14key_flag_tupleENS6_6detail10any_assignESA_mNS9_16key_flag_scan_opEE10Policy1000ENS6_18transform_iteratorINS9_21construct_key_flag_opENS6_17counting_iteratorImNS6_11use_defaultESJ_SJ_EESA_SJ_EENS6_25transform_output_iteratorINS9_15write_output_opINSB_15normal_iteratorINS6_7pointerI4KeyTNS6_8cuda_cub5par_tESJ_SJ_EEEEPSQ_EENS6_16discard_iteratorImEEEENS0_13ScanTileStateISA_Lb0EEESD_NS0_8NullTypeEmSA_Lb0ES12_EEvT0_T1_T2_iT3_T4_T5_E12temp_storage+144], %rd818;
	mov.u64 	%rd821, %rd818;
$L__BB10_33:
	bar.sync 	0;
	setp.eq.s32 	%p106, %r26, 0;
	ld.shared.u64 	%rd734, [_ZZN3cub18CUB_300001_SM_10006detail4scan16DeviceScanKernelINS2_10policy_hubIN6thrust24THRUST_300001_SM_1000_NS6system6detail7generic14key_flag_tupleENS6_6detail10any_assignESA_mNS9_16key_flag_scan_opEE10Policy1000ENS6_18transform_iteratorINS9_21construct_key_flag_opENS6_17counting_iteratorImNS6_11use_defaultESJ_SJ_EESA_SJ_EENS6_25transform_output_iteratorINS9_15write_output_opINSB_15normal_iteratorINS6_7pointerI4KeyTNS6_8cuda_cub5par_tESJ_SJ_EEEEPSQ_EENS6_16discard_iteratorImEEEENS0_13ScanTileStateISA_Lb0EEESD_NS0_8NullTypeEmSA_Lb0ES12_EEvT0_T1_T2_iT3_T4_T5_E12temp_storage+144];
	selp.b64 	%rd735, 0, %rd734, %p106;
	add.s64 	%rd822, %rd735, %rd821;
$L__BB10_34:
	add.s64 	%rd798, %rd822, %rd17;
	add.s64 	%rd799, %rd20, %rd798;
	add.s64 	%rd800, %rd24, %rd799;
	bar.sync 	0;
	st.shared.v2.u64 	[%r30], {%rd15, %rd798};
	st.shared.v2.u64 	[%r30+16], {%rd18, %rd799};
	st.shared.v2.u64 	[%r30+32], {%rd23, %rd800};
	bar.warp.sync 	-1;
	ld.shared.u64 	%rd61, [%r29];
	ld.shared.v2.u64 	{%rd62, %rd63}, [%r29+512];
	ld.shared.v2.u64 	{%rd64, %rd65}, [%r29+1024];
	setp.ge.u64 	%p129, %rd61, %rd10;
	@%p129 bra 	$L__BB10_36;
	ld.shared.u64 	%rd801, [%r29+8];
	shl.b64 	%rd802, %rd61, 3;
	add.s64 	%rd803, %rd11, %rd802;
	ld.global.u8 	%rs25, [%rd803];
	ld.global.u8 	%rs26, [%rd803+1];
	ld.global.u8 	%rs27, [%rd803+2];
	ld.global.u8 	%rs28, [%rd803+3];
	ld.global.u8 	%rs29, [%rd803+4];
	ld.global.u8 	%rs30, [%rd803+5];
	ld.global.u8 	%rs31, [%rd803+6];
	ld.global.u8 	%rs32, [%rd803+7];
	shl.b64 	%rd804, %rd801, 3;
	add.s64 	%rd805, %rd12, %rd804;
	st.global.u8 	[%rd805+-8], %rs25;
	st.global.u8 	[%rd805+-7], %rs26;
	st.global.u8 	[%rd805+-6], %rs27;
	st.global.u8 	[%rd805+-5], %rs28;
	st.global.u8 	[%rd805+-4], %rs29;
	st.global.u8 	[%rd805+-3], %rs30;
	st.global.u8 	[%rd805+-2], %rs31;
	st.global.u8 	[%rd805+-1], %rs32;
$L__BB10_36:
	setp.ge.u64 	%p130, %rd62, %rd10;
	@%p130 bra 	$L__BB10_38;
	shl.b64 	%rd806, %rd62, 3;
	add.s64 	%rd807, %rd11, %rd806;
	ld.global.u8 	%rs33, [%rd807];
	ld.global.u8 	%rs34, [%rd807+1];
	ld.global.u8 	%rs35, [%rd807+2];
	ld.global.u8 	%rs36, [%rd807+3];
	ld.global.u8 	%rs37, [%rd807+4];
	ld.global.u8 	%rs38, [%rd807+5];
	ld.global.u8 	%rs39, [%rd807+6];
	ld.global.u8 	%rs40, [%rd807+7];
	shl.b64 	%rd808, %rd63, 3;
	add.s64 	%rd809, %rd12, %rd808;
	st.global.u8 	[%rd809+-8], %rs33;
	st.global.u8 	[%rd809+-7], %rs34;
	st.global.u8 	[%rd809+-6], %rs35;
	st.global.u8 	[%rd809+-5], %rs36;
	st.global.u8 	[%rd809+-4], %rs37;
	st.global.u8 	[%rd809+-3], %rs38;
	st.global.u8 	[%rd809+-2], %rs39;
	st.global.u8 	[%rd809+-1], %rs40;
$L__BB10_38:
	setp.ge.u64 	%p131, %rd64, %rd10;
	@%p131 bra 	$L__BB10_87;
	shl.b64 	%rd810, %rd64, 3;
	add.s64 	%rd811, %rd11, %rd810;
	ld.global.u8 	%rs41, [%rd811];
	ld.global.u8 	%rs42, [%rd811+1];
	ld.global.u8 	%rs43, [%rd811+2];
	ld.global.u8 	%rs44, [%rd811+3];
	ld.global.u8 	%rs45, [%rd811+4];
	ld.global.u8 	%rs46, [%rd811+5];
	ld.global.u8 	%rs47, [%rd811+6];
	ld.global.u8 	%rs48, [%rd811+7];
	shl.b64 	%rd812, %rd65, 3;
	add.s64 	%rd813, %rd12, %rd812;
	st.global.u8 	[%rd813+-8], %rs41;
	st.global.u8 	[%rd813+-7], %rs42;
	st.global.u8 	[%rd813+-6], %rs43;
	st.global.u8 	[%rd813+-5], %rs44;
	st.global.u8 	[%rd813+-4], %rs45;
	st.global.u8 	[%rd813+-3], %rs46;
	st.global.u8 	[%rd813+-2], %rs47;
	st.global.u8 	[%rd813+-1], %rs48;
	bra.uni 	$L__BB10_87;
$L__BB10_40:
	setp.eq.s64 	%p2, %rd14, 0;
	@%p2 bra 	$L__BB10_87;
	add.s64 	%rd66, %rd9, %rd13;
	cvt.u32.u64 	%r46, %rd14;
	cvt.u32.u64 	%r77, %rd7;
	shr.u64 	%rd135, %rd66, %r77;
	cvt.u32.u64 	%r47, %rd5;
	cvt.u32.u64 	%r48, %rd4;
	cvt.u32.u64 	%r49, %rd6;
	sub.s32 	%r50, %r77, %r49;
	cvt.u32.u64 	%r78, %rd66;
	and.b32  	%r79, %r47, %r78;
	and.b64  	%rd136, %rd135, 4294967295;
	mul.lo.s64 	%rd137, %rd136, -3263064605168079213;
	{ .reg .b32 tmp; mov.b64 {tmp, %r80}, %rd137; }
	cvt.u32.u64 	%r81, %rd137;
	shl.b32 	%r82, %r81, %r50;
	shr.u32 	%r83, %r79, %r49;
	or.b32  	%r84, %r82, %r83;
	xor.b32  	%r85, %r23, %r80;
	xor.b32  	%r86, %r85, %r79;
	and.b32  	%r87, %r86, %r48;
	and.b32  	%r88, %r84, %r47;
	cvt.u64.u32 	%rd138, %r87;
	mul.lo.s64 	%rd139, %rd138, -3263064605168079213;
	{ .reg .b32 tmp; mov.b64 {tmp, %r89}, %rd139; }
	cvt.u32.u64 	%r90, %rd139;
	shl.b32 	%r91, %r90, %r50;
	shr.u32 	%r92, %r88, %r49;
	or.b32  	%r93, %r91, %r92;
	xor.b32  	%r94, %r24, %r89;
	xor.b32  	%r95, %r94, %r88;
	and.b32  	%r96, %r95, %r48;
	and.b32  	%r97, %r93, %r47;
	cvt.u64.u32 	%rd140, %r96;
	mul.lo.s64 	%rd141, %rd140, -3263064605168079213;
	{ .reg .b32 tmp; mov.b64 {tmp, %r98}, %rd141; }
	cvt.u32.u64 	%r99, %rd141;
	shl.b32 	%r100, %r99, %r50;
	shr.u32 	%r101, %r97, %r49;
	or.b32  	%r102, %r100, %r101;
	xor.b32  	%r103, %r21, %r98;
	xor.b32  	%r104, %r103, %r97;
	and.b32  	%r105, %r104, %r48;
	and.b32  	%r106, %r102, %r47;
	cvt.u64.u32 	%rd142, %r105;
	mul.lo.s64 	%rd143, %rd142, -3263064605168079213;
	{ .reg .b32 tmp; mov.b64 {tmp, %r107}, %rd143; }
	cvt.u32.u64 	%r108, %rd143;
	shl.b32 	%r109, %r108, %r50;
	shr.u32 	%r110, %r106, %r49;
	or.b32  	%r111, %r109, %r110;
	xor.b32  	%r112, %r22, %r107;
	xor.b32  	%r113, %r112, %r106;
	and.b32  	%r114, %r113, %r48;
	and.b32  	%r115, %r111, %r47;
	cvt.u64.u32 	%rd144, %r114;
	mul.lo.s64 	%rd145, %rd144, -3263064605168079213;
	{ .reg .b32 tmp; mov.b64 {tmp, %r116}, %rd145; }
	cvt.u32.u64 	%r117, %rd145;
	shl.b32 	%r118, %r117, %r50;
	shr.u32 	%r119, %r115, %r49;
	or.b32  	%r120, %r118, %r119;
	xor.b32  	%r121, %r19, %r116;
	xor.b32  	%r122, %r121, %r115;
	and.b32  	%r123, %r122, %r48;
	and.b32  	%r124, %r120, %r47;
	cvt.u64.u32 	%rd146, %r123;
	mul.lo.s64 	%rd147, %rd146, -3263064605168079213;
	{ .reg .b32 tmp; mov.b64 {tmp, %r125}, %rd147; }
	cvt.u32.u64 	%r126, %rd147;
	shl.b32 	%r127, %r126, %r50;
	shr.u32 	%r128, %r124, %r49;
	or.b32  	%r129, %r127, %r128;
	xor.b32  	%r130, %r20, %r125;
	xor.b32  	%r131, %r130, %r124;
	and.b32  	%r132, %r131, %r48;
	and.b32  	%r133, %r129, %r47;
	cvt.u64.u32 	%rd148, %r132;
	mul.lo.s64 	%rd149, %rd148, -3263064605168079213;
	{ .reg .b32 tmp; mov.b64 {tmp, %r134}, %rd149; }
	cvt.u32.u64 	%r135, %rd149;
	shl.b32 	%r136, %r135, %r50;
	shr.u32 	%r137, %r133, %r49;
	or.b32  	%r138, %r136, %r137;
	xor.b32  	%r139, %r17, %r134;
	xor.b32  	%r140, %r139, %r133;
	and.b32  	%r141, %r140, %r48;
	and.b32  	%r142, %r138, %r47;
	cvt.u64.u32 	%rd150, %r141;
	mul.lo.s64 	%rd151, %rd150, -3263064605168079213;
	{ .reg .b32 tmp; mov.b64 {tmp, %r143}, %rd151; }
	cvt.u32.u64 	%r144, %rd151;
	shl.b32 	%r145, %r144, %r50;
	shr.u32 	%r146, %r142, %r49;
	or.b32  	%r147, %r145, %r146;
	xor.b32  	%r148, %r18, %r143;
	xor.b32  	%r149, %r148, %r142;
	and.b32  	%r150, %r149, %r48;
	and.b32  	%r151, %r147, %r47;
	cvt.u64.u32 	%rd152, %r150;
	mul.lo.s64 	%rd153, %rd152, -3263064605168079213;
	{ .reg .b32 tmp; mov.b64 {tmp, %r152}, %rd153; }
	cvt.u32.u64 	%r153, %rd153;
	shl.b32 	%r154, %r153, %r50;
	shr.u32 	%r155, %r151, %r49;
	or.b32  	%r156, %r154, %r155;
	xor.b32  	%r157, %r15, %r152;
	xor.b32  	%r158, %r157, %r151;
	and.b32  	%r159, %r158, %r48;
	and.b32  	%r160, %r156, %r47;
	cvt.u64.u32 	%rd154, %r159;
	mul.lo.s64 	%rd155, %rd154, -3263064605168079213;
	{ .reg .b32 tmp; mov.b64 {tmp, %r161}, %rd155; }
	cvt.u32.u64 	%r162, %rd155;
	shl.b32 	%r163, %r162, %r50;
	shr.u32 	%r164, %r160, %r49;
	or.b32  	%r165, %r163, %r164;
	xor.b32  	%r166, %r16, %r161;
	xor.b32  	%r167, %r166, %r160;
	and.b32  	%r168, %r167, %r48;
	and.b32  	%r169, %r165, %r47;
	cvt.u64.u32 	%rd156, %r168;
	mul.lo.s64 	%rd157, %rd156, -3263064605168079213;
	{ .reg .b32 tmp; mov.b64 {tmp, %r170}, %rd157; }
	cvt.u32.u64 	%r171, %rd157;
	shl.b32 	%r172, %r171, %r50;
	shr.u32 	%r173, %r169, %r49;
	or.b32  	%r174, %r172, %r173;
	xor.b32  	%r175, %r13, %r170;
	xor.b32  	%r176, %r175, %r169;
	and.b32  	%r177, %r176, %r48;
	and.b32  	%r178, %r174, %r47;
	cvt.u64.u32 	%rd158, %r177;
	mul.lo.s64 	%rd159, %rd158, -3263064605168079213;
	{ .reg .b32 tmp; mov.b64 {tmp, %r179}, %rd159; }
	cvt.u32.u64 	%r180, %rd159;
	shl.b32 	%r181, %r180, %r50;
	shr.u32 	%r182, %r178, %r49;
	or.b32  	%r183, %r181, %r182;
	xor.b32  	%r184, %r14, %r179;
	xor.b32  	%r185, %r184, %r178;
	and.b32  	%r186, %r185, %r48;
	and.b32  	%r187, %r183, %r47;
	cvt.u64.u32 	%rd160, %r186;
	mul.lo.s64 	%rd161, %rd160, -3263064605168079213;
	{ .reg .b32 tmp; mov.b64 {tmp, %r188}, %rd161; }
	cvt.u32.u64 	%r189, %rd161;
	shl.b32 	%r190, %r189, %r50;
	shr.u32 	%r191, %r187, %r49;
	or.b32  	%r192, %r190, %r191;
	xor.b32  	%r193, %r11, %r188;
	xor.b32  	%r194, %r193, %r187;
	and.b32  	%r195, %r194, %r48;
	and.b32  	%r196, %r192, %r47;
	cvt.u64.u32 	%rd162, %r195;
	mul.lo.s64 	%rd163, %rd162, -3263064605168079213;
	{ .reg .b32 tmp; mov.b64 {tmp, %r197}, %rd163; }
	cvt.u32.u64 	%r198, %rd163;
	shl.b32 	%r199, %r198, %r50;
	shr.u32 	%r200, %r196, %r49;
	or.b32  	%r201, %r199, %r200;
	xor.b32  	%r202, %r12, %r197;
	xor.b32  	%r203, %r202, %r196;
	and.b32  	%r204, %r203, %r48;
	and.b32  	%r205, %r201, %r47;
	cvt.u64.u32 	%rd164, %r204;
	mul.lo.s64 	%rd165, %rd164, -3263064605168079213;
	{ .reg .b32 tmp; mov.b64 {tmp, %r206}, %rd165; }
	cvt.u32.u64 	%r207, %rd165;
	shl.b32 	%r208, %r207, %r50;
	shr.u32 	%r209, %r205, %r49;
	or.b32  	%r210, %r208, %r209;
	xor.b32  	%r211, %r9, %r206;
	xor.b32  	%r212, %r211, %r205;
	and.b32  	%r213, %r212, %r48;
	and.b32  	%r214, %r210, %r47;
	cvt.u64.u32 	%rd166, %r213;
	mul.lo.s64 	%rd167, %rd166, -3263064605168079213;
	{ .reg .b32 tmp; mov.b64 {tmp, %r215}, %rd167; }
	cvt.u32.u64 	%r216, %rd167;
	shl.b32 	%r217, %r216, %r50;
	shr.u32 	%r218, %r214, %r49;
	or.b32  	%r219, %r217, %r218;
	xor.b32  	%r220, %r10, %r215;
	xor.b32  	%r221, %r220, %r214;
	and.b32  	%r222, %r221, %r48;
	and.b32  	%r223, %r219, %r47;
	cvt.u64.u32 	%rd168, %r222;
	mul.lo.s64 	%rd169, %rd168, -3263064605168079213;
	{ .reg .b32 tmp; mov.b64 {tmp, %r224}, %rd169; }
	cvt.u32.u64 	%r225, %rd169;
	shl.b32 	%r226, %r225, %r50;
	shr.u32 	%r227, %r223, %r49;
	or.b32  	%r228, %r226, %r227;
	xor.b32  	%r229, %r7, %r224;
	xor.b32  	%r230, %r229, %r223;
	and.b32  	%r231, %r230, %r48;
	and.b32  	%r232, %r228, %r47;
	cvt.u64.u32 	%rd170, %r231;
	mul.lo.s64 	%rd171, %rd170, -3263064605168079213;
	{ .reg .b32 tmp; mov.b64 {tmp, %r233}, %rd171; }
	cvt.u32.u64 	%r234, %rd171;
	shl.b32 	%r235, %r234, %r50;
	shr.u32 	%r236, %r232, %r49;
	or.b32  	%r237, %r235, %r236;
	xor.b32  	%r238, %r8, %r233;
	xor.b32  	%r239, %r238, %r232;
	and.b32  	%r240, %r239, %r48;
	and.b32  	%r241, %r237, %r47;
	cvt.u64.u32 	%rd172, %r240;
	mul.lo.s64 	%rd173, %rd172, -3263064605168079213;
	{ .reg .b32 tmp; mov.b64 {tmp, %r242}, %rd173; }
	cvt.u32.u64 	%r243, %rd173;
	shl.b32 	%r244, %r243, %r50;
	shr.u32 	%r245, %r241, %r49;
	or.b32  	%r246, %r244, %r245;
	xor.b32  	%r247, %r5, %r242;
	xor.b32  	%r248, %r247, %r241;
	and.b32  	%r249, %r248, %r48;
	and.b32  	%r250, %r246, %r47;
	cvt.u64.u32 	%rd174, %r249;
	mul.lo.s64 	%rd175, %rd174, -3263064605168079213;
	{ .reg .b32 tmp; mov.b64 {tmp, %r251}, %rd175; }
	cvt.u32.u64 	%r252, %rd175;
	shl.b32 	%r253, %r252, %r50;
	shr.u32 	%r254, %r250, %r49;
	or.b32  	%r255, %r253, %r254;
	xor.b32  	%r256, %r6, %r251;
	xor.b32  	%r257, %r256, %r250;
	and.b32  	%r258, %r257, %r48;
	and.b32  	%r259, %r255, %r47;
	cvt.u64.u32 	%rd176, %r258;
	mul.lo.s64 	%rd177, %rd176, -3263064605168079213;
	{ .reg .b32 tmp; mov.b64 {tmp, %r260}, %rd177; }
	cvt.u32.u64 	%r261, %rd177;
	shl.b32 	%r262, %r261, %r50;
	shr.u32 	%r263, %r259, %r49;
	or.b32  	%r264, %r262, %r263;
	xor.b32  	%r265, %r3, %r260;
	xor.b32  	%r266, %r265, %r259;
	and.b32  	%r267, %r266, %r48;
	and.b32  	%r268, %r264, %r47;
	cvt.u64.u32 	%rd178, %r267;
	mul.lo.s64 	%rd179, %rd178, -3263064605168079213;
	{ .reg .b32 tmp; mov.b64 {tmp, %r269}, %rd179; }
	cvt.u32.u64 	%r270, %rd179;
	shl.b32 	%r271, %r270, %r50;
	shr.u32 	%r272, %r268, %r49;
	or.b32  	%r273, %r271, %r272;
	xor.b32  	%r274, %r4, %r269;
	xor.b32  	%r275, %r274, %r268;
	and.b32  	%r276, %r275, %r48;
	and.b32  	%r277, %r273, %r47;
	cvt.u64.u32 	%rd180, %r276;
	mul.lo.s64 	%rd181, %rd180, -3263064605168079213;
	{ .reg .b32 tmp; mov.b64 {tmp, %r278}, %rd181; }
	cvt.u32.u64 	%r279, %rd181;
	shl.b32 	%r280, %r279, %r50;
	shr.u32 	%r281, %r277, %r49;
	or.b32  	%r282, %r280, %r281;
	xor.b32  	%r283, %r1, %r278;
	xor.b32  	%r284, %r283, %r277;
	and.b32  	%r285, %r284, %r48;
	and.b32  	%r286, %r282, %r47;
	cvt.u64.u32 	%rd182, %r285;
	mul.lo.s64 	%rd183, %rd182, -3263064605168079213;
	{ .reg .b32 tmp; mov.b64 {tmp, %r287}, %rd183; }
	cvt.u32.u64 	%r288, %rd183;
	shl.b32 	%r289, %r288, %r50;
	shr.u32 	%r290, %r286, %r49;
	or.b32  	%r291, %r289, %r290;
	xor.b32  	%r292, %r2, %r287;
	xor.b32  	%r293, %r292, %r286;
	and.b32  	%r294, %r293, %r48;
	and.b32  	%r295, %r291, %r47;
	cvt.u64.u32 	%rd184, %r294;
	shl.b64 	%rd185, %rd184, %r77;
	cvt.u64.u32 	%rd186, %r295;
	or.b64  	%rd827, %rd185, %rd186;
	setp.lt.u64 	%p3, %rd827, %rd8;
	mov.u32 	%r51, %tid.x;
	selp.u64 	%rd828, 1, 0, %p3;
	and.b32  	%r296, %r51, 31;
	and.b32  	%r297, %r51, 992;
	mul.lo.s32 	%r298, %r297, 3;
	or.b32  	%r52, %r298, %r296;
	setp.ge.u32 	%p4, %r52, %r46;
	mov.u64 	%rd823, %rd827;
	mov.u64 	%rd824, %rd828;
	@%p4 bra 	$L__BB10_43;
	cvt.u64.u32 	%rd187, %r52;
	add.s64 	%rd188, %rd66, %rd187;
	shr.u64 	%rd189, %rd188, %r77;
	cvt.u32.u64 	%r300, %rd188;
	and.b32  	%r302, %r47, %r300;
	and.b64  	%rd190, %rd189, 4294967295;
	mul.lo.s64 	%rd191, %rd190, -3263064605168079213;
	{ .reg .b32 tmp; mov.b64 {tmp, %r303}, %rd191; }
	cvt.u32.u64 	%r304, %rd191;
	shl.b32 	%r305, %r304, %r50;
	shr.u32 	%r306, %r302, %r49;
	or.b32  	%r307, %r305, %r306;
	xor.b32  	%r308, %r23, %r303;
	xor.b32  	%r309, %r308, %r302;
	and.b32  	%r310, %r309, %r48;
	and.b32  	%r311, %r307, %r47;
	cvt.u64.u32 	%rd192, %r310;
	mul.lo.s64 	%rd193, %rd192, -3263064605168079213;
	{ .reg .b32 tmp; mov.b64 {tmp, %r312}, %rd193; }
	cvt.u32.u64 	%r313, %rd193;
	shl.b32 	%r314, %r313, %r50;
	shr.u32 	%r315, %r311, %r49;
	or.b32  	%r316, %r314, %r315;
	xor.b32  	%r317, %r24, %r312;
	xor.b32  	%r318, %r317, %r311;
	and.b32  	%r319, %r318, %r48;
	and.b32  	%r320, %r316, %r47;
	cvt.u64.u32 	%rd194, %r319;
	mul.lo.s64 	%rd195, %rd194, -3263064605168079213;
	{ .reg .b32 tmp; mov.b64 {tmp, %r321}, %rd195; }
	cvt.u32.u64 	%r322, %rd195;
	shl.b32 	%r323, %r322, %r50;
	shr.u32 	%r324, %r320, %r49;
	or.b32  	%r325, %r323, %r324;
	xor.b32  	%r326, %r21, %r321;
	xor.b32  	%r327, %r326, %r320;
	and.b32  	%r328, %r327, %r48;
	and.b32  	%r329, %r325, %r47;
	cvt.u64.u32 	%rd196, %r328;
	mul.lo.s64 	%rd197, %rd196, -3263064605168079213;
	{ .reg .b32 tmp; mov.b64 {tmp, %r330}, %rd197; }
	cvt.u32.u64 	%r331, %rd197;
	shl.b32 	%r332, %r331, %r50;
	shr.u32 	%r333, %r329, %r49;
	or.b32  	%r334, %r332, %r333;
	xor.b32  	%r335, %r22, %r330;
	xor.b32  	%r336, %r335, %r329;
	and.b32  	%r337, %r336, %r48;
	and.b32  	%r338, %r334, %r47;
	cvt.u64.u32 	%rd198, %r337;
	mul.lo.s64 	%rd199, %rd198, -3263064605168079213;
	{ .reg .b32 tmp; mov.b64 {tmp, %r339}, %rd199; }
	cvt.u32.u64 	%r340, %rd199;
	shl.b32 	%r341, %r340, %r50;
	shr.u32 	%r342, %r338, %r49;
	or.b32  	%r343, %r341, %r342;
	xor.b32  	%r344, %r19, %r339;
	xor.b32  	%r345, %r344, %r338;
	and.b32  	%r346, %r345, %r48;
	and.b32  	%r347, %r343, %r47;
	cvt.u64.u32 	%rd200, %r346;
	mul.lo.s64 	%rd201, %rd200, -3263064605168079213;
	{ .reg .b32 tmp; mov.b64 {tmp, %r348}, %rd201; }
	cvt.u32.u64 	%r349, %rd201;
	shl.b32 	%r350, %r349, %r50;
	shr.u32 	%r351, %r347, %r49;
	or.b32  	%r352, %r350, %r351;
	xor.b32  	%r353, %r20, %r348;
	xor.b32  	%r354, %r353, %r347;
	and.b32  	%r355, %r354, %r48;
	and.b32  	%r356, %r352, %r47;
	cvt.u64.u32 	%rd202, %r355;
	mul.lo.s64 	%rd203, %rd202, -3263064605168079213;
	{ .reg .b32 tmp; mov.b64 {tmp, %r357}, %rd203; }
	cvt.u32.u64 	%r358, %rd203;
	shl.b32 	%r359, %r358, %r50;
	shr.u32 	%r360, %r356, %r49;
	or.b32  	%r361, %r359, %r360;
	xor.b32  	%r362, %r17, %r357;
	xor.b32  	%r363, %r362, %r356;
	and.b32  	%r364, %r363, %r48;
	and.b32  	%r365, %r361, %r47;
	cvt.u64.u32 	%rd204, %r364;
	mul.lo.s64 	%rd205, %rd204, -3263064605168079213;
	{ .reg .b32 tmp; mov.b64 {tmp, %r366}, %rd205; }
	cvt.u32.u64 	%r367, %rd205;
	shl.b32 	%r368, %r367, %r50;
	shr.u32 	%r369, %r365, %r49;
	or.b32  	%r370, %r368, %r369;
	xor.b32  	%r371, %r18, %r366;
	xor.b32  	%r372, %r371, %r365;
	and.b32  	%r373, %r372, %r48;
	and.b32  	%r374, %r370, %r47;
	cvt.u64.u32 	%rd206, %r373;
	mul.lo.s64 	%rd207, %rd206, -3263064605168079213;
	{ .reg .b32 tmp; mov.b64 {tmp, %r375}, %rd207; }
	cvt.u32.u64 	%r376, %rd207;
	shl.b32 	%r377, %r376, %r50;
	shr.u32 	%r378, %r374, %r49;
	or.b32  	%r379, %r377, %r378;
	xor.b32  	%r380, %r15, %r375;
	xor.b32  	%r381, %r380, %r374;
	and.b32  	%r382, %r381, %r48;
	and.b32  	%r383, %r379, %r47;
	cvt.u64.u32 	%rd208, %r382;
	mul.lo.s64 	%rd209, %rd208, -3263064605168079213;
	{ .reg .b32 tmp; mov.b64 {tmp, %r384}, %rd209; }
	cvt.u32.u64 	%r385, %rd209;
	shl.b32 	%r386, %r385, %r50;
	shr.u32 	%r387, %r383, %r49;
	or.b32  	%r388, %r386, %r387;
	xor.b32  	%r389, %r16, %r384;
	xor.b32  	%r390, %r389, %r383;
	and.b32  	%r391, %r390, %r48;
	and.b32  	%r392, %r388, %r47;
	cvt.u64.u32 	%rd210, %r391;
	mul.lo.s64 	%rd211, %rd210, -3263064605168079213;
	{ .reg .b32 tmp; mov.b64 {tmp, %r393}, %rd211; }
	cvt.u32.u64 	%r394, %rd211;
	shl.b32 	%r395, %r394, %r50;
	shr.u32 	%r396, %r392, %r49;
	or.b32  	%r397, %r395, %r396;
	xor.b32  	%r398, %r13, %r393;
	xor.b32  	%r399, %r398, %r392;
	and.b32  	%r400, %r399, %r48;
	and.b32  	%r401, %r397, %r47;
	cvt.u64.u32 	%rd212, %r400;
	mul.lo.s64 	%rd213, %rd212, -3263064605168079213;
	{ .reg .b32 tmp; mov.b64 {tmp, %r402}, %rd213; }
	cvt.u32.u64 	%r403, %rd213;
	shl.b32 	%r404, %r403, %r50;
	shr.u32 	%r405, %r401, %r49;
	or.b32  	%r406, %r404, %r405;
	xor.b32  	%r407, %r14, %r402;
	xor.b32  	%r408, %r407, %r401;
	and.b32  	%r409, %r408, %r48;
	and.b32  	%r410, %r406, %r47;
	cvt.u64.u32 	%rd214, %r409;
	mul.lo.s64 	%rd215, %rd214, -3263064605168079213;
	{ .reg .b32 tmp; mov.b64 {tmp, %r411}, %rd215; }
	cvt.u32.u64 	%r412, %rd215;
	shl.b32 	%r413, %r412, %r50;
	shr.u32 	%r414, %r410, %r49;
	or.b32  	%r415, %r413, %r414;
	xor.b32  	%r416, %r11, %r411;
	xor.b32  	%r417, %r416, %r410;
	and.b32  	%r418, %r417, %r48;
	and.b32  	%r419, %r415, %r47;
	cvt.u64.u32 	%rd216, %r418;
	mul.lo.s64 	%rd217, %rd216, -3263064605168079213;
	{ .reg .b32 tmp; mov.b64 {tmp, %r420}, %rd217; }
	cvt.u32.u64 	%r421, %rd217;
	shl.b32 	%r422, %r421, %r50;
	shr.u32 	%r423, %r419, %r49;
	or.b32  	%r424, %r422, %r423;
	xor.b32  	%r425, %r12, %r420;
	xor.b32  	%r426, %r425, %r419;
	and.b32  	%r427, %r426, %r48;
	and.b32  	%r428, %r424, %r47;
	cvt.u64.u32 	%rd218, %r427;
	mul.lo.s64 	%rd219, %rd218, -3263064605168079213;
	{ .reg .b32 tmp; mov.b64 {tmp, %r429}, %rd219; }
	cvt.u32.u64 	%r430, %rd219;
	shl.b32 	%r431, %r430, %r50;
	shr.u32 	%r432, %r428, %r49;
	or.b32  	%r433, %r431, %r432;
	xor.b32  	%r434, %r9, %r429;
	xor.b32  	%r435, %r434, %r428;
	and.b32  	%r436, %r435, %r48;
	and.b32  	%r437, %r433, %r47;
	cvt.u64.u32 	%rd220, %r436;
	mul.lo.s64 	%rd221, %rd220, -3263064605168079213;
	{ .reg .b32 tmp; mov.b64 {tmp, %r438}, %rd221; }
	cvt.u32.u64 	%r439, %rd221;
	shl.b32 	%r440, %r439, %r50;
	shr.u32 	%r441, %r437, %r49;
	or.b32  	%r442, %r440, %r441;
	xor.b32  	%r443, %r10, %r438;
	xor.b32  	%r444, %r443, %r437;
	and.b32  	%r445, %r444, %r48;
	and.b32  	%r446, %r442, %r47;
	cvt.u64.u32 	%rd222, %r445;
	mul.lo.s64 	%rd223, %rd222, -3263064605168079213;
	{ .reg .b32 tmp; mov.b64 {tmp, %r447}, %rd223; }
	cvt.u32.u64 	%r448, %rd223;
	shl.b32 	%r449, %r448, %r50;
	shr.u32 	%r450, %r446, %r49;
	or.b32  	%r451, %r449, %r450;
	xor.b32  	%r452, %r7, %r447;
	xor.b32  	%r453, %r452, %r446;
	and.b32  	%r454, %r453, %r48;
	and.b32  	%r455, %r451, %r47;
	cvt.u64.u32 	%rd224, %r454;
	mul.lo.s64 	%rd225, %rd224, -3263064605168079213;
	{ .reg .b32 tmp; mov.b64 {tmp, %r456}, %rd225; }
	cvt.u32.u64 	%r457, %rd225;
	shl.b32 	%r458, %r457, %r50;
	shr.u32 	%r459, %r455, %r49;
	or.b32  	%r460, %r458, %r459;
	xor.b32  	%r461, %r8, %r456;
	xor.b32  	%r462, %r461, %r455;
	and.b32  	%r463, %r462, %r48;
	and.b32  	%r464, %r460, %r47;
	cvt.u64.u32 	%rd226, %r463;
	mul.lo.s64 	%rd227, %rd226, -3263064605168079213;
	{ .reg .b32 tmp; mov.b64 {tmp, %r465}, %rd227; }
	cvt.u32.u64 	%r466, %rd227;
	shl.b32 	%r467, %r466, %r50;
	shr.u32 	%r468, %r464, %r49;
	or.b32  	%r469, %r467, %r468;
	xor.b32  	%r470, %r5, %r465;
	xor.b32  	%r471, %r470, %r464;
	and.b32  	%r472, %r471, %r48;
	and.b32  	%r473, %r469, %r47;
	cvt.u64.u32 	%rd228, %r472;
	mul.lo.s64 	%rd229, %rd228, -3263064605168079213;
	{ .reg .b32 tmp; mov.b64 {tmp, %r474}, %rd229; }
	cvt.u32.u64 	%r475, %rd229;
	shl.b32 	%r476, %r475, %r50;
	shr.u32 	%r477, %r473, %r49;
	or.b32  	%r478, %r476, %r477;
	xor.b32  	%r479, %r6, %r474;
	xor.b32  	%r480, %r479, %r473;
	and.b32  	%r481, %r480, %r48;
	and.b32  	%r482, %r478, %r47;
	cvt.u64.u32 	%rd230, %r481;
	mul.lo.s64 	%rd231, %rd230, -3263064605168079213;
	{ .reg .b32 tmp; mov.b64 {tmp, %r483}, %rd231; }
	cvt.u32.u64 	%r484, %rd231;
	shl.b32 	%r485, %r484, %r50;
	shr.u32 	%r486, %r482, %r49;
	or.b32  	%r487, %r485, %r486;
	xor.b32  	%r488, %r3, %r483;
	xor.b32  	%r489, %r488, %r482;
	and.b32  	%r490, %r489, %r48;
	and.b32  	%r491, %r487, %r47;
	cvt.u64.u32 	%rd232, %r490;
	mul.lo.s64 	%rd233, %rd232, -3263064605168079213;
	{ .reg .b32 tmp; mov.b64 {tmp, %r492}, %rd233; }
	cvt.u32.u64 	%r493, %rd233;
	shl.b32 	%r494, %r493, %r50;
	shr.u32 	%r495, %r491, %r49;
	or.b32  	%r496, %r494, %r495;
	xor.b32  	%r497, %r4, %r492;
	xor.b32  	%r498, %r497, %r491;
	and.b32  	%r499, %r498, %r48;
	and.b32  	%r500, %r496, %r47;
	cvt.u64.u32 	%rd234, %r499;
	mul.lo.s64 	%rd235, %rd234, -3263064605168079213;
	{ .reg .b32 tmp; mov.b64 {tmp, %r501}, %rd235; }
	cvt.u32.u64 	%r502, %rd235;
	shl.b32 	%r503, %r502, %r50;
	shr.u32 	%r504, %r500, %r49;
	or.b32  	%r505, %r503, %r504;
	xor.b32  	%r506, %r1, %r501;
	xor.b32  	%r507, %r506, %r500;
	and.b32  	%r508, %r507, %r48;
	and.b32  	%r509, %r505, %r47;
	cvt.u64.u32 	%rd236, %r508;
	mul.lo.s64 	%rd237, %rd236, -3263064605168079213;
	{ .reg .b32 tmp; mov.b64 {tmp, %r510}, %rd237; }
	cvt.u32.u64 	%r511, %rd237;
	shl.b32 	%r512, %r511, %r50;
	shr.u32 	%r513, %r509, %r49;
	or.b32  	%r514, %r512, %r513;
	xor.b32  	%r515, %r2, %r510;
	xor.b32  	%r516, %r515, %r509;
	and.b32  	%r517, %r516, %r48;
	and.b32  	%r518, %r514, %r47;
	cvt.u64.u32 	%rd238, %r517;
	shl.b64 	%rd239, %rd238, %r77;
	cvt.u64.u32 	%rd240, %r518;
	or.b64  	%rd823, %rd239, %rd240;
	setp.lt.u64 	%p5, %rd823, %rd8;
	selp.u64 	%rd824, 1, 0, %p5;
$L__BB10_43:
	add.s32 	%r53, %r52, 32;
	setp.ge.u32 	%p6, %r53, %r46;
	mov.u64 	%rd825, %rd827;
	mov.u64 	%rd826, %rd828;
	@%p6 bra 	$L__BB10_45;
	cvt.u64.u32 	%rd241, %r53;
	add.s64 	%rd242, %rd66, %rd241;
	shr.u64 	%rd243, %rd242, %r77;
	cvt.u32.u64 	%r520, %rd242;
	and.b32  	%r522, %r47, %r520;
	and.b64  	%rd244, %rd243, 4294967295;
	mul.lo.s64 	%rd245, %rd244, -3263064605168079213;
	{ .reg .b32 tmp; mov.b64 {tmp, %r523}, %rd245; }
	cvt.u32.u64 	%r524, %rd245;
	shl.b32 	%r525, %r524, %r50;
	shr.u32 	%r526, %r522, %r49;
	or.b32  	%r527, %r525, %r526;
	xor.b32  	%r528, %r23, %r523;
	xor.b32  	%r529, %r528, %r522;
	and.b32  	%r530, %r529, %r48;
	and.b32  	%r531, %r527, %r47;
	cvt.u64.u32 	%rd246, %r530;
	mul.lo.s64 	%rd247, %rd246, -3263064605168079213;
	{ .reg .b32 tmp; mov.b64 {tmp, %r532}, %rd247; }
	cvt.u32.u64 	%r533, %rd247;
	shl.b32 	%r534, %r533, %r50;
	shr.u32 	%r535, %r531, %r49;
	or.b32  	%r536, %r534, %r535;
	xor.b32  	%r537, %r24, %r532;
	xor.b32  	%r538, %r537, %r531;
	and.b32  	%r539, %r538, %r48;
	and.b32  	%r540, %r536, %r47;
	cvt.u64.u32 	%rd248, %r539;
	mul.lo.s64 	%rd249, %rd248, -3263064605168079213;
	{ .reg .b32 tmp; mov.b64 {tmp, %r541}, %rd249; }
	cvt.u32.u64 	%r542, %rd249;
	shl.b32 	%r543, %r542, %r50;
	shr.u32 	%r544, %r540, %r49;
	or.b32  	%r545, %r543, %r544;
	xor.b32  	%r546, %r21, %r541;
	xor.b32  	%r547, %r546, %r540;
	and.b32  	%r548, %r547, %r48;
	and.b32  	%r549, %r545, %r47;
	cvt.u64.u32 	%rd250, %r548;
	mul.lo.s64 	%rd251, %rd250, -3263064605168079213;
	{ .reg .b32 tmp; mov.b64 {tmp, %r550}, %rd251; }
	cvt.u32.u64 	%r551, %rd251;
	shl.b32 	%r552, %r551, %r50;
	shr.u32 	%r553, %r549, %r49;
	or.b32  	%r554, %r552, %r553;
	xor.b32  	%r555, %r22, %r550;
	xor.b32  	%r556, %r555, %r549;
	and.b32  	%r557, %r556, %r48;
	and.b32  	%r558, %r554, %r47;
	cvt.u64.u32 	%rd252, %r557;
	mul.lo.s64 	%rd253, %rd252, -3263064605168079213;
	{ .reg .b32 tmp; mov.b64 {tmp, %r559}, %rd253; }
	cvt.u32.u64 	%r560, %rd253;
	shl.b32 	%r561, %r560, %r50;
	shr.u32 	%r562, %r558, %r49;
	or.b32  	%r563, %r561, %r562;
	xor.b32  	%r564, %r19, %r559;
	xor.b32  	%r565, %r564, %r558;
	and.b32  	%r566, %r565, %r48;
	and.b32  	%r567, %r563, %r47;
	cvt.u64.u32 	%rd254, %r566;
	mul.lo.s64 	%rd255, %rd254, -3263064605168079213;
	{ .reg .b32 tmp; mov.b64 {tmp, %r568}, %rd255; }
	cvt.u32.u64 	%r569, %rd255;
	shl.b32 	%r570, %r569, %r50;
	shr.u32 	%r571, %r567, %r49;
	or.b32  	%r572, %r570, %r571;
	xor.b32  	%r573, %r20, %r568;
	xor.b32  	%r574, %r573, %r567;
	and.b32  	%r575, %r574, %r48;
	and.b32  	%r576, %r572, %r47;
	cvt.u64.u32 	%rd256, %r575;
	mul.lo.s64 	%rd257, %rd256, -3263064605168079213;
	{ .reg .b32 tmp; mov.b64 {tmp, %r577}, %rd257; }
	cvt.u32.u64 	%r578, %rd257;
	shl.b32 	%r579, %r578, %r50;
	shr.u32 	%r580, %r576, %r49;
	or.b32  	%r581, %r579, %r580;
	xor.b32  	%r582, %r17, %r577;
	xor.b32  	%r583, %r582, %r576;
	and.b32  	%r584, %r583, %r48;
	and.b32  	%r585, %r581, %r47;
	cvt.u64.u32 	%rd258, %r584;
	mul.lo.s64 	%rd259, %rd258, -3263064605168079213;
	{ .reg .b32 tmp; mov.b64 {tmp, %r586}, %rd259; }
	cvt.u32.u64 	%r587, %rd259;
	shl.b32 	%r588, %r587, %r50;
	shr.u32 	%r589, %r585, %r49;
	or.b32  	%r590, %r588, %r589;
	xor.b32  	%r591, %r18, %r586;
	xor.b32  	%r592, %r591, %r585;
	and.b32  	%r593, %r592, %r48;
	and.b32  	%r594, %r590, %r47;
	cvt.u64.u32 	%rd260, %r593;
	mul.lo.s64 	%rd261, %rd260, -3263064605168079213;
	{ .reg .b32 tmp; mov.b64 {tmp, %r595}, %rd261; }
	cvt.u32.u64 	%r596, %rd261;
	shl.b32 	%r597, %r596, %r50;
	shr.u32 	%r598, %r594, %r49;
	or.b32  	%r599, %r597, %r598;
	xor.b32  	%r600, %r15, %r595;
	xor.b32  	%r601, %r600, %r594;
	and.b32  	%r602, %r601, %r48;
	and.b32  	%r603, %r599, %r47;
	cvt.u64.u32 	%rd262, %r602;
	mul.lo.s64 	%rd263, %rd262, -3263064605168079213;
	{ .reg .b32 tmp; mov.b64 {tmp, %r604}, %rd263; }
	cvt.u32.u64 	%r605, %rd263;
	shl.b32 	%r606, %r605, %r50;
	shr.u32 	%r607, %r603, %r49;
	or.b32  	%r608, %r606, %r607;
	xor.b32  	%r609, %r16, %r604;
	xor.b32  	%r610, %r609, %r603;
	and.b32  	%r611, %r610, %r48;
	and.b32  	%r612, %r608, %r47;
	cvt.u64.u32 	%rd264, %r611;
	mul.lo.s64 	%rd265, %rd264, -3263064605168079213;
	{ .reg .b32 tmp; mov.b64 {tmp, %r613}, %rd265; }
	cvt.u32.u64 	%r614, %rd265;
	shl.b32 	%r615, %r614, %r50;
	shr.u32 	%r616, %r612, %r49;
	or.b32  	%r617, %r615, %r616;
	xor.b32  	%r618, %r13, %r613;
	xor.b32  	%r619, %r618, %r612;
	and.b32  	%r620, %r619, %r48;
	and.b32  	%r621, %r617, %r47;
	cvt.u64.u32 	%rd266, %r620;
	mul.lo.s64 	%rd267, %rd266, -3263064605168079213;
	{ .reg .b32 tmp; mov.b64 {tmp, %r622}, %rd267; }
	cvt.u32.u64 	%r623, %rd267;
	shl.b32 	%r624, %r623, %r50;
	shr.u32 	%r625, %r621, %r49;
	or.b32  	%r626, %r624, %r625;
	xor.b32  	%r627, %r14, %r622;
	xor.b32  	%r628, %r627, %r621;
	and.b32  	%r629, %r628, %r48;
	and.b32  	%r630, %r626, %r47;
	cvt.u64.u32 	%rd268, %r629;
	mul.lo.s64 	%rd269, %rd268, -3263064605168079213;
	{ .reg .b32 tmp; mov.b64 {tmp, %r631}, %rd269; }
	cvt.u32.u64 	%r632, %rd269;
	shl.b32 	%r633, %r632, %r50;
	shr.u32 	%r634, %r630, %r49;
	or.b32  	%r635, %r633, %r634;
	xor.b32  	%r636, %r11, %r631;
	xor.b32  	%r637, %r636, %r630;
	and.b32  	%r638, %r637, %r48;
	and.b32  	%r639, %r635, %r47;
	cvt.u64.u32 	%rd270, %r638;
	mul.lo.s64 	%rd271, %rd270, -3263064605168079213;
	{ .reg .b32 tmp; mov.b64 {tmp, %r640}, %rd271; }
	cvt.u32.u64 	%r641, %rd271;
	shl.b32 	%r642, %r641, %r50;
	shr.u32 	%r643, %r639, %r49;
	or.b32  	%r644, %r642, %r643;
	xor.b32  	%r645, %r12, %r640;
	xor.b32  	%r646, %r645, %r639;
	and.b32  	%r647, %r646, %r48;
	and.b32  	%r648, %r644, %r47;
	cvt.u64.u32 	%rd272, %r647;
	mul.lo.s64 	%rd273, %rd272, -3263064605168079213;
	{ .reg .b32 tmp; mov.b64 {tmp, %r649}, %rd273; }
	cvt.u32.u64 	%r650, %rd273;
	shl.b32 	%r651, %r650, %r50;
	shr.u32 	%r652, %r648, %r49;
	or.b32  	%r653, %r651, %r652;
	xor.b32  	%r654, %r9, %r649;
	xor.b32  	%r655, %r654, %r648;
	and.b32  	%r656, %r655, %r48;
	and.b32  	%r657, %r653, %r47;
	cvt.u64.u32 	%rd274, %r656;
	mul.lo.s64 	%rd275, %rd274, -3263064605168079213;
	{ .reg .b32 tmp; mov.b64 {tmp, %r658}, %rd275; }
	cvt.u32.u64 	%r659, %rd275;
	shl.b32 	%r660, %r659, %r50;
	shr.u32 	%r661, %r657, %r49;
	or.b32  	%r662, %r660, %r661;
	xor.b32  	%r663, %r10, %r658;
	xor.b32  	%r664, %r663, %r657;
	and.b32  	%r665, %r664, %r48;
	and.b32  	%r666, %r662, %r47;
	cvt.u64.u32 	%rd276, %r665;
	mul.lo.s64 	%rd277, %rd276, -3263064605168079213;
	{ .reg .b32 tmp; mov.b64 {tmp, %r667}, %rd277; }
	cvt.u32.u64 	%r668, %rd277;
	shl.b32 	%r669, %r668, %r50;
	shr.u32 	%r670, %r666, %r49;
	or.b32  	%r671, %r669, %r670;
	xor.b32  	%r672, %r7, %r667;
	xor.b32  	%r673, %r672, %r666;
	and.b32  	%r674, %r673, %r48;
	and.b32  	%r675, %r671, %r47;
	cvt.u64.u32 	%rd278, %r674;
	mul.lo.s64 	%rd279, %rd278, -3263064605168079213;
	{ .reg .b32 tmp; mov.b64 {tmp, %r676}, %rd279; }
	cvt.u32.u64 	%r677, %rd279;
	shl.b32 	%r678, %r677, %r50;
	shr.u32 	%r679, %r675, %r49;
	or.b32  	%r680, %r678, %r679;
	xor.b32  	%r681, %r8, %r676;
	xor.b32  	%r682, %r681, %r675;
	and.b32  	%r683, %r682, %r48;
	and.b32  	%r684, %r680, %r47;
	cvt.u64.u32 	%rd280, %r683;
	mul.lo.s64 	%rd281, %rd280, -3263064605168079213;
	{ .reg .b32 tmp; mov.b64 {tmp, %r685}, %rd281; }
	cvt.u32.u64 	%r686, %rd281;
	shl.b32 	%r687, %r686, %r50;
	shr.u32 	%r688, %r684, %r49;
	or.b32  	%r689, %r687, %r688;
	xor.b32  	%r690, %r5, %r685;
	xor.b32  	%r691, %r690, %r684;
	and.b32  	%r692, %r691, %r48;
	and.b32  	%r693, %r689, %r47;
	cvt.u64.u32 	%rd282, %r692;
	mul.lo.s64 	%rd283, %rd282, -3263064605168079213;
	{ .reg .b32 tmp; mov.b64 {tmp, %r694}, %rd283; }
	cvt.u32.u64 	%r695, %rd283;
	shl.b32 	%r696, %r695, %r50;
	shr.u32 	%r697, %r693, %r49;
	or.b32  	%r698, %r696, %r697;
	xor.b32  	%r699, %r6, %r694;
	xor.b32  	%r700, %r699, %r693;
	and.b32  	%r701, %r700, %r48;
	and.b32  	%r702, %r698, %r47;
	cvt.u64.u32 	%rd284, %r701;
	mul.lo.s64 	%rd285, %rd284, -3263064605168079213;
	{ .reg .b32 tmp; mov.b64 {tmp, %r703}, %rd285; }
	cvt.u32.u64 	%r704, %rd285;
	shl.b32 	%r705, %r704, %r50;
	shr.u32 	%r706, %r702, %r49;
	or.b32  	%r707, %r705, %r706;
	xor.b32  	%r708, %r3, %r703;
	xor.b32  	%r709, %r708, %r702;
	and.b32  	%r710, %r709, %r48;
	and.b32  	%r711, %r707, %r47;
	cvt.u64.u32 	%rd286, %r710;
	mul.lo.s64 	%rd287, %rd286, -3263064605168079213;
	{ .reg .b32 tmp; mov.b64 {tmp, %r712}, %rd287; }
	cvt.u32.u64 	%r713, %rd287;
	shl.b32 	%r714, %r713, %r50;
	shr.u32 	%r715, %r711, %r49;
	or.b32  	%r716, %r714, %r715;
	xor.b32  	%r717, %r4, %r712;
	xor.b32  	%r718, %r717, %r711;
	and.b32  	%r719, %r718, %r48;
	and.b32  	%r720, %r716, %r47;
	cvt.u64.u32 	%rd288, %r719;
	mul.lo.s64 	%rd289, %rd288, -3263064605168079213;
	{ .reg .b32 tmp; mov.b64 {tmp, %r721}, %rd289; }
	cvt.u32.u64 	%r722, %rd289;
	shl.b32 	%r723, %r722, %r50;
	shr.u32 	%r724, %r720, %r49;
	or.b32  	%r725, %r723, %r724;
	xor.b32  	%r726, %r1, %r721;
	xor.b32  	%r727, %r726, %r720;
	and.b32  	%r728, %r727, %r48;
	and.b32  	%r729, %r725, %r47;
	cvt.u64.u32 	%rd290, %r728;
	mul.lo.s64 	%rd291, %rd290, -3263064605168079213;
	{ .reg .b32 tmp; mov.b64 {tmp, %r730}, %rd291; }
	cvt.u32.u64 	%r731, %rd291;
	shl.b32 	%r732, %r731, %r50;
	shr.u32 	%r733, %r729, %r49;
	or.b32  	%r734, %r732, %r733;
	xor.b32  	%r735, %r2, %r730;
	xor.b32  	%r736, %r735, %r729;
	and.b32  	%r737, %r736, %r48;
	and.b32  	%r738, %r734, %r47;
	cvt.u64.u32 	%rd292, %r737;
	shl.b64 	%rd293, %rd292, %r77;
	cvt.u64.u32 	%rd294, %r738;
	or.b64  	%rd825, %rd293, %rd294;
	setp.lt.u64 	%p7, %rd825, %rd8;
	selp.u64 	%rd826, 1, 0, %p7;
$L__BB10_45:
	add.s32 	%r54, %r52, 64;
	setp.ge.u32 	%p8, %r54, %r46;
	@%p8 bra 	$L__BB10_47;
	cvt.u64.u32 	%rd295, %r54;
	add.s64 	%rd296, %rd66, %rd295;
	shr.u64 	%rd297, %rd296, %r77;
	cvt.u32.u64 	%r740, %rd296;
	and.b32  	%r742, %r47, %r740;
	and.b64  	%rd298, %rd297, 4294967295;
	mul.lo.s64 	%rd299, %rd298, -3263064605168079213;
	{ .reg .b32 tmp; mov.b64 {tmp, %r743}, %rd299; }
	cvt.u32.u64 	%r744, %rd299;
	shl.b32 	%r745, %r744, %r50;
	shr.u32 	%r746, %r742, %r49;
	or.b32  	%r747, %r745, %r746;
	xor.b32  	%r748, %r23, %r743;
	xor.b32  	%r749, %r748, %r742;
	and.b32  	%r750, %r749, %r48;
	and.b32  	%r751, %r747, %r47;
	cvt.u64.u32 	%rd300, %r750;
	mul.lo.s64 	%rd301, %rd300, -3263064605168079213;
	{ .reg .b32 tmp; mov.b64 {tmp, %r752}, %rd301; }
	cvt.u32.u64 	%r753, %rd301;
	shl.b32 	%r754, %r753, %r50;
	shr.u32 	%r755, %r751, %r49;
	or.b32  	%r756, %r754, %r755;
	xor.b32  	%r757, %r24, %r752;
	xor.b32  	%r758, %r757, %r751;
	and.b32  	%r759, %r758, %r48;
	and.b32  	%r760, %r756, %r47;
	cvt.u64.u32 	%rd302, %r759;
	mul.lo.s64 	%rd303, %rd302, -3263064605168079213;
	{ .reg .b32 tmp; mov.b64 {tmp, %r761}, %rd303; }
	cvt.u32.u64 	%r762, %rd303;
	shl.b32 	%r763, %r762, %r50;
	shr.u32 	%r764, %r760, %r49;
	or.b32  	%r765, %r763, %r764;
	xor.b32  	%r766, %r21, %r761;
	xor.b32  	%r767, %r766, %r760;
	and.b32  	%r768, %r767, %r48;
	and.b32  	%r769, %r765, %r47;
	cvt.u64.u32 	%rd304, %r768;
	mul.lo.s64 	%rd305, %rd304, -3263064605168079213;
	{ .reg .b32 tmp; mov.b64 {tmp, %r770}, %rd305; }
	cvt.u32.u64 	%r771, %rd305;
	shl.b32 	%r772, %r771, %r50;
	shr.u32 	%r773, %r769, %r49;
	or.b32  	%r774, %r772, %r773;
	xor.b32  	%r775, %r22, %r770;
	xor.b32  	%r776, %r775, %r769;
	and.b32  	%r777, %r776, %r48;
	and.b32  	%r778, %r774, %r47;
	cvt.u64.u32 	%rd306, %r777;
	mul.lo.s64 	%rd307, %rd306, -3263064605168079213;
	{ .reg .b32 tmp; mov.b64 {tmp, %r779}, %rd307; }
	cvt.u32.u64 	%r780, %rd307;
	shl.b32 	%r781, %r780, %r50;
	shr.u32 	%r782, %r778, %r49;
	or.b32  	%r783, %r781, %r782;
	xor.b32  	%r784, %r19, %r779;
	xor.b32  	%r785, %r784, %r778;
	and.b32  	%r786, %r785, %r48;
	and.b32  	%r787, %r783, %r47;
	cvt.u64.u32 	%rd308, %r786;
	mul.lo.s64 	%rd309, %rd308, -3263064605168079213;
	{ .reg .b32 tmp; mov.b64 {tmp, %r788}, %rd309; }
	cvt.u32.u64 	%r789, %rd309;
	shl.b32 	%r790, %r789, %r50;
	shr.u32 	%r791, %r787, %r49;
	or.b32  	%r792, %r790, %r791;
	xor.b32  	%r793, %r20, %r788;
	xor.b32  	%r794, %r793, %r787;
	and.b32  	%r795, %r794, %r48;
	and.b32  	%r796, %r792, %r47;
	cvt.u64.u32 	%rd310, %r795;
	mul.lo.s64 	%rd311, %rd310, -3263064605168079213;
	{ .reg .b32 tmp; mov.b64 {tmp, %r797}, %rd311; }
	cvt.u32.u64 	%r798, %rd311;
	shl.b32 	%r799, %r798, %r50;
	shr.u32 	%r800, %r796, %r49;
	or.b32  	%r801, %r799, %r800;
	xor.b32  	%r802, %r17, %r797;
	xor.b32  	%r803, %r802, %r796;
	and.b32  	%r804, %r803, %r48;
	and.b32  	%r805, %r801, %r47;
	cvt.u64.u32 	%rd312, %r804;
	mul.lo.s64 	%rd313, %rd312, -3263064605168079213;
	{ .reg .b32 tmp; mov.b64 {tmp, %r806}, %rd313; }
	cvt.u32.u64 	%r807, %rd313;
	shl.b32 	%r808, %r807, %r50;
	shr.u32 	%r809, %r805, %r49;
	or.b32  	%r810, %r808, %r809;
	xor.b32  	%r811, %r18, %r806;
	xor.b32  	%r812, %r811, %r805;
	and.b32  	%r813, %r812, %r48;
	and.b32  	%r814, %r810, %r47;
	cvt.u64.u32 	%rd314, %r813;
	mul.lo.s64 	%rd315, %rd314, -3263064605168079213;
	{ .reg .b32 tmp; mov.b64 {tmp, %r815}, %rd315; }
	cvt.u32.u64 	%r816, %rd315;
	shl.b32 	%r817, %r816, %r50;
	shr.u32 	%r818, %r814, %r49;
	or.b32  	%r819, %r817, %r818;
	xor.b32  	%r820, %r15, %r815;
	xor.b32  	%r821, %r820, %r814;
	and.b32  	%r822, %r821, %r48;
	and.b32  	%r823, %r819, %r47;
	cvt.u64.u32 	%rd316, %r822;
	mul.lo.s64 	%rd317, %rd316, -3263064605168079213;
	{ .reg .b32 tmp; mov.b64 {tmp, %r824}, %rd317; }
	cvt.u32.u64 	%r825, %rd317;
	shl.b32 	%r826, %r825, %r50;
	shr.u32 	%r827, %r823, %r49;
	or.b32  	%r828, %r826, %r827;
	xor.b32  	%r829, %r16, %r824;
	xor.b32  	%r830, %r829, %r823;
	and.b32  	%r831, %r830, %r48;
	and.b32  	%r832, %r828, %r47;
	cvt.u64.u32 	%rd318, %r831;
	mul.lo.s64 	%rd319, %rd318, -3263064605168079213;
	{ .reg .b32 tmp; mov.b64 {tmp, %r833}, %rd319; }
	cvt.u32.u64 	%r834, %rd319;
	shl.b32 	%r835, %r834, %r50;
	shr.u32 	%r836, %r832, %r49;
	or.b32  	%r837, %r835, %r836;
	xor.b32  	%r838, %r13, %r833;
	xor.b32  	%r839, %r838, %r832;
	and.b32  	%r840, %r839, %r48;
	and.b32  	%r841, %r837, %r47;
	cvt.u64.u32 	%rd320, %r840;
	mul.lo.s64 	%rd321, %rd320, -3263064605168079213;
	{ .reg .b32 tmp; mov.b64 {tmp, %r842}, %rd321; }
	cvt.u32.u64 	%r843, %rd321;
	shl.b32 	%r844, %r843, %r50;
	shr.u32 	%r845, %r841, %r49;
	or.b32  	%r846, %r844, %r845;
	xor.b32  	%r847, %r14, %r842;
	xor.b32  	%r848, %r847, %r841;
	and.b32  	%r849, %r848, %r48;
	and.b32  	%r850, %r846, %r47;
	cvt.u64.u32 	%rd322, %r849;
	mul.lo.s64 	%rd323, %rd322, -3263064605168079213;
	{ .reg .b32 tmp; mov.b64 {tmp, %r851}, %rd323; }
	cvt.u32.u64 	%r852, %rd323;
	shl.b32 	%r853, %r852, %r50;
	shr.u32 	%r854, %r850, %r49;
	or.b32  	%r855, %r853, %r854;
	xor.b32  	%r856, %r11, %r851;
	xor.b32  	%r857, %r856, %r850;
	and.b32  	%r858, %r857, %r48;
	and.b32  	%r859, %r855, %r47;
	cvt.u64.u32 	%rd324, %r858;
	mul.lo.s64 	%rd325, %rd324, -3263064605168079213;
	{ .reg .b32 tmp; mov.b64 {tmp, %r860}, %rd325; }
	cvt.u32.u64 	%r861, %rd325;
	shl.b32 	%r862, %r861, %r50;
	shr.u32 	%r863, %r859, %r49;
	or.b32  	%r864, %r862, %r863;
	xor.b32  	%r865, %r12, %r860;
	xor.b32  	%r866, %r865, %r859;
	and.b32  	%r867, %r866, %r48;
	and.b32  	%r868, %r864, %r47;
	cvt.u64.u32 	%rd326, %r867;
	mul.lo.s64 	%rd327, %rd326, -3263064605168079213;
	{ .reg .b32 tmp; mov.b64 {tmp, %r869}, %rd327; }
	cvt.u32.u64 	%r870, %rd327;
	shl.b32 	%r871, %r870, %r50;
	shr.u32 	%r872, %r868, %r49;
	or.b32  	%r873, %r871, %r872;
	xor.b32  	%r874, %r9, %r869;
	xor.b32  	%r875, %r874, %r868;
	and.b32  	%r876, %r875, %r48;
	and.b32  	%r877, %r873, %r47;
	cvt.u64.u32 	%rd328, %r876;
	mul.lo.s64 	%rd329, %rd328, -3263064605168079213;
	{ .reg .b32 tmp; mov.b64 {tmp, %r878}, %rd329; }
	cvt.u32.u64 	%r879, %rd329;
	shl.b32 	%r880, %r879, %r50;
	shr.u32 	%r881, %r877, %r49;
	or.b32  	%r882, %r880, %r881;
	xor.b32  	%r883, %r10, %r878;
	xor.b32  	%r884, %r883, %r877;
	and.b32  	%r885, %r884, %r48;
	and.b32  	%r886, %r882, %r47;
	cvt.u64.u32 	%rd330, %r885;
	mul.lo.s64 	%rd331, %rd330, -3263064605168079213;
	{ .reg .b32 tmp; mov.b64 {tmp, %r887}, %rd331; }
	cvt.u32.u64 	%r888, %rd331;
	shl.b32 	%r889, %r888, %r50;
	shr.u32 	%r890, %r886, %r49;
	or.b32  	%r891, %r889, %r890;
	xor.b32  	%r892, %r7, %r887;
	xor.b32  	%r893, %r892, %r886;
	and.b32  	%r894, %r893, %r48;
	and.b32  	%r895, %r891, %r47;
	cvt.u64.u32 	%rd332, %r894;
	mul.lo.s64 	%rd333, %rd332, -3263064605168079213;
	{ .reg .b32 tmp; mov.b64 {tmp, %r896}, %rd333; }
	cvt.u32.u64 	%r897, %rd333;
	shl.b32 	%r898, %r897, %r50;
	shr.u32 	%r899, %r895, %r49;
	or.b32  	%r900, %r898, %r899;
	xor.b32  	%r901, %r8, %r896;
	xor.b32  	%r902, %r901, %r895;
	and.b32  	%r903, %r902, %r48;
	and.b32  	%r904, %r900, %r47;
	cvt.u64.u32 	%rd334, %r903;
	mul.lo.s64 	%rd335, %rd334, -3263064605168079213;
	{ .reg .b32 tmp; mov.b64 {tmp, %r905}, %rd335; }
	cvt.u32.u64 	%r906, %rd335;
	shl.b32 	%r907, %r906, %r50;
	shr.u32 	%r908, %r904, %r49;
	or.b32  	%r909, %r907, %r908;
	xor.b32  	%r910, %r5, %r905;
	xor.b32  	%r911, %r910, %r904;
	and.b32  	%r912, %r911, %r48;
	and.b32  	%r913, %r909, %r47;
	cvt.u64.u32 	%rd336, %r912;
	mul.lo.s64 	%rd337, %rd336, -3263064605168079213;
	{ .reg .b32 tmp; mov.b64 {tmp, %r914}, %rd337; }
	cvt.u32.u64 	%r915, %rd337;
	shl.b32 	%r916, %r915, %r50;
	shr.u32 	%r917, %r913, %r49;
	or.b32  	%r918, %r916, %r917;
	xor.b32  	%r919, %r6, %r914;
	xor.b32  	%r920, %r919, %r913;
	and.b32  	%r921, %r920, %r48;
	and.b32  	%r922, %r918, %r47;
	cvt.u64.u32 	%rd338, %r921;
	mul.lo.s64 	%rd339, %rd338, -3263064605168079213;
	{ .reg .b32 tmp; mov.b64 {tmp, %r923}, %rd339; }
	cvt.u32.u64 	%r924, %rd339;
	shl.b32 	%r925, %r924, %r50;
	shr.u32 	%r926, %r922, %r49;
	or.b32  	%r927, %r925, %r926;
	xor.b32  	%r928, %r3, %r923;
	xor.b32  	%r929, %r928, %r922;
	and.b32  	%r930, %r929, %r48;
	and.b32  	%r931, %r927, %r47;
	cvt.u64.u32 	%rd340, %r930;
	mul.lo.s64 	%rd341, %rd340, -3263064605168079213;
	{ .reg .b32 tmp; mov.b64 {tmp, %r932}, %rd341; }
	cvt.u32.u64 	%r933, %rd341;
	shl.b32 	%r934, %r933, %r50;
	shr.u32 	%r935, %r931, %r49;
	or.b32  	%r936, %r934, %r935;
	xor.b32  	%r937, %r4, %r932;
	xor.b32  	%r938, %r937, %r931;
	and.b32  	%r939, %r938, %r48;
	and.b32  	%r940, %r936, %r47;
	cvt.u64.u32 	%rd342, %r939;
	mul.lo.s64 	%rd343, %rd342, -3263064605168079213;
	{ .reg .b32 tmp; mov.b64 {tmp, %r941}, %rd343; }
	cvt.u32.u64 	%r942, %rd343;
	shl.b32 	%r943, %r942, %r50;
	shr.u32 	%r944, %r940, %r49;
	or.b32  	%r945, %r943, %r944;
	xor.b32  	%r946, %r1, %r941;
	xor.b32  	%r947, %r946, %r940;
	and.b32  	%r948, %r947, %r48;
	and.b32  	%r949, %r945, %r47;
	cvt.u64.u32 	%rd344, %r948;
	mul.lo.s64 	%rd345, %rd344, -3263064605168079213;
	{ .reg .b32 tmp; mov.b64 {tmp, %r950}, %rd345; }
	cvt.u32.u64 	%r951, %rd345;
	shl.b32 	%r952, %r951, %r50;
	shr.u32 	%r953, %r949, %r49;
	or.b32  	%r954, %r952, %r953;
	xor.b32  	%r955, %r2, %r950;
	xor.b32  	%r956, %r955, %r949;
	and.b32  	%r957, %r956, %r48;
	and.b32  	%r958, %r954, %r47;
	cvt.u64.u32 	%rd346, %r957;
	shl.b64 	%rd347, %rd346, %r77;
	cvt.u64.u32 	%rd348, %r958;
	or.b64  	%rd827, %rd347, %rd348;
	setp.lt.u64 	%p9, %rd827, %rd8;
	selp.u64 	%rd828, 1, 0, %p9;
$L__BB10_47:
	// begin inline asm
	mov.u32 %r959, %laneid;
	// end inline asm
	shr.u32 	%r56, %r51, 5;
	mad.lo.s32 	%r960, %r56, 96, %r959;
	shl.b32 	%r961, %r960, 4;
	mov.u32 	%r962, _ZZN3cub18CUB_300001_SM_10006detail4scan16DeviceScanKernelINS2_10policy_hubIN6thrust24THRUST_300001_SM_1000_NS6system6detail7generic14key_flag_tupleENS6_6detail10any_assignESA_mNS9_16key_flag_scan_opEE10Policy1000ENS6_18transform_iteratorINS9_21construct_key_flag_opENS6_17counting_iteratorImNS6_11use_defaultESJ_SJ_EESA_SJ_EENS6_25transform_output_iteratorINS9_15write_output_opINSB_15normal_iteratorINS6_7pointerI4KeyTNS6_8cuda_cub5par_tESJ_SJ_EEEEPSQ_EENS6_16discard_iteratorImEEEENS0_13ScanTileStateISA_Lb0EEESD_NS0_8NullTypeEmSA_Lb0ES12_EEvT0_T1_T2_iT3_T4_T5_E12temp_storage;
	add.s32 	%r57, %r962, %r961;
	st.shared.v2.u64 	[%r57], {%rd823, %rd824};
	st.shared.v2.u64 	[%r57+512], {%rd825, %rd826};
	st.shared.v2.u64 	[%r57+1024], {%rd827, %rd828};
	bar.warp.sync 	-1;
	shl.b32 	%r963, %r959, 5;
	add.s32 	%r58, %r57, %r963;
	ld.shared.v2.u64 	{%rd81, %rd83}, [%r58];
	ld.shared.v2.u64 	{%rd84, %rd86}, [%r58+16];
	ld.shared.v2.u64 	{%rd89, %rd90}, [%r58+32];
	bar.sync 	0;
	setp.ne.s32 	%p10, %r25, 0;
	@%p10 bra 	$L__BB10_51;
	add.s64 	%rd452, %rd86, %rd83;
	add.s64 	%rd453, %rd90, %rd452;
	mov.b64 	{%r1324, %r1329}, %rd453;
	mov.b64 	{%r1414, %r1419}, %rd89;
	mov.b32 	%r1430, 1;
	mov.b32 	%r1431, 0;
	mov.b32 	%r1432, -1;
	// begin inline asm
	shfl.sync.up.b32 %r1313, %r1414, %r1430, %r1431, %r1432;
	// end inline asm
	// begin inline asm
	shfl.sync.up.b32 %r1318, %r1419, %r1430, %r1431, %r1432;
	// end inline asm
	// begin inline asm
	shfl.sync.up.b32 %r1323, %r1324, %r1430, %r1431, %r1432;
	// end inline asm
	// begin inline asm
	shfl.sync.up.b32 %r1328, %r1329, %r1430, %r1431, %r1432;
	// end inline asm
	mov.b64 	%rd454, {%r1323, %r1328};
	setp.lt.s32 	%p52, %r959, 1;
	selp.b64 	%rd455, 0, %rd454, %p52;
	add.s64 	%rd456, %rd455, %rd453;
	mov.b64 	{%r1344, %r1349}, %rd456;
	mov.b32 	%r1350, 2;
	// begin inline asm
	shfl.sync.up.b32 %r1333, %r1414, %r1350, %r1431, %r1432;
	// end inline asm
	// begin inline asm
	shfl.sync.up.b32 %r1338, %r1419, %r1350, %r1431, %r1432;
	// end inline asm
	// begin inline asm
	shfl.sync.up.b32 %r1343, %r1344, %r1350, %r1431, %r1432;
	// end inline asm
	// begin inline asm
	shfl.sync.up.b32 %r1348, %r1349, %r1350, %r1431, %r1432;
	// end inline asm
	mov.b64 	%rd457, {%r1343, %r1348};
	setp.lt.s32 	%p53, %r959, 2;
	selp.b64 	%rd458, 0, %rd457, %p53;
	add.s64 	%rd459, %rd458, %rd456;
	mov.b64 	{%r1364, %r1369}, %rd459;
	mov.b32 	%r1370, 4;
	// begin inline asm
	shfl.sync.up.b32 %r1353, %r1414, %r1370, %r1431, %r1432;
	// end inline asm
	// begin inline asm
	shfl.sync.up.b32 %r1358, %r1419, %r1370, %r1431, %r1432;
	// end inline asm
	// begin inline asm
	shfl.sync.up.b32 %r1363, %r1364, %r1370, %r1431, %r1432;
	// end inline asm
	// begin inline asm
	shfl.sync.up.b32 %r1368, %r1369, %r1370, %r1431, %r1432;
	// end inline asm
	mov.b64 	%rd460, {%r1363, %r1368};
	setp.lt.s32 	%p54, %r959, 4;
	selp.b64 	%rd461, 0, %rd460, %p54;
	add.s64 	%rd462, %rd461, %rd459;
	mov.b64 	{%r1384, %r1389}, %rd462;
	mov.b32 	%r1390, 8;
	// begin inline asm
	shfl.sync.up.b32 %r1373, %r1414, %r1390, %r1431, %r1432;
	// end inline asm
	// begin inline asm
	shfl.sync.up.b32 %r1378, %r1419, %r1390, %r1431, %r1432;
	// end inline asm
	// begin inline asm
	shfl.sync.up.b32 %r1383, %r1384, %r1390, %r1431, %r1432;
	// end inline asm
	// begin inline asm
	shfl.sync.up.b32 %r1388, %r1389, %r1390, %r1431, %r1432;
	// end inline asm
	mov.b64 	%rd463, {%r1383, %r1388};
	setp.lt.s32 	%p55, %r959, 8;
	selp.b64 	%rd464, 0, %rd463, %p55;
	add.s64 	%rd465, %rd464, %rd462;
	mov.b64 	{%r1404, %r1409}, %rd465;
	mov.b32 	%r1410, 16;
	// begin inline asm
	shfl.sync.up.b32 %r1393, %r1414, %r1410, %r1431, %r1432;
	// end inline asm
	// begin inline asm
	shfl.sync.up.b32 %r1398, %r1419, %r1410, %r1431, %r1432;
	// end inline asm
	// begin inline asm
	shfl.sync.up.b32 %r1403, %r1404, %r1410, %r1431, %r1432;
	// end inline asm
	// begin inline asm
	shfl.sync.up.b32 %r1408, %r1409, %r1410, %r1431, %r1432;
	// end inline asm
	mov.b64 	%rd466, {%r1403, %r1408};
	setp.lt.s32 	%p56, %r959, 16;
	selp.b64 	%rd467, 0, %rd466, %p56;
	add.s64 	%rd91, %rd467, %rd465;
	mov.b64 	{%r1424, %r1429}, %rd91;
	// begin inline asm
	shfl.sync.up.b32 %r1413, %r1414, %r1430, %r1431, %r1432;
	// end inline asm
	// begin inline asm
	shfl.sync.up.b32 %r1418, %r1419, %r1430, %r1431, %r1432;
	// end inline asm
	// begin inline asm
	shfl.sync.up.b32 %r1423, %r1424, %r1430, %r1431, %r1432;
	// end inline asm
	// begin inline asm
	shfl.sync.up.b32 %r1428, %r1429, %r1430, %r1431, %r1432;
	// end inline asm
	setp.ne.s32 	%p57, %r959, 31;
	@%p57 bra 	$L__BB10_50;
	shl.b32 	%r1433, %r56, 4;
	add.s32 	%r1435, %r962, %r1433;
	st.shared.v2.u64 	[%r1435+64], {%rd89, %rd91};
$L__BB10_50:
	mov.b64 	%rd468, {%r1423, %r1428};
	bar.sync 	0;
	ld.shared.u64 	%rd469, [_ZZN3cub18CUB_300001_SM_10006detail4scan16DeviceScanKernelINS2_10policy_hubIN6thrust24THRUST_300001_SM_1000_NS6system6detail7generic14key_flag_tupleENS6_6detail10any_assignESA_mNS9_16key_flag_scan_opEE10Policy1000ENS6_18transform_iteratorINS9_21construct_key_flag_opENS6_17counting_iteratorImNS6_11use_defaultESJ_SJ_EESA_SJ_EENS6_25transform_output_iteratorINS9_15write_output_opINSB_15normal_iteratorINS6_7pointerI4KeyTNS6_8cuda_cub5par_tESJ_SJ_EEEEPSQ_EENS6_16discard_iteratorImEEEENS0_13ScanTileStateISA_Lb0EEESD_NS0_8NullTypeEmSA_Lb0ES12_EEvT0_T1_T2_iT3_T4_T5_E12temp_storage+72];
	ld.shared.u64 	%rd470, [_ZZN3cub18CUB_300001_SM_10006detail4scan16DeviceScanKernelINS2_10policy_hubIN6thrust24THRUST_300001_SM_1000_NS6system6detail7generic14key_flag_tupleENS6_6detail10any_assignESA_mNS9_16key_flag_scan_opEE10Policy1000ENS6_18transform_iteratorINS9_21construct_key_flag_opENS6_17counting_iteratorImNS6_11use_defaultESJ_SJ_EESA_SJ_EENS6_25transform_output_iteratorINS9_15write_output_opINSB_15normal_iteratorINS6_7pointerI4KeyTNS6_8cuda_cub5par_tESJ_SJ_EEEEPSQ_EENS6_16discard_iteratorImEEEENS0_13ScanTileStateISA_Lb0EEESD_NS0_8NullTypeEmSA_Lb0ES12_EEvT0_T1_T2_iT3_T4_T5_E12temp_storage+88];
	add.s64 	%rd471, %rd470, %rd469;
	setp.eq.s32 	%p58, %r56, 2;
	selp.b64 	%rd472, %rd471, %rd469, %p58;
	ld.shared.u64 	%rd473, [_ZZN3cub18CUB_300001_SM_10006detail4scan16DeviceScanKernelINS2_10policy_hubIN6thrust24THRUST_300001_SM_1000_NS6system6detail7generic14key_flag_tupleENS6_6detail10any_assignESA_mNS9_16key_flag_scan_opEE10Policy1000ENS6_18transform_iteratorINS9_21construct_key_flag_opENS6_17counting_iteratorImNS6_11use_defaultESJ_SJ_EESA_SJ_EENS6_25transform_output_iteratorINS9_15write_output_opINSB_15normal_iteratorINS6_7pointerI4KeyTNS6_8cuda_cub5par_tESJ_SJ_EEEEPSQ_EENS6_16discard_iteratorImEEEENS0_13ScanTileStateISA_Lb0EEESD_NS0_8NullTypeEmSA_Lb0ES12_EEvT0_T1_T2_iT3_T4_T5_E12temp_storage+104];
	add.s64 	%rd474, %rd471, %rd473;
	setp.eq.s32 	%p59, %r56, 3;
	selp.b64 	%rd475, %rd474, %rd472, %p59;
	setp.lt.u32 	%p60, %r51, 32;
	setp.eq.s32 	%p61, %r959, 0;
	selp.b64 	%rd476, 0, %rd468, %p61;
	add.s64 	%rd477, %rd475, %rd476;
	selp.b64 	%rd478, %rd468, %rd477, %p60;
	setp.eq.s32 	%p62, %r51, 0;
	selp.b64 	%rd837, 0, %rd478, %p62;
	bra.uni 	$L__BB10_79;
$L__BB10_51:
	add.s64 	%rd349, %rd86, %rd83;
	add.s64 	%rd350, %rd90, %rd349;
	mov.b64 	{%r975, %r980}, %rd350;
	mov.b64 	{%r1065, %r1070}, %rd89;
	mov.b32 	%r1081, 1;
	mov.b32 	%r1082, 0;
	mov.b32 	%r1083, -1;
	// begin inline asm
	shfl.sync.up.b32 %r964, %r1065, %r1081, %r1082, %r1083;
	// end inline asm
	// begin inline asm
	shfl.sync.up.b32 %r969, %r1070, %r1081, %r1082, %r1083;
	// end inline asm
	// begin inline asm
	shfl.sync.up.b32 %r974, %r975, %r1081, %r1082, %r1083;
	// end inline asm
	// begin inline asm
	shfl.sync.up.b32 %r979, %r980, %r1081, %r1082, %r1083;
	// end inline asm
	mov.b64 	%rd351, {%r974, %r979};
	setp.lt.s32 	%p11, %r959, 1;
	selp.b64 	%rd352, 0, %rd351, %p11;
	add.s64 	%rd353, %rd352, %rd350;
	mov.b64 	{%r995, %r1000}, %rd353;
	mov.b32 	%r1001, 2;
	// begin inline asm
	shfl.sync.up.b32 %r984, %r1065, %r1001, %r1082, %r1083;
	// end inline asm
	// begin inline asm
	shfl.sync.up.b32 %r989, %r1070, %r1001, %r1082, %r1083;
	// end inline asm
	// begin inline asm
	shfl.sync.up.b32 %r994, %r995, %r1001, %r1082, %r1083;
	// end inline asm
	// begin inline asm
	shfl.sync.up.b32 %r999, %r1000, %r1001, %r1082, %r1083;
	// end inline asm
	mov.b64 	%rd354, {%r994, %r999};
	setp.lt.s32 	%p12, %r959, 2;
	selp.b64 	%rd355, 0, %rd354, %p12;
	add.s64 	%rd356, %rd355, %rd353;
	mov.b64 	{%r1015, %r1020}, %rd356;
	mov.b32 	%r1021, 4;
	// begin inline asm
	shfl.sync.up.b32 %r1004, %r1065, %r1021, %r1082, %r1083;
	// end inline asm
	// begin inline asm
	shfl.sync.up.b32 %r1009, %r1070, %r1021, %r1082, %r1083;
	// end inline asm
	// begin inline asm
	shfl.sync.up.b32 %r1014, %r1015, %r1021, %r1082, %r1083;
	// end inline asm
	// begin inline asm
	shfl.sync.up.b32 %r1019, %r1020, %r1021, %r1082, %r1083;
	// end inline asm
	mov.b64 	%rd357, {%r1014, %r1019};
	setp.lt.s32 	%p13, %r959, 4;
	selp.b64 	%rd358, 0, %rd357, %p13;
	add.s64 	%rd359, %rd358, %rd356;
	mov.b64 	{%r1035, %r1040}, %rd359;
	mov.b32 	%r1041, 8;
	// begin inline asm
	shfl.sync.up.b32 %r1024, %r1065, %r1041, %r1082, %r1083;
	// end inline asm
	// begin inline asm
	shfl.sync.up.b32 %r1029, %r1070, %r1041, %r1082, %r1083;
	// end inline asm
	// begin inline asm
	shfl.sync.up.b32 %r1034, %r1035, %r1041, %r1082, %r1083;
	// end inline asm
	// begin inline asm
	shfl.sync.up.b32 %r1039, %r1040, %r1041, %r1082, %r1083;
	// end inline asm
	mov.b64 	%rd360, {%r1034, %r1039};
	setp.lt.s32 	%p14, %r959, 8;
	selp.b64 	%rd361, 0, %rd360, %p14;
	add.s64 	%rd362, %rd361, %rd359;
	mov.b64 	{%r1055, %r1060}, %rd362;
	mov.b32 	%r1061, 16;
	// begin inline asm
	shfl.sync.up.b32 %r1044, %r1065, %r1061, %r1082, %r1083;
	// end inline asm
	// begin inline asm
	shfl.sync.up.b32 %r1049, %r1070, %r1061, %r1082, %r1083;
	// end inline asm
	// begin inline asm
	shfl.sync.up.b32 %r1054, %r1055, %r1061, %r1082, %r1083;
	// end inline asm
	// begin inline asm
	shfl.sync.up.b32 %r1059, %r1060, %r1061, %r1082, %r1083;
	// end inline asm
	mov.b64 	%rd363, {%r1054, %r1059};
	setp.lt.s32 	%p15, %r959, 16;
	selp.b64 	%rd364, 0, %rd363, %p15;
	add.s64 	%rd93, %rd364, %rd362;
	mov.b64 	{%r1075, %r1080}, %rd93;
	// begin inline asm
	shfl.sync.up.b32 %r1064, %r1065, %r1081, %r1082, %r1083;
	// end inline asm
	// begin inline asm
	shfl.sync.up.b32 %r1069, %r1070, %r1081, %r1082, %r1083;
	// end inline asm
	// begin inline asm
	shfl.sync.up.b32 %r1074, %r1075, %r1081, %r1082, %r1083;
	// end inline asm
	// begin inline asm
	shfl.sync.up.b32 %r1079, %r1080, %r1081, %r1082, %r1083;
	// end inline asm
	setp.ne.s32 	%p16, %r959, 31;
	@%p16 bra 	$L__BB10_53;
	shl.b32 	%r1084, %r56, 4;
	add.s32 	%r1086, %r962, %r1084;
	st.shared.v2.u64 	[%r1086+64], {%rd89, %rd93};
$L__BB10_53:
	mov.b64 	%rd365, {%r1074, %r1079};
	bar.sync 	0;
	ld.shared.u64 	%rd366, [_ZZN3cub18CUB_300001_SM_10006detail4scan16DeviceScanKernelINS2_10policy_hubIN6thrust24THRUST_300001_SM_1000_NS6system6detail7generic14key_flag_tupleENS6_6detail10any_assignESA_mNS9_16key_flag_scan_opEE10Policy1000ENS6_18transform_iteratorINS9_21construct_key_flag_opENS6_17counting_iteratorImNS6_11use_defaultESJ_SJ_EESA_SJ_EENS6_25transform_output_iteratorINS9_15write_output_opINSB_15normal_iteratorINS6_7pointerI4KeyTNS6_8cuda_cub5par_tESJ_SJ_EEEEPSQ_EENS6_16discard_iteratorImEEEENS0_13ScanTileStateISA_Lb0EEESD_NS0_8NullTypeEmSA_Lb0ES12_EEvT0_T1_T2_iT3_T4_T5_E12temp_storage+72];
	ld.shared.u64 	%rd367, [_ZZN3cub18CUB_300001_SM_10006detail4scan16DeviceScanKernelINS2_10policy_hubIN6thrust24THRUST_300001_SM_1000_NS6system6detail7generic14key_flag_tupleENS6_6detail10any_assignESA_mNS9_16key_flag_scan_opEE10Policy1000ENS6_18transform_iteratorINS9_21construct_key_flag_opENS6_17counting_iteratorImNS6_11use_defaultESJ_SJ_EESA_SJ_EENS6_25transform_output_iteratorINS9_15write_output_opINSB_15normal_iteratorINS6_7pointerI4KeyTNS6_8cuda_cub5par_tESJ_SJ_EEEEPSQ_EENS6_16discard_iteratorImEEEENS0_13ScanTileStateISA_Lb0EEESD_NS0_8NullTypeEmSA_Lb0ES12_EEvT0_T1_T2_iT3_T4_T5_E12temp_storage+88];
	add.s64 	%rd368, %rd367, %rd366;
	setp.eq.s32 	%p17, %r56, 2;
	selp.b64 	%rd369, %rd368, %rd366, %p17;
	ld.shared.u64 	%rd370, [_ZZN3cub18CUB_300001_SM_10006detail4scan16DeviceScanKernelINS2_10policy_hubIN6thrust24THRUST_300001_SM_1000_NS6system6detail7generic14key_flag_tupleENS6_6detail10any_assignESA_mNS9_16key_flag_scan_opEE10Policy1000ENS6_18transform_iteratorINS9_21construct_key_flag_opENS6_17counting_iteratorImNS6_11use_defaultESJ_SJ_EESA_SJ_EENS6_25transform_output_iteratorINS9_15write_output_opINSB_15normal_iteratorINS6_7pointerI4KeyTNS6_8cuda_cub5par_tESJ_SJ_EEEEPSQ_EENS6_16discard_iteratorImEEEENS0_13ScanTileStateISA_Lb0EEESD_NS0_8NullTypeEmSA_Lb0ES12_EEvT0_T1_T2_iT3_T4_T5_E12temp_storage+104];
	add.s64 	%rd371, %rd368, %rd370;
	setp.eq.s32 	%p18, %r56, 3;
	selp.b64 	%rd372, %rd371, %rd369, %p18;
	ld.shared.v2.u64 	{%rd96, %rd95}, [_ZZN3cub18CUB_300001_SM_10006detail4scan16DeviceScanKernelINS2_10policy_hubIN6thrust24THRUST_300001_SM_1000_NS6system6detail7generic14key_flag_tupleENS6_6detail10any_assignESA_mNS9_16key_flag_scan_opEE10Policy1000ENS6_18transform_iteratorINS9_21construct_key_flag_opENS6_17counting_iteratorImNS6_11use_defaultESJ_SJ_EESA_SJ_EENS6_25transform_output_iteratorINS9_15write_output_opINSB_15normal_iteratorINS6_7pointerI4KeyTNS6_8cuda_cub5par_tESJ_SJ_EEEEPSQ_EENS6_16discard_iteratorImEEEENS0_13ScanTileStateISA_Lb0EEESD_NS0_8NullTypeEmSA_Lb0ES12_EEvT0_T1_T2_iT3_T4_T5_E12temp_storage+112];
	add.s64 	%rd97, %rd95, %rd371;
	setp.gt.u32 	%p19, %r51, 31;
	setp.lt.u32 	%p20, %r51, 32;
	setp.eq.s32 	%p21, %r959, 0;
	selp.b64 	%rd373, 0, %rd365, %p21;
	add.s64 	%rd836, %rd372, %rd373;
	selp.b64 	%rd99, %rd365, %rd836, %p20;
	@%p19 bra 	$L__BB10_78;
	setp.ne.s32 	%p22, %r51, 0;
	mul.wide.s32 	%rd374, %r25, 4;
	add.s64 	%rd100, %rd1, %rd374;
	@%p22 bra 	$L__BB10_56;
	st.shared.u64 	[_ZZN3cub18CUB_300001_SM_10006detail4scan16DeviceScanKernelINS2_10policy_hubIN6thrust24THRUST_300001_SM_1000_NS6system6detail7generic14key_flag_tupleENS6_6detail10any_assignESA_mNS9_16key_flag_scan_opEE10Policy1000ENS6_18transform_iteratorINS9_21construct_key_flag_opENS6_17counting_iteratorImNS6_11use_defaultESJ_SJ_EESA_SJ_EENS6_25transform_output_iteratorINS9_15write_output_opINSB_15normal_iteratorINS6_7pointerI4KeyTNS6_8cuda_cub5par_tESJ_SJ_EEEEPSQ_EENS6_16discard_iteratorImEEEENS0_13ScanTileStateISA_Lb0EEESD_NS0_8NullTypeEmSA_Lb0ES12_EEvT0_T1_T2_iT3_T4_T5_E12temp_storage+40], %rd96;
	st.shared.u64 	[_ZZN3cub18CUB_300001_SM_10006detail4scan16DeviceScanKernelINS2_10policy_hubIN6thrust24THRUST_300001_SM_1000_NS6system6detail7generic14key_flag_tupleENS6_6detail10any_assignESA_mNS9_16key_flag_scan_opEE10Policy1000ENS6_18transform_iteratorINS9_21construct_key_flag_opENS6_17counting_iteratorImNS6_11use_defaultESJ_SJ_EESA_SJ_EENS6_25transform_output_iteratorINS9_15write_output_opINSB_15normal_iteratorINS6_7pointerI4KeyTNS6_8cuda_cub5par_tESJ_SJ_EEEEPSQ_EENS6_16discard_iteratorImEEEENS0_13ScanTileStateISA_Lb0EEESD_NS0_8NullTypeEmSA_Lb0ES12_EEvT0_T1_T2_iT3_T4_T5_E12temp_storage+48], %rd97;
	mul.wide.s32 	%rd380, %r25, 16;
	add.s64 	%rd381, %rd2, %rd380;
	add.s64 	%rd375, %rd381, 512;
	// begin inline asm
	st.cg.u64 [%rd375], %rd96;
	// end inline asm
	add.s64 	%rd377, %rd381, 520;
	// begin inline asm
	st.cg.u64 [%rd377], %rd97;
	// end inline asm
	add.s64 	%rd379, %rd100, 128;
	mov.b32 	%r1087, 100;
	// begin inline asm
	st.release.gpu.u32 [%rd379], %r1087;
	// end inline asm
$L__BB10_56:
	not.b32 	%r1088, %r51;
	add.s32 	%r2582, %r25, %r1088;
	mov.u32 	%r1089, %nctaid.x;
	setp.gt.u32 	%p23, %r1089, 499;
	@%p23 bra 	$L__BB10_58;
	membar.cta;
	bra.uni 	$L__BB10_59;
$L__BB10_58:
	mov.b32 	%r1090, 450;
	// begin inline asm
	nanosleep.u32 %r1090;
	// end inline asm
$L__BB10_59:
	mul.wide.s32 	%rd382, %r2582, 4;
	add.s64 	%rd383, %rd1, %rd382;
	add.s64 	%rd101, %rd383, 128;
$L__BB10_60:
	// begin inline asm
	ld.relaxed.gpu.u32 %r2581, [%rd101];
	// end inline asm
	membar.gl;
	setp.eq.s32 	%p24, %r2581, 99;
	mov.b32 	%r1092, -1;
	vote.sync.any.pred 	%p25, %p24, %r1092;
	@%p25 bra 	$L__BB10_60;
	setp.eq.s32 	%p26, %r2581, 101;
	@%p26 bra 	$L__BB10_64;
	setp.ne.s32 	%p27, %r2581, 100;
	@%p27 bra 	$L__BB10_65;
	mul.wide.s32 	%rd396, %r2582, 16;
	add.s64 	%rd397, %rd2, %rd396;
	add.s64 	%rd393, %rd397, 512;
	// begin inline asm
	ld.cg.u64 %rd829, [%rd393];
	// end inline asm
	add.s64 	%rd395, %rd397, 520;
	// begin inline asm
	ld.cg.u64 %rd830, [%rd395];
	// end inline asm
	bra.uni 	$L__BB10_65;
$L__BB10_64:
	mul.wide.s32 	%rd390, %r2582, 16;
	add.s64 	%rd391, %rd3, %rd390;
	add.s64 	%rd387, %rd391, 512;
	// begin inline asm
	ld.cg.u64 %rd829, [%rd387];
	// end inline asm
	add.s64 	%rd389, %rd391, 520;
	// begin inline asm
	ld.cg.u64 %rd830, [%rd389];
	// end inline asm
$L__BB10_65:
	setp.eq.s32 	%p28, %r2581, 101;
	mov.b32 	%r1194, -1;
	vote.sync.ballot.b32 	%r1195, %p28, %r1194;
	// begin inline asm
	mov.u32 %r1094, %lanemask_ge;
	// end inline asm
	and.b32  	%r1196, %r1195, %r1094;
	or.b32  	%r1197, %r1196, -2147483648;
	add.s32 	%r1198, %r1197, -1;
	not.b32 	%r1199, %r1197;
	and.b32  	%r1200, %r1199, %r1198;
	popc.b32 	%r1098, %r1200;
	mov.b64 	{%r1176, %r1181}, %rd829;
	mov.b32 	%r1112, 1;
	// begin inline asm
	shfl.sync.down.b32 %r1095, %r1176, %r1112, %r1098, %r1194;
	// end inline asm
	// begin inline asm
	shfl.sync.down.b32 %r1100, %r1181, %r1112, %r1098, %r1194;
	// end inline asm
	mov.b64 	{%r1106, %r1111}, %rd830;
	// begin inline asm
	shfl.sync.down.b32 %r1105, %r1106, %r1112, %r1098, %r1194;
	// end inline asm
	// begin inline asm
	shfl.sync.down.b32 %r1110, %r1111, %r1112, %r1098, %r1194;
	// end inline asm
	mov.b64 	%rd399, {%r1105, %r1110};
	setp.lt.s32 	%p30, %r959, %r1098;
	selp.b64 	%rd400, %rd399, 0, %p30;
	add.s64 	%rd401, %rd400, %rd830;
	mov.b64 	{%r1126, %r1131}, %rd401;
	mov.b32 	%r1132, 2;
	// begin inline asm
	shfl.sync.down.b32 %r1115, %r1176, %r1132, %r1098, %r1194;
	// end inline asm
	// begin inline asm
	shfl.sync.down.b32 %r1120, %r1181, %r1132, %r1098, %r1194;
	// end inline asm
	// begin inline asm
	shfl.sync.down.b32 %r1125, %r1126, %r1132, %r1098, %r1194;
	// end inline asm
	// begin inline asm
	shfl.sync.down.b32 %r1130, %r1131, %r1132, %r1098, %r1194;
	// end inline asm
	mov.b64 	%rd402, {%r1125, %r1130};
	add.s32 	%r66, %r959, 2;
	setp.gt.s32 	%p31, %r66, %r1098;
	selp.b64 	%rd403, 0, %rd402, %p31;
	add.s64 	%rd404, %rd403, %rd401;
	mov.b64 	{%r1146, %r1151}, %rd404;
	mov.b32 	%r1152, 4;
	// begin inline asm
	shfl.sync.down.b32 %r1135, %r1176, %r1152, %r1098, %r1194;
	// end inline asm
	// begin inline asm
	shfl.sync.down.b32 %r1140, %r1181, %r1152, %r1098, %r1194;
	// end inline asm
	// begin inline asm
	shfl.sync.down.b32 %r1145, %r1146, %r1152, %r1098, %r1194;
	// end inline asm
	// begin inline asm
	shfl.sync.down.b32 %r1150, %r1151, %r1152, %r1098, %r1194;
	// end inline asm
	mov.b64 	%rd405, {%r1145, %r1150};
	add.s32 	%r67, %r959, 4;
	setp.gt.s32 	%p32, %r67, %r1098;
	selp.b64 	%rd406, 0, %rd405, %p32;
	add.s64 	%rd407, %rd406, %rd404;
	mov.b64 	{%r1166, %r1171}, %rd407;
	mov.b32 	%r1172, 8;
	// begin inline asm
	shfl.sync.down.b32 %r1155, %r1176, %r1172, %r1098, %r1194;
	// end inline asm
	// begin inline asm
	shfl.sync.down.b32 %r1160, %r1181, %r1172, %r1098, %r1194;
	// end inline asm
	// begin inline asm
	shfl.sync.down.b32 %r1165, %r1166, %r1172, %r1098, %r1194;
	// end inline asm
	// begin inline asm
	shfl.sync.down.b32 %r1170, %r1171, %r1172, %r1098, %r1194;
	// end inline asm
	mov.b64 	%rd408, {%r1165, %r1170};
	add.s32 	%r68, %r959, 8;
	setp.gt.s32 	%p33, %r68, %r1098;
	selp.b64 	%rd409, 0, %rd408, %p33;
	add.s64 	%rd410, %rd409, %rd407;
	mov.b64 	{%r1186, %r1191}, %rd410;
	mov.b32 	%r1192, 16;
	// begin inline asm
	shfl.sync.down.b32 %r1175, %r1176, %r1192, %r1098, %r1194;
	// end inline asm
	// begin inline asm
	shfl.sync.down.b32 %r1180, %r1181, %r1192, %r1098, %r1194;
	// end inline asm
	// begin inline asm
	shfl.sync.down.b32 %r1185, %r1186, %r1192, %r1098, %r1194;
	// end inline asm
	// begin inline asm
	shfl.sync.down.b32 %r1190, %r1191, %r1192, %r1098, %r1194;
	// end inline asm
	mov.b64 	%rd411, {%r1185, %r1190};
	add.s32 	%r69, %r959, 16;
	setp.gt.s32 	%p34, %r69, %r1098;
	selp.b64 	%rd412, 0, %rd411, %p34;
	add.s64 	%rd831, %rd412, %rd410;
	add.s64 	%rd109, %rd3, 512;
	add.s64 	%rd110, %rd2, 512;
	add.s64 	%rd111, %rd1, 128;
$L__BB10_66:
	setp.ne.s32 	%p35, %r2581, 101;
	mov.b32 	%r1201, -1;
	vote.sync.all.pred 	%p36, %p35, %r1201;
	not.pred 	%p37, %p36;
	@%p37 bra 	$L__BB10_74;
	mul.wide.s32 	%rd422, %r2582, 4;
	add.s64 	%rd423, %rd111, %rd422;
	add.s64 	%rd115, %rd423, -128;
$L__BB10_68:
	// begin inline asm
	ld.relaxed.gpu.u32 %r2581, [%rd115];
	// end inline asm
	membar.gl;
	setp.eq.s32 	%p41, %r2581, 99;
	mov.b32 	%r1205, -1;
	vote.sync.any.pred 	%p42, %p41, %r1205;
	@%p42 bra 	$L__BB10_68;
	setp.eq.s32 	%p43, %r2581, 101;
	@%p43 bra 	$L__BB10_72;
	setp.ne.s32 	%p44, %r2581, 100;
	@%p44 bra 	$L__BB10_73;
	mul.wide.s32 	%rd435, %r2582, 16;
	add.s64 	%rd436, %rd110, %rd435;
	add.s64 	%rd432, %rd436, -512;
	// begin inline asm
	ld.cg.u64 %rd834, [%rd432];
	// end inline asm
	add.s64 	%rd434, %rd436, -504;
	// begin inline asm
	ld.cg.u64 %rd835, [%rd434];
	// end inline asm
	bra.uni 	$L__BB10_73;
$L__BB10_72:
	mul.wide.s32 	%rd429, %r2582, 16;
	add.s64 	%rd430, %rd109, %rd429;
	add.s64 	%rd426, %rd430, -512;
	// begin inline asm
	ld.cg.u64 %rd834, [%rd426];
	// end inline asm
	add.s64 	%rd428, %rd430, -504;
	// begin inline asm
	ld.cg.u64 %rd835, [%rd428];
	// end inline asm
$L__BB10_73:
	mov.b32 	%r1306, -1;
	vote.sync.ballot.b32 	%r1307, %p43, %r1306;
	and.b32  	%r1308, %r1307, %r1094;
	or.b32  	%r1309, %r1308, -2147483648;
	add.s32 	%r1310, %r1309, -1;
	not.b32 	%r1311, %r1309;
	and.b32  	%r1312, %r1311, %r1310;
	popc.b32 	%r1210, %r1312;
	mov.b64 	{%r1288, %r1293}, %rd834;
	mov.b32 	%r1224, 1;
	// begin inline asm
	shfl.sync.down.b32 %r1207, %r1288, %r1224, %r1210, %r1306;
	// end inline asm
	// begin inline asm
	shfl.sync.down.b32 %r1212, %r1293, %r1224, %r1210, %r1306;
	// end inline asm
	mov.b64 	{%r1218, %r1223}, %rd835;
	// begin inline asm
	shfl.sync.down.b32 %r1217, %r1218, %r1224, %r1210, %r1306;
	// end inline asm
	// begin inline asm
	shfl.sync.down.b32 %r1222, %r1223, %r1224, %r1210, %r1306;
	// end inline asm
	mov.b64 	%rd437, {%r1217, %r1222};
	setp.lt.s32 	%p47, %r959, %r1210;
	selp.b64 	%rd438, %rd437, 0, %p47;
	add.s64 	%rd439, %rd438, %rd835;
	mov.b64 	{%r1238, %r1243}, %rd439;
	mov.b32 	%r1244, 2;
	// begin inline asm
	shfl.sync.down.b32 %r1227, %r1288, %r1244, %r1210, %r1306;
	// end inline asm
	// begin inline asm
	shfl.sync.down.b32 %r1232, %r1293, %r1244, %r1210, %r1306;
	// end inline asm
	// begin inline asm
	shfl.sync.down.b32 %r1237, %r1238, %r1244, %r1210, %r1306;
	// end inline asm
	// begin inline asm
	shfl.sync.down.b32 %r1242, %r1243, %r1244, %r1210, %r1306;
	// end inline asm
	mov.b64 	%rd440, {%r1237, %r1242};
	setp.gt.s32 	%p48, %r66, %r1210;
	selp.b64 	%rd441, 0, %rd440, %p48;
	add.s64 	%rd442, %rd441, %rd439;
	mov.b64 	{%r1258, %r1263}, %rd442;
	mov.b32 	%r1264, 4;
	// begin inline asm
	shfl.sync.down.b32 %r1247, %r1288, %r1264, %r1210, %r1306;
	// end inline asm
	// begin inline asm
	shfl.sync.down.b32 %r1252, %r1293, %r1264, %r1210, %r1306;
	// end inline asm
	// begin inline asm
	shfl.sync.down.b32 %r1257, %r1258, %r1264, %r1210, %r1306;
	// end inline asm
	// begin inline asm
	shfl.sync.down.b32 %r1262, %r1263, %r1264, %r1210, %r1306;
	// end inline asm
	mov.b64 	%rd443, {%r1257, %r1262};
	setp.gt.s32 	%p49, %r67, %r1210;
	selp.b64 	%rd444, 0, %rd443, %p49;
	add.s64 	%rd445, %rd444, %rd442;
	mov.b64 	{%r1278, %r1283}, %rd445;
	mov.b32 	%r1284, 8;
	// begin inline asm
	shfl.sync.down.b32 %r1267, %r1288, %r1284, %r1210, %r1306;
	// end inline asm
	// begin inline asm
	shfl.sync.down.b32 %r1272, %r1293, %r1284, %r1210, %r1306;
	// end inline asm
	// begin inline asm
	shfl.sync.down.b32 %r1277, %r1278, %r1284, %r1210, %r1306;
	// end inline asm
	// begin inline asm
	shfl.sync.down.b32 %r1282, %r1283, %r1284, %r1210, %r1306;
	// end inline asm
	mov.b64 	%rd446, {%r1277, %r1282};
	setp.gt.s32 	%p50, %r68, %r1210;
	selp.b64 	%rd447, 0, %rd446, %p50;
	add.s64 	%rd448, %rd447, %rd445;
	mov.b64 	{%r1298, %r1303}, %rd448;
	mov.b32 	%r1304, 16;
	// begin inline asm
	shfl.sync.down.b32 %r1287, %r1288, %r1304, %r1210, %r1306;
	// end inline asm
	// begin inline asm
	shfl.sync.down.b32 %r1292, %r1293, %r1304, %r1210, %r1306;
	// end inline asm
	// begin inline asm
	shfl.sync.down.b32 %r1297, %r1298, %r1304, %r1210, %r1306;
	// end inline asm
	// begin inline asm
	shfl.sync.down.b32 %r1302, %r1303, %r1304, %r1210, %r1306;
	// end inline asm
	mov.b64 	%rd449, {%r1297, %r1302};
	setp.gt.s32 	%p51, %r69, %r1210;
	selp.b64 	%rd450, 0, %rd449, %p51;
	add.s64 	%rd451, %rd448, %rd831;
	add.s64 	%rd831, %rd451, %rd450;
	add.s32 	%r2582, %r2582, -32;
	bra.uni 	$L__BB10_66;
$L__BB10_74:
	setp.ne.s32 	%p38, %r51, 0;
	@%p38 bra 	$L__BB10_76;
	add.s64 	%rd416, %rd831, %rd97;
	mul.wide.s32 	%rd418, %r25, 16;
	add.s64 	%rd419, %rd3, %rd418;
	add.s64 	%rd413, %rd419, 512;
	// begin inline asm
	st.cg.u64 [%rd413], %rd96;
	// end inline asm
	add.s64 	%rd415, %rd419, 520;
	// begin inline asm
	st.cg.u64 [%rd415], %rd416;
	// end inline asm
	add.s64 	%rd417, %rd100, 128;
	mov.b32 	%r1203, 101;
	// begin inline asm
	st.release.gpu.u32 [%rd417], %r1203;
	// end inline asm
	st.shared.u64 	[_ZZN3cub18CUB_300001_SM_10006detail4scan16DeviceScanKernelINS2_10policy_hubIN6thrust24THRUST_300001_SM_1000_NS6system6detail7generic14key_flag_tupleENS6_6detail10any_assignESA_mNS9_16key_flag_scan_opEE10Policy1000ENS6_18transform_iteratorINS9_21construct_key_flag_opENS6_17counting_iteratorImNS6_11use_defaultESJ_SJ_EESA_SJ_EENS6_25transform_output_iteratorINS9_15write_output_opINSB_15normal_iteratorINS6_7pointerI4KeyTNS6_8cuda_cub5par_tESJ_SJ_EEEEPSQ_EENS6_16discard_iteratorImEEEENS0_13ScanTileStateISA_Lb0EEESD_NS0_8NullTypeEmSA_Lb0ES12_EEvT0_T1_T2_iT3_T4_T5_E12temp_storage+8], %rd829;
	st.shared.v2.u64 	[_ZZN3cub18CUB_300001_SM_10006detail4scan16DeviceScanKernelINS2_10policy_hubIN6thrust24THRUST_300001_SM_1000_NS6system6detail7generic14key_flag_tupleENS6_6detail10any_assignESA_mNS9_16key_flag_scan_opEE10Policy1000ENS6_18transform_iteratorINS9_21construct_key_flag_opENS6_17counting_iteratorImNS6_11use_defaultESJ_SJ_EESA_SJ_EENS6_25transform_output_iteratorINS9_15write_output_opINSB_15normal_iteratorINS6_7pointerI4KeyTNS6_8cuda_cub5par_tESJ_SJ_EEEEPSQ_EENS6_16discard_iteratorImEEEENS0_13ScanTileStateISA_Lb0EEESD_NS0_8NullTypeEmSA_Lb0ES12_EEvT0_T1_T2_iT3_T4_T5_E12temp_storage+16], {%rd831, %rd96};
	st.shared.u64 	[_ZZN3cub18CUB_300001_SM_10006detail4scan16DeviceScanKernelINS2_10policy_hubIN6thrust24THRUST_300001_SM_1000_NS6system6detail7generic14key_flag_tupleENS6_6detail10any_assignESA_mNS9_16key_flag_scan_opEE10Policy1000ENS6_18transform_iteratorINS9_21construct_key_flag_opENS6_17counting_iteratorImNS6_11use_defaultESJ_SJ_EESA_SJ_EENS6_25transform_output_iteratorINS9_15write_output_opINSB_15normal_iteratorINS6_7pointerI4KeyTNS6_8cuda_cub5par_tESJ_SJ_EEEEPSQ_EENS6_16discard_iteratorImEEEENS0_13ScanTileStateISA_Lb0EEESD_NS0_8NullTypeEmSA_Lb0ES12_EEvT0_T1_T2_iT3_T4_T5_E12temp_storage+32], %rd416;
$L__BB10_76:
	setp.ne.s32 	%p39, %r959, 0;
	mov.u64 	%rd836, %rd99;
	@%p39 bra 	$L__BB10_78;
	st.shared.u64 	[_ZZN3cub18CUB_300001_SM_10006detail4scan16DeviceScanKernelINS2_10policy_hubIN6thrust24THRUST_300001_SM_1000_NS6system6detail7generic14key_flag_tupleENS6_6detail10any_assignESA_mNS9_16key_flag_scan_opEE10Policy1000ENS6_18transform_iteratorINS9_21construct_key_flag_opENS6_17counting_iteratorImNS6_11use_defaultESJ_SJ_EESA_SJ_EENS6_25transform_output_iteratorINS9_15write_output_opINSB_15normal_iteratorINS6_7pointerI4KeyTNS6_8cuda_cub5par_tESJ_SJ_EEEEPSQ_EENS6_16discard_iteratorImEEEENS0_13ScanTileStateISA_Lb0EEESD_NS0_8NullTypeEmSA_Lb0ES12_EEvT0_T1_T2_iT3_T4_T5_E12temp_storage+136], %rd829;
	st.shared.u64 	[_ZZN3cub18CUB_300001_SM_10006detail4scan16DeviceScanKernelINS2_10policy_hubIN6thrust24THRUST_300001_SM_1000_NS6system6detail7generic14key_flag_tupleENS6_6detail10any_assignESA_mNS9_16key_flag_scan_opEE10Policy1000ENS6_18transform_iteratorINS9_21construct_key_flag_opENS6_17counting_iteratorImNS6_11use_defaultESJ_SJ_EESA_SJ_EENS6_25transform_output_iteratorINS9_15write_output_opINSB_15normal_iteratorINS6_7pointerI4KeyTNS6_8cuda_cub5par_tESJ_SJ_EEEEPSQ_EENS6_16discard_iteratorImEEEENS0_13ScanTileStateISA_Lb0EEESD_NS0_8NullTypeEmSA_Lb0ES12_EEvT0_T1_T2_iT3_T4_T5_E12temp_storage+144], %rd831;
	mov.u64 	%rd836, %rd831;
$L__BB10_78:
	bar.sync 	0;
	setp.eq.s32 	%p40, %r51, 0;
	ld.shared.u64 	%rd420, [_ZZN3cub18CUB_300001_SM_10006detail4scan16DeviceScanKernelINS2_10policy_hubIN6thrust24THRUST_300001_SM_1000_NS6system6detail7generic14key_flag_tupleENS6_6detail10any_assignESA_mNS9_16key_flag_scan_opEE10Policy1000ENS6_18transform_iteratorINS9_21construct_key_flag_opENS6_17counting_iteratorImNS6_11use_defaultESJ_SJ_EESA_SJ_EENS6_25transform_output_iteratorINS9_15write_output_opINSB_15normal_iteratorINS6_7pointerI4KeyTNS6_8cuda_cub5par_tESJ_SJ_EEEEPSQ_EENS6_16discard_iteratorImEEEENS0_13ScanTileStateISA_Lb0EEESD_NS0_8NullTypeEmSA_Lb0ES12_EEvT0_T1_T2_iT3_T4_T5_E12temp_storage+144];
	selp.b64 	%rd421, 0, %rd420, %p40;
	add.s64 	%rd837, %rd421, %rd836;
$L__BB10_79:
	add.s64 	%rd479, %rd837, %rd83;
	add.s64 	%rd480, %rd86, %rd479;
	add.s64 	%rd481, %rd90, %rd480;
	bar.sync 	0;
	st.shared.v2.u64 	[%r58], {%rd81, %rd479};
	st.shared.v2.u64 	[%r58+16], {%rd84, %rd480};
	st.shared.v2.u64 	[%r58+32], {%rd89, %rd481};
	bar.warp.sync 	-1;
	ld.shared.v2.u64 	{%rd126, %rd127}, [%r57];
	ld.shared.v2.u64 	{%rd128, %rd129}, [%r57+512];
	ld.shared.v2.u64 	{%rd130, %rd131}, [%r57+1024];
	setp.ne.s32 	%p63, %r51, 0;
	@%p63 bra 	$L__BB10_81;
	st.volatile.shared.u32 	[_ZZN3cub18CUB_300001_SM_10006detail4scan16DeviceScanKernelINS2_10policy_hubIN6thrust24THRUST_300001_SM_1000_NS6system6detail7generic14key_flag_tupleENS6_6detail10any_assignESA_mNS9_16key_flag_scan_opEE10Policy1000ENS6_18transform_iteratorINS9_21construct_key_flag_opENS6_17counting_iteratorImNS6_11use_defaultESJ_SJ_EESA_SJ_EENS6_25transform_output_iteratorINS9_15write_output_opINSB_15normal_iteratorINS6_7pointerI4KeyTNS6_8cuda_cub5par_tESJ_SJ_EEEEPSQ_EENS6_16discard_iteratorImEEEENS0_13ScanTileStateISA_Lb0EEESD_NS0_8NullTypeEmSA_Lb0ES12_EEvT0_T1_T2_iT3_T4_T5_E12temp_storage+6144], %r46;
$L__BB10_81:
	bar.sync 	0;
	ld.volatile.shared.u32 	%r74, [_ZZN3cub18CUB_300001_SM_10006detail4scan16DeviceScanKernelINS2_10policy_hubIN6thrust24THRUST_300001_SM_1000_NS6system6detail7generic14key_flag_tupleENS6_6detail10any_assignESA_mNS9_16key_flag_scan_opEE10Policy1000ENS6_18transform_iteratorINS9_21construct_key_flag_opENS6_17counting_iteratorImNS6_11use_defaultESJ_SJ_EESA_SJ_EENS6_25transform_output_iteratorINS9_15write_output_opINSB_15normal_iteratorINS6_7pointerI4KeyTNS6_8cuda_cub5par_tESJ_SJ_EEEEPSQ_EENS6_16discard_iteratorImEEEENS0_13ScanTileStateISA_Lb0EEESD_NS0_8NullTypeEmSA_Lb0ES12_EEvT0_T1_T2_iT3_T4_T5_E12temp_storage+6144];
	setp.ge.s32 	%p64, %r52, %r74;
	setp.ge.u64 	%p65, %rd126, %rd10;
	or.pred  	%p66, %p64, %p65;
	@%p66 bra 	$L__BB10_83;
	shl.b64 	%rd482, %rd126, 3;
	add.s64 	%rd483, %rd11, %rd482;
	ld.global.u8 	%rs1, [%rd483];
	ld.global.u8 	%rs2, [%rd483+1];
	ld.global.u8 	%rs3, [%rd483+2];
	ld.global.u8 	%rs4, [%rd483+3];
	ld.global.u8 	%rs5, [%rd483+4];
	ld.global.u8 	%rs6, [%rd483+5];
	ld.global.u8 	%rs7, [%rd483+6];
	ld.global.u8 	%rs8, [%rd483+7];
	shl.b64 	%rd484, %rd127, 3;
	add.s64 	%rd485, %rd12, %rd484;
	st.global.u8 	[%rd485+-8], %rs1;
	st.global.u8 	[%rd485+-7], %rs2;
	st.global.u8 	[%rd485+-6], %rs3;
	st.global.u8 	[%rd485+-5], %rs4;
	st.global.u8 	[%rd485+-4], %rs5;
	st.global.u8 	[%rd485+-3], %rs6;
	st.global.u8 	[%rd485+-2], %rs7;
	st.global.u8 	[%rd485+-1], %rs8;
$L__BB10_83:
	setp.ge.s32 	%p67, %r53, %r74;
	setp.ge.u64 	%p68, %rd128, %rd10;
	or.pred  	%p69, %p67, %p68;
	@%p69 bra 	$L__BB10_85;
	shl.b64 	%rd486, %rd128, 3;
	add.s64 	%rd487, %rd11, %rd486;
	ld.global.u8 	%rs9, [%rd487];
	ld.global.u8 	%rs10, [%rd487+1];
	ld.global.u8 	%rs11, [%rd487+2];
	ld.global.u8 	%rs12, [%rd487+3];
	ld.global.u8 	%rs13, [%rd487+4];
	ld.global.u8 	%rs14, [%rd487+5];
	ld.global.u8 	%rs15, [%rd487+6];
	ld.global.u8 	%rs16, [%rd487+7];
	shl.b64 	%rd488, %rd129, 3;
	add.s64 	%rd489, %rd12, %rd488;
	st.global.u8 	[%rd489+-8], %rs9;
	st.global.u8 	[%rd489+-7], %rs10;
	st.global.u8 	[%rd489+-6], %rs11;
	st.global.u8 	[%rd489+-5], %rs12;
	st.global.u8 	[%rd489+-4], %rs13;
	st.global.u8 	[%rd489+-3], %rs14;
	st.global.u8 	[%rd489+-2], %rs15;
	st.global.u8 	[%rd489+-1], %rs16;
$L__BB10_85:
	setp.ge.s32 	%p70, %r54, %r74;
	setp.ge.u64 	%p71, %rd130, %rd10;
	or.pred  	%p72, %p70, %p71;
	@%p72 bra 	$L__BB10_87;
	shl.b64 	%rd490, %rd130, 3;
	add.s64 	%rd491, %rd11, %rd490;
	ld.global.u8 	%rs17, [%rd491];
	ld.global.u8 	%rs18, [%rd491+1];
	ld.global.u8 	%rs19, [%rd491+2];
	ld.global.u8 	%rs20, [%rd491+3];
	ld.global.u8 	%rs21, [%rd491+4];
	ld.global.u8 	%rs22, [%rd491+5];
	ld.global.u8 	%rs23, [%rd491+6];
	ld.global.u8 	%rs24, [%rd491+7];
	shl.b64 	%rd492, %rd131, 3;
	add.s64 	%rd493, %rd12, %rd492;
	st.global.u8 	[%rd493+-8], %rs17;
	st.global.u8 	[%rd493+-7], %rs18;
	st.global.u8 	[%rd493+-6], %rs19;
	st.global.u8 	[%rd493+-5], %rs20;
	st.global.u8 	[%rd493+-4], %rs21;
	st.global.u8 	[%rd493+-3], %rs22;
	st.global.u8 	[%rd493+-2], %rs23;
	st.global.u8 	[%rd493+-1], %rs24;
$L__BB10_87:
	ret;

}
	// .globl	_ZN3cub18CUB_300001_SM_10006detail10merge_sort30DeviceMergeSortBlockSortKernelINS2_10policy_hubIP4KeyTE9Policy600ES6_PNS0_8NullTypeES6_SA_jN4cuda3std3__44lessIS5_EES5_S9_EEvbT0_T1_T2_T3_T4_PT6_PT7_T5_NS1_7vsmem_tE
.visible .entry _ZN3cub18CUB_300001_SM_10006detail10merge_sort30DeviceMergeSortBlockSortKernelINS2_10policy_hubIP4KeyTE9Policy600ES6_PNS0_8NullTypeES6_SA_jN4cuda3std3__44lessIS5_EES5_S9_EEvbT0_T1_T2_T3_T4_PT6_PT7_T5_NS1_7vsmem_tE(
	.param .u8 _ZN3cub18CUB_300001_SM_10006detail10merge_sort30DeviceMergeSortBlockSortKernelINS2_10policy_hubIP4KeyTE9Policy600ES6_PNS0_8NullTypeES6_SA_jN4cuda3std3__44lessIS5_EES5_S9_EEvbT0_T1_T2_T3_T4_PT6_PT7_T5_NS1_7vsmem_tE_param_0,
	.param .u64 .ptr .align 1 _ZN3cub18CUB_300001_SM_10006detail10merge_sort30DeviceMergeSortBlockSortKernelINS2_10policy_hubIP4KeyTE9Policy600ES6_PNS0_8NullTypeES6_SA_jN4cuda3std3__44lessIS5_EES5_S9_EEvbT0_T1_T2_T3_T4_PT6_PT7_T5_NS1_7vsmem_tE_param_1,
	.param .u64 .ptr .align 1 _ZN3cub18CUB_300001_SM_10006detail10merge_sort30DeviceMergeSortBlockSortKernelINS2_10policy_hubIP4KeyTE9Policy600ES6_PNS0_8NullTypeES6_SA_jN4cuda3std3__44lessIS5_EES5_S9_EEvbT0_T1_T2_T3_T4_PT6_PT7_T5_NS1_7vsmem_tE_param_2,
	.param .u64 .ptr .align 1 _ZN3cub18CUB_300001_SM_10006detail10merge_sort30DeviceMergeSortBlockSortKernelINS2_10policy_hubIP4KeyTE9Policy600ES6_PNS0_8NullTypeES6_SA_jN4cuda3std3__44lessIS5_EES5_S9_EEvbT0_T1_T2_T3_T4_PT6_PT7_T5_NS1_7vsmem_tE_param_3,
	.param .u64 .ptr .align 1 _ZN3cub18CUB_300001_SM_10006detail10merge_sort30DeviceMergeSortBlockSortKernelINS2_10policy_hubIP4KeyTE9Policy600ES6_PNS0_8NullTypeES6_SA_jN4cuda3std3__44lessIS5_EES5_S9_EEvbT0_T1_T2_T3_T4_PT6_PT7_T5_NS1_7vsmem_tE_param_4,
	.param .u32 _ZN3cub18CUB_300001_SM_10006detail10merge_sort30DeviceMergeSortBlockSortKernelINS2_10policy_hubIP4KeyTE9Policy600ES6_PNS0_8NullTypeES6_SA_jN4cuda3std3__44lessIS5_EES5_S9_EEvbT0_T1_T2_T3_T4_PT6_PT7_T5_NS1_7vsmem_tE_param_5,
	.param .u64 .ptr .align 1 _ZN3cub18CUB_300001_SM_10006detail10merge_sort30DeviceMergeSortBlockSortKernelINS2_10policy_hubIP4KeyTE9Policy600ES6_PNS0_8NullTypeES6_SA_jN4cuda3std3__44lessIS5_EES5_S9_EEvbT0_T1_T2_T3_T4_PT6_PT7_T5_NS1_7vsmem_tE_param_6,
	.param .u64 .ptr .align 1 _ZN3cub18CUB_300001_SM_10006detail10merge_sort30DeviceMergeSortBlockSortKernelINS2_10policy_hubIP4KeyTE9Policy600ES6_PNS0_8NullTypeES6_SA_jN4cuda3std3__44lessIS5_EES5_S9_EEvbT0_T1_T2_T3_T4_PT6_PT7_T5_NS1_7vsmem_tE_param_7,
	.param .align 1 .b8 _ZN3cub18CUB_300001_SM_10006detail10merge_sort30DeviceMergeSortBlockSortKernelINS2_10policy_hubIP4KeyTE9Policy600ES6_PNS0_8NullTypeES6_SA_jN4cuda3std3__44lessIS5_EES5_S9_EEvbT0_T1_T2_T3_T4_PT6_PT7_T5_NS1_7vsmem_tE_param_8[1],
	.param .align 8 .b8 _ZN3cub18CUB_300001_SM_10006detail10merge_sort30DeviceMergeSortBlockSortKernelINS2_10policy_hubIP4KeyTE9Policy600ES6_PNS0_8NullTypeES6_SA_jN4cuda3std3__44lessIS5_EES5_S9_EEvbT0_T1_T2_T3_T4_PT6_PT7_T5_NS1_7vsmem_tE_param_9[8]
)
.maxntid 256
{
	.reg .pred 	%p<186>;
	.reg .b16 	%rs<1355>;
	.reg .b32 	%r<2280>;
	.reg .b64 	%rd<3773>;
	// demoted variable
	.shared .align 16 .b8 _ZZN3cub18CUB_300001_SM_10006detail10merge_sort30DeviceMergeSortBlockSortKernelINS2_10policy_hubIP4KeyTE9Policy600ES6_PNS0_8NullTypeES6_SA_jN4cuda3std3__44lessIS5_EES5_S9_EEvbT0_T1_T2_T3_T4_PT6_PT7_T5_NS1_7vsmem_tEE19static_temp_storage[16912];
	ld.param.u64 	%rd230, [_ZN3cub18CUB_300001_SM_10006detail10merge_sort30DeviceMergeSortBlockSortKernelINS2_10policy_hubIP4KeyTE9Policy600ES6_PNS0_8NullTypeES6_SA_jN4cuda3std3__44lessIS5_EES5_S9_EEvbT0_T1_T2_T3_T4_PT6_PT7_T5_NS1_7vsmem_tE_param_1];
	ld.param.u64 	%rd228, [_ZN3cub18CUB_300001_SM_10006detail10merge_sort30DeviceMergeSortBlockSortKernelINS2_10policy_hubIP4KeyTE9Policy600ES6_PNS0_8NullTypeES6_SA_jN4cuda3std3__44lessIS5_EES5_S9_EEvbT0_T1_T2_T3_T4_PT6_PT7_T5_NS1_7vsmem_tE_param_3];
	ld.param.u32 	%r115, [_ZN3cub18CUB_300001_SM_10006detail10merge_sort30DeviceMergeSortBlockSortKernelINS2_10policy_hubIP4KeyTE9Policy600ES6_PNS0_8NullTypeES6_SA_jN4cuda3std3__44lessIS5_EES5_S9_EEvbT0_T1_T2_T3_T4_PT6_PT7_T5_NS1_7vsmem_tE_param_5];
	ld.param.u64 	%rd229, [_ZN3cub18CUB_300001_SM_10006detail10merge_sort30DeviceMergeSortBlockSortKernelINS2_10policy_hubIP4KeyTE9Policy600ES6_PNS0_8NullTypeES6_SA_jN4cuda3std3__44lessIS5_EES5_S9_EEvbT0_T1_T2_T3_T4_PT6_PT7_T5_NS1_7vsmem_tE_param_6];
	cvta.to.global.u64 	%rd1, %rd229;
	cvta.to.global.u64 	%rd2, %rd228;
	cvta.to.global.u64 	%rd3, %rd230;
	mov.u32 	%r116, %ctaid.x;
	mov.u32 	%r117, %nctaid.x;
	shl.b32 	%r1, %r116, 11;
	add.s32 	%r118, %r117, -1;
	setp.ge.u32 	%p29, %r116, %r118;
	@%p29 bra 	$L__BB11_88;
	// begin inline asm
	griddepcontrol.wait;
	// end inline asm
	cvt.u64.u32 	%rd2146, %r1;
	mov.u32 	%r2, %tid.x;
	and.b32  	%r1271, %r2, 31;
	shl.b32 	%r3, %r2, 3;
	and.b32  	%r1272, %r3, 7936;
	or.b32  	%r1273, %r1272, %r1271;
	cvt.u64.u32 	%rd2147, %r1273;
	add.s64 	%rd4, %rd2147, %rd2146;
	shl.b64 	%rd2148, %rd4, 3;
	add.s64 	%rd2149, %rd3, %rd2148;
	ld.global.u8 	%rs922, [%rd2149+256];
	ld.global.u8 	%rd2150, [%rd2149+260];
	ld.global.u8 	%rd2151, [%rd2149+261];
	ld.global.u8 	%rd2152, [%rd2149+262];
	cvt.u64.u16 	%rd2153, %rs922;
	and.b64  	%rd2154, %rd2153, 255;
	ld.global.u8 	%r1274, [%rd2149+257];
	mul.wide.u32 	%rd2155, %r1274, 256;
	or.b64  	%rd2156, %rd2155, %rd2154;
	ld.global.u8 	%r1275, [%rd2149+258];
	mul.wide.u32 	%rd2157, %r1275, 65536;
	ld.global.u8 	%r1276, [%rd2149+259];
	mul.wide.u32 	%rd2158, %r1276, 16777216;
	or.b64  	%rd2159, %rd2158, %rd2156;
	or.b64  	%rd2160, %rd2159, %rd2157;
	shl.b64 	%rd2161, %rd2150, 32;
	shl.b64 	%rd2162, %rd2151, 40;
	shl.b64 	%rd2163, %rd2152, 48;
	ld.global.u8 	%rd2164, [%rd2149+263];
	shl.b64 	%rd2165, %rd2164, 56;
	or.b64  	%rd2166, %rd2161, %rd2162;
	or.b64  	%rd2167, %rd2166, %rd2160;
	or.b64  	%rd2168, %rd2163, %rd2165;
	or.b64  	%rd2169, %rd2168, %rd2167;
	ld.global.u8 	%rs923, [%rd2149+512];
	ld.global.u8 	%rd2170, [%rd2149+516];
	ld.global.u8 	%rd2171, [%rd2149+517];
	ld.global.u8 	%rd2172, [%rd2149+518];
	cvt.u64.u16 	%rd2173, %rs923;
	and.b64  	%rd2174, %rd2173, 255;
	ld.global.u8 	%r1277, [%rd2149+513];
	mul.wide.u32 	%rd2175, %r1277, 256;
	or.b64  	%rd2176, %rd2175, %rd2174;
	ld.global.u8 	%r1278, [%rd2149+514];
	mul.wide.u32 	%rd2177, %r1278, 65536;
	ld.global.u8 	%r1279, [%rd2149+515];
	mul.wide.u32 	%rd2178, %r1279, 16777216;
	or.b64  	%rd2179, %rd2178, %rd2176;
	or.b64  	%rd2180, %rd2179, %rd2177;
	shl.b64 	%rd2181, %rd2170, 32;
	shl.b64 	%rd2182, %rd2171, 40;
	shl.b64 	%rd2183, %rd2172, 48;
	ld.global.u8 	%rd2184, [%rd2149+519];
	shl.b64 	%rd2185, %rd2184, 56;
	or.b64  	%rd2186, %rd2181, %rd2182;
	or.b64  	%rd2187, %rd2186, %rd2180;
	or.b64  	%rd2188, %rd2183, %rd2185;
	or.b64  	%rd2189, %rd2188, %rd2187;
	ld.global.u8 	%rs924, [%rd2149+768];
	ld.global.u8 	%rd2190, [%rd2149+772];
	ld.global.u8 	%rd2191, [%rd2149+773];
	ld.global.u8 	%rd2192, [%rd2149+774];
	cvt.u64.u16 	%rd2193, %rs924;
	and.b64  	%rd2194, %rd2193, 255;
	ld.global.u8 	%r1280, [%rd2149+769];
	mul.wide.u32 	%rd2195, %r1280, 256;
	or.b64  	%rd2196, %rd2195, %rd2194;
	ld.global.u8 	%r1281, [%rd2149+770];
	mul.wide.u32 	%rd2197, %r1281, 65536;
	ld.global.u8 	%r1282, [%rd2149+771];
	mul.wide.u32 	%rd2198, %r1282, 16777216;
	or.b64  	%rd2199, %rd2198, %rd2196;
	or.b64  	%rd2200, %rd2199, %rd2197;
	shl.b64 	%rd2201, %rd2190, 32;
	shl.b64 	%rd2202, %rd2191, 40;
	shl.b64 	%rd2203, %rd2192, 48;
	ld.global.u8 	%rd2204, [%rd2149+775];
	shl.b64 	%rd2205, %rd2204, 56;
	or.b64  	%rd2206, %rd2201, %rd2202;
	or.b64  	%rd2207, %rd2206, %rd2200;
	or.b64  	%rd2208, %rd2203, %rd2205;
	or.b64  	%rd2209, %rd2208, %rd2207;
	ld.global.u8 	%rs925, [%rd2149+1024];
	ld.global.u8 	%rd2210, [%rd2149+1028];
	ld.global.u8 	%rd2211, [%rd2149+1029];
	ld.global.u8 	%rd2212, [%rd2149+1030];
	cvt.u64.u16 	%rd2213, %rs925;
	and.b64  	%rd2214, %rd2213, 255;
	ld.global.u8 	%r1283, [%rd2149+1025];
	mul.wide.u32 	%rd2215, %r1283, 256;
	or.b64  	%rd2216, %rd2215, %rd2214;
	ld.global.u8 	%r1284, [%rd2149+1026];
	mul.wide.u32 	%rd2217, %r1284, 65536;
	ld.global.u8 	%r1285, [%rd2149+1027];
	mul.wide.u32 	%rd2218, %r1285, 16777216;
	or.b64  	%rd2219, %rd2218, %rd2216;
	or.b64  	%rd2220, %rd2219, %rd2217;
	shl.b64 	%rd2221, %rd2210, 32;
	shl.b64 	%rd2222, %rd2211, 40;
	shl.b64 	%rd2223, %rd2212, 48;
	ld.global.u8 	%rd2224, [%rd2149+1031];
	shl.b64 	%rd2225, %rd2224, 56;
	or.b64  	%rd2226, %rd2221, %rd2222;
	or.b64  	%rd2227, %rd2226, %rd2220;
	or.b64  	%rd2228, %rd2223, %rd2225;
	or.b64  	%rd2229, %rd2228, %rd2227;
	ld.global.u8 	%rs926, [%rd2149+1280];
	ld.global.u8 	%rd2230, [%rd2149+1284];
	ld.global.u8 	%rd2231, [%rd2149+1285];
	ld.global.u8 	%rd2232, [%rd2149+1286];
	cvt.u64.u16 	%rd2233, %rs926;
	and.b64  	%rd2234, %rd2233, 255;
	ld.global.u8 	%r1286, [%rd2149+1281];
	mul.wide.u32 	%rd2235, %r1286, 256;
	or.b64  	%rd2236, %rd2235, %rd2234;
	ld.global.u8 	%r1287, [%rd2149+1282];
	mul.wide.u32 	%rd2237, %r1287, 65536;
	ld.global.u8 	%r1288, [%rd2149+1283];
	mul.wide.u32 	%rd2238, %r1288, 16777216;
	or.b64  	%rd2239, %rd2238, %rd2236;
	or.b64  	%rd2240, %rd2239, %rd2237;
	shl.b64 	%rd2241, %rd2230, 32;
	shl.b64 	%rd2242, %rd2231, 40;
	shl.b64 	%rd2243, %rd2232, 48;
	ld.global.u8 	%rd2244, [%rd2149+1287];
	shl.b64 	%rd2245, %rd2244, 56;
	or.b64  	%rd2246, %rd2241, %rd2242;
	or.b64  	%rd2247, %rd2246, %rd2240;
	or.b64  	%rd2248, %rd2243, %rd2245;
	or.b64  	%rd2249, %rd2248, %rd2247;
	ld.global.u8 	%rs927, [%rd2149+1536];
	ld.global.u8 	%rd2250, [%rd2149+1540];
	ld.global.u8 	%rd2251, [%rd2149+1541];
	ld.global.u8 	%rd2252, [%rd2149+1542];
	cvt.u64.u16 	%rd2253, %rs927;
	and.b64  	%rd2254, %rd2253, 255;
	ld.global.u8 	%r1289, [%rd2149+1537];
	mul.wide.u32 	%rd2255, %r1289, 256;
	or.b64  	%rd2256, %rd2255, %rd2254;
	ld.global.u8 	%r1290, [%rd2149+1538];
	mul.wide.u32 	%rd2257, %r1290, 65536;
	ld.global.u8 	%r1291, [%rd2149+1539];
	mul.wide.u32 	%rd2258, %r1291, 16777216;
	or.b64  	%rd2259, %rd2258, %rd2256;
	or.b64  	%rd2260, %rd2259, %rd2257;
	shl.b64 	%rd2261, %rd2250, 32;
	shl.b64 	%rd2262, %rd2251, 40;
	shl.b64 	%rd2263, %rd2252, 48;
	ld.global.u8 	%rd2264, [%rd2149+1543];
	shl.b64 	%rd2265, %rd2264, 56;
	or.b64  	%rd2266, %rd2261, %rd2262;
	or.b64  	%rd2267, %rd2266, %rd2260;
	or.b64  	%rd2268, %rd2263, %rd2265;
	or.b64  	%rd2269, %rd2268, %rd2267;
	ld.global.u8 	%rs928, [%rd2149+1792];
	ld.global.u8 	%rd2270, [%rd2149+1796];
	ld.global.u8 	%rd2271, [%rd2149+1797];
	ld.global.u8 	%rd2272, [%rd2149+1798];
	cvt.u64.u16 	%rd2273, %rs928;
	and.b64  	%rd2274, %rd2273, 255;
	ld.global.u8 	%r1292, [%rd2149+1793];
	mul.wide.u32 	%rd2275, %r1292, 256;
	or.b64  	%rd2276, %rd2275, %rd2274;
	ld.global.u8 	%r1293, [%rd2149+1794];
	mul.wide.u32 	%rd2277, %r1293, 65536;
	ld.global.u8 	%r1294, [%rd2149+1795];
	mul.wide.u32 	%rd2278, %r1294, 16777216;
	or.b64  	%rd2279, %rd2278, %rd2276;
	or.b64  	%rd2280, %rd2279, %rd2277;
	shl.b64 	%rd2281, %rd2270, 32;
	shl.b64 	%rd2282, %rd2271, 40;
	shl.b64 	%rd2283, %rd2272, 48;
	ld.global.u8 	%rd2284, [%rd2149+1799];
	shl.b64 	%rd2285, %rd2284, 56;
	or.b64  	%rd2286, %rd2281, %rd2282;
	or.b64  	%rd2287, %rd2286, %rd2280;
	or.b64  	%rd2288, %rd2283, %rd2285;
	or.b64  	%rd2289, %rd2288, %rd2287;
	// begin inline asm
	mov.u32 %r1270, %laneid;
	// end inline asm
	add.s32 	%r1295, %r1270, %r1272;
	shr.s32 	%r1296, %r1295, 5;
	add.s32 	%r1297, %r1296, %r1295;
	shl.b32 	%r1298, %r1297, 3;
	mov.u32 	%r1299, _ZZN3cub18CUB_300001_SM_10006detail10merge_sort30DeviceMergeSortBlockSortKernelINS2_10policy_hubIP4KeyTE9Policy600ES6_PNS0_8NullTypeES6_SA_jN4cuda3std3__44lessIS5_EES5_S9_EEvbT0_T1_T2_T3_T4_PT6_PT7_T5_NS1_7vsmem_tEE19static_temp_storage;
	add.s32 	%r4, %r1299, %r1298;
	ld.global.u8 	%r1300, [%rd2149+7];
	ld.global.u8 	%r1301, [%rd2149+6];
	prmt.b32 	%r1302, %r1301, %r1300, 0x3340U;
	ld.global.u8 	%r1303, [%rd2149+5];
	ld.global.u8 	%r1304, [%rd2149+4];
	prmt.b32 	%r1305, %r1304, %r1303, 0x3340U;
	prmt.b32 	%r1306, %r1305, %r1302, 0x5410U;
	ld.global.u8 	%r1307, [%rd2149+3];
	ld.global.u8 	%r1308, [%rd2149+2];
	prmt.b32 	%r1309, %r1308, %r1307, 0x3340U;
	ld.global.u8 	%r1310, [%rd2149+1];
	ld.global.u8 	%r1311, [%rd2149];
	prmt.b32 	%r1312, %r1311, %r1310, 0x3340U;
	prmt.b32 	%r1313, %r1312, %r1309, 0x5410U;
	st.shared.v2.b32 	[%r4], {%r1313, %r1306};
	add.s32 	%r1314, %r1295, 32;
	shr.s32 	%r1315, %r1314, 5;
	add.s32 	%r1316, %r1315, %r1295;
	shl.b32 	%r1317, %r1316, 3;
	add.s32 	%r5, %r1299, %r1317;
	shr.u64 	%rd2290, %rd2167, 40;
	shr.u64 	%rd2291, %rd2169, 48;
	shr.u64 	%rd2292, %rd2169, 56;
	{ .reg .b32 tmp; mov.b64 {tmp, %r1318}, %rd2167; }
	cvt.u32.u64 	%r1319, %rd2290;
	prmt.b32 	%r1320, %r1318, %r1319, 0x3340U;
	cvt.u32.u64 	%r1321, %rd2292;
	cvt.u32.u64 	%r1322, %rd2291;
	prmt.b32 	%r1323, %r1322, %r1321, 0x3340U;
	prmt.b32 	%r1324, %r1320, %r1323, 0x5410U;
	prmt.b32 	%r1325, %r1275, %r1276, 0x3340U;
	cvt.u32.u16 	%r1326, %rs922;
	prmt.b32 	%r1327, %r1326, %r1274, 0x3340U;
	prmt.b32 	%r1328, %r1327, %r1325, 0x5410U;
	st.shared.v2.b32 	[%r5+256], {%r1328, %r1324};
	add.s32 	%r1329, %r1295, 64;
	shr.s32 	%r1330, %r1329, 5;
	add.s32 	%r1331, %r1330, %r1295;
	shl.b32 	%r1332, %r1331, 3;
	add.s32 	%r6, %r1299, %r1332;
	shr.u64 	%rd2293, %rd2187, 40;
	shr.u64 	%rd2294, %rd2189, 48;
	shr.u64 	%rd2295, %rd2189, 56;
	{ .reg .b32 tmp; mov.b64 {tmp, %r1333}, %rd2187; }
	cvt.u32.u64 	%r1334, %rd2293;
	prmt.b32 	%r1335, %r1333, %r1334, 0x3340U;
	cvt.u32.u64 	%r1336, %rd2295;
	cvt.u32.u64 	%r1337, %rd2294;
	prmt.b32 	%r1338, %r1337, %r1336, 0x3340U;
	prmt.b32 	%r1339, %r1335, %r1338, 0x5410U;
	prmt.b32 	%r1340, %r1278, %r1279, 0x3340U;
	cvt.u32.u16 	%r1341, %rs923;
	prmt.b32 	%r1342, %r1341, %r1277, 0x3340U;
	prmt.b32 	%r1343, %r1342, %r1340, 0x5410U;
	st.shared.v2.b32 	[%r6+512], {%r1343, %r1339};
	add.s32 	%r1344, %r1295, 96;
	shr.s32 	%r1345, %r1344, 5;
	add.s32 	%r1346, %r1345, %r1295;
	shl.b32 	%r1347, %r1346, 3;
	add.s32 	%r7, %r1299, %r1347;
	shr.u64 	%rd2296, %rd2207, 40;
	shr.u64 	%rd2297, %rd2209, 48;
	shr.u64 	%rd2298, %rd2209, 56;
	{ .reg .b32 tmp; mov.b64 {tmp, %r1348}, %rd2207; }
	cvt.u32.u64 	%r1349, %rd2296;
	prmt.b32 	%r1350, %r1348, %r1349, 0x3340U;
	cvt.u32.u64 	%r1351, %rd2298;
	cvt.u32.u64 	%r1352, %rd2297;
	prmt.b32 	%r1353, %r1352, %r1351, 0x3340U;
	prmt.b32 	%r1354, %r1350, %r1353, 0x5410U;
	prmt.b32 	%r1355, %r1281, %r1282, 0x3340U;
	cvt.u32.u16 	%r1356, %rs924;
	prmt.b32 	%r1357, %r1356, %r1280, 0x3340U;
	prmt.b32 	%r1358, %r1357, %r1355, 0x5410U;
	st.shared.v2.b32 	[%r7+768], {%r1358, %r1354};
	add.s32 	%r1359, %r1295, 128;
	shr.s32 	%r1360, %r1359, 5;
	add.s32 	%r1361, %r1360, %r1295;
	shl.b32 	%r1362, %r1361, 3;
	add.s32 	%r8, %r1299, %r1362;
	shr.u64 	%rd2299, %rd2227, 40;
	shr.u64 	%rd2300, %rd2229, 48;
	shr.u64 	%rd2301, %rd2229, 56;
	{ .reg .b32 tmp; mov.b64 {tmp, %r1363}, %rd2227; }
	cvt.u32.u64 	%r1364, %rd2299;
	prmt.b32 	%r1365, %r1363, %r1364, 0x3340U;
	cvt.u32.u64 	%r1366, %rd2301;
	cvt.u32.u64 	%r1367, %rd2300;
	prmt.b32 	%r1368, %r1367, %r1366, 0x3340U;
	prmt.b32 	%r1369, %r1365, %r1368, 0x5410U;
	prmt.b32 	%r1370, %r1284, %r1285, 0x3340U;
	cvt.u32.u16 	%r1371, %rs925;
	prmt.b32 	%r1372, %r1371, %r1283, 0x3340U;
	prmt.b32 	%r1373, %r1372, %r1370, 0x5410U;
	st.shared.v2.b32 	[%r8+1024], {%r1373, %r1369};
	add.s32 	%r1374, %r1295, 160;
	shr.s32 	%r1375, %r1374, 5;
	add.s32 	%r1376, %r1375, %r1295;
	shl.b32 	%r1377, %r1376, 3;
	add.s32 	%r9, %r1299, %r1377;
	shr.u64 	%rd2302, %rd2247, 40;
	shr.u64 	%rd2303, %rd2249, 48;
	shr.u64 	%rd2304, %rd2249, 56;
	{ .reg .b32 tmp; mov.b64 {tmp, %r1378}, %rd2247; }
	cvt.u32.u64 	%r1379, %rd2302;
	prmt.b32 	%r1380, %r1378, %r1379, 0x3340U;
	cvt.u32.u64 	%r1381, %rd2304;
	cvt.u32.u64 	%r1382, %rd2303;
	prmt.b32 	%r1383, %r1382, %r1381, 0x3340U;
	prmt.b32 	%r1384, %r1380, %r1383, 0x5410U;
	prmt.b32 	%r1385, %r1287, %r1288, 0x3340U;
	cvt.u32.u16 	%r1386, %rs926;
	prmt.b32 	%r1387, %r1386, %r1286, 0x3340U;
	prmt.b32 	%r1388, %r1387, %r1385, 0x5410U;
	st.shared.v2.b32 	[%r9+1280], {%r1388, %r1384};
	add.s32 	%r1389, %r1295, 192;
	shr.s32 	%r1390, %r1389, 5;
	add.s32 	%r1391, %r1390, %r1295;
	shl.b32 	%r1392, %r1391, 3;
	add.s32 	%r10, %r1299, %r1392;
	shr.u64 	%rd2305, %rd2267, 40;
	shr.u64 	%rd2306, %rd2269, 48;
	shr.u64 	%rd2307, %rd2269, 56;
	{ .reg .b32 tmp; mov.b64 {tmp, %r1393}, %rd2267; }
	cvt.u32.u64 	%r1394, %rd2305;
	prmt.b32 	%r1395, %r1393, %r1394, 0x3340U;
	cvt.u32.u64 	%r1396, %rd2307;
	cvt.u32.u64 	%r1397, %rd2306;
	prmt.b32 	%r1398, %r1397, %r1396, 0x3340U;
	prmt.b32 	%r1399, %r1395, %r1398, 0x5410U;
	prmt.b32 	%r1400, %r1290, %r1291, 0x3340U;
	cvt.u32.u16 	%r1401, %rs927;
	prmt.b32 	%r1402, %r1401, %r1289, 0x3340U;
	prmt.b32 	%r1403, %r1402, %r1400, 0x5410U;
	st.shared.v2.b32 	[%r10+1536], {%r1403, %r1399};
	add.s32 	%r1404, %r1295, 224;
	shr.s32 	%r1405, %r1404, 5;
	add.s32 	%r1406, %r1405, %r1295;
	shl.b32 	%r1407, %r1406, 3;
	add.s32 	%r11, %r1299, %r1407;
	shr.u64 	%rd2308, %rd2287, 40;
	shr.u64 	%rd2309, %rd2289, 48;
	shr.u64 	%rd2310, %rd2289, 56;
	{ .reg .b32 tmp; mov.b64 {tmp, %r1408}, %rd2287; }
	cvt.u32.u64 	%r1409, %rd2308;
	prmt.b32 	%r1410, %r1408, %r1409, 0x3340U;
	cvt.u32.u64 	%r1411, %rd2310;
	cvt.u32.u64 	%r1412, %rd2309;
	prmt.b32 	%r1413, %r1412, %r1411, 0x3340U;
	prmt.b32 	%r1414, %r1410, %r1413, 0x5410U;
	prmt.b32 	%r1415, %r1293, %r1294, 0x3340U;
	cvt.u32.u16 	%r1416, %rs928;
	prmt.b32 	%r1417, %r1416, %r1292, 0x3340U;
	prmt.b32 	%r1418, %r1417, %r1415, 0x5410U;
	st.shared.v2.b32 	[%r11+1792], {%r1418, %r1414};
	bar.warp.sync 	-1;
	mad.lo.s32 	%r1419, %r1270, 7, %r1295;
	shr.s32 	%r1420, %r1419, 5;
	add.s32 	%r1421, %r1420, %r1419;
	shl.b32 	%r1422, %r1421, 3;
	add.s32 	%r12, %r1299, %r1422;
	ld.shared.v2.b32 	{%r1423, %r1424}, [%r12];
	bfe.u32 	%r1425, %r1423, 0, 8;
	cvt.u16.u32 	%rs1002, %r1425;
	bfe.u32 	%r1426, %r1423, 8, 8;
	cvt.u16.u32 	%rs1001, %r1426;
	bfe.u32 	%r1427, %r1423, 16, 8;
	cvt.u16.u32 	%rs1000, %r1427;
	bfe.u32 	%r1428, %r1423, 24, 8;
	cvt.u16.u32 	%rs999, %r1428;
	bfe.u32 	%r1429, %r1424, 0, 8;
	cvt.u16.u32 	%rs998, %r1429;
	bfe.u32 	%r1430, %r1424, 8, 8;
	cvt.u16.u32 	%rs997, %r1430;
	bfe.u32 	%r1431, %r1424, 16, 8;
	cvt.u16.u32 	%rs996, %r1431;
	bfe.u32 	%r1432, %r1424, 24, 8;
	cvt.u16.u32 	%rs995, %r1432;
	add.s32 	%r1433, %r1419, 1;
	shr.s32 	%r1434, %r1433, 5;
	add.s32 	%r1435, %r1434, %r1419;
	shl.b32 	%r1436, %r1435, 3;
	add.s32 	%r13, %r1299, %r1436;
	ld.shared.v2.b32 	{%r1437, %r1438}, [%r13+8];
	bfe.u32 	%r1439, %r1437, 0, 8;
	cvt.u16.u32 	%rs9, %r1439;
	bfe.u32 	%r1440, %r1437, 8, 8;
	cvt.u16.u32 	%rs10, %r1440;
	bfe.u32 	%r1441, %r1437, 16, 8;
	cvt.u16.u32 	%rs11, %r1441;
	bfe.u32 	%r1442, %r1437, 24, 8;
	cvt.u16.u32 	%rs12, %r1442;
	bfe.u32 	%r1443, %r1438, 24, 8;
	bfe.u32 	%r1444, %r1438, 16, 8;
	bfe.u32 	%r1445, %r1438, 8, 8;
	bfe.u32 	%r1446, %r1438, 0, 8;
	cvt.u64.u32 	%rd2311, %r1439;
	and.b64  	%rd2312, %rd2311, 255;
	mul.wide.u32 	%rd2313, %r1440, 256;
	or.b64  	%rd2314, %rd2313, %rd2312;
	mul.wide.u32 	%rd2315, %r1441, 65536;
	mul.wide.u32 	%rd2316, %r1442, 16777216;
	or.b64  	%rd2317, %rd2316, %rd2314;
	or.b64  	%rd2318, %rd2317, %rd2315;
	cvt.u64.u32 	%rd2319, %r1446;
	shl.b64 	%rd2320, %rd2319, 32;
	and.b64  	%rd2321, %rd2320, 1095216660480;
	cvt.u64.u32 	%rd2322, %r1445;
	shl.b64 	%rd2323, %rd2322, 40;
	and.b64  	%rd2324, %rd2323, 280375465082880;
	cvt.u64.u32 	%rd2325, %r1444;
	shl.b64 	%rd2326, %rd2325, 48;
	and.b64  	%rd2327, %rd2326, 71776119061217280;
	cvt.u64.u32 	%rd2328, %r1443;
	shl.b64 	%rd2329, %rd2328, 56;
	or.b64  	%rd2330, %rd2321, %rd2324;
	or.b64  	%rd5, %rd2330, %rd2318;
	or.b64  	%rd2331, %rd2327, %rd2329;
	or.b64  	%rd3710, %rd2331, %rd5;
	add.s32 	%r1447, %r1419, 2;
	shr.s32 	%r1448, %r1447, 5;
	add.s32 	%r1449, %r1448, %r1419;
	shl.b32 	%r1450, %r1449, 3;
	add.s32 	%r14, %r1299, %r1450;
	ld.shared.v2.b32 	{%r1451, %r1452}, [%r14+16];
	bfe.u32 	%r1453, %r1452, 24, 8;
	bfe.u32 	%r1454, %r1452, 16, 8;
	bfe.u32 	%r1455, %r1452, 8, 8;
	bfe.u32 	%r1456, %r1452, 0, 8;
	ld.shared.u16 	%rd7, [%r14+16];
	bfe.u32 	%r1457, %r1451, 16, 8;
	mul.wide.u32 	%rd8, %r1457, 65536;
	bfe.u32 	%r1458, %r1451, 24, 8;
	mul.wide.u32 	%rd9, %r1458, 16777216;
	or.b64  	%rd2332, %rd9, %rd7;
	or.b64  	%rd2333, %rd2332, %rd8;
	cvt.u64.u32 	%rd2334, %r1456;
	shl.b64 	%rd2335, %rd2334, 32;
	and.b64  	%rd2336, %rd2335, 1095216660480;
	cvt.u64.u32 	%rd2337, %r1455;
	shl.b64 	%rd2338, %rd2337, 40;
	and.b64  	%rd2339, %rd2338, 280375465082880;
	cvt.u64.u32 	%rd2340, %r1454;
	shl.b64 	%rd2341, %rd2340, 48;
	and.b64  	%rd2342, %rd2341, 71776119061217280;
	cvt.u64.u32 	%rd2343, %r1453;
	shl.b64 	%rd2344, %rd2343, 56;
	or.b64  	%rd2345, %rd2336, %rd2339;
	or.b64  	%rd2346, %rd2345, %rd2333;
	or.b64  	%rd2347, %rd2342, %rd2344;
	or.b64  	%rd3712, %rd2347, %rd2346;
	add.s32 	%r1459, %r1419, 3;
	shr.s32 	%r1460, %r1459, 5;
	add.s32 	%r1461, %r1460, %r1419;
	shl.b32 	%r1462, %r1461, 3;
	add.s32 	%r15, %r1299, %r1462;
	ld.shared.v2.b32 	{%r1463, %r1464}, [%r15+24];
	bfe.u32 	%r1465, %r1464, 24, 8;
	bfe.u32 	%r1466, %r1464, 16, 8;
	bfe.u32 	%r1467, %r1464, 8, 8;
	bfe.u32 	%r1468, %r1464, 0, 8;
	ld.shared.u16 	%rd11, [%r15+24];
	bfe.u32 	%r1469, %r1463, 16, 8;
	mul.wide.u32 	%rd12, %r1469, 65536;
	bfe.u32 	%r1470, %r1463, 24, 8;
	mul.wide.u32 	%rd13, %r1470, 16777216;
	or.b64  	%rd2348, %rd13, %rd11;
	or.b64  	%rd2349, %rd2348, %rd12;
	cvt.u64.u32 	%rd2350, %r1468;
	shl.b64 	%rd2351, %rd2350, 32;
	and.b64  	%rd2352, %rd2351, 1095216660480;
	cvt.u64.u32 	%rd2353, %r1467;
	shl.b64 	%rd2354, %rd2353, 40;
	and.b64  	%rd2355, %rd2354, 280375465082880;
	cvt.u64.u32 	%rd2356, %r1466;
	shl.b64 	%rd2357, %rd2356, 48;
	and.b64  	%rd2358, %rd2357, 71776119061217280;
	cvt.u64.u32 	%rd2359, %r1465;
	shl.b64 	%rd2360, %rd2359, 56;
	or.b64  	%rd2361, %rd2352, %rd2355;
	or.b64  	%rd2362, %rd2361, %rd2349;
	or.b64  	%rd2363, %rd2358, %rd2360;
	or.b64  	%rd3711, %rd2363, %rd2362;
	add.s32 	%r1471, %r1419, 4;
	shr.s32 	%r1472, %r1471, 5;
	add.s32 	%r1473, %r1472, %r1419;
	shl.b32 	%r1474, %r1473, 3;
	add.s32 	%r16, %r1299, %r1474;
	ld.shared.v2.b32 	{%r1475, %r1476}, [%r16+32];
	bfe.u32 	%r1477, %r1476, 24, 8;
	bfe.u32 	%r1478, %r1476, 16, 8;
	bfe.u32 	%r1479, %r1476, 8, 8;
	bfe.u32 	%r1480, %r1476, 0, 8;
	ld.shared.u16 	%rd15, [%r16+32];
	bfe.u32 	%r1481, %r1475, 16, 8;
	mul.wide.u32 	%rd16, %r1481, 65536;
	bfe.u32 	%r1482, %r1475, 24, 8;
	mul.wide.u32 	%rd17, %r1482, 16777216;
	or.b64  	%rd2364, %rd17, %rd15;
	or.b64  	%rd2365, %rd2364, %rd16;
	cvt.u64.u32 	%rd2366, %r1480;
	shl.b64 	%rd2367, %rd2366, 32;
	and.b64  	%rd2368, %rd2367, 1095216660480;
	cvt.u64.u32 	%rd2369, %r1479;
	shl.b64 	%rd2370, %rd2369, 40;
	and.b64  	%rd2371, %rd2370, 280375465082880;
	cvt.u64.u32 	%rd2372, %r1478;
	shl.b64 	%rd2373, %rd2372, 48;
	and.b64  	%rd2374, %rd2373, 71776119061217280;
	cvt.u64.u32 	%rd2375, %r1477;
	shl.b64 	%rd2376, %rd2375, 56;
	or.b64  	%rd2377, %rd2368, %rd2371;
	or.b64  	%rd2378, %rd2377, %rd2365;
	or.b64  	%rd2379, %rd2374, %rd2376;
	or.b64  	%rd3714, %rd2379, %rd2378;
	add.s32 	%r1483, %r1419, 5;
	shr.s32 	%r1484, %r1483, 5;
	add.s32 	%r1485, %r1484, %r1419;
	shl.b32 	%r1486, %r1485, 3;
	add.s32 	%r17, %r1299, %r1486;
	ld.shared.v2.b32 	{%r1487, %r1488}, [%r17+40];
	bfe.u32 	%r1489, %r1488, 24, 8;
	bfe.u32 	%r1490, %r1488, 16, 8;
	bfe.u32 	%r1491, %r1488, 8, 8;
	bfe.u32 	%r1492, %r1488, 0, 8;
	ld.shared.u16 	%rd19, [%r17+40];
	bfe.u32 	%r1493, %r1487, 16, 8;
	mul.wide.u32 	%rd20, %r1493, 65536;
	bfe.u32 	%r1494, %r1487, 24, 8;
	mul.wide.u32 	%rd21, %r1494, 16777216;
	or.b64  	%rd2380, %rd21, %rd19;
	or.b64  	%rd2381, %rd2380, %rd20;
	cvt.u64.u32 	%rd2382, %r1492;
	shl.b64 	%rd2383, %rd2382, 32;
	and.b64  	%rd2384, %rd2383, 1095216660480;
	cvt.u64.u32 	%rd2385, %r1491;
	shl.b64 	%rd2386, %rd2385, 40;
	and.b64  	%rd2387, %rd2386, 280375465082880;
	cvt.u64.u32 	%rd2388, %r1490;
	shl.b64 	%rd2389, %rd2388, 48;
	and.b64  	%rd2390, %rd2389, 71776119061217280;
	cvt.u64.u32 	%rd2391, %r1489;
	shl.b64 	%rd2392, %rd2391, 56;
	or.b64  	%rd2393, %rd2384, %rd2387;
	or.b64  	%rd2394, %rd2393, %rd2381;
	or.b64  	%rd2395, %rd2390, %rd2392;
	or.b64  	%rd3713, %rd2395, %rd2394;
	add.s32 	%r1495, %r1419, 6;
	shr.s32 	%r1496, %r1495, 5;
	add.s32 	%r1497, %r1496, %r1419;
	shl.b32 	%r1498, %r1497, 3;
	add.s32 	%r18, %r1299, %r1498;
	ld.shared.v2.b32 	{%r1499, %r1500}, [%r18+48];
	bfe.u32 	%r1501, %r1500, 24, 8;
	bfe.u32 	%r1502, %r1500, 16, 8;
	bfe.u32 	%r1503, %r1500, 8, 8;
	bfe.u32 	%r1504, %r1500, 0, 8;
	ld.shared.u16 	%rd23, [%r18+48];
	bfe.u32 	%r1505, %r1499, 16, 8;
	mul.wide.u32 	%rd24, %r1505, 65536;
	bfe.u32 	%r1506, %r1499, 24, 8;
	mul.wide.u32 	%rd25, %r1506, 16777216;
	or.b64  	%rd2396, %rd25, %rd23;
	or.b64  	%rd2397, %rd2396, %rd24;
	cvt.u64.u32 	%rd2398, %r1504;
	shl.b64 	%rd2399, %rd2398, 32;
	and.b64  	%rd2400, %rd2399, 1095216660480;
	cvt.u64.u32 	%rd2401, %r1503;
	shl.b64 	%rd2402, %rd2401, 40;
	and.b64  	%rd2403, %rd2402, 280375465082880;
	cvt.u64.u32 	%rd2404, %r1502;
	shl.b64 	%rd2405, %rd2404, 48;
	and.b64  	%rd2406, %rd2405, 71776119061217280;
	cvt.u64.u32 	%rd2407, %r1501;
	shl.b64 	%rd2408, %rd2407, 56;
	or.b64  	%rd2409, %rd2400, %rd2403;
	or.b64  	%rd2410, %rd2409, %rd2397;
	or.b64  	%rd2411, %rd2406, %rd2408;
	or.b64  	%rd3716, %rd2411, %rd2410;
	add.s32 	%r1507, %r1419, 7;
	shr.s32 	%r1508, %r1507, 5;
	add.s32 	%r1509, %r1508, %r1419;
	shl.b32 	%r1510, %r1509, 3;
	add.s32 	%r19, %r1299, %r1510;
	ld.shared.v2.b32 	{%r1511, %r1512}, [%r19+56];
	bfe.u32 	%r1513, %r1512, 24, 8;
	bfe.u32 	%r1514, %r1512, 16, 8;
	bfe.u32 	%r1515, %r1512, 8, 8;
	bfe.u32 	%r1516, %r1512, 0, 8;
	ld.shared.u16 	%rd27, [%r19+56];
	bfe.u32 	%r1517, %r1511, 16, 8;
	mul.wide.u32 	%rd28, %r1517, 65536;
	bfe.u32 	%r1518, %r1511, 24, 8;
	mul.wide.u32 	%rd29, %r1518, 16777216;
	or.b64  	%rd2412, %rd29, %rd27;
	or.b64  	%rd2413, %rd2412, %rd28;
	cvt.u64.u32 	%rd2414, %r1516;
	shl.b64 	%rd2415, %rd2414, 32;
	and.b64  	%rd2416, %rd2415, 1095216660480;
	cvt.u64.u32 	%rd2417, %r1515;
	shl.b64 	%rd2418, %rd2417, 40;
	and.b64  	%rd2419, %rd2418, 280375465082880;
	cvt.u64.u32 	%rd2420, %r1514;
	shl.b64 	%rd2421, %rd2420, 48;
	and.b64  	%rd2422, %rd2421, 71776119061217280;
	cvt.u64.u32 	%rd2423, %r1513;
	shl.b64 	%rd2424, %rd2423, 56;
	or.b64  	%rd2425, %rd2416, %rd2419;
	or.b64  	%rd2426, %rd2425, %rd2413;
	or.b64  	%rd2427, %rd2422, %rd2424;
	or.b64  	%rd3715, %rd2427, %rd2426;
	bar.sync 	0;
	// begin inline asm
	griddepcontrol.launch_dependents;
	// end inline asm
	cvt.u64.u32 	%rd2428, %r1432;
	shl.b64 	%rd2429, %rd2428, 56;
	cvt.u64.u32 	%rd2430, %r1431;
	shl.b64 	%rd2431, %rd2430, 48;
	and.b64  	%rd2432, %rd2431, 71776119061217280;
	cvt.u64.u32 	%rd2433, %r1430;
	shl.b64 	%rd2434, %rd2433, 40;
	and.b64  	%rd2435, %rd2434, 280375465082880;
	cvt.u64.u32 	%rd2436, %r1429;
	shl.b64 	%rd2437, %rd2436, 32;
	and.b64  	%rd2438, %rd2437, 1095216660480;
	mul.wide.u32 	%rd2439, %r1428, 16777216;
	mul.wide.u32 	%rd2440, %r1427, 65536;
	mul.wide.u32 	%rd2441, %r1426, 256;
	cvt.u64.u32 	%rd2442, %r1425;
	and.b64  	%rd2443, %rd2442, 255;
	or.b64  	%rd2444, %rd2441, %rd2443;
	or.b64  	%rd2445, %rd2444, %rd2440;
	or.b64  	%rd2446, %rd2445, %rd2439;
	or.b64  	%rd2447, %rd2446, %rd2438;
	or.b64  	%rd2448, %rd2447, %rd2435;
	or.b64  	%rd2449, %rd2448, %rd2432;
	or.b64  	%rd31, %rd2449, %rd2429;
	setp.ge.s64 	%p120, %rd3710, %rd31;
	@%p120 bra 	$L__BB11_3;
	shr.u64 	%rd2450, %rd5, 32;
	cvt.u16.u64 	%rs998, %rd2450;
	shr.u64 	%rd2451, %rd5, 40;
	cvt.u16.u64 	%rs997, %rd2451;
	shr.u64 	%rd2452, %rd3710, 48;
	cvt.u16.u64 	%rs996, %rd2452;
	shr.u64 	%rd2453, %rd3710, 56;
	cvt.u16.u64 	%rs995, %rd2453;
	mov.u64 	%rd3710, %rd31;
	mov.u16 	%rs999, %rs12;
	mov.u16 	%rs1000, %rs11;
	mov.u16 	%rs1001, %rs10;
	mov.u16 	%rs1002, %rs9;
$L__BB11_3:
	and.b64  	%rd2454, %rd3712, -4294967296;
	or.b64  	%rd2455, %rd2454, %rd8;
	or.b64  	%rd2456, %rd2455, %rd7;
	or.b64  	%rd33, %rd2456, %rd9;
	setp.ge.s64 	%p121, %rd3711, %rd33;
	@%p121 bra 	$L__BB11_5;
	and.b64  	%rd2457, %rd3711, -4294967296;
	or.b64  	%rd2458, %rd2457, %rd12;
	or.b64  	%rd2459, %rd2458, %rd11;
	or.b64  	%rd3712, %rd2459, %rd13;
	mov.u64 	%rd3711, %rd33;
$L__BB11_5:
	and.b64  	%rd2460, %rd3714, -4294967296;
	or.b64  	%rd2461, %rd2460, %rd16;
	or.b64  	%rd2462, %rd2461, %rd15;
	or.b64  	%rd37, %rd2462, %rd17;
	setp.ge.s64 	%p122, %rd3713, %rd37;
	@%p122 bra 	$L__BB11_7;
	and.b64  	%rd2463, %rd3713, -4294967296;
	or.b64  	%rd2464, %rd2463, %rd20;
	or.b64  	%rd2465, %rd2464, %rd19;
	or.b64  	%rd3714, %rd2465, %rd21;
	mov.u64 	%rd3713, %rd37;
$L__BB11_7:
	and.b64  	%rd2466, %rd3716, -4294967296;
	or.b64  	%rd2467, %rd2466, %rd24;
	or.b64  	%rd2468, %rd2467, %rd23;
	or.b64  	%rd41, %rd2468, %rd25;
	setp.ge.s64 	%p123, %rd3715, %rd41;
	@%p123 bra 	$L__BB11_9;
	and.b64  	%rd2469, %rd3715, -4294967296;
	or.b64  	%rd2470, %rd2469, %rd28;
	or.b64  	%rd2471, %rd2470, %rd27;
	or.b64  	%rd3716, %rd2471, %rd29;
	mov.u64 	%rd3715, %rd41;
$L__BB11_9:
	max.s64 	%rd45, %rd3712, %rd3710;
	min.s64 	%rd3717, %rd3712, %rd3710;
	max.s64 	%rd47, %rd3714, %rd3711;
	min.s64 	%rd48, %rd3714, %rd3711;
	cvt.u64.u16 	%rd2472, %rs995;
	shl.b64 	%rd2473, %rd2472, 56;
	cvt.u64.u16 	%rd2474, %rs996;
	shl.b64 	%rd2475, %rd2474, 48;
	and.b64  	%rd2476, %rd2475, 71776119061217280;
	cvt.u64.u16 	%rd2477, %rs997;
	shl.b64 	%rd2478, %rd2477, 40;
	and.b64  	%rd2479, %rd2478, 280375465082880;
	cvt.u64.u16 	%rd2480, %rs998;
	shl.b64 	%rd2481, %rd2480, 32;
	and.b64  	%rd2482, %rd2481, 1095216660480;
	cvt.u32.u16 	%r1519, %rs999;
	and.b32  	%r1520, %r1519, 255;
	mul.wide.u32 	%rd2483, %r1520, 16777216;
	cvt.u32.u16 	%r1521, %rs1000;
	and.b32  	%r1522, %r1521, 255;
	mul.wide.u32 	%rd2484, %r1522, 65536;
	cvt.u32.u16 	%r1523, %rs1001;
	and.b32  	%r1524, %r1523, 255;
	mul.wide.u32 	%rd2485, %r1524, 256;
	cvt.u64.u16 	%rd2486, %rs1002;
	and.b64  	%rd2487, %rd2486, 255;
	or.b64  	%rd2488, %rd2485, %rd2487;
	or.b64  	%rd2489, %rd2488, %rd2484;
	or.b64  	%rd2490, %rd2489, %rd2483;
	or.b64  	%rd2491, %rd2490, %rd2482;
	or.b64  	%rd2492, %rd2491, %rd2479;
	or.b64  	%rd2493, %rd2492, %rd2476;
	or.b64  	%rd49, %rd2493, %rd2473;
	setp.ge.s64 	%p124, %rd3717, %rd49;
	@%p124 bra 	$L__BB11_11;
	cvt.u16.u64 	%rs1002, %rd3717;
	shr.u64 	%rd2494, %rd3717, 8;
	cvt.u16.u64 	%rs1001, %rd2494;
	shr.u64 	%rd2495, %rd3717, 16;
	cvt.u16.u64 	%rs1000, %rd2495;
	shr.u64 	%rd2496, %rd3717, 24;
	cvt.u16.u64 	%rs999, %rd2496;
	shr.u64 	%rd2497, %rd3717, 32;
	cvt.u16.u64 	%rs998, %rd2497;
	shr.u64 	%rd2498, %rd3717, 40;
	cvt.u16.u64 	%rs997, %rd2498;
	shr.u64 	%rd2499, %rd3717, 48;
	cvt.u16.u64 	%rs996, %rd2499;
	shr.u64 	%rd2500, %rd3717, 56;
	cvt.u16.u64 	%rs995, %rd2500;
	mov.u64 	%rd3717, %rd49;
$L__BB11_11:
	max.s64 	%rd2501, %rd3716, %rd3713;
	min.s64 	%rd2502, %rd3716, %rd3713;
	max.s64 	%rd51, %rd48, %rd45;
	min.s64 	%rd2503, %rd48, %rd45;
	max.s64 	%rd52, %rd2502, %rd47;
	min.s64 	%rd53, %rd2502, %rd47;
	max.s64 	%rd54, %rd3715, %rd2501;
	min.s64 	%rd55, %rd3715, %rd2501;
	max.s64 	%rd56, %rd2503, %rd3717;
	min.s64 	%rd3718, %rd2503, %rd3717;
	cvt.u64.u16 	%rd2504, %rs995;
	shl.b64 	%rd2505, %rd2504, 56;
	cvt.u64.u16 	%rd2506, %rs996;
	shl.b64 	%rd2507, %rd2506, 48;
	and.b64  	%rd2508, %rd2507, 71776119061217280;
	cvt.u64.u16 	%rd2509, %rs997;
	shl.b64 	%rd2510, %rd2509, 40;
	and.b64  	%rd2511, %rd2510, 280375465082880;
	cvt.u64.u16 	%rd2512, %rs998;
	shl.b64 	%rd2513, %rd2512, 32;
	and.b64  	%rd2514, %rd2513, 1095216660480;
	cvt.u32.u16 	%r1525, %rs999;
	and.b32  	%r1526, %r1525, 255;
	mul.wide.u32 	%rd2515, %r1526, 16777216;
	cvt.u32.u16 	%r1527, %rs1000;
	and.b32  	%r1528, %r1527, 255;
	mul.wide.u32 	%rd2516, %r1528, 65536;
	cvt.u32.u16 	%r1529, %rs1001;
	and.b32  	%r1530, %r1529, 255;
	mul.wide.u32 	%rd2517, %r1530, 256;
	cvt.u64.u16 	%rd2518, %rs1002;
	and.b64  	%rd2519, %rd2518, 255;
	or.b64  	%rd2520, %rd2517, %rd2519;
	or.b64  	%rd2521, %rd2520, %rd2516;
	or.b64  	%rd2522, %rd2521, %rd2515;
	or.b64  	%rd2523, %rd2522, %rd2514;
	or.b64  	%rd2524, %rd2523, %rd2511;
	or.b64  	%rd2525, %rd2524, %rd2508;
	or.b64  	%rd58, %rd2525, %rd2505;
	setp.ge.s64 	%p125, %rd3718, %rd58;
	@%p125 bra 	$L__BB11_13;
	cvt.u16.u64 	%rs1002, %rd3718;
	shr.u64 	%rd2526, %rd3718, 8;
	cvt.u16.u64 	%rs1001, %rd2526;
	shr.u64 	%rd2527, %rd3718, 16;
	cvt.u16.u64 	%rs1000, %rd2527;
	shr.u64 	%rd2528, %rd3718, 24;
	cvt.u16.u64 	%rs999, %rd2528;
	shr.u64 	%rd2529, %rd3718, 32;
	cvt.u16.u64 	%rs998, %rd2529;
	shr.u64 	%rd2530, %rd3718, 40;
	cvt.u16.u64 	%rs997, %rd2530;
	shr.u64 	%rd2531, %rd3718, 48;
	cvt.u16.u64 	%rs996, %rd2531;
	shr.u64 	%rd2532, %rd3718, 56;
	cvt.u16.u64 	%rs995, %rd2532;
	mov.u64 	%rd3718, %rd58;
$L__BB11_13:
	max.s64 	%rd2533, %rd53, %rd51;
	min.s64 	%rd2534, %rd53, %rd51;
	max.s64 	%rd2535, %rd55, %rd52;
	min.s64 	%rd2536, %rd55, %rd52;
	max.s64 	%rd60, %rd2534, %rd56;
	min.s64 	%rd2537, %rd2534, %rd56;
	max.s64 	%rd61, %rd2536, %rd2533;
	min.s64 	%rd62, %rd2536, %rd2533;
	setp.gt.s64 	%p126, %rd52, %rd54;
	selp.b64 	%rd63, %rd2535, %rd54, %p126;
	selp.b64 	%rd64, %rd54, %rd2535, %p126;
	max.s64 	%rd65, %rd2537, %rd3718;
	min.s64 	%rd3719, %rd2537, %rd3718;
	cvt.u64.u16 	%rd2538, %rs995;
	shl.b64 	%rd2539, %rd2538, 56;
	cvt.u64.u16 	%rd2540, %rs996;
	shl.b64 	%rd2541, %rd2540, 48;
	and.b64  	%rd2542, %rd2541, 71776119061217280;
	cvt.u64.u16 	%rd2543, %rs997;
	shl.b64 	%rd2544, %rd2543, 40;
	and.b64  	%rd2545, %rd2544, 280375465082880;
	cvt.u64.u16 	%rd2546, %rs998;
	shl.b64 	%rd2547, %rd2546, 32;
	and.b64  	%rd2548, %rd2547, 1095216660480;
	cvt.u32.u16 	%r1531, %rs999;
	and.b32  	%r1532, %r1531, 255;
	mul.wide.u32 	%rd2549, %r1532, 16777216;
	cvt.u32.u16 	%r1533, %rs1000;
	and.b32  	%r1534, %r1533, 255;
	mul.wide.u32 	%rd2550, %r1534, 65536;
	cvt.u32.u16 	%r1535, %rs1001;
	and.b32  	%r1536, %r1535, 255;
	mul.wide.u32 	%rd2551, %r1536, 256;
	cvt.u64.u16 	%rd2552, %rs1002;
	and.b64  	%rd2553, %rd2552, 255;
	or.b64  	%rd2554, %rd2551, %rd2553;
	or.b64  	%rd2555, %rd2554, %rd2550;
	or.b64  	%rd2556, %rd2555, %rd2549;
	or.b64  	%rd2557, %rd2556, %rd2548;
	or.b64  	%rd2558, %rd2557, %rd2545;
	or.b64  	%rd2559, %rd2558, %rd2542;
	or.b64  	%rd67, %rd2559, %rd2539;
	setp.ge.s64 	%p127, %rd3719, %rd67;
	@%p127 bra 	$L__BB11_15;
	cvt.u16.u64 	%rs1002, %rd3719;
	shr.u64 	%rd2560, %rd3719, 8;
	cvt.u16.u64 	%rs1001, %rd2560;
	shr.u64 	%rd2561, %rd3719, 16;
	cvt.u16.u64 	%rs1000, %rd2561;
	shr.u64 	%rd2562, %rd3719, 24;
	cvt.u16.u64 	%rs999, %rd2562;
	shr.u64 	%rd2563, %rd3719, 32;
	cvt.u16.u64 	%rs998, %rd2563;
	shr.u64 	%rd2564, %rd3719, 40;
	cvt.u16.u64 	%rs997, %rd2564;
	shr.u64 	%rd2565, %rd3719, 48;
	cvt.u16.u64 	%rs996, %rd2565;
	shr.u64 	%rd2566, %rd3719, 56;
	cvt.u16.u64 	%rs995, %rd2566;
	mov.u64 	%rd3719, %rd67;
$L__BB11_15:
	max.s64 	%rd2567, %rd62, %rd60;
	min.s64 	%rd2568, %rd62, %rd60;
	max.s64 	%rd2569, %rd64, %rd61;
	min.s64 	%rd2570, %rd64, %rd61;
	max.s64 	%rd2571, %rd2568, %rd65;
	min.s64 	%rd2572, %rd2568, %rd65;
	max.s64 	%rd2573, %rd2570, %rd2567;
	min.s64 	%rd2574, %rd2570, %rd2567;
	max.s64 	%rd3733, %rd63, %rd2569;
	min.s64 	%rd2575, %rd63, %rd2569;
	max.s64 	%rd3728, %rd2572, %rd3719;
	min.s64 	%rd3727, %rd2572, %rd3719;
	max.s64 	%rd3730, %rd2574, %rd2571;
	min.s64 	%rd3729, %rd2574, %rd2571;
	max.s64 	%rd3732, %rd2575, %rd2573;
	min.s64 	%rd3731, %rd2575, %rd2573;
	shl.b32 	%r1538, %r3, 3;
	mov.u32 	%r1539, _ZZN3cub18CUB_300001_SM_10006detail10merge_sort30DeviceMergeSortBlockSortKernelINS2_10policy_hubIP4KeyTE9Policy600ES6_PNS0_8NullTypeES6_SA_jN4cuda3std3__44lessIS5_EES5_S9_EEvbT0_T1_T2_T3_T4_PT6_PT7_T5_NS1_7vsmem_tEE19static_temp_storage;
	add.s32 	%r20, %r1539, %r1538;
	mov.b32 	%r2272, 2;
$L__BB11_16:
	bar.sync 	0;
	add.s32 	%r1540, %r2272, -1;
	shr.u64 	%rd2576, %rd3727, 8;
	shr.u64 	%rd2577, %rd3727, 16;
	shr.u64 	%rd2578, %rd3727, 24;
	shr.u64 	%rd2579, %rd3727, 40;
	shr.u64 	%rd2580, %rd3727, 48;
	shr.u64 	%rd2581, %rd3727, 56;
	cvt.u32.u16 	%r1541, %rs995;
	cvt.u32.u16 	%r1542, %rs996;
	prmt.b32 	%r1543, %r1542, %r1541, 0x3340U;
	cvt.u32.u16 	%r1544, %rs997;
	cvt.u32.u16 	%r1545, %rs998;
	prmt.b32 	%r1546, %r1545, %r1544, 0x3340U;
	prmt.b32 	%r1547, %r1546, %r1543, 0x5410U;
	cvt.u32.u16 	%r1548, %rs999;
	cvt.u32.u16 	%r1549, %rs1000;
	prmt.b32 	%r1550, %r1549, %r1548, 0x3340U;
	cvt.u32.u16 	%r1551, %rs1001;
	cvt.u32.u16 	%r1552, %rs1002;
	prmt.b32 	%r1553, %r1552, %r1551, 0x3340U;
	prmt.b32 	%r1554, %r1553, %r1550, 0x5410U;
	cvt.u32.u64 	%r1555, %rd2581;
	cvt.u32.u64 	%r1556, %rd2580;
	prmt.b32 	%r1557, %r1556, %r1555, 0x3340U;
	{ .reg .b32 tmp; mov.b64 {tmp, %r1558}, %rd3727; }
	cvt.u32.u64 	%r1559, %rd2579;
	prmt.b32 	%r1560, %r1558, %r1559, 0x3340U;
	prmt.b32 	%r1561, %r1560, %r1557, 0x5410U;
	cvt.u32.u64 	%r1562, %rd2578;
	cvt.u32.u64 	%r1563, %rd2577;
	prmt.b32 	%r1564, %r1563, %r1562, 0x3340U;
	cvt.u32.u64 	%r1565, %rd3727;
	cvt.u32.u64 	%r1566, %rd2576;
	prmt.b32 	%r1567, %r1565, %r1566, 0x3340U;
	prmt.b32 	%r1568, %r1567, %r1564, 0x5410U;
	st.shared.v4.b32 	[%r20], {%r1554, %r1547, %r1568, %r1561};
	shr.u64 	%rd2582, %rd3728, 8;
	shr.u64 	%rd2583, %rd3728, 16;
	shr.u64 	%rd2584, %rd3728, 24;
	shr.u64 	%rd2585, %rd3728, 40;
	shr.u64 	%rd2586, %rd3728, 48;
	shr.u64 	%rd2587, %rd3728, 56;
	shr.u64 	%rd2588, %rd3729, 8;
	shr.u64 	%rd2589, %rd3729, 16;
	shr.u64 	%rd2590, %rd3729, 24;
	shr.u64 	%rd2591, %rd3729, 40;
	shr.u64 	%rd2592, %rd3729, 48;
	shr.u64 	%rd2593, %rd3729, 56;
	cvt.u32.u64 	%r1569, %rd2593;
	cvt.u32.u64 	%r1570, %rd2592;
	prmt.b32 	%r1571, %r1570, %r1569, 0x3340U;
	{ .reg .b32 tmp; mov.b64 {tmp, %r1572}, %rd3729; }
	cvt.u32.u64 	%r1573, %rd2591;
	prmt.b32 	%r1574, %r1572, %r1573, 0x3340U;
	prmt.b32 	%r1575, %r1574, %r1571, 0x5410U;
	cvt.u32.u64 	%r1576, %rd2590;
	cvt.u32.u64 	%r1577, %rd2589;
	prmt.b32 	%r1578, %r1577, %r1576, 0x3340U;
	cvt.u32.u64 	%r1579, %rd3729;
	cvt.u32.u64 	%r1580, %rd2588;
	prmt.b32 	%r1581, %r1579, %r1580, 0x3340U;
	prmt.b32 	%r1582, %r1581, %r1578, 0x5410U;
	cvt.u32.u64 	%r1583, %rd2587;
	cvt.u32.u64 	%r1584, %rd2586;
	prmt.b32 	%r1585, %r1584, %r1583, 0x3340U;
	{ .reg .b32 tmp; mov.b64 {tmp, %r1586}, %rd3728; }
	cvt.u32.u64 	%r1587, %rd2585;
	prmt.b32 	%r1588, %r1586, %r1587, 0x3340U;
	prmt.b32 	%r1589, %r1588, %r1585, 0x5410U;
	cvt.u32.u64 	%r1590, %rd2584;
	cvt.u32.u64 	%r1591, %rd2583;
	prmt.b32 	%r1592, %r1591, %r1590, 0x3340U;
	cvt.u32.u64 	%r1593, %rd3728;
	cvt.u32.u64 	%r1594, %rd2582;
	prmt.b32 	%r1595, %r1593, %r1594, 0x3340U;
	prmt.b32 	%r1596, %r1595, %r1592, 0x5410U;
	st.shared.v4.b32 	[%r20+16], {%r1596, %r1589, %r1582, %r1575};
	shr.u64 	%rd2594, %rd3730, 8;
	shr.u64 	%rd2595, %rd3730, 16;
	shr.u64 	%rd2596, %rd3730, 24;
	shr.u64 	%rd2597, %rd3730, 40;
	shr.u64 	%rd2598, %rd3730, 48;
	shr.u64 	%rd2599, %rd3730, 56;
	shr.u64 	%rd2600, %rd3731, 8;
	shr.u64 	%rd2601, %rd3731, 16;
	shr.u64 	%rd2602, %rd3731, 24;
	shr.u64 	%rd2603, %rd3731, 40;
	shr.u64 	%rd2604, %rd3731, 48;
	shr.u64 	%rd2605, %rd3731, 56;
	cvt.u32.u64 	%r1597, %rd2605;
	cvt.u32.u64 	%r1598, %rd2604;
	prmt.b32 	%r1599, %r1598, %r1597, 0x3340U;
	{ .reg .b32 tmp; mov.b64 {tmp, %r1600}, %rd3731; }
	cvt.u32.u64 	%r1601, %rd2603;
	prmt.b32 	%r1602, %r1600, %r1601, 0x3340U;
	prmt.b32 	%r1603, %r1602, %r1599, 0x5410U;
	cvt.u32.u64 	%r1604, %rd2602;
	cvt.u32.u64 	%r1605, %rd2601;
	prmt.b32 	%r1606, %r1605, %r1604, 0x3340U;
	cvt.u32.u64 	%r1607, %rd3731;
	cvt.u32.u64 	%r1608, %rd2600;
	prmt.b32 	%r1609, %r1607, %r1608, 0x3340U;
	prmt.b32 	%r1610, %r1609, %r1606, 0x5410U;
	cvt.u32.u64 	%r1611, %rd2599;
	cvt.u32.u64 	%r1612, %rd2598;
	prmt.b32 	%r1613, %r1612, %r1611, 0x3340U;
	{ .reg .b32 tmp; mov.b64 {tmp, %r1614}, %rd3730; }
	cvt.u32.u64 	%r1615, %rd2597;
	prmt.b32 	%r1616, %r1614, %r1615, 0x3340U;
	prmt.b32 	%r1617, %r1616, %r1613, 0x5410U;
	cvt.u32.u64 	%r1618, %rd2596;
	cvt.u32.u64 	%r1619, %rd2595;
	prmt.b32 	%r1620, %r1619, %r1618, 0x3340U;
	cvt.u32.u64 	%r1621, %rd3730;
	cvt.u32.u64 	%r1622, %rd2594;
	prmt.b32 	%r1623, %r1621, %r1622, 0x3340U;
	prmt.b32 	%r1624, %r1623, %r1620, 0x5410U;
	st.shared.v4.b32 	[%r20+32], {%r1624, %r1617, %r1610, %r1603};
	shr.u64 	%rd2606, %rd3732, 8;
	shr.u64 	%rd2607, %rd3732, 16;
	shr.u64 	%rd2608, %rd3732, 24;
	shr.u64 	%rd2609, %rd3732, 40;
	shr.u64 	%rd2610, %rd3732, 48;
	shr.u64 	%rd2611, %rd3732, 56;
	shr.u64 	%rd2612, %rd3733, 8;
	shr.u64 	%rd2613, %rd3733, 16;
	shr.u64 	%rd2614, %rd3733, 24;
	shr.u64 	%rd2615, %rd3733, 40;
	shr.u64 	%rd2616, %rd3733, 48;
	shr.u64 	%rd2617, %rd3733, 56;
	cvt.u32.u64 	%r1625, %rd2617;
	cvt.u32.u64 	%r1626, %rd2616;
	prmt.b32 	%r1627, %r1626, %r1625, 0x3340U;
	{ .reg .b32 tmp; mov.b64 {tmp, %r1628}, %rd3733; }
	cvt.u32.u64 	%r1629, %rd2615;
	prmt.b32 	%r1630, %r1628, %r1629, 0x3340U;
	prmt.b32 	%r1631, %r1630, %r1627, 0x5410U;
	cvt.u32.u64 	%r1632, %rd2614;
	cvt.u32.u64 	%r1633, %rd2613;
	prmt.b32 	%r1634, %r1633, %r1632, 0x3340U;
	cvt.u32.u64 	%r1635, %rd3733;
	cvt.u32.u64 	%r1636, %rd2612;
	prmt.b32 	%r1637, %r1635, %r1636, 0x3340U;
	prmt.b32 	%r1638, %r1637, %r1634, 0x5410U;
	cvt.u32.u64 	%r1639, %rd2611;
	cvt.u32.u64 	%r1640, %rd2610;
	prmt.b32 	%r1641, %r1640, %r1639, 0x3340U;
	{ .reg .b32 tmp; mov.b64 {tmp, %r1642}, %rd3732; }
	cvt.u32.u64 	%r1643, %rd2609;
	prmt.b32 	%r1644, %r1642, %r1643, 0x3340U;
	prmt.b32 	%r1645, %r1644, %r1641, 0x5410U;
	cvt.u32.u64 	%r1646, %rd2608;
	cvt.u32.u64 	%r1647, %rd2607;
	prmt.b32 	%r1648, %r1647, %r1646, 0x3340U;
	cvt.u32.u64 	%r1649, %rd3732;
	cvt.u32.u64 	%r1650, %rd2606;
	prmt.b32 	%r1651, %r1649, %r1650, 0x3340U;
	prmt.b32 	%r1652, %r1651, %r1648, 0x5410U;
	st.shared.v4.b32 	[%r20+48], {%r1652, %r1645, %r1638, %r1631};
	bar.sync 	0;
	neg.s32 	%r1653, %r2272;
	and.b32  	%r1654, %r2, %r1653;
	shl.b32 	%r1655, %r1654, 3;
	shl.b32 	%r1656, %r2272, 2;
	and.b32  	%r1657, %r1540, %r2;
	shl.b32 	%r1658, %r1657, 3;
	min.u32 	%r22, %r1658, 2048;
	min.u32 	%r23, %r1655, 2048;
	add.s32 	%r1659, %r23, %r1656;
	min.u32 	%r24, %r1659, 2048;
	add.s32 	%r1660, %r24, %r1656;
	min.u32 	%r25, %r1660, 2048;
	sub.s32 	%r1661, %r24, %r23;
	sub.s32 	%r1662, %r25, %r24;
	setp.lt.s32 	%p128, %r22, %r1662;
	sub.s32 	%r1663, %r22, %r1662;
	selp.b32 	%r2275, 0, %r1663, %p128;
	min.s32 	%r2273, %r1661, %r22;
	setp.ge.s32 	%p129, %r2275, %r2273;
	@%p129 bra 	$L__BB11_19;
	add.s32 	%r28, %r24, %r22;
$L__BB11_18:
	sub.s32 	%r1664, %r2273, %r2275;
	shr.u32 	%r1665, %r1664, 31;
	add.s32 	%r1666, %r1664, %r1665;
	shr.s32 	%r1667, %r1666, 1;
	add.s32 	%r1668, %r1667, %r2275;
	add.s32 	%r1669, %r1668, %r23;
	shl.b32 	%r1670, %r1669, 3;
	add.s32 	%r1672, %r1539, %r1670;
	ld.shared.v2.b32 	{%r1673, %r1674}, [%r1672];
	bfe.u32 	%r1675, %r1674, 0, 8;
	bfe.u32 	%r1676, %r1674, 8, 8;
	bfe.u32 	%r1677, %r1674, 16, 8;
	bfe.u32 	%r1678, %r1674, 24, 8;
	not.b32 	%r1679, %r1668;
	add.s32 	%r1680, %r28, %r1679;
	shl.b32 	%r1681, %r1680, 3;
	add.s32 	%r1682, %r1539, %r1681;
	ld.shared.v2.b32 	{%r1683, %r1684}, [%r1682];
	bfe.u32 	%r1685, %r1684, 0, 8;
	bfe.u32 	%r1686, %r1684, 8, 8;
	bfe.u32 	%r1687, %r1684, 16, 8;
	bfe.u32 	%r1688, %r1684, 24, 8;
	cvt.u64.u32 	%rd2618, %r1688;
	shl.b64 	%rd2619, %rd2618, 56;
	cvt.u64.u32 	%rd2620, %r1687;
	shl.b64 	%rd2621, %rd2620, 48;
	and.b64  	%rd2622, %rd2621, 71776119061217280;
	cvt.u64.u32 	%rd2623, %r1686;
	shl.b64 	%rd2624, %rd2623, 40;
	and.b64  	%rd2625, %rd2624, 280375465082880;
	cvt.u64.u32 	%rd2626, %r1685;
	shl.b64 	%rd2627, %rd2626, 32;
	and.b64  	%rd2628, %rd2627, 1095216660480;
	ld.shared.u32 	%rd2629, [%r1682];
	or.b64  	%rd2630, %rd2629, %rd2628;
	or.b64  	%rd2631, %rd2630, %rd2625;
	or.b64  	%rd2632, %rd2631, %rd2622;
	or.b64  	%rd2633, %rd2632, %rd2619;
	cvt.u64.u32 	%rd2634, %r1678;
	shl.b64 	%rd2635, %rd2634, 56;
	cvt.u64.u32 	%rd2636, %r1677;
	shl.b64 	%rd2637, %rd2636, 48;
	and.b64  	%rd2638, %rd2637, 71776119061217280;
	cvt.u64.u32 	%rd2639, %r1676;
	shl.b64 	%rd2640, %rd2639, 40;
	and.b64  	%rd2641, %rd2640, 280375465082880;
	cvt.u64.u32 	%rd2642, %r1675;
	shl.b64 	%rd2643, %rd2642, 32;
	and.b64  	%rd2644, %rd2643, 1095216660480;
	ld.shared.u32 	%rd2645, [%r1672];
	or.b64  	%rd2646, %rd2645, %rd2644;
	or.b64  	%rd2647, %rd2646, %rd2641;
	or.b64  	%rd2648, %rd2647, %rd2638;
	or.b64  	%rd2649, %rd2648, %rd2635;
	setp.lt.s64 	%p130, %rd2633, %rd2649;
	add.s32 	%r1689, %r1668, 1;
	selp.b32 	%r2275, %r2275, %r1689, %p130;
	selp.b32 	%r2273, %r1668, %r2273, %p130;
	setp.lt.s32 	%p131, %r2275, %r2273;
	@%p131 bra 	$L__BB11_18;
$L__BB11_19:
	add.s32 	%r34, %r2275, %r23;
	add.s32 	%r1690, %r24, %r22;
	sub.s32 	%r35, %r1690, %r2275;
	shl.b32 	%r1691, %r34, 3;
	add.s32 	%r36, %r1539, %r1691;
	ld.shared.v2.b32 	{%r1693, %r1694}, [%r36];
	bfe.u32 	%r1695, %r1693, 0, 8;
	cvt.u16.u32 	%rs1051, %r1695;
	bfe.u32 	%r1696, %r1693, 8, 8;
	cvt.u16.u32 	%rs1052, %r1696;
	bfe.u32 	%r1697, %r1693, 16, 8;
	cvt.u16.u32 	%rs1053, %r1697;
	bfe.u32 	%r1698, %r1693, 24, 8;
	cvt.u16.u32 	%rs1054, %r1698;
	bfe.u32 	%r1699, %r1694, 0, 8;
	cvt.u16.u32 	%rs1055, %r1699;
	bfe.u32 	%r1700, %r1694, 8, 8;
	cvt.u16.u32 	%rs1056, %r1700;
	bfe.u32 	%r1701, %r1694, 16, 8;
	cvt.u16.u32 	%rs1057, %r1701;
	bfe.u32 	%r1702, %r1694, 24, 8;
	cvt.u16.u32 	%rs1058, %r1702;
	shl.b32 	%r1703, %r35, 3;
	add.s32 	%r37, %r1539, %r1703;
	ld.shared.v2.b32 	{%r1704, %r1705}, [%r37];
	bfe.u32 	%r1706, %r1704, 0, 8;
	cvt.u16.u32 	%rs1027, %r1706;
	bfe.u32 	%r1707, %r1704, 8, 8;
	cvt.u16.u32 	%rs1028, %r1707;
	bfe.u32 	%r1708, %r1704, 16, 8;
	cvt.u16.u32 	%rs1029, %r1708;
	bfe.u32 	%r1709, %r1704, 24, 8;
	cvt.u16.u32 	%rs1030, %r1709;
	bfe.u32 	%r1710, %r1705, 0, 8;
	cvt.u16.u32 	%rs1031, %r1710;
	bfe.u32 	%r1711, %r1705, 8, 8;
	cvt.u16.u32 	%rs1032, %r1711;
	bfe.u32 	%r1712, %r1705, 16, 8;
	cvt.u16.u32 	%rs1033, %r1712;
	bfe.u32 	%r1713, %r1705, 24, 8;
	cvt.u16.u32 	%rs1034, %r1713;
	setp.ge.s32 	%p133, %r35, %r25;
	mov.pred 	%p172, 0;
	@%p133 bra 	$L__BB11_22;
	setp.ge.s32 	%p135, %r34, %r24;
	mov.pred 	%p172, -1;
	@%p135 bra 	$L__BB11_22;
	cvt.u64.u16 	%rd2650, %rs1034;
	shl.b64 	%rd2651, %rd2650, 56;
	cvt.u64.u16 	%rd2652, %rs1033;
	shl.b64 	%rd2653, %rd2652, 48;
	and.b64  	%rd2654, %rd2653, 71776119061217280;
	or.b64  	%rd2655, %rd2651, %rd2654;
	cvt.u64.u16 	%rd2656, %rs1032;
	shl.b64 	%rd2657, %rd2656, 40;
	and.b64  	%rd2658, %rd2657, 280375465082880;
	or.b64  	%rd2659, %rd2655, %rd2658;
	cvt.u64.u16 	%rd2660, %rs1031;
	shl.b64 	%rd2661, %rd2660, 32;
	and.b64  	%rd2662, %rd2661, 1095216660480;
	or.b64  	%rd2663, %rd2659, %rd2662;
	cvt.u32.u16 	%r1714, %rs1030;
	and.b32  	%r1715, %r1714, 255;
	mul.wide.u32 	%rd2664, %r1715, 16777216;
	or.b64  	%rd2665, %rd2663, %rd2664;
	cvt.u32.u16 	%r1716, %rs1029;
	and.b32  	%r1717, %r1716, 255;
	mul.wide.u32 	%rd2666, %r1717, 65536;
	cvt.u32.u16 	%r1718, %rs1028;
	and.b32  	%r1719, %r1718, 255;
	mul.wide.u32 	%rd2667, %r1719, 256;
	or.b64  	%rd2668, %rd2665, %rd2666;
	cvt.u64.u16 	%rd2669, %rs1027;
	and.b64  	%rd2670, %rd2669, 255;
	or.b64  	%rd2671, %rd2668, %rd2667;
	or.b64  	%rd2672, %rd2671, %rd2670;
	cvt.u64.u16 	%rd2673, %rs1058;
	shl.b64 	%rd2674, %rd2673, 56;
	cvt.u64.u16 	%rd2675, %rs1057;
	shl.b64 	%rd2676, %rd2675, 48;
	and.b64  	%rd2677, %rd2676, 71776119061217280;
	or.b64  	%rd2678, %rd2674, %rd2677;
	cvt.u64.u16 	%rd2679, %rs1056;
	shl.b64 	%rd2680, %rd2679, 40;
	and.b64  	%rd2681, %rd2680, 280375465082880;
	or.b64  	%rd2682, %rd2678, %rd2681;
	cvt.u64.u16 	%rd2683, %rs1055;
	shl.b64 	%rd2684, %rd2683, 32;
	and.b64  	%rd2685, %rd2684, 1095216660480;
	or.b64  	%rd2686, %rd2682, %rd2685;
	cvt.u32.u16 	%r1720, %rs1054;
	and.b32  	%r1721, %r1720, 255;
	mul.wide.u32 	%rd2687, %r1721, 16777216;
	or.b64  	%rd2688, %rd2686, %rd2687;
	cvt.u32.u16 	%r1722, %rs1053;
	and.b32  	%r1723, %r1722, 255;
	mul.wide.u32 	%rd2689, %r1723, 65536;
	cvt.u32.u16 	%r1724, %rs1052;
	and.b32  	%r1725, %r1724, 255;
	mul.wide.u32 	%rd2690, %r1725, 256;
	or.b64  	%rd2691, %rd2688, %rd2689;
	cvt.u64.u16 	%rd2692, %rs1051;
	and.b64  	%rd2693, %rd2692, 255;
	or.b64  	%rd2694, %rd2691, %rd2690;
	or.b64  	%rd2695, %rd2694, %rd2693;
	setp.lt.s64 	%p172, %rd2672, %rd2695;
$L__BB11_22:
	selp.b16 	%rs995, %rs1034, %rs1058, %p172;
	selp.b16 	%rs996, %rs1033, %rs1057, %p172;
	selp.b16 	%rs997, %rs1032, %rs1056, %p172;
	selp.b16 	%rs998, %rs1031, %rs1055, %p172;
	selp.b16 	%rs999, %rs1030, %rs1054, %p172;
	selp.b16 	%rs1000, %rs1029, %rs1053, %p172;
	selp.b16 	%rs1001, %rs1028, %rs1052, %p172;
	selp.b16 	%rs1002, %rs1027, %rs1051, %p172;
	selp.u32 	%r1726, 1, 0, %p172;
	add.s32 	%r38, %r35, %r1726;
	not.pred 	%p136, %p172;
	selp.u32 	%r1727, 1, 0, %p136;
	add.s32 	%r39, %r34, %r1727;
	@%p136 bra 	$L__BB11_24;
	ld.shared.v2.b32 	{%r1738, %r1739}, [%r37+8];
	bfe.u32 	%r1740, %r1738, 0, 8;
	cvt.u16.u32 	%rs1027, %r1740;
	bfe.u32 	%r1741, %r1738, 8, 8;
	cvt.u16.u32 	%rs1028, %r1741;
	bfe.u32 	%r1742, %r1738, 16, 8;
	cvt.u16.u32 	%rs1029, %r1742;
	bfe.u32 	%r1743, %r1738, 24, 8;
	cvt.u16.u32 	%rs1030, %r1743;
	bfe.u32 	%r1744, %r1739, 0, 8;
	cvt.u16.u32 	%rs1031, %r1744;
	bfe.u32 	%r1745, %r1739, 8, 8;
	cvt.u16.u32 	%rs1032, %r1745;
	bfe.u32 	%r1746, %r1739, 16, 8;
	cvt.u16.u32 	%rs1033, %r1746;
	bfe.u32 	%r1747, %r1739, 24, 8;
	cvt.u16.u32 	%rs1034, %r1747;
	bra.uni 	$L__BB11_25;
$L__BB11_24:
	ld.shared.v2.b32 	{%r1728, %r1729}, [%r36+8];
	bfe.u32 	%r1730, %r1728, 0, 8;
	cvt.u16.u32 	%rs1051, %r1730;
	bfe.u32 	%r1731, %r1728, 8, 8;
	cvt.u16.u32 	%rs1052, %r1731;
	bfe.u32 	%r1732, %r1728, 16, 8;
	cvt.u16.u32 	%rs1053, %r1732;
	bfe.u32 	%r1733, %r1728, 24, 8;
	cvt.u16.u32 	%rs1054, %r1733;
	bfe.u32 	%r1734, %r1729, 0, 8;
	cvt.u16.u32 	%rs1055, %r1734;
	bfe.u32 	%r1735, %r1729, 8, 8;
	cvt.u16.u32 	%rs1056, %r1735;
	bfe.u32 	%r1736, %r1729, 16, 8;
	cvt.u16.u32 	%rs1057, %r1736;
	bfe.u32 	%r1737, %r1729, 24, 8;
	cvt.u16.u32 	%rs1058, %r1737;
$L__BB11_25:
	setp.ge.s32 	%p138, %r38, %r25;
	mov.pred 	%p173, 0;
	@%p138 bra 	$L__BB11_28;
	setp.ge.s32 	%p140, %r39, %r24;
	mov.pred 	%p173, -1;
	@%p140 bra 	$L__BB11_28;
	cvt.u64.u16 	%rd2696, %rs1034;
	shl.b64 	%rd2697, %rd2696, 56;
	cvt.u64.u16 	%rd2698, %rs1033;
	shl.b64 	%rd2699, %rd2698, 48;
	and.b64  	%rd2700, %rd2699, 71776119061217280;
	or.b64  	%rd2701, %rd2697, %rd2700;
	cvt.u64.u16 	%rd2702, %rs1032;
	shl.b64 	%rd2703, %rd2702, 40;
	and.b64  	%rd2704, %rd2703, 280375465082880;
	or.b64  	%rd2705, %rd2701, %rd2704;
	cvt.u64.u16 	%rd2706, %rs1031;
	shl.b64 	%rd2707, %rd2706, 32;
	and.b64  	%rd2708, %rd2707, 1095216660480;
	or.b64  	%rd2709, %rd2705, %rd2708;
	cvt.u32.u16 	%r1748, %rs1030;
	and.b32  	%r1749, %r1748, 255;
	mul.wide.u32 	%rd2710, %r1749, 16777216;
	or.b64  	%rd2711, %rd2709, %rd2710;
	cvt.u32.u16 	%r1750, %rs1029;
	and.b32  	%r1751, %r1750, 255;
	mul.wide.u32 	%rd2712, %r1751, 65536;
	cvt.u32.u16 	%r1752, %rs1028;
	and.b32  	%r1753, %r1752, 255;
	mul.wide.u32 	%rd2713, %r1753, 256;
	or.b64  	%rd2714, %rd2711, %rd2712;
	cvt.u64.u16 	%rd2715, %rs1027;
	and.b64  	%rd2716, %rd2715, 255;
	or.b64  	%rd2717, %rd2714, %rd2713;
	or.b64  	%rd2718, %rd2717, %rd2716;
	cvt.u64.u16 	%rd2719, %rs1058;
	shl.b64 	%rd2720, %rd2719, 56;
	cvt.u64.u16 	%rd2721, %rs1057;
	shl.b64 	%rd2722, %rd2721, 48;
	and.b64  	%rd2723, %rd2722, 71776119061217280;
	or.b64  	%rd2724, %rd2720, %rd2723;
	cvt.u64.u16 	%rd2725, %rs1056;
	shl.b64 	%rd2726, %rd2725, 40;
	and.b64  	%rd2727, %rd2726, 280375465082880;
	or.b64  	%rd2728, %rd2724, %rd2727;
	cvt.u64.u16 	%rd2729, %rs1055;
	shl.b64 	%rd2730, %rd2729, 32;
	and.b64  	%rd2731, %rd2730, 1095216660480;
	or.b64  	%rd2732, %rd2728, %rd2731;
	cvt.u32.u16 	%r1754, %rs1054;
	and.b32  	%r1755, %r1754, 255;
	mul.wide.u32 	%rd2733, %r1755, 16777216;
	or.b64  	%rd2734, %rd2732, %rd2733;
	cvt.u32.u16 	%r1756, %rs1053;
	and.b32  	%r1757, %r1756, 255;
	mul.wide.u32 	%rd2735, %r1757, 65536;
	cvt.u32.u16 	%r1758, %rs1052;
	and.b32  	%r1759, %r1758, 255;
	mul.wide.u32 	%rd2736, %r1759, 256;
	or.b64  	%rd2737, %rd2734, %rd2735;
	cvt.u64.u16 	%rd2738, %rs1051;
	and.b64  	%rd2739, %rd2738, 255;
	or.b64  	%rd2740, %rd2737, %rd2736;
	or.b64  	%rd2741, %rd2740, %rd2739;
	setp.lt.s64 	%p173, %rd2718, %rd2741;
$L__BB11_28:
	@%p173 bra 	$L__BB11_30;
	cvt.u64.u16 	%rd2742, %rs1051;
	and.b64  	%rd2743, %rd2742, 255;
	cvt.u32.u16 	%r1760, %rs1052;
	and.b32  	%r1761, %r1760, 255;
	mul.wide.u32 	%rd2744, %r1761, 256;
	or.b64  	%rd2745, %rd2744, %rd2743;
	cvt.u32.u16 	%r1762, %rs1053;
	and.b32  	%r1763, %r1762, 255;
	mul.wide.u32 	%rd2746, %r1763, 65536;
	or.b64  	%rd2747, %rd2745, %rd2746;
	cvt.u32.u16 	%r1764, %rs1054;
	and.b32  	%r1765, %r1764, 255;
	mul.wide.u32 	%rd2748, %r1765, 16777216;
	or.b64  	%rd2749, %rd2747, %rd2748;
	cvt.u64.u16 	%rd2750, %rs1055;
	shl.b64 	%rd2751, %rd2750, 32;
	and.b64  	%rd2752, %rd2751, 1095216660480;
	cvt.u64.u16 	%rd2753, %rs1056;
	shl.b64 	%rd2754, %rd2753, 40;
	and.b64  	%rd2755, %rd2754, 280375465082880;
	cvt.u64.u16 	%rd2756, %rs1057;
	shl.b64 	%rd2757, %rd2756, 48;
	and.b64  	%rd2758, %rd2757, 71776119061217280;
	cvt.u64.u16 	%rd2759, %rs1058;
	shl.b64 	%rd2760, %rd2759, 56;
	or.b64  	%rd2761, %rd2749, %rd2752;
	or.b64  	%rd2762, %rd2761, %rd2755;
	or.b64  	%rd2763, %rd2762, %rd2758;
	or.b64  	%rd3727, %rd2763, %rd2760;
	bra.uni 	$L__BB11_31;
$L__BB11_30:
	cvt.u64.u16 	%rd2764, %rs1027;
	and.b64  	%rd2765, %rd2764, 255;
	cvt.u32.u16 	%r1766, %rs1028;
	and.b32  	%r1767, %r1766, 255;
	mul.wide.u32 	%rd2766, %r1767, 256;
	or.b64  	%rd2767, %rd2766, %rd2765;
	cvt.u32.u16 	%r1768, %rs1029;
	and.b32  	%r1769, %r1768, 255;
	mul.wide.u32 	%rd2768, %r1769, 65536;
	or.b64  	%rd2769, %rd2767, %rd2768;
	cvt.u32.u16 	%r1770, %rs1030;
	and.b32  	%r1771, %r1770, 255;
	mul.wide.u32 	%rd2770, %r1771, 16777216;
	or.b64  	%rd2771, %rd2769, %rd2770;
	cvt.u64.u16 	%rd2772, %rs1031;
	shl.b64 	%rd2773, %rd2772, 32;
	and.b64  	%rd2774, %rd2773, 1095216660480;
	cvt.u64.u16 	%rd2775, %rs1032;
	shl.b64 	%rd2776, %rd2775, 40;
	and.b64  	%rd2777, %rd2776, 280375465082880;
	cvt.u64.u16 	%rd2778, %rs1033;
	shl.b64 	%rd2779, %rd2778, 48;
	and.b64  	%rd2780, %rd2779, 71776119061217280;
	cvt.u64.u16 	%rd2781, %rs1034;
	shl.b64 	%rd2782, %rd2781, 56;
	or.b64  	%rd2783, %rd2771, %rd2774;
	or.b64  	%rd2784, %rd2783, %rd2777;
	or.b64  	%rd2785, %rd2784, %rd2780;
	or.b64  	%rd3727, %rd2785, %rd2782;
$L__BB11_31:
	selp.u32 	%r1772, 1, 0, %p173;
	add.s32 	%r40, %r38, %r1772;
	not.pred 	%p141, %p173;
	selp.u32 	%r1773, 1, 0, %p141;
	add.s32 	%r41, %r39, %r1773;
	@%p173 bra 	$L__BB11_33;
	shl.b32 	%r1774, %r41, 3;
	add.s32 	%r1776, %r1539, %r1774;
	ld.shared.v2.b32 	{%r1777, %r1778}, [%r1776];
	bfe.u32 	%r1779, %r1777, 0, 8;
	cvt.u16.u32 	%rs1051, %r1779;
	bfe.u32 	%r1780, %r1777, 8, 8;
	cvt.u16.u32 	%rs1052, %r1780;
	bfe.u32 	%r1781, %r1777, 16, 8;
	cvt.u16.u32 	%rs1053, %r1781;
	bfe.u32 	%r1782, %r1777, 24, 8;
	cvt.u16.u32 	%rs1054, %r1782;
	bfe.u32 	%r1783, %r1778, 0, 8;
	cvt.u16.u32 	%rs1055, %r1783;
	bfe.u32 	%r1784, %r1778, 8, 8;
	cvt.u16.u32 	%rs1056, %r1784;
	bfe.u32 	%r1785, %r1778, 16, 8;
	cvt.u16.u32 	%rs1057, %r1785;
	bfe.u32 	%r1786, %r1778, 24, 8;
	cvt.u16.u32 	%rs1058, %r1786;
	bra.uni 	$L__BB11_34;
$L__BB11_33:
	shl.b32 	%r1787, %r40, 3;
	add.s32 	%r1789, %r1539, %r1787;
	ld.shared.v2.b32 	{%r1790, %r1791}, [%r1789];
	bfe.u32 	%r1792, %r1790, 0, 8;
	cvt.u16.u32 	%rs1027, %r1792;
	bfe.u32 	%r1793, %r1790, 8, 8;
	cvt.u16.u32 	%rs1028, %r1793;
	bfe.u32 	%r1794, %r1790, 16, 8;
	cvt.u16.u32 	%rs1029, %r1794;
	bfe.u32 	%r1795, %r1790, 24, 8;
	cvt.u16.u32 	%rs1030, %r1795;
	bfe.u32 	%r1796, %r1791, 0, 8;
	cvt.u16.u32 	%rs1031, %r1796;
	bfe.u32 	%r1797, %r1791, 8, 8;
	cvt.u16.u32 	%rs1032, %r1797;
	bfe.u32 	%r1798, %r1791, 16, 8;
	cvt.u16.u32 	%rs1033, %r1798;
	bfe.u32 	%r1799, %r1791, 24, 8;
	cvt.u16.u32 	%rs1034, %r1799;
$L__BB11_34:
	setp.ge.s32 	%p143, %r40, %r25;
	mov.pred 	%p174, 0;
	@%p143 bra 	$L__BB11_37;
	setp.ge.s32 	%p145, %r41, %r24;
	mov.pred 	%p174, -1;
	@%p145 bra 	$L__BB11_37;
	cvt.u64.u16 	%rd2786, %rs1034;
	shl.b64 	%rd2787, %rd2786, 56;
	cvt.u64.u16 	%rd2788, %rs1033;
	shl.b64 	%rd2789, %rd2788, 48;
	and.b64  	%rd2790, %rd2789, 71776119061217280;
	or.b64  	%rd2791, %rd2787, %rd2790;
	cvt.u64.u16 	%rd2792, %rs1032;
	shl.b64 	%rd2793, %rd2792, 40;
	and.b64  	%rd2794, %rd2793, 280375465082880;
	or.b64  	%rd2795, %rd2791, %rd2794;
	cvt.u64.u16 	%rd2796, %rs1031;
	shl.b64 	%rd2797, %rd2796, 32;
	and.b64  	%rd2798, %rd2797, 1095216660480;
	or.b64  	%rd2799, %rd2795, %rd2798;
	cvt.u32.u16 	%r1800, %rs1030;
	and.b32  	%r1801, %r1800, 255;
	mul.wide.u32 	%rd2800, %r1801, 16777216;
	or.b64  	%rd2801, %rd2799, %rd2800;
	cvt.u32.u16 	%r1802, %rs1029;
	and.b32  	%r1803, %r1802, 255;
	mul.wide.u32 	%rd2802, %r1803, 65536;
	cvt.u32.u16 	%r1804, %rs1028;
	and.b32  	%r1805, %r1804, 255;
	mul.wide.u32 	%rd2803, %r1805, 256;
	or.b64  	%rd2804, %rd2801, %rd2802;
	cvt.u64.u16 	%rd2805, %rs1027;
	and.b64  	%rd2806, %rd2805, 255;
	or.b64  	%rd2807, %rd2804, %rd2803;
	or.b64  	%rd2808, %rd2807, %rd2806;
	cvt.u64.u16 	%rd2809, %rs1058;
	shl.b64 	%rd2810, %rd2809, 56;
	cvt.u64.u16 	%rd2811, %rs1057;
	shl.b64 	%rd2812, %rd2811, 48;
	and.b64  	%rd2813, %rd2812, 71776119061217280;
	or.b64  	%rd2814, %rd2810, %rd2813;
	cvt.u64.u16 	%rd2815, %rs1056;
	shl.b64 	%rd2816, %rd2815, 40;
	and.b64  	%rd2817, %rd2816, 280375465082880;
	or.b64  	%rd2818, %rd2814, %rd2817;
	cvt.u64.u16 	%rd2819, %rs1055;
	shl.b64 	%rd2820, %rd2819, 32;
	and.b64  	%rd2821, %rd2820, 1095216660480;
	or.b64  	%rd2822, %rd2818, %rd2821;
	cvt.u32.u16 	%r1806, %rs1054;
	and.b32  	%r1807, %r1806, 255;
	mul.wide.u32 	%rd2823, %r1807, 16777216;
	or.b64  	%rd2824, %rd2822, %rd2823;
	cvt.u32.u16 	%r1808, %rs1053;
	and.b32  	%r1809, %r1808, 255;
	mul.wide.u32 	%rd2825, %r1809, 65536;
	cvt.u32.u16 	%r1810, %rs1052;
	and.b32  	%r1811, %r1810, 255;
	mul.wide.u32 	%rd2826, %r1811, 256;
	or.b64  	%rd2827, %rd2824, %rd2825;
	cvt.u64.u16 	%rd2828, %rs1051;
	and.b64  	%rd2829, %rd2828, 255;
	or.b64  	%rd2830, %rd2827, %rd2826;
	or.b64  	%rd2831, %rd2830, %rd2829;
	setp.lt.s64 	%p174, %rd2808, %rd2831;
$L__BB11_37:
	@%p174 bra 	$L__BB11_39;
	cvt.u64.u16 	%rd2832, %rs1051;
	and.b64  	%rd2833, %rd2832, 255;
	cvt.u32.u16 	%r1812, %rs1052;
	and.b32  	%r1813, %r1812, 255;
	mul.wide.u32 	%rd2834, %r1813, 256;
	or.b64  	%rd2835, %rd2834, %rd2833;
	cvt.u32.u16 	%r1814, %rs1053;
	and.b32  	%r1815, %r1814, 255;
	mul.wide.u32 	%rd2836, %r1815, 65536;
	or.b64  	%rd2837, %rd2835, %rd2836;
	cvt.u32.u16 	%r1816, %rs1054;
	and.b32  	%r1817, %r1816, 255;
	mul.wide.u32 	%rd2838, %r1817, 16777216;
	or.b64  	%rd2839, %rd2837, %rd2838;
	cvt.u64.u16 	%rd2840, %rs1055;
	shl.b64 	%rd2841, %rd2840, 32;
	and.b64  	%rd2842, %rd2841, 1095216660480;
	cvt.u64.u16 	%rd2843, %rs1056;
	shl.b64 	%rd2844, %rd2843, 40;
	and.b64  	%rd2845, %rd2844, 280375465082880;
	cvt.u64.u16 	%rd2846, %rs1057;
	shl.b64 	%rd2847, %rd2846, 48;
	and.b64  	%rd2848, %rd2847, 71776119061217280;
	cvt.u64.u16 	%rd2849, %rs1058;
	shl.b64 	%rd2850, %rd2849, 56;
	or.b64  	%rd2851, %rd2839, %rd2842;
	or.b64  	%rd2852, %rd2851, %rd2845;
	or.b64  	%rd2853, %rd2852, %rd2848;
	or.b64  	%rd3728, %rd2853, %rd2850;
	bra.uni 	$L__BB11_40;
$L__BB11_39:
	cvt.u64.u16 	%rd2854, %rs1027;
	and.b64  	%rd2855, %rd2854, 255;
	cvt.u32.u16 	%r1818, %rs1028;
	and.b32  	%r1819, %r1818, 255;
	mul.wide.u32 	%rd2856, %r1819, 256;
	or.b64  	%rd2857, %rd2856, %rd2855;
	cvt.u32.u16 	%r1820, %rs1029;
	and.b32  	%r1821, %r1820, 255;
	mul.wide.u32 	%rd2858, %r1821, 65536;
	or.b64  	%rd2859, %rd2857, %rd2858;
	cvt.u32.u16 	%r1822, %rs1030;
	and.b32  	%r1823, %r1822, 255;
	mul.wide.u32 	%rd2860, %r1823, 16777216;
	or.b64  	%rd2861, %rd2859, %rd2860;
	cvt.u64.u16 	%rd2862, %rs1031;
	shl.b64 	%rd2863, %rd2862, 32;
	and.b64  	%rd2864, %rd2863, 1095216660480;
	cvt.u64.u16 	%rd2865, %rs1032;
	shl.b64 	%rd2866, %rd2865, 40;
	and.b64  	%rd2867, %rd2866, 280375465082880;
	cvt.u64.u16 	%rd2868, %rs1033;
	shl.b64 	%rd2869, %rd2868, 48;
	and.b64  	%rd2870, %rd2869, 71776119061217280;
	cvt.u64.u16 	%rd2871, %rs1034;
	shl.b64 	%rd2872, %rd2871, 56;
	or.b64  	%rd2873, %rd2861, %rd2864;
	or.b64  	%rd2874, %rd2873, %rd2867;
	or.b64  	%rd2875, %rd2874, %rd2870;
	or.b64  	%rd3728, %rd2875, %rd2872;
$L__BB11_40:
	selp.u32 	%r1824, 1, 0, %p174;
	add.s32 	%r42, %r40, %r1824;
	not.pred 	%p146, %p174;
	selp.u32 	%r1825, 1, 0, %p146;
	add.s32 	%r43, %r41, %r1825;
	@%p174 bra 	$L__BB11_42;
	shl.b32 	%r1826, %r43, 3;
	add.s32 	%r1828, %r1539, %r1826;
	ld.shared.v2.b32 	{%r1829, %r1830}, [%r1828];
	bfe.u32 	%r1831, %r1829, 0, 8;
	cvt.u16.u32 	%rs1051, %r1831;
	bfe.u32 	%r1832, %r1829, 8, 8;
	cvt.u16.u32 	%rs1052, %r1832;
	bfe.u32 	%r1833, %r1829, 16, 8;
	cvt.u16.u32 	%rs1053, %r1833;
	bfe.u32 	%r1834, %r1829, 24, 8;
	cvt.u16.u32 	%rs1054, %r1834;
	bfe.u32 	%r1835, %r1830, 0, 8;
	cvt.u16.u32 	%rs1055, %r1835;
	bfe.u32 	%r1836, %r1830, 8, 8;
	cvt.u16.u32 	%rs1056, %r1836;
	bfe.u32 	%r1837, %r1830, 16, 8;
	cvt.u16.u32 	%rs1057, %r1837;
	bfe.u32 	%r1838, %r1830, 24, 8;
	cvt.u16.u32 	%rs1058, %r1838;
	bra.uni 	$L__BB11_43;
$L__BB11_42:
	shl.b32 	%r1839, %r42, 3;
	add.s32 	%r1841, %r1539, %r1839;
	ld.shared.v2.b32 	{%r1842, %r1843}, [%r1841];
	bfe.u32 	%r1844, %r1842, 0, 8;
	cvt.u16.u32 	%rs1027, %r1844;
	bfe.u32 	%r1845, %r1842, 8, 8;
	cvt.u16.u32 	%rs1028, %r1845;
	bfe.u32 	%r1846, %r1842, 16, 8;
	cvt.u16.u32 	%rs1029, %r1846;
	bfe.u32 	%r1847, %r1842, 24, 8;
	cvt.u16.u32 	%rs1030, %r1847;
	bfe.u32 	%r1848, %r1843, 0, 8;
	cvt.u16.u32 	%rs1031, %r1848;
	bfe.u32 	%r1849, %r1843, 8, 8;
	cvt.u16.u32 	%rs1032, %r1849;
	bfe.u32 	%r1850, %r1843, 16, 8;
	cvt.u16.u32 	%rs1033, %r1850;
	bfe.u32 	%r1851, %r1843, 24, 8;
	cvt.u16.u32 	%rs1034, %r1851;
$L__BB11_43:
	setp.ge.s32 	%p148, %r42, %r25;
	mov.pred 	%p175, 0;
	@%p148 bra 	$L__BB11_46;
	setp.ge.s32 	%p150, %r43, %r24;
	mov.pred 	%p175, -1;
	@%p150 bra 	$L__BB11_46;
	cvt.u64.u16 	%rd2876, %rs1034;
	shl.b64 	%rd2877, %rd2876, 56;
	cvt.u64.u16 	%rd2878, %rs1033;
	shl.b64 	%rd2879, %rd2878, 48;
	and.b64  	%rd2880, %rd2879, 71776119061217280;
	or.b64  	%rd2881, %rd2877, %rd2880;
	cvt.u64.u16 	%rd2882, %rs1032;
	shl.b64 	%rd2883, %rd2882, 40;
	and.b64  	%rd2884, %rd2883, 280375465082880;
	or.b64  	%rd2885, %rd2881, %rd2884;
	cvt.u64.u16 	%rd2886, %rs1031;
	shl.b64 	%rd2887, %rd2886, 32;
	and.b64  	%rd2888, %rd2887, 1095216660480;
	or.b64  	%rd2889, %rd2885, %rd2888;
	cvt.u32.u16 	%r1852, %rs1030;
	and.b32  	%r1853, %r1852, 255;
	mul.wide.u32 	%rd2890, %r1853, 16777216;
	or.b64  	%rd2891, %rd2889, %rd2890;
	cvt.u32.u16 	%r1854, %rs1029;
	and.b32  	%r1855, %r1854, 255;
	mul.wide.u32 	%rd2892, %r1855, 65536;
	cvt.u32.u16 	%r1856, %rs1028;
	and.b32  	%r1857, %r1856, 255;
	mul.wide.u32 	%rd2893, %r1857, 256;
	or.b64  	%rd2894, %rd2891, %rd2892;
	cvt.u64.u16 	%rd2895, %rs1027;
	and.b64  	%rd2896, %rd2895, 255;
	or.b64  	%rd2897, %rd2894, %rd2893;
	or.b64  	%rd2898, %rd2897, %rd2896;
	cvt.u64.u16 	%rd2899, %rs1058;
	shl.b64 	%rd2900, %rd2899, 56;
	cvt.u64.u16 	%rd2901, %rs1057;
	shl.b64 	%rd2902, %rd2901, 48;
	and.b64  	%rd2903, %rd2902, 71776119061217280;
	or.b64  	%rd2904, %rd2900, %rd2903;
	cvt.u64.u16 	%rd2905, %rs1056;
	shl.b64 	%rd2906, %rd2905, 40;
	and.b64  	%rd2907, %rd2906, 280375465082880;
	or.b64  	%rd2908, %rd2904, %rd2907;
	cvt.u64.u16 	%rd2909, %rs1055;
	shl.b64 	%rd2910, %rd2909, 32;
	and.b64  	%rd2911, %rd2910, 1095216660480;
	or.b64  	%rd2912, %rd2908, %rd2911;
	cvt.u32.u16 	%r1858, %rs1054;
	and.b32  	%r1859, %r1858, 255;
	mul.wide.u32 	%rd2913, %r1859, 16777216;
	or.b64  	%rd2914, %rd2912, %rd2913;
	cvt.u32.u16 	%r1860, %rs1053;
	and.b32  	%r1861, %r1860, 255;
	mul.wide.u32 	%rd2915, %r1861, 65536;
	cvt.u32.u16 	%r1862, %rs1052;
	and.b32  	%r1863, %r1862, 255;
	mul.wide.u32 	%rd2916, %r1863, 256;
	or.b64  	%rd2917, %rd2914, %rd2915;
	cvt.u64.u16 	%rd2918, %rs1051;
	and.b64  	%rd2919, %rd2918, 255;
	or.b64  	%rd2920, %rd2917, %rd2916;
	or.b64  	%rd2921, %rd2920, %rd2919;
	setp.lt.s64 	%p175, %rd2898, %rd2921;
$L__BB11_46:
	@%p175 bra 	$L__BB11_48;
	cvt.u64.u16 	%rd2922, %rs1051;
	and.b64  	%rd2923, %rd2922, 255;
	cvt.u32.u16 	%r1864, %rs1052;
	and.b32  	%r1865, %r1864, 255;
	mul.wide.u32 	%rd2924, %r1865, 256;
	or.b64  	%rd2925, %rd2924, %rd2923;
	cvt.u32.u16 	%r1866, %rs1053;
	and.b32  	%r1867, %r1866, 255;
	mul.wide.u32 	%rd2926, %r1867, 65536;
	or.b64  	%rd2927, %rd2925, %rd2926;
	cvt.u32.u16 	%r1868, %rs1054;
	and.b32  	%r1869, %r1868, 255;
	mul.wide.u32 	%rd2928, %r1869, 16777216;
	or.b64  	%rd2929, %rd2927, %rd2928;
	cvt.u64.u16 	%rd2930, %rs1055;
	shl.b64 	%rd2931, %rd2930, 32;
	and.b64  	%rd2932, %rd2931, 1095216660480;
	cvt.u64.u16 	%rd2933, %rs1056;
	shl.b64 	%rd2934, %rd2933, 40;
	and.b64  	%rd2935, %rd2934, 280375465082880;
	cvt.u64.u16 	%rd2936, %rs1057;
	shl.b64 	%rd2937, %rd2936, 48;
	and.b64  	%rd2938, %rd2937, 71776119061217280;
	cvt.u64.u16 	%rd2939, %rs1058;
	shl.b64 	%rd2940, %rd2939, 56;
	or.b64  	%rd2941, %rd2929, %rd2932;
	or.b64  	%rd2942, %rd2941, %rd2935;
	or.b64  	%rd2943, %rd2942, %rd2938;
	or.b64  	%rd3729, %rd2943, %rd2940;
	bra.uni 	$L__BB11_49;
$L__BB11_48:
	cvt.u64.u16 	%rd2944, %rs1027;
	and.b64  	%rd2945, %rd2944, 255;
	cvt.u32.u16 	%r1870, %rs1028;
	and.b32  	%r1871, %r1870, 255;
	mul.wide.u32 	%rd2946, %r1871, 256;
	or.b64  	%rd2947, %rd2946, %rd2945;
	cvt.u32.u16 	%r1872, %rs1029;
	and.b32  	%r1873, %r1872, 255;
	mul.wide.u32 	%rd2948, %r1873, 65536;
	or.b64  	%rd2949, %rd2947, %rd2948;
	cvt.u32.u16 	%r1874, %rs1030;
	and.b32  	%r1875, %r1874, 255;
	mul.wide.u32 	%rd2950, %r1875, 16777216;
	or.b64  	%rd2951, %rd2949, %rd2950;
	cvt.u64.u16 	%rd2952, %rs1031;
	shl.b64 	%rd2953, %rd2952, 32;
	and.b64  	%rd2954, %rd2953, 1095216660480;
	cvt.u64.u16 	%rd2955, %rs1032;
	shl.b64 	%rd2956, %rd2955, 40;
	and.b64  	%rd2957, %rd2956, 280375465082880;
	cvt.u64.u16 	%rd2958, %rs1033;
	shl.b64 	%rd2959, %rd2958, 48;
	and.b64  	%rd2960, %rd2959, 71776119061217280;
	cvt.u64.u16 	%rd2961, %rs1034;
	shl.b64 	%rd2962, %rd2961, 56;
	or.b64  	%rd2963, %rd2951, %rd2954;
	or.b64  	%rd2964, %rd2963, %rd2957;
	or.b64  	%rd2965, %rd2964, %rd2960;
	or.b64  	%rd3729, %rd2965, %rd2962;
$L__BB11_49:
	selp.u32 	%r1876, 1, 0, %p175;
	add.s32 	%r44, %r42, %r1876;
	not.pred 	%p151, %p175;
	selp.u32 	%r1877, 1, 0, %p151;
	add.s32 	%r45, %r43, %r1877;
	@%p175 bra 	$L__BB11_51;
	shl.b32 	%r1878, %r45, 3;
	add.s32 	%r1880, %r1539, %r1878;
	ld.shared.v2.b32 	{%r1881, %r1882}, [%r1880];
	bfe.u32 	%r1883, %r1881, 0, 8;
	cvt.u16.u32 	%rs1051, %r1883;
	bfe.u32 	%r1884, %r1881, 8, 8;
	cvt.u16.u32 	%rs1052, %r1884;
	bfe.u32 	%r1885, %r1881, 16, 8;
	cvt.u16.u32 	%rs1053, %r1885;
	bfe.u32 	%r1886, %r1881, 24, 8;
	cvt.u16.u32 	%rs1054, %r1886;
	bfe.u32 	%r1887, %r1882, 0, 8;
	cvt.u16.u32 	%rs1055, %r1887;
	bfe.u32 	%r1888, %r1882, 8, 8;
	cvt.u16.u32 	%rs1056, %r1888;
	bfe.u32 	%r1889, %r1882, 16, 8;
	cvt.u16.u32 	%rs1057, %r1889;
	bfe.u32 	%r1890, %r1882, 24, 8;
	cvt.u16.u32 	%rs1058, %r1890;
	bra.uni 	$L__BB11_52;
$L__BB11_51:
	shl.b32 	%r1891, %r44, 3;
	add.s32 	%r1893, %r1539, %r1891;
	ld.shared.v2.b32 	{%r1894, %r1895}, [%r1893];
	bfe.u32 	%r1896, %r1894, 0, 8;
	cvt.u16.u32 	%rs1027, %r1896;
	bfe.u32 	%r1897, %r1894, 8, 8;
	cvt.u16.u32 	%rs1028, %r1897;
	bfe.u32 	%r1898, %r1894, 16, 8;
	cvt.u16.u32 	%rs1029, %r1898;
	bfe.u32 	%r1899, %r1894, 24, 8;
	cvt.u16.u32 	%rs1030, %r1899;
	bfe.u32 	%r1900, %r1895, 0, 8;
	cvt.u16.u32 	%rs1031, %r1900;
	bfe.u32 	%r1901, %r1895, 8, 8;
	cvt.u16.u32 	%rs1032, %r1901;
	bfe.u32 	%r1902, %r1895, 16, 8;
	cvt.u16.u32 	%rs1033, %r1902;
	bfe.u32 	%r1903, %r1895, 24, 8;
	cvt.u16.u32 	%rs1034, %r1903;
$L__BB11_52:
	setp.ge.s32 	%p153, %r44, %r25;
	mov.pred 	%p176, 0;
	@%p153 bra 	$L__BB11_55;
	setp.ge.s32 	%p155, %r45, %r24;
	mov.pred 	%p176, -1;
	@%p155 bra 	$L__BB11_55;
	cvt.u64.u16 	%rd2966, %rs1034;
	shl.b64 	%rd2967, %rd2966, 56;
	cvt.u64.u16 	%rd2968, %rs1033;
	shl.b64 	%rd2969, %rd2968, 48;
	and.b64  	%rd2970, %rd2969, 71776119061217280;
	or.b64  	%rd2971, %rd2967, %rd2970;
	cvt.u64.u16 	%rd2972, %rs1032;
	shl.b64 	%rd2973, %rd2972, 40;
	and.b64  	%rd2974, %rd2973, 280375465082880;
	or.b64  	%rd2975, %rd2971, %rd2974;
	cvt.u64.u16 	%rd2976, %rs1031;
	shl.b64 	%rd2977, %rd2976, 32;
	and.b64  	%rd2978, %rd2977, 1095216660480;
	or.b64  	%rd2979, %rd2975, %rd2978;
	cvt.u32.u16 	%r1904, %rs1030;
	and.b32  	%r1905, %r1904, 255;
	mul.wide.u32 	%rd2980, %r1905, 16777216;
	or.b64  	%rd2981, %rd2979, %rd2980;
	cvt.u32.u16 	%r1906, %rs1029;
	and.b32  	%r1907, %r1906, 255;
	mul.wide.u32 	%rd2982, %r1907, 65536;
	cvt.u32.u16 	%r1908, %rs1028;
	and.b32  	%r1909, %r1908, 255;
	mul.wide.u32 	%rd2983, %r1909, 256;
	or.b64  	%rd2984, %rd2981, %rd2982;
	cvt.u64.u16 	%rd2985, %rs1027;
	and.b64  	%rd2986, %rd2985, 255;
	or.b64  	%rd2987, %rd2984, %rd2983;
	or.b64  	%rd2988, %rd2987, %rd2986;
	cvt.u64.u16 	%rd2989, %rs1058;
	shl.b64 	%rd2990, %rd2989, 56;
	cvt.u64.u16 	%rd2991, %rs1057;
	shl.b64 	%rd2992, %rd2991, 48;
	and.b64  	%rd2993, %rd2992, 71776119061217280;
	or.b64  	%rd2994, %rd2990, %rd2993;
	cvt.u64.u16 	%rd2995, %rs1056;
	shl.b64 	%rd2996, %rd2995, 40;
	and.b64  	%rd2997, %rd2996, 280375465082880;
	or.b64  	%rd2998, %rd2994, %rd2997;
	cvt.u64.u16 	%rd2999, %rs1055;
	shl.b64 	%rd3000, %rd2999, 32;
	and.b64  	%rd3001, %rd3000, 1095216660480;
	or.b64  	%rd3002, %rd2998, %rd3001;
	cvt.u32.u16 	%r1910, %rs1054;
	and.b32  	%r1911, %r1910, 255;
	mul.wide.u32 	%rd3003, %r1911, 16777216;
	or.b64  	%rd3004, %rd3002, %rd3003;
	cvt.u32.u16 	%r1912, %rs1053;
	and.b32  	%r1913, %r1912, 255;
	mul.wide.u32 	%rd3005, %r1913, 65536;
	cvt.u32.u16 	%r1914, %rs1052;
	and.b32  	%r1915, %r1914, 255;
	mul.wide.u32 	%rd3006, %r1915, 256;
	or.b64  	%rd3007, %rd3004, %rd3005;
	cvt.u64.u16 	%rd3008, %rs1051;
	and.b64  	%rd3009, %rd3008, 255;
	or.b64  	%rd3010, %rd3007, %rd3006;
	or.b64  	%rd3011, %rd3010, %rd3009;
	setp.lt.s64 	%p176, %rd2988, %rd3011;
$L__BB11_55:
	@%p176 bra 	$L__BB11_57;
	cvt.u64.u16 	%rd3012, %rs1051;
	and.b64  	%rd3013, %rd3012, 255;
	cvt.u32.u16 	%r1916, %rs1052;
	and.b32  	%r1917, %r1916, 255;
	mul.wide.u32 	%rd3014, %r1917, 256;
	or.b64  	%rd3015, %rd3014, %rd3013;
	cvt.u32.u16 	%r1918, %rs1053;
	and.b32  	%r1919, %r1918, 255;
	mul.wide.u32 	%rd3016, %r1919, 65536;
	or.b64  	%rd3017, %rd3015, %rd3016;
	cvt.u32.u16 	%r1920, %rs1054;
	and.b32  	%r1921, %r1920, 255;
	mul.wide.u32 	%rd3018, %r1921, 16777216;
	or.b64  	%rd3019, %rd3017, %rd3018;
	cvt.u64.u16 	%rd3020, %rs1055;
	shl.b64 	%rd3021, %rd3020, 32;
	and.b64  	%rd3022, %rd3021, 1095216660480;
	cvt.u64.u16 	%rd3023, %rs1056;
	shl.b64 	%rd3024, %rd3023, 40;
	and.b64  	%rd3025, %rd3024, 280375465082880;
	cvt.u64.u16 	%rd3026, %rs1057;
	shl.b64 	%rd3027, %rd3026, 48;
	and.b64  	%rd3028, %rd3027, 71776119061217280;
	cvt.u64.u16 	%rd3029, %rs1058;
	shl.b64 	%rd3030, %rd3029, 56;
	or.b64  	%rd3031, %rd3019, %rd3022;
	or.b64  	%rd3032, %rd3031, %rd3025;
	or.b64  	%rd3033, %rd3032, %rd3028;
	or.b64  	%rd3730, %rd3033, %rd3030;
	bra.uni 	$L__BB11_58;
$L__BB11_57:
	cvt.u64.u16 	%rd3034, %rs1027;
	and.b64  	%rd3035, %rd3034, 255;
	cvt.u32.u16 	%r1922, %rs1028;
	and.b32  	%r1923, %r1922, 255;
	mul.wide.u32 	%rd3036, %r1923, 256;
	or.b64  	%rd3037, %rd3036, %rd3035;
	cvt.u32.u16 	%r1924, %rs1029;
	and.b32  	%r1925, %r1924, 255;
	mul.wide.u32 	%rd3038, %r1925, 65536;
	or.b64  	%rd3039, %rd3037, %rd3038;
	cvt.u32.u16 	%r1926, %rs1030;
	and.b32  	%r1927, %r1926, 255;
	mul.wide.u32 	%rd3040, %r1927, 16777216;
	or.b64  	%rd3041, %rd3039, %rd3040;
	cvt.u64.u16 	%rd3042, %rs1031;
	shl.b64 	%rd3043, %rd3042, 32;
	and.b64  	%rd3044, %rd3043, 1095216660480;
	cvt.u64.u16 	%rd3045, %rs1032;
	shl.b64 	%rd3046, %rd3045, 40;
	and.b64  	%rd3047, %rd3046, 280375465082880;
	cvt.u64.u16 	%rd3048, %rs1033;
	shl.b64 	%rd3049, %rd3048, 48;
	and.b64  	%rd3050, %rd3049, 71776119061217280;
	cvt.u64.u16 	%rd3051, %rs1034;
	shl.b64 	%rd3052, %rd3051, 56;
	or.b64  	%rd3053, %rd3041, %rd3044;
	or.b64  	%rd3054, %rd3053, %rd3047;
	or.b64  	%rd3055, %rd3054, %rd3050;
	or.b64  	%rd3730, %rd3055, %rd3052;
$L__BB11_58:
	selp.u32 	%r1928, 1, 0, %p176;
	add.s32 	%r46, %r44, %r1928;
	not.pred 	%p156, %p176;
	selp.u32 	%r1929, 1, 0, %p156;
	add.s32 	%r47, %r45, %r1929;
	@%p176 bra 	$L__BB11_60;
	shl.b32 	%r1930, %r47, 3;
	add.s32 	%r1932, %r1539, %r1930;
	ld.shared.v2.b32 	{%r1933, %r1934}, [%r1932];
	bfe.u32 	%r1935, %r1933, 0, 8;
	cvt.u16.u32 	%rs1051, %r1935;
	bfe.u32 	%r1936, %r1933, 8, 8;
	cvt.u16.u32 	%rs1052, %r1936;
	bfe.u32 	%r1937, %r1933, 16, 8;
	cvt.u16.u32 	%rs1053, %r1937;
	bfe.u32 	%r1938, %r1933, 24, 8;
	cvt.u16.u32 	%rs1054, %r1938;
	bfe.u32 	%r1939, %r1934, 0, 8;
	cvt.u16.u32 	%rs1055, %r1939;
	bfe.u32 	%r1940, %r1934, 8, 8;
	cvt.u16.u32 	%rs1056, %r1940;
	bfe.u32 	%r1941, %r1934, 16, 8;
	cvt.u16.u32 	%rs1057, %r1941;
	bfe.u32 	%r1942, %r1934, 24, 8;
	cvt.u16.u32 	%rs1058, %r1942;
	bra.uni 	$L__BB11_61;
$L__BB11_60:
	shl.b32 	%r1943, %r46, 3;
	add.s32 	%r1945, %r1539, %r1943;
	ld.shared.v2.b32 	{%r1946, %r1947}, [%r1945];
	bfe.u32 	%r1948, %r1946, 0, 8;
	cvt.u16.u32 	%rs1027, %r1948;
	bfe.u32 	%r1949, %r1946, 8, 8;
	cvt.u16.u32 	%rs1028, %r1949;
	bfe.u32 	%r1950, %r1946, 16, 8;
	cvt.u16.u32 	%rs1029, %r1950;
	bfe.u32 	%r1951, %r1946, 24, 8;
	cvt.u16.u32 	%rs1030, %r1951;
	bfe.u32 	%r1952, %r1947, 0, 8;
	cvt.u16.u32 	%rs1031, %r1952;
	bfe.u32 	%r1953, %r1947, 8, 8;
	cvt.u16.u32 	%rs1032, %r1953;
	bfe.u32 	%r1954, %r1947, 16, 8;
	cvt.u16.u32 	%rs1033, %r1954;
	bfe.u32 	%r1955, %r1947, 24, 8;
	cvt.u16.u32 	%rs1034, %r1955;
$L__BB11_61:
	setp.ge.s32 	%p158, %r46, %r25;
	mov.pred 	%p177, 0;
	@%p158 bra 	$L__BB11_64;
	setp.ge.s32 	%p160, %r47, %r24;
	mov.pred 	%p177, -1;
	@%p160 bra 	$L__BB11_64;
	cvt.u64.u16 	%rd3056, %rs1034;
	shl.b64 	%rd3057, %rd3056, 56;
	cvt.u64.u16 	%rd3058, %rs1033;
	shl.b64 	%rd3059, %rd3058, 48;
	and.b64  	%rd3060, %rd3059, 71776119061217280;
	or.b64  	%rd3061, %rd3057, %rd3060;
	cvt.u64.u16 	%rd3062, %rs1032;
	shl.b64 	%rd3063, %rd3062, 40;
	and.b64  	%rd3064, %rd3063, 280375465082880;
	or.b64  	%rd3065, %rd3061, %rd3064;
	cvt.u64.u16 	%rd3066, %rs1031;
	shl.b64 	%rd3067, %rd3066, 32;
	and.b64  	%rd3068, %rd3067, 1095216660480;
	or.b64  	%rd3069, %rd3065, %rd3068;
	cvt.u32.u16 	%r1956, %rs1030;
	and.b32  	%r1957, %r1956, 255;
	mul.wide.u32 	%rd3070, %r1957, 16777216;
	or.b64  	%rd3071, %rd3069, %rd3070;
	cvt.u32.u16 	%r1958, %rs1029;
	and.b32  	%r1959, %r1958, 255;
	mul.wide.u32 	%rd3072, %r1959, 65536;
	cvt.u32.u16 	%r1960, %rs1028;
	and.b32  	%r1961, %r1960, 255;
	mul.wide.u32 	%rd3073, %r1961, 256;
	or.b64  	%rd3074, %rd3071, %rd3072;
	cvt.u64.u16 	%rd3075, %rs1027;
	and.b64  	%rd3076, %rd3075, 255;
	or.b64  	%rd3077, %rd3074, %rd3073;
	or.b64  	%rd3078, %rd3077, %rd3076;
	cvt.u64.u16 	%rd3079, %rs1058;
	shl.b64 	%rd3080, %rd3079, 56;
	cvt.u64.u16 	%rd3081, %rs1057;
	shl.b64 	%rd3082, %rd3081, 48;
	and.b64  	%rd3083, %rd3082, 71776119061217280;
	or.b64  	%rd3084, %rd3080, %rd3083;
	cvt.u64.u16 	%rd3085, %rs1056;
	shl.b64 	%rd3086, %rd3085, 40;
	and.b64  	%rd3087, %rd3086, 280375465082880;
	or.b64  	%rd3088, %rd3084, %rd3087;
	cvt.u64.u16 	%rd3089, %rs1055;
	shl.b64 	%rd3090, %rd3089, 32;
	and.b64  	%rd3091, %rd3090, 1095216660480;
	or.b64  	%rd3092, %rd3088, %rd3091;
	cvt.u32.u16 	%r1962, %rs1054;
	and.b32  	%r1963, %r1962, 255;
	mul.wide.u32 	%rd3093, %r1963, 16777216;
	or.b64  	%rd3094, %rd3092, %rd3093;
	cvt.u32.u16 	%r1964, %rs1053;
	and.b32  	%r1965, %r1964, 255;
	mul.wide.u32 	%rd3095, %r1965, 65536;
	cvt.u32.u16 	%r1966, %rs1052;
	and.b32  	%r1967, %r1966, 255;
	mul.wide.u32 	%rd3096, %r1967, 256;
	or.b64  	%rd3097, %rd3094, %rd3095;
	cvt.u64.u16 	%rd3098, %rs1051;
	and.b64  	%rd3099, %rd3098, 255;
	or.b64  	%rd3100, %rd3097, %rd3096;
	or.b64  	%rd3101, %rd3100, %rd3099;
	setp.lt.s64 	%p177, %rd3078, %rd3101;
$L__BB11_64:
	@%p177 bra 	$L__BB11_66;
	cvt.u64.u16 	%rd3102, %rs1051;
	and.b64  	%rd3103, %rd3102, 255;
	cvt.u32.u16 	%r1968, %rs1052;
	and.b32  	%r1969, %r1968, 255;
	mul.wide.u32 	%rd3104, %r1969, 256;
	or.b64  	%rd3105, %rd3104, %rd3103;
	cvt.u32.u16 	%r1970, %rs1053;
	and.b32  	%r1971, %r1970, 255;
	mul.wide.u32 	%rd3106, %r1971, 65536;
	or.b64  	%rd3107, %rd3105, %rd3106;
	cvt.u32.u16 	%r1972, %rs1054;
	and.b32  	%r1973, %r1972, 255;
	mul.wide.u32 	%rd3108, %r1973, 16777216;
	or.b64  	%rd3109, %rd3107, %rd3108;
	cvt.u64.u16 	%rd3110, %rs1055;
	shl.b64 	%rd3111, %rd3110, 32;
	and.b64  	%rd3112, %rd3111, 1095216660480;
	cvt.u64.u16 	%rd3113, %rs1056;
	shl.b64 	%rd3114, %rd3113, 40;
	and.b64  	%rd3115, %rd3114, 280375465082880;
	cvt.u64.u16 	%rd3116, %rs1057;
	shl.b64 	%rd3117, %rd3116, 48;
	and.b64  	%rd3118, %rd3117, 71776119061217280;
	cvt.u64.u16 	%rd3119, %rs1058;
	shl.b64 	%rd3120, %rd3119, 56;
	or.b64  	%rd3121, %rd3109, %rd3112;
	or.b64  	%rd3122, %rd3121, %rd3115;
	or.b64  	%rd3123, %rd3122, %rd3118;
	or.b64  	%rd3731, %rd3123, %rd3120;
	bra.uni 	$L__BB11_67;
$L__BB11_66:
	cvt.u64.u16 	%rd3124, %rs1027;
	and.b64  	%rd3125, %rd3124, 255;
	cvt.u32.u16 	%r1974, %rs1028;
	and.b32  	%r1975, %r1974, 255;
	mul.wide.u32 	%rd3126, %r1975, 256;
	or.b64  	%rd3127, %rd3126, %rd3125;
	cvt.u32.u16 	%r1976, %rs1029;
	and.b32  	%r1977, %r1976, 255;
	mul.wide.u32 	%rd3128, %r1977, 65536;
	or.b64  	%rd3129, %rd3127, %rd3128;
	cvt.u32.u16 	%r1978, %rs1030;
	and.b32  	%r1979, %r1978, 255;
	mul.wide.u32 	%rd3130, %r1979, 16777216;
	or.b64  	%rd3131, %rd3129, %rd3130;
	cvt.u64.u16 	%rd3132, %rs1031;
	shl.b64 	%rd3133, %rd3132, 32;
	and.b64  	%rd3134, %rd3133, 1095216660480;
	cvt.u64.u16 	%rd3135, %rs1032;
	shl.b64 	%rd3136, %rd3135, 40;
	and.b64  	%rd3137, %rd3136, 280375465082880;
	cvt.u64.u16 	%rd3138, %rs1033;
	shl.b64 	%rd3139, %rd3138, 48;
	and.b64  	%rd3140, %rd3139, 71776119061217280;
	cvt.u64.u16 	%rd3141, %rs1034;
	shl.b64 	%rd3142, %rd3141, 56;
	or.b64  	%rd3143, %rd3131, %rd3134;
	or.b64  	%rd3144, %rd3143, %rd3137;
	or.b64  	%rd3145, %rd3144, %rd3140;
	or.b64  	%rd3731, %rd3145, %rd3142;
$L__BB11_67:
	selp.u32 	%r1980, 1, 0, %p177;
	add.s32 	%r48, %r46, %r1980;
	not.pred 	%p161, %p177;
	selp.u32 	%r1981, 1, 0, %p161;
	add.s32 	%r49, %r47, %r1981;
	@%p177 bra 	$L__BB11_69;
	shl.b32 	%r1982, %r49, 3;
	add.s32 	%r1984, %r1539, %r1982;
	ld.shared.v2.b32 	{%r1985, %r1986}, [%r1984];
	bfe.u32 	%r1987, %r1985, 0, 8;
	cvt.u16.u32 	%rs1051, %r1987;
	bfe.u32 	%r1988, %r1985, 8, 8;
	cvt.u16.u32 	%rs1052, %r1988;
	bfe.u32 	%r1989, %r1985, 16, 8;
	cvt.u16.u32 	%rs1053, %r1989;
	bfe.u32 	%r1990, %r1985, 24, 8;
	cvt.u16.u32 	%rs1054, %r1990;
	bfe.u32 	%r1991, %r1986, 0, 8;
	cvt.u16.u32 	%rs1055, %r1991;
	bfe.u32 	%r1992, %r1986, 8, 8;
	cvt.u16.u32 	%rs1056, %r1992;
	bfe.u32 	%r1993, %r1986, 16, 8;
	cvt.u16.u32 	%rs1057, %r1993;
	bfe.u32 	%r1994, %r1986, 24, 8;
	cvt.u16.u32 	%rs1058, %r1994;
	bra.uni 	$L__BB11_70;
$L__BB11_69:
	shl.b32 	%r1995, %r48, 3;
	add.s32 	%r1997, %r1539, %r1995;
	ld.shared.v2.b32 	{%r1998, %r1999}, [%r1997];
	bfe.u32 	%r2000, %r1998, 0, 8;
	cvt.u16.u32 	%rs1027, %r2000;
	bfe.u32 	%r2001, %r1998, 8, 8;
	cvt.u16.u32 	%rs1028, %r2001;
	bfe.u32 	%r2002, %r1998, 16, 8;
	cvt.u16.u32 	%rs1029, %r2002;
	bfe.u32 	%r2003, %r1998, 24, 8;
	cvt.u16.u32 	%rs1030, %r2003;
	bfe.u32 	%r2004, %r1999, 0, 8;
	cvt.u16.u32 	%rs1031, %r2004;
	bfe.u32 	%r2005, %r1999, 8, 8;
	cvt.u16.u32 	%rs1032, %r2005;
	bfe.u32 	%r2006, %r1999, 16, 8;
	cvt.u16.u32 	%rs1033, %r2006;
	bfe.u32 	%r2007, %r1999, 24, 8;
	cvt.u16.u32 	%rs1034, %r2007;
$L__BB11_70:
	setp.ge.s32 	%p163, %r48, %r25;
	mov.pred 	%p178, 0;
	@%p163 bra 	$L__BB11_73;
	setp.ge.s32 	%p165, %r49, %r24;
	mov.pred 	%p178, -1;
	@%p165 bra 	$L__BB11_73;
	cvt.u64.u16 	%rd3146, %rs1034;
	shl.b64 	%rd3147, %rd3146, 56;
	cvt.u64.u16 	%rd3148, %rs1033;
	shl.b64 	%rd3149, %rd3148, 48;
	and.b64  	%rd3150, %rd3149, 71776119061217280;
	or.b64  	%rd3151, %rd3147, %rd3150;
	cvt.u64.u16 	%rd3152, %rs1032;
	shl.b64 	%rd3153, %rd3152, 40;
	and.b64  	%rd3154, %rd3153, 280375465082880;
	or.b64  	%rd3155, %rd3151, %rd3154;
	cvt.u64.u16 	%rd3156, %rs1031;
	shl.b64 	%rd3157, %rd3156, 32;
	and.b64  	%rd3158, %rd3157, 1095216660480;
	or.b64  	%rd3159, %rd3155, %rd3158;
	cvt.u32.u16 	%r2008, %rs1030;
	and.b32  	%r2009, %r2008, 255;
	mul.wide.u32 	%rd3160, %r2009, 16777216;
	or.b64  	%rd3161, %rd3159, %rd3160;
	cvt.u32.u16 	%r2010, %rs1029;
	and.b32  	%r2011, %r2010, 255;
	mul.wide.u32 	%rd3162, %r2011, 65536;
	cvt.u32.u16 	%r2012, %rs1028;
	and.b32  	%r2013, %r2012, 255;
	mul.wide.u32 	%rd3163, %r2013, 256;
	or.b64  	%rd3164, %rd3161, %rd3162;
	cvt.u64.u16 	%rd3165, %rs1027;
	and.b64  	%rd3166, %rd3165, 255;
	or.b64  	%rd3167, %rd3164, %rd3163;
	or.b64  	%rd3168, %rd3167, %rd3166;
	cvt.u64.u16 	%rd3169, %rs1058;
	shl.b64 	%rd3170, %rd3169, 56;
	cvt.u64.u16 	%rd3171, %rs1057;
	shl.b64 	%rd3172, %rd3171, 48;
	and.b64  	%rd3173, %rd3172, 71776119061217280;
	or.b64  	%rd3174, %rd3170, %rd3173;
	cvt.u64.u16 	%rd3175, %rs1056;
	shl.b64 	%rd3176, %rd3175, 40;
	and.b64  	%rd3177, %rd3176, 280375465082880;
	or.b64  	%rd3178, %rd3174, %rd3177;
	cvt.u64.u16 	%rd3179, %rs1055;
	shl.b64 	%rd3180, %rd3179, 32;
	and.b64  	%rd3181, %rd3180, 1095216660480;
	or.b64  	%rd3182, %rd3178, %rd3181;
	cvt.u32.u16 	%r2014, %rs1054;
	and.b32  	%r2015, %r2014, 255;
	mul.wide.u32 	%rd3183, %r2015, 16777216;
	or.b64  	%rd3184, %rd3182, %rd3183;
	cvt.u32.u16 	%r2016, %rs1053;
	and.b32  	%r2017, %r2016, 255;
	mul.wide.u32 	%rd3185, %r2017, 65536;
	cvt.u32.u16 	%r2018, %rs1052;
	and.b32  	%r2019, %r2018, 255;
	mul.wide.u32 	%rd3186, %r2019, 256;
	or.b64  	%rd3187, %rd3184, %rd3185;
	cvt.u64.u16 	%rd3188, %rs1051;
	and.b64  	%rd3189, %rd3188, 255;
	or.b64  	%rd3190, %rd3187, %rd3186;
	or.b64  	%rd3191, %rd3190, %rd3189;
	setp.lt.s64 	%p178, %rd3168, %rd3191;
$L__BB11_73:
	@%p178 bra 	$L__BB11_75;
	cvt.u64.u16 	%rd3192, %rs1051;
	and.b64  	%rd3193, %rd3192, 255;
	cvt.u32.u16 	%r2020, %rs1052;
	and.b32  	%r2021, %r2020, 255;
	mul.wide.u32 	%rd3194, %r2021, 256;
	or.b64  	%rd3195, %rd3194, %rd3193;
	cvt.u32.u16 	%r2022, %rs1053;
	and.b32  	%r2023, %r2022, 255;
	mul.wide.u32 	%rd3196, %r2023, 65536;
	or.b64  	%rd3197, %rd3195, %rd3196;
	cvt.u32.u16 	%r2024, %rs1054;
	and.b32  	%r2025, %r2024, 255;
	mul.wide.u32 	%rd3198, %r2025, 16777216;
	or.b64  	%rd3199, %rd3197, %rd3198;
	cvt.u64.u16 	%rd3200, %rs1055;
	shl.b64 	%rd3201, %rd3200, 32;
	and.b64  	%rd3202, %rd3201, 1095216660480;
	cvt.u64.u16 	%rd3203, %rs1056;
	shl.b64 	%rd3204, %rd3203, 40;
	and.b64  	%rd3205, %rd3204, 280375465082880;
	cvt.u64.u16 	%rd3206, %rs1057;
	shl.b64 	%rd3207, %rd3206, 48;
	and.b64  	%rd3208, %rd3207, 71776119061217280;
	cvt.u64.u16 	%rd3209, %rs1058;
	shl.b64 	%rd3210, %rd3209, 56;
	or.b64  	%rd3211, %rd3199, %rd3202;
	or.b64  	%rd3212, %rd3211, %rd3205;
	or.b64  	%rd3213, %rd3212, %rd3208;
	or.b64  	%rd3732, %rd3213, %rd3210;
	bra.uni 	$L__BB11_76;
$L__BB11_75:
	cvt.u64.u16 	%rd3214, %rs1027;
	and.b64  	%rd3215, %rd3214, 255;
	cvt.u32.u16 	%r2026, %rs1028;
	and.b32  	%r2027, %r2026, 255;
	mul.wide.u32 	%rd3216, %r2027, 256;
	or.b64  	%rd3217, %rd3216, %rd3215;
	cvt.u32.u16 	%r2028, %rs1029;
	and.b32  	%r2029, %r2028, 255;
	mul.wide.u32 	%rd3218, %r2029, 65536;
	or.b64  	%rd3219, %rd3217, %rd3218;
	cvt.u32.u16 	%r2030, %rs1030;
	and.b32  	%r2031, %r2030, 255;
	mul.wide.u32 	%rd3220, %r2031, 16777216;
	or.b64  	%rd3221, %rd3219, %rd3220;
	cvt.u64.u16 	%rd3222, %rs1031;
	shl.b64 	%rd3223, %rd3222, 32;
	and.b64  	%rd3224, %rd3223, 1095216660480;
	cvt.u64.u16 	%rd3225, %rs1032;
	shl.b64 	%rd3226, %rd3225, 40;
	and.b64  	%rd3227, %rd3226, 280375465082880;
	cvt.u64.u16 	%rd3228, %rs1033;
	shl.b64 	%rd3229, %rd3228, 48;
	and.b64  	%rd3230, %rd3229, 71776119061217280;
	cvt.u64.u16 	%rd3231, %rs1034;
	shl.b64 	%rd3232, %rd3231, 56;
	or.b64  	%rd3233, %rd3221, %rd3224;
	or.b64  	%rd3234, %rd3233, %rd3227;
	or.b64  	%rd3235, %rd3234, %rd3230;
	or.b64  	%rd3732, %rd3235, %rd3232;
$L__BB11_76:
	selp.u32 	%r2032, 1, 0, %p178;
	add.s32 	%r50, %r48, %r2032;
	not.pred 	%p166, %p178;
	selp.u32 	%r2033, 1, 0, %p166;
	add.s32 	%r51, %r49, %r2033;
	@%p178 bra 	$L__BB11_78;
	shl.b32 	%r2034, %r51, 3;
	add.s32 	%r2036, %r1539, %r2034;
	ld.shared.v2.b32 	{%r2037, %r2038}, [%r2036];
	bfe.u32 	%r2039, %r2037, 0, 8;
	cvt.u16.u32 	%rs1051, %r2039;
	bfe.u32 	%r2040, %r2037, 8, 8;
	cvt.u16.u32 	%rs1052, %r2040;
	bfe.u32 	%r2041, %r2037, 16, 8;
	cvt.u16.u32 	%rs1053, %r2041;
	bfe.u32 	%r2042, %r2037, 24, 8;
	cvt.u16.u32 	%rs1054, %r2042;
	bfe.u32 	%r2043, %r2038, 0, 8;
	cvt.u16.u32 	%rs1055, %r2043;
	bfe.u32 	%r2044, %r2038, 8, 8;
	cvt.u16.u32 	%rs1056, %r2044;
	bfe.u32 	%r2045, %r2038, 16, 8;
	cvt.u16.u32 	%rs1057, %r2045;
	bfe.u32 	%r2046, %r2038, 24, 8;
	cvt.u16.u32 	%rs1058, %r2046;
	bra.uni 	$L__BB11_79;
$L__BB11_78:
	shl.b32 	%r2047, %r50, 3;
	add.s32 	%r2049, %r1539, %r2047;
	ld.shared.v2.b32 	{%r2050, %r2051}, [%r2049];
	bfe.u32 	%r2052, %r2050, 0, 8;
	cvt.u16.u32 	%rs1027, %r2052;
	bfe.u32 	%r2053, %r2050, 8, 8;
	cvt.u16.u32 	%rs1028, %r2053;
	bfe.u32 	%r2054, %r2050, 16, 8;
	cvt.u16.u32 	%rs1029, %r2054;
	bfe.u32 	%r2055, %r2050, 24, 8;
	cvt.u16.u32 	%rs1030, %r2055;
	bfe.u32 	%r2056, %r2051, 0, 8;
	cvt.u16.u32 	%rs1031, %r2056;
	bfe.u32 	%r2057, %r2051, 8, 8;
	cvt.u16.u32 	%rs1032, %r2057;
	bfe.u32 	%r2058, %r2051, 16, 8;
	cvt.u16.u32 	%rs1033, %r2058;
	bfe.u32 	%r2059, %r2051, 24, 8;
	cvt.u16.u32 	%rs1034, %r2059;
$L__BB11_79:
	setp.ge.s32 	%p167, %r50, %r25;
	@%p167 bra 	$L__BB11_82;
	setp.ge.s32 	%p168, %r51, %r24;
	@%p168 bra 	$L__BB11_83;
	cvt.u64.u16 	%rd3236, %rs1034;
	shl.b64 	%rd3237, %rd3236, 56;
	cvt.u64.u16 	%rd3238, %rs1033;
	shl.b64 	%rd3239, %rd3238, 48;
	and.b64  	%rd3240, %rd3239, 71776119061217280;
	or.b64  	%rd3241, %rd3237, %rd3240;
	cvt.u64.u16 	%rd3242, %rs1032;
	shl.b64 	%rd3243, %rd3242, 40;
	and.b64  	%rd3244, %rd3243, 280375465082880;
	or.b64  	%rd3245, %rd3241, %rd3244;
	cvt.u64.u16 	%rd3246, %rs1031;
	shl.b64 	%rd3247, %rd3246, 32;
	and.b64  	%rd3248, %rd3247, 1095216660480;
	or.b64  	%rd3249, %rd3245, %rd3248;
	cvt.u32.u16 	%r2060, %rs1030;
	and.b32  	%r2061, %r2060, 255;
	mul.wide.u32 	%rd3250, %r2061, 16777216;
	or.b64  	%rd3251, %rd3249, %rd3250;
	cvt.u32.u16 	%r2062, %rs1029;
	and.b32  	%r2063, %r2062, 255;
	mul.wide.u32 	%rd3252, %r2063, 65536;
	cvt.u32.u16 	%r2064, %rs1028;
	and.b32  	%r2065, %r2064, 255;
	mul.wide.u32 	%rd3253, %r2065, 256;
	or.b64  	%rd3254, %rd3251, %rd3252;
	cvt.u64.u16 	%rd3255, %rs1027;
	and.b64  	%rd3256, %rd3255, 255;
	or.b64  	%rd3257, %rd3254, %rd3253;
	or.b64  	%rd3258, %rd3257, %rd3256;
	cvt.u64.u16 	%rd3259, %rs1058;
	shl.b64 	%rd3260, %rd3259, 56;
	cvt.u64.u16 	%rd3261, %rs1057;
	shl.b64 	%rd3262, %rd3261, 48;
	and.b64  	%rd3263, %rd3262, 71776119061217280;
	or.b64  	%rd3264, %rd3260, %rd3263;
	cvt.u64.u16 	%rd3265, %rs1056;
	shl.b64 	%rd3266, %rd3265, 40;
	and.b64  	%rd3267, %rd3266, 280375465082880;
	or.b64  	%rd3268, %rd3264, %rd3267;
	cvt.u64.u16 	%rd3269, %rs1055;
	shl.b64 	%rd3270, %rd3269, 32;
	and.b64  	%rd3271, %rd3270, 1095216660480;
	or.b64  	%rd3272, %rd3268, %rd3271;
	cvt.u32.u16 	%r2066, %rs1054;
	and.b32  	%r2067, %r2066, 255;
	mul.wide.u32 	%rd3273, %r2067, 16777216;
	or.b64  	%rd3274, %rd3272, %rd3273;
	cvt.u32.u16 	%r2068, %rs1053;
	and.b32  	%r2069, %r2068, 255;
	mul.wide.u32 	%rd3275, %r2069, 65536;
	cvt.u32.u16 	%r2070, %rs1052;
	and.b32  	%r2071, %r2070, 255;
	mul.wide.u32 	%rd3276, %r2071, 256;
	or.b64  	%rd3277, %rd3274, %rd3275;
	cvt.u64.u16 	%rd3278, %rs1051;
	and.b64  	%rd3279, %rd3278, 255;
	or.b64  	%rd3280, %rd3277, %rd3276;
	or.b64  	%rd3281, %rd3280, %rd3279;
	setp.lt.s64 	%p169, %rd3258, %rd3281;
	@%p169 bra 	$L__BB11_83;
$L__BB11_82:
	cvt.u64.u16 	%rd3282, %rs1051;
	and.b64  	%rd3283, %rd3282, 255;
	cvt.u32.u16 	%r2072, %rs1052;
	and.b32  	%r2073, %r2072, 255;
	mul.wide.u32 	%rd3284, %r2073, 256;
	or.b64  	%rd3285, %rd3284, %rd3283;
	cvt.u32.u16 	%r2074, %rs1053;
	and.b32  	%r2075, %r2074, 255;
	mul.wide.u32 	%rd3286, %r2075, 65536;
	or.b64  	%rd3287, %rd3285, %rd3286;
	cvt.u32.u16 	%r2076, %rs1054;
	and.b32  	%r2077, %r2076, 255;
	mul.wide.u32 	%rd3288, %r2077, 16777216;
	or.b64  	%rd3289, %rd3287, %rd3288;
	cvt.u64.u16 	%rd3290, %rs1055;
	shl.b64 	%rd3291, %rd3290, 32;
	and.b64  	%rd3292, %rd3291, 1095216660480;
	cvt.u64.u16 	%rd3293, %rs1056;
	shl.b64 	%rd3294, %rd3293, 40;
	and.b64  	%rd3295, %rd3294, 280375465082880;
	cvt.u64.u16 	%rd3296, %rs1057;
	shl.b64 	%rd3297, %rd3296, 48;
	and.b64  	%rd3298, %rd3297, 71776119061217280;
	cvt.u64.u16 	%rd3299, %rs1058;
	shl.b64 	%rd3300, %rd3299, 56;
	or.b64  	%rd3301, %rd3289, %rd3292;
	or.b64  	%rd3302, %rd3301, %rd3295;
	or.b64  	%rd3303, %rd3302, %rd3298;
	or.b64  	%rd3733, %rd3303, %rd3300;
	bra.uni 	$L__BB11_84;
$L__BB11_83:
	cvt.u64.u16 	%rd3304, %rs1027;
	and.b64  	%rd3305, %rd3304, 255;
	cvt.u32.u16 	%r2078, %rs1028;
	and.b32  	%r2079, %r2078, 255;
	mul.wide.u32 	%rd3306, %r2079, 256;
	or.b64  	%rd3307, %rd3306, %rd3305;
	cvt.u32.u16 	%r2080, %rs1029;
	and.b32  	%r2081, %r2080, 255;
	mul.wide.u32 	%rd3308, %r2081, 65536;
	or.b64  	%rd3309, %rd3307, %rd3308;
	cvt.u32.u16 	%r2082, %rs1030;
	and.b32  	%r2083, %r2082, 255;
	mul.wide.u32 	%rd3310, %r2083, 16777216;
	or.b64  	%rd3311, %rd3309, %rd3310;
	cvt.u64.u16 	%rd3312, %rs1031;
	shl.b64 	%rd3313, %rd3312, 32;
	and.b64  	%rd3314, %rd3313, 1095216660480;
	cvt.u64.u16 	%rd3315, %rs1032;
	shl.b64 	%rd3316, %rd3315, 40;
	and.b64  	%rd3317, %rd3316, 280375465082880;
	cvt.u64.u16 	%rd3318, %rs1033;
	shl.b64 	%rd3319, %rd3318, 48;
	and.b64  	%rd3320, %rd3319, 71776119061217280;
	cvt.u64.u16 	%rd3321, %rs1034;
	shl.b64 	%rd3322, %rd3321, 56;
	or.b64  	%rd3323, %rd3311, %rd3314;
	or.b64  	%rd3324, %rd3323, %rd3317;
	or.b64  	%rd3325, %rd3324, %rd3320;
	or.b64  	%rd3733, %rd3325, %rd3322;
$L__BB11_84:
	shl.b32 	%r52, %r2272, 1;
	setp.lt.u32 	%p170, %r2272, 129;
	mov.u32 	%r2272, %r52;
	@%p170 bra 	$L__BB11_16;
	ld.param.s8 	%rs986, [_ZN3cub18CUB_300001_SM_10006detail10merge_sort30DeviceMergeSortBlockSortKernelINS2_10policy_hubIP4KeyTE9Policy600ES6_PNS0_8NullTypeES6_SA_jN4cuda3std3__44lessIS5_EES5_S9_EEvbT0_T1_T2_T3_T4_PT6_PT7_T5_NS1_7vsmem_tE_param_0];
	bar.sync 	0;
	setp.eq.s16 	%p171, %rs986, 0;
	@%p171 bra 	$L__BB11_87;
	cvt.u32.u16 	%r2084, %rs995;
	cvt.u32.u16 	%r2085, %rs996;
	prmt.b32 	%r2086, %r2085, %r2084, 0x3340U;
	cvt.u32.u16 	%r2087, %rs997;
	cvt.u32.u16 	%r2088, %rs998;
	prmt.b32 	%r2089, %r2088, %r2087, 0x3340U;
	prmt.b32 	%r2090, %r2089, %r2086, 0x5410U;
	cvt.u32.u16 	%r2091, %rs999;
	cvt.u32.u16 	%r2092, %rs1000;
	prmt.b32 	%r2093, %r2092, %r2091, 0x3340U;
	cvt.u32.u16 	%r2094, %rs1001;
	cvt.u32.u16 	%r2095, %rs1002;
	prmt.b32 	%r2096, %r2095, %r2094, 0x3340U;
	prmt.b32 	%r2097, %r2096, %r2093, 0x5410U;
	st.shared.v2.b32 	[%r12], {%r2097, %r2090};
	st.shared.u64 	[%r13+8], %rd3727;
	st.shared.u64 	[%r14+16], %rd3728;
	st.shared.u64 	[%r15+24], %rd3729;
	st.shared.u64 	[%r16+32], %rd3730;
	st.shared.u64 	[%r17+40], %rd3731;
	st.shared.u64 	[%r18+48], %rd3732;
	st.shared.u64 	[%r19+56], %rd3733;
	bar.warp.sync 	-1;
	ld.shared.v2.b32 	{%r2098, %r2099}, [%r4];
	bfe.u32 	%r2100, %r2099, 24, 8;
	bfe.u32 	%r2101, %r2099, 16, 8;
	bfe.u32 	%r2102, %r2099, 8, 8;
	bfe.u32 	%r2103, %r2099, 0, 8;
	bfe.u32 	%r2104, %r2098, 24, 8;
	bfe.u32 	%r2105, %r2098, 16, 8;
	bfe.u32 	%r2106, %r2098, 8, 8;
	bfe.u32 	%r2107, %r2098, 0, 8;
	ld.shared.v2.b32 	{%r2108, %r2109}, [%r5+256];
	bfe.u32 	%r2110, %r2108, 24, 8;
	cvt.u16.u32 	%rs929, %r2110;
	bfe.u32 	%r2111, %r2108, 16, 8;
	cvt.u16.u32 	%rs930, %r2111;
	bfe.u32 	%r2112, %r2108, 8, 8;
	cvt.u16.u32 	%rs931, %r2112;
	bfe.u32 	%r2113, %r2108, 0, 8;
	cvt.u16.u32 	%rs932, %r2113;
	bfe.u32 	%r2114, %r2109, 24, 8;
	bfe.u32 	%r2115, %r2109, 16, 8;
	bfe.u32 	%r2116, %r2109, 8, 8;
	bfe.u32 	%r2117, %r2109, 0, 8;
	cvt.u64.u32 	%rd3326, %r2113;
	and.b64  	%rd3327, %rd3326, 255;
	mul.wide.u32 	%rd3328, %r2112, 256;
	or.b64  	%rd3329, %rd3328, %rd3327;
	mul.wide.u32 	%rd3330, %r2111, 65536;
	mul.wide.u32 	%rd3331, %r2110, 16777216;
	or.b64  	%rd3332, %rd3331, %rd3329;
	or.b64  	%rd3333, %rd3332, %rd3330;
	cvt.u64.u32 	%rd3334, %r2117;
	shl.b64 	%rd3335, %rd3334, 32;
	and.b64  	%rd3336, %rd3335, 1095216660480;
	cvt.u64.u32 	%rd3337, %r2116;
	shl.b64 	%rd3338, %rd3337, 40;
	and.b64  	%rd3339, %rd3338, 280375465082880;
	cvt.u64.u32 	%rd3340, %r2115;
	shl.b64 	%rd3341, %rd3340, 48;
	and.b64  	%rd3342, %rd3341, 71776119061217280;
	cvt.u64.u32 	%rd3343, %r2114;
	shl.b64 	%rd3344, %rd3343, 56;
	or.b64  	%rd3345, %rd3336, %rd3339;
	or.b64  	%rd3346, %rd3345, %rd3333;
	or.b64  	%rd3347, %rd3342, %rd3344;
	or.b64  	%rd3348, %rd3347, %rd3346;
	ld.shared.v2.b32 	{%r2118, %r2119}, [%r6+512];
	bfe.u32 	%r2120, %r2118, 24, 8;
	cvt.u16.u32 	%rs933, %r2120;
	bfe.u32 	%r2121, %r2118, 16, 8;
	cvt.u16.u32 	%rs934, %r2121;
	bfe.u32 	%r2122, %r2118, 8, 8;
	cvt.u16.u32 	%rs935, %r2122;
	bfe.u32 	%r2123, %r2118, 0, 8;
	cvt.u16.u32 	%rs936, %r2123;
	bfe.u32 	%r2124, %r2119, 24, 8;
	bfe.u32 	%r2125, %r2119, 16, 8;
	bfe.u32 	%r2126, %r2119, 8, 8;
	bfe.u32 	%r2127, %r2119, 0, 8;
	cvt.u64.u32 	%rd3349, %r2123;
	and.b64  	%rd3350, %rd3349, 255;
	mul.wide.u32 	%rd3351, %r2122, 256;
	or.b64  	%rd3352, %rd3351, %rd3350;
	mul.wide.u32 	%rd3353, %r2121, 65536;
	mul.wide.u32 	%rd3354, %r2120, 16777216;
	or.b64  	%rd3355, %rd3354, %rd3352;
	or.b64  	%rd3356, %rd3355, %rd3353;
	cvt.u64.u32 	%rd3357, %r2127;
	shl.b64 	%rd3358, %rd3357, 32;
	and.b64  	%rd3359, %rd3358, 1095216660480;
	cvt.u64.u32 	%rd3360, %r2126;
	shl.b64 	%rd3361, %rd3360, 40;
	and.b64  	%rd3362, %rd3361, 280375465082880;
	cvt.u64.u32 	%rd3363, %r2125;
	shl.b64 	%rd3364, %rd3363, 48;
	and.b64  	%rd3365, %rd3364, 71776119061217280;
	cvt.u64.u32 	%rd3366, %r2124;
	shl.b64 	%rd3367, %rd3366, 56;
	or.b64  	%rd3368, %rd3359, %rd3362;
	or.b64  	%rd3369, %rd3368, %rd3356;
	or.b64  	%rd3370, %rd3365, %rd3367;
	or.b64  	%rd3371, %rd3370, %rd3369;
	ld.shared.v2.b32 	{%r2128, %r2129}, [%r7+768];
	bfe.u32 	%r2130, %r2128, 24, 8;
	cvt.u16.u32 	%rs937, %r2130;
	bfe.u32 	%r2131, %r2128, 16, 8;
	cvt.u16.u32 	%rs938, %r2131;
	bfe.u32 	%r2132, %r2128, 8, 8;
	cvt.u16.u32 	%rs939, %r2132;
	bfe.u32 	%r2133, %r2128, 0, 8;
	cvt.u16.u32 	%rs940, %r2133;
	bfe.u32 	%r2134, %r2129, 24, 8;
	bfe.u32 	%r2135, %r2129, 16, 8;
	bfe.u32 	%r2136, %r2129, 8, 8;
	bfe.u32 	%r2137, %r2129, 0, 8;
	cvt.u64.u32 	%rd3372, %r2133;
	and.b64  	%rd3373, %rd3372, 255;
	mul.wide.u32 	%rd3374, %r2132, 256;
	or.b64  	%rd3375, %rd3374, %rd3373;
	mul.wide.u32 	%rd3376, %r2131, 65536;
	mul.wide.u32 	%rd3377, %r2130, 16777216;
	or.b64  	%rd3378, %rd3377, %rd3375;
	or.b64  	%rd3379, %rd3378, %rd3376;
	cvt.u64.u32 	%rd3380, %r2137;
	shl.b64 	%rd3381, %rd3380, 32;
	and.b64  	%rd3382, %rd3381, 1095216660480;
	cvt.u64.u32 	%rd3383, %r2136;
	shl.b64 	%rd3384, %rd3383, 40;
	and.b64  	%rd3385, %rd3384, 280375465082880;
	cvt.u64.u32 	%rd3386, %r2135;
	shl.b64 	%rd3387, %rd3386, 48;
	and.b64  	%rd3388, %rd3387, 71776119061217280;
	cvt.u64.u32 	%rd3389, %r2134;
	shl.b64 	%rd3390, %rd3389, 56;
	or.b64  	%rd3391, %rd3382, %rd3385;
	or.b64  	%rd3392, %rd3391, %rd3379;
	or.b64  	%rd3393, %rd3388, %rd3390;
	or.b64  	%rd3394, %rd3393, %rd3392;
	ld.shared.v2.b32 	{%r2138, %r2139}, [%r8+1024];
	bfe.u32 	%r2140, %r2138, 24, 8;
	cvt.u16.u32 	%rs941, %r2140;
	bfe.u32 	%r2141, %r2138, 16, 8;
	cvt.u16.u32 	%rs942, %r2141;
	bfe.u32 	%r2142, %r2138, 8, 8;
	cvt.u16.u32 	%rs943, %r2142;
	bfe.u32 	%r2143, %r2138, 0, 8;
	cvt.u16.u32 	%rs944, %r2143;
	bfe.u32 	%r2144, %r2139, 24, 8;
	bfe.u32 	%r2145, %r2139, 16, 8;
	bfe.u32 	%r2146, %r2139, 8, 8;
	bfe.u32 	%r2147, %r2139, 0, 8;
	cvt.u64.u32 	%rd3395, %r2143;
	and.b64  	%rd3396, %rd3395, 255;
	mul.wide.u32 	%rd3397, %r2142, 256;
	or.b64  	%rd3398, %rd3397, %rd3396;
	mul.wide.u32 	%rd3399, %r2141, 65536;
	mul.wide.u32 	%rd3400, %r2140, 16777216;
	or.b64  	%rd3401, %rd3400, %rd3398;
	or.b64  	%rd3402, %rd3401, %rd3399;
	cvt.u64.u32 	%rd3403, %r2147;
	shl.b64 	%rd3404, %rd3403, 32;
	and.b64  	%rd3405, %rd3404, 1095216660480;
	cvt.u64.u32 	%rd3406, %r2146;
	shl.b64 	%rd3407, %rd3406, 40;
	and.b64  	%rd3408, %rd3407, 280375465082880;
	cvt.u64.u32 	%rd3409, %r2145;
	shl.b64 	%rd3410, %rd3409, 48;
	and.b64  	%rd3411, %rd3410, 71776119061217280;
	cvt.u64.u32 	%rd3412, %r2144;
	shl.b64 	%rd3413, %rd3412, 56;
	or.b64  	%rd3414, %rd3405, %rd3408;
	or.b64  	%rd3415, %rd3414, %rd3402;
	or.b64  	%rd3416, %rd3411, %rd3413;
	or.b64  	%rd3417, %rd3416, %rd3415;
	ld.shared.v2.b32 	{%r2148, %r2149}, [%r9+1280];
	bfe.u32 	%r2150, %r2148, 24, 8;
	cvt.u16.u32 	%rs945, %r2150;
	bfe.u32 	%r2151, %r2148, 16, 8;
	cvt.u16.u32 	%rs946, %r2151;
	bfe.u32 	%r2152, %r2148, 8, 8;
	cvt.u16.u32 	%rs947, %r2152;
	bfe.u32 	%r2153, %r2148, 0, 8;
	cvt.u16.u32 	%rs948, %r2153;
	bfe.u32 	%r2154, %r2149, 24, 8;
	bfe.u32 	%r2155, %r2149, 16, 8;
	bfe.u32 	%r2156, %r2149, 8, 8;
	bfe.u32 	%r2157, %r2149, 0, 8;
	cvt.u64.u32 	%rd3418, %r2153;
	and.b64  	%rd3419, %rd3418, 255;
	mul.wide.u32 	%rd3420, %r2152, 256;
	or.b64  	%rd3421, %rd3420, %rd3419;
	mul.wide.u32 	%rd3422, %r2151, 65536;
	mul.wide.u32 	%rd3423, %r2150, 16777216;
	or.b64  	%rd3424, %rd3423, %rd3421;
	or.b64  	%rd3425, %rd3424, %rd3422;
	cvt.u64.u32 	%rd3426, %r2157;
	shl.b64 	%rd3427, %rd3426, 32;
	and.b64  	%rd3428, %rd3427, 1095216660480;
	cvt.u64.u32 	%rd3429, %r2156;
	shl.b64 	%rd3430, %rd3429, 40;
	and.b64  	%rd3431, %rd3430, 280375465082880;
	cvt.u64.u32 	%rd3432, %r2155;
	shl.b64 	%rd3433, %rd3432, 48;
	and.b64  	%rd3434, %rd3433, 71776119061217280;
	cvt.u64.u32 	%rd3435, %r2154;
	shl.b64 	%rd3436, %rd3435, 56;
	or.b64  	%rd3437, %rd3428, %rd3431;
	or.b64  	%rd3438, %rd3437, %rd3425;
	or.b64  	%rd3439, %rd3434, %rd3436;
	or.b64  	%rd3440, %rd3439, %rd3438;
	ld.shared.v2.b32 	{%r2158, %r2159}, [%r10+1536];
	bfe.u32 	%r2160, %r2158, 24, 8;
	cvt.u16.u32 	%rs949, %r2160;
	bfe.u32 	%r2161, %r2158, 16, 8;
	cvt.u16.u32 	%rs950, %r2161;
	bfe.u32 	%r2162, %r2158, 8, 8;
	cvt.u16.u32 	%rs951, %r2162;
	bfe.u32 	%r2163, %r2158, 0, 8;
	cvt.u16.u32 	%rs952, %r2163;
	bfe.u32 	%r2164, %r2159, 24, 8;
	bfe.u32 	%r2165, %r2159, 16, 8;
	bfe.u32 	%r2166, %r2159, 8, 8;
	bfe.u32 	%r2167, %r2159, 0, 8;
	cvt.u64.u32 	%rd3441, %r2163;
	and.b64  	%rd3442, %rd3441, 255;
	mul.wide.u32 	%rd3443, %r2162, 256;
	or.b64  	%rd3444, %rd3443, %rd3442;
	mul.wide.u32 	%rd3445, %r2161, 65536;
	mul.wide.u32 	%rd3446, %r2160, 16777216;
	or.b64  	%rd3447, %rd3446, %rd3444;
	or.b64  	%rd3448, %rd3447, %rd3445;
	cvt.u64.u32 	%rd3449, %r2167;
	shl.b64 	%rd3450, %rd3449, 32;
	and.b64  	%rd3451, %rd3450, 1095216660480;
	cvt.u64.u32 	%rd3452, %r2166;
	shl.b64 	%rd3453, %rd3452, 40;
	and.b64  	%rd3454, %rd3453, 280375465082880;
	cvt.u64.u32 	%rd3455, %r2165;
	shl.b64 	%rd3456, %rd3455, 48;
	and.b64  	%rd3457, %rd3456, 71776119061217280;
	cvt.u64.u32 	%rd3458, %r2164;
	shl.b64 	%rd3459, %rd3458, 56;
	or.b64  	%rd3460, %rd3451, %rd3454;
	or.b64  	%rd3461, %rd3460, %rd3448;
	or.b64  	%rd3462, %rd3457, %rd3459;
	or.b64  	%rd3463, %rd3462, %rd3461;
	ld.shared.v2.b32 	{%r2168, %r2169}, [%r11+1792];
	bfe.u32 	%r2170, %r2168, 24, 8;
	cvt.u16.u32 	%rs953, %r2170;
	bfe.u32 	%r2171, %r2168, 16, 8;
	cvt.u16.u32 	%rs954, %r2171;
	bfe.u32 	%r2172, %r2168, 8, 8;
	cvt.u16.u32 	%rs955, %r2172;
	bfe.u32 	%r2173, %r2168, 0, 8;
	cvt.u16.u32 	%rs956, %r2173;
	bfe.u32 	%r2174, %r2169, 24, 8;
	bfe.u32 	%r2175, %r2169, 16, 8;
	bfe.u32 	%r2176, %r2169, 8, 8;
	bfe.u32 	%r2177, %r2169, 0, 8;
	cvt.u64.u32 	%rd3464, %r2173;
	and.b64  	%rd3465, %rd3464, 255;
	mul.wide.u32 	%rd3466, %r2172, 256;
	or.b64  	%rd3467, %rd3466, %rd3465;
	mul.wide.u32 	%rd3468, %r2171, 65536;
	mul.wide.u32 	%rd3469, %r2170, 16777216;
	or.b64  	%rd3470, %rd3469, %rd3467;
	or.b64  	%rd3471, %rd3470, %rd3468;
	cvt.u64.u32 	%rd3472, %r2177;
	shl.b64 	%rd3473, %rd3472, 32;
	and.b64  	%rd3474, %rd3473, 1095216660480;
	cvt.u64.u32 	%rd3475, %r2176;
	shl.b64 	%rd3476, %rd3475, 40;
	and.b64  	%rd3477, %rd3476, 280375465082880;
	cvt.u64.u32 	%rd3478, %r2175;
	shl.b64 	%rd3479, %rd3478, 48;
	and.b64  	%rd3480, %rd3479, 71776119061217280;
	cvt.u64.u32 	%rd3481, %r2174;
	shl.b64 	%rd3482, %rd3481, 56;
	or.b64  	%rd3483, %rd3474, %rd3477;
	or.b64  	%rd3484, %rd3483, %rd3471;
	or.b64  	%rd3485, %rd3480, %rd3482;
	or.b64  	%rd3486, %rd3485, %rd3484;
	add.s64 	%rd3488, %rd2, %rd2148;
	st.global.u8 	[%rd3488], %r2107;
	st.global.u8 	[%rd3488+1], %r2106;
	st.global.u8 	[%rd3488+2], %r2105;
	st.global.u8 	[%rd3488+3], %r2104;
	st.global.u8 	[%rd3488+4], %r2103;
	st.global.u8 	[%rd3488+5], %r2102;
	st.global.u8 	[%rd3488+6], %r2101;
	st.global.u8 	[%rd3488+7], %r2100;
	shr.u64 	%rd3489, %rd3346, 32;
	shr.u64 	%rd3490, %rd3346, 40;
	shr.u64 	%rd3491, %rd3348, 48;
	shr.u64 	%rd3492, %rd3348, 56;
	st.global.u8 	[%rd3488+256], %rs932;
	st.global.u8 	[%rd3488+257], %rs931;
	st.global.u8 	[%rd3488+258], %rs930;
	st.global.u8 	[%rd3488+259], %rs929;
	st.global.u8 	[%rd3488+260], %rd3489;
	st.global.u8 	[%rd3488+261], %rd3490;
	st.global.u8 	[%rd3488+262], %rd3491;
	st.global.u8 	[%rd3488+263], %rd3492;
	shr.u64 	%rd3493, %rd3369, 32;
	shr.u64 	%rd3494, %rd3369, 40;
	shr.u64 	%rd3495, %rd3371, 48;
	shr.u64 	%rd3496, %rd3371, 56;
	st.global.u8 	[%rd3488+512], %rs936;
	st.global.u8 	[%rd3488+513], %rs935;
	st.global.u8 	[%rd3488+514], %rs934;
	st.global.u8 	[%rd3488+515], %rs933;
	st.global.u8 	[%rd3488+516], %rd3493;
	st.global.u8 	[%rd3488+517], %rd3494;
	st.global.u8 	[%rd3488+518], %rd3495;
	st.global.u8 	[%rd3488+519], %rd3496;
	shr.u64 	%rd3497, %rd3392, 32;
	shr.u64 	%rd3498, %rd3392, 40;
	shr.u64 	%rd3499, %rd3394, 48;
	shr.u64 	%rd3500, %rd3394, 56;
	st.global.u8 	[%rd3488+768], %rs940;
	st.global.u8 	[%rd3488+769], %rs939;
	st.global.u8 	[%rd3488+770], %rs938;
	st.global.u8 	[%rd3488+771], %rs937;
	st.global.u8 	[%rd3488+772], %rd3497;
	st.global.u8 	[%rd3488+773], %rd3498;
	st.global.u8 	[%rd3488+774], %rd3499;
	st.global.u8 	[%rd3488+775], %rd3500;
	shr.u64 	%rd3501, %rd3415, 32;
	shr.u64 	%rd3502, %rd3415, 40;
	shr.u64 	%rd3503, %rd3417, 48;
	shr.u64 	%rd3504, %rd3417, 56;
	st.global.u8 	[%rd3488+1024], %rs944;
	st.global.u8 	[%rd3488+1025], %rs943;
	st.global.u8 	[%rd3488+1026], %rs942;
	st.global.u8 	[%rd3488+1027], %rs941;
	st.global.u8 	[%rd3488+1028], %rd3501;
	st.global.u8 	[%rd3488+1029], %rd3502;
	st.global.u8 	[%rd3488+1030], %rd3503;
	st.global.u8 	[%rd3488+1031], %rd3504;
	shr.u64 	%rd3505, %rd3438, 32;
	shr.u64 	%rd3506, %rd3438, 40;
	shr.u64 	%rd3507, %rd3440, 48;
	shr.u64 	%rd3508, %rd3440, 56;
	st.global.u8 	[%rd3488+1280], %rs948;
	st.global.u8 	[%rd3488+1281], %rs947;
	st.global.u8 	[%rd3488+1282], %rs946;
	st.global.u8 	[%rd3488+1283], %rs945;
	st.global.u8 	[%rd3488+1284], %rd3505;
	st.global.u8 	[%rd3488+1285], %rd3506;
	st.global.u8 	[%rd3488+1286], %rd3507;
	st.global.u8 	[%rd3488+1287], %rd3508;
	shr.u64 	%rd3509, %rd3461, 32;
	shr.u64 	%rd3510, %rd3461, 40;
	shr.u64 	%rd3511, %rd3463, 48;
	shr.u64 	%rd3512, %rd3463, 56;
	st.global.u8 	[%rd3488+1536], %rs952;
	st.global.u8 	[%rd3488+1537], %rs951;
	st.global.u8 	[%rd3488+1538], %rs950;
	st.global.u8 	[%rd3488+1539], %rs949;
	st.global.u8 	[%rd3488+1540], %rd3509;
	st.global.u8 	[%rd3488+1541], %rd3510;
	st.global.u8 	[%rd3488+1542], %rd3511;
	st.global.u8 	[%rd3488+1543], %rd3512;
	shr.u64 	%rd3513, %rd3484, 32;
	shr.u64 	%rd3514, %rd3484, 40;
	shr.u64 	%rd3515, %rd3486, 48;
	shr.u64 	%rd3516, %rd3486, 56;
	st.global.u8 	[%rd3488+1792], %rs956;
	st.global.u8 	[%rd3488+1793], %rs955;
	st.global.u8 	[%rd3488+1794], %rs954;
	st.global.u8 	[%rd3488+1795], %rs953;
	st.global.u8 	[%rd3488+1796], %rd3513;
	st.global.u8 	[%rd3488+1797], %rd3514;
	st.global.u8 	[%rd3488+1798], %rd3515;
	st.global.u8 	[%rd3488+1799], %rd3516;
	bra.uni 	$L__BB11_247;
$L__BB11_87:
	cvt.u32.u16 	%r2178, %rs995;
	cvt.u32.u16 	%r2179, %rs996;
	prmt.b32 	%r2180, %r2179, %r2178, 0x3340U;
	cvt.u32.u16 	%r2181, %rs997;
	cvt.u32.u16 	%r2182, %rs998;
	prmt.b32 	%r2183, %r2182, %r2181, 0x3340U;
	prmt.b32 	%r2184, %r2183, %r2180, 0x5410U;
	cvt.u32.u16 	%r2185, %rs999;
	cvt.u32.u16 	%r2186, %rs1000;
	prmt.b32 	%r2187, %r2186, %r2185, 0x3340U;
	cvt.u32.u16 	%r2188, %rs1001;
	cvt.u32.u16 	%r2189, %rs1002;
	prmt.b32 	%r2190, %r2189, %r2188, 0x3340U;
	prmt.b32 	%r2191, %r2190, %r2187, 0x5410U;
	st.shared.v2.b32 	[%r12], {%r2191, %r2184};
	st.shared.u64 	[%r13+8], %rd3727;
	st.shared.u64 	[%r14+16], %rd3728;
	st.shared.u64 	[%r15+24], %rd3729;
	st.shared.u64 	[%r16+32], %rd3730;
	st.shared.u64 	[%r17+40], %rd3731;
	st.shared.u64 	[%r18+48], %rd3732;
	st.shared.u64 	[%r19+56], %rd3733;
	bar.warp.sync 	-1;
	ld.shared.v2.b32 	{%r2192, %r2193}, [%r4];
	bfe.u32 	%r2194, %r2193, 24, 8;
	bfe.u32 	%r2195, %r2193, 16, 8;
	bfe.u32 	%r2196, %r2193, 8, 8;
	bfe.u32 	%r2197, %r2193, 0, 8;
	bfe.u32 	%r2198, %r2192, 24, 8;
	bfe.u32 	%r2199, %r2192, 16, 8;
	bfe.u32 	%r2200, %r2192, 8, 8;
	bfe.u32 	%r2201, %r2192, 0, 8;
	ld.shared.v2.b32 	{%r2202, %r2203}, [%r5+256];
	bfe.u32 	%r2204, %r2202, 24, 8;
	cvt.u16.u32 	%rs957, %r2204;
	bfe.u32 	%r2205, %r2202, 16, 8;
	cvt.u16.u32 	%rs958, %r2205;
	bfe.u32 	%r2206, %r2202, 8, 8;
	cvt.u16.u32 	%rs959, %r2206;
	bfe.u32 	%r2207, %r2202, 0, 8;
	cvt.u16.u32 	%rs960, %r2207;
	bfe.u32 	%r2208, %r2203, 24, 8;
	bfe.u32 	%r2209, %r2203, 16, 8;
	bfe.u32 	%r2210, %r2203, 8, 8;
	bfe.u32 	%r2211, %r2203, 0, 8;
	cvt.u64.u32 	%rd3517, %r2207;
	and.b64  	%rd3518, %rd3517, 255;
	mul.wide.u32 	%rd3519, %r2206, 256;
	or.b64  	%rd3520, %rd3519, %rd3518;
	mul.wide.u32 	%rd3521, %r2205, 65536;
	mul.wide.u32 	%rd3522, %r2204, 16777216;
	or.b64  	%rd3523, %rd3522, %rd3520;
	or.b64  	%rd3524, %rd3523, %rd3521;
	cvt.u64.u32 	%rd3525, %r2211;
	shl.b64 	%rd3526, %rd3525, 32;
	and.b64  	%rd3527, %rd3526, 1095216660480;
	cvt.u64.u32 	%rd3528, %r2210;
	shl.b64 	%rd3529, %rd3528, 40;
	and.b64  	%rd3530, %rd3529, 280375465082880;
	cvt.u64.u32 	%rd3531, %r2209;
	shl.b64 	%rd3532, %rd3531, 48;
	and.b64  	%rd3533, %rd3532, 71776119061217280;
	cvt.u64.u32 	%rd3534, %r2208;
	shl.b64 	%rd3535, %rd3534, 56;
	or.b64  	%rd3536, %rd3527, %rd3530;
	or.b64  	%rd3537, %rd3536, %rd3524;
	or.b64  	%rd3538, %rd3533, %rd3535;
	or.b64  	%rd3539, %rd3538, %rd3537;
	ld.shared.v2.b32 	{%r2212, %r2213}, [%r6+512];
	bfe.u32 	%r2214, %r2212, 24, 8;
	cvt.u16.u32 	%rs961, %r2214;
	bfe.u32 	%r2215, %r2212, 16, 8;
	cvt.u16.u32 	%rs962, %r2215;
	bfe.u32 	%r2216, %r2212, 8, 8;
	cvt.u16.u32 	%rs963, %r2216;
	bfe.u32 	%r2217, %r2212, 0, 8;
	cvt.u16.u32 	%rs964, %r2217;
	bfe.u32 	%r2218, %r2213, 24, 8;
	bfe.u32 	%r2219, %r2213, 16, 8;
	bfe.u32 	%r2220, %r2213, 8, 8;
	bfe.u32 	%r2221, %r2213, 0, 8;
	cvt.u64.u32 	%rd3540, %r2217;
	and.b64  	%rd3541, %rd3540, 255;
	mul.wide.u32 	%rd3542, %r2216, 256;
	or.b64  	%rd3543, %rd3542, %rd3541;
	mul.wide.u32 	%rd3544, %r2215, 65536;
	mul.wide.u32 	%rd3545, %r2214, 16777216;
	or.b64  	%rd3546, %rd3545, %rd3543;
	or.b64  	%rd3547, %rd3546, %rd3544;
	cvt.u64.u32 	%rd3548, %r2221;
	shl.b64 	%rd3549, %rd3548, 32;
	and.b64  	%rd3550, %rd3549, 1095216660480;
	cvt.u64.u32 	%rd3551, %r2220;
	shl.b64 	%rd3552, %rd3551, 40;
	and.b64  	%rd3553, %rd3552, 280375465082880;
	cvt.u64.u32 	%rd3554, %r2219;
	shl.b64 	%rd3555, %rd3554, 48;
	and.b64  	%rd3556, %rd3555, 71776119061217280;
	cvt.u64.u32 	%rd3557, %r2218;
	shl.b64 	%rd3558, %rd3557, 56;
	or.b64  	%rd3559, %rd3550, %rd3553;
	or.b64  	%rd3560, %rd3559, %rd3547;
	or.b64  	%rd3561, %rd3556, %rd3558;
	or.b64  	%rd3562, %rd3561, %rd3560;
	ld.shared.v2.b32 	{%r2222, %r2223}, [%r7+768];
	bfe.u32 	%r2224, %r2222, 24, 8;
	cvt.u16.u32 	%rs965, %r2224;
	bfe.u32 	%r2225, %r2222, 16, 8;
	cvt.u16.u32 	%rs966, %r2225;
	bfe.u32 	%r2226, %r2222, 8, 8;
	cvt.u16.u32 	%rs967, %r2226;
	bfe.u32 	%r2227, %r2222, 0, 8;
	cvt.u16.u32 	%rs968, %r2227;
	bfe.u32 	%r2228, %r2223, 24, 8;
	bfe.u32 	%r2229, %r2223, 16, 8;
	bfe.u32 	%r2230, %r2223, 8, 8;
	bfe.u32 	%r2231, %r2223, 0, 8;
	cvt.u64.u32 	%rd3563, %r2227;
	and.b64  	%rd3564, %rd3563, 255;
	mul.wide.u32 	%rd3565, %r2226, 256;
	or.b64  	%rd3566, %rd3565, %rd3564;
	mul.wide.u32 	%rd3567, %r2225, 65536;
	mul.wide.u32 	%rd3568, %r2224, 16777216;
	or.b64  	%rd3569, %rd3568, %rd3566;
	or.b64  	%rd3570, %rd3569, %rd3567;
	cvt.u64.u32 	%rd3571, %r2231;
	shl.b64 	%rd3572, %rd3571, 32;
	and.b64  	%rd3573, %rd3572, 1095216660480;
	cvt.u64.u32 	%rd3574, %r2230;
	shl.b64 	%rd3575, %rd3574, 40;
	and.b64  	%rd3576, %rd3575, 280375465082880;
	cvt.u64.u32 	%rd3577, %r2229;
	shl.b64 	%rd3578, %rd3577, 48;
	and.b64  	%rd3579, %rd3578, 71776119061217280;
	cvt.u64.u32 	%rd3580, %r2228;
	shl.b64 	%rd3581, %rd3580, 56;
	or.b64  	%rd3582, %rd3573, %rd3576;
	or.b64  	%rd3583, %rd3582, %rd3570;
	or.b64  	%rd3584, %rd3579, %rd3581;
	or.b64  	%rd3585, %rd3584, %rd3583;
	ld.shared.v2.b32 	{%r2232, %r2233}, [%r8+1024];
	bfe.u32 	%r2234, %r2232, 24, 8;
	cvt.u16.u32 	%rs969, %r2234;
	bfe.u32 	%r2235, %r2232, 16, 8;
	cvt.u16.u32 	%rs970, %r2235;
	bfe.u32 	%r2236, %r2232, 8, 8;
	cvt.u16.u32 	%rs971, %r2236;
	bfe.u32 	%r2237, %r2232, 0, 8;
	cvt.u16.u32 	%rs972, %r2237;
	bfe.u32 	%r2238, %r2233, 24, 8;
	bfe.u32 	%r2239, %r2233, 16, 8;
	bfe.u32 	%r2240, %r2233, 8, 8;
	bfe.u32 	%r2241, %r2233, 0, 8;
	cvt.u64.u32 	%rd3586, %r2237;
	and.b64  	%rd3587, %rd3586, 255;
	mul.wide.u32 	%rd3588, %r2236, 256;
	or.b64  	%rd3589, %rd3588, %rd3587;
	mul.wide.u32 	%rd3590, %r2235, 65536;
	mul.wide.u32 	%rd3591, %r2234, 16777216;
	or.b64  	%rd3592, %rd3591, %rd3589;
	or.b64  	%rd3593, %rd3592, %rd3590;
	cvt.u64.u32 	%rd3594, %r2241;
	shl.b64 	%rd3595, %rd3594, 32;
	and.b64  	%rd3596, %rd3595, 1095216660480;
	cvt.u64.u32 	%rd3597, %r2240;
	shl.b64 	%rd3598, %rd3597, 40;
	and.b64  	%rd3599, %rd3598, 280375465082880;
	cvt.u64.u32 	%rd3600, %r2239;
	shl.b64 	%rd3601, %rd3600, 48;
	and.b64  	%rd3602, %rd3601, 71776119061217280;
	cvt.u64.u32 	%rd3603, %r2238;
	shl.b64 	%rd3604, %rd3603, 56;
	or.b64  	%rd3605, %rd3596, %rd3599;
	or.b64  	%rd3606, %rd3605, %rd3593;
	or.b64  	%rd3607, %rd3602, %rd3604;
	or.b64  	%rd3608, %rd3607, %rd3606;
	ld.shared.v2.b32 	{%r2242, %r2243}, [%r9+1280];
	bfe.u32 	%r2244, %r2242, 24, 8;
	cvt.u16.u32 	%rs973, %r2244;
	bfe.u32 	%r2245, %r2242, 16, 8;
	cvt.u16.u32 	%rs974, %r2245;
	bfe.u32 	%r2246, %r2242, 8, 8;
	cvt.u16.u32 	%rs975, %r2246;
	bfe.u32 	%r2247, %r2242, 0, 8;
	cvt.u16.u32 	%rs976, %r2247;
	bfe.u32 	%r2248, %r2243, 24, 8;
	bfe.u32 	%r2249, %r2243, 16, 8;
	bfe.u32 	%r2250, %r2243, 8, 8;
	bfe.u32 	%r2251, %r2243, 0, 8;
	cvt.u64.u32 	%rd3609, %r2247;
	and.b64  	%rd3610, %rd3609, 255;
	mul.wide.u32 	%rd3611, %r2246, 256;
	or.b64  	%rd3612, %rd3611, %rd3610;
	mul.wide.u32 	%rd3613, %r2245, 65536;
	mul.wide.u32 	%rd3614, %r2244, 16777216;
	or.b64  	%rd3615, %rd3614, %rd3612;
	or.b64  	%rd3616, %rd3615, %rd3613;
	cvt.u64.u32 	%rd3617, %r2251;
	shl.b64 	%rd3618, %rd3617, 32;
	and.b64  	%rd3619, %rd3618, 1095216660480;
	cvt.u64.u32 	%rd3620, %r2250;
	shl.b64 	%rd3621, %rd3620, 40;
	and.b64  	%rd3622, %rd3621, 280375465082880;
	cvt.u64.u32 	%rd3623, %r2249;
	shl.b64 	%rd3624, %rd3623, 48;
	and.b64  	%rd3625, %rd3624, 71776119061217280;
	cvt.u64.u32 	%rd3626, %r2248;
	shl.b64 	%rd3627, %rd3626, 56;
	or.b64  	%rd3628, %rd3619, %rd3622;
	or.b64  	%rd3629, %rd3628, %rd3616;
	or.b64  	%rd3630, %rd3625, %rd3627;
	or.b64  	%rd3631, %rd3630, %rd3629;
	ld.shared.v2.b32 	{%r2252, %r2253}, [%r10+1536];
	bfe.u32 	%r2254, %r2252, 24, 8;
	cvt.u16.u32 	%rs977, %r2254;
	bfe.u32 	%r2255, %r2252, 16, 8;
	cvt.u16.u32 	%rs978, %r2255;
	bfe.u32 	%r2256, %r2252, 8, 8;
	cvt.u16.u32 	%rs979, %r2256;
	bfe.u32 	%r2257, %r2252, 0, 8;
	cvt.u16.u32 	%rs980, %r2257;
	bfe.u32 	%r2258, %r2253, 24, 8;
	bfe.u32 	%r2259, %r2253, 16, 8;
	bfe.u32 	%r2260, %r2253, 8, 8;
	bfe.u32 	%r2261, %r2253, 0, 8;
	cvt.u64.u32 	%rd3632, %r2257;
	and.b64  	%rd3633, %rd3632, 255;
	mul.wide.u32 	%rd3634, %r2256, 256;
	or.b64  	%rd3635, %rd3634, %rd3633;
	mul.wide.u32 	%rd3636, %r2255, 65536;
	mul.wide.u32 	%rd3637, %r2254, 16777216;
	or.b64  	%rd3638, %rd3637, %rd3635;
	or.b64  	%rd3639, %rd3638, %rd3636;
	cvt.u64.u32 	%rd3640, %r2261;
	shl.b64 	%rd3641, %rd3640, 32;
	and.b64  	%rd3642, %rd3641, 1095216660480;
	cvt.u64.u32 	%rd3643, %r2260;
	shl.b64 	%rd3644, %rd3643, 40;
	and.b64  	%rd3645, %rd3644, 280375465082880;
	cvt.u64.u32 	%rd3646, %r2259;
	shl.b64 	%rd3647, %rd3646, 48;
	and.b64  	%rd3648, %rd3647, 71776119061217280;
	cvt.u64.u32 	%rd3649, %r2258;
	shl.b64 	%rd3650, %rd3649, 56;
	or.b64  	%rd3651, %rd3642, %rd3645;
	or.b64  	%rd3652, %rd3651, %rd3639;
	or.b64  	%rd3653, %rd3648, %rd3650;
	or.b64  	%rd3654, %rd3653, %rd3652;
	ld.shared.v2.b32 	{%r2262, %r2263}, [%r11+1792];
	bfe.u32 	%r2264, %r2262, 24, 8;
	cvt.u16.u32 	%rs981, %r2264;
	bfe.u32 	%r2265, %r2262, 16, 8;
	cvt.u16.u32 	%rs982, %r2265;
	bfe.u32 	%r2266, %r2262, 8, 8;
	cvt.u16.u32 	%rs983, %r2266;
	bfe.u32 	%r2267, %r2262, 0, 8;
	cvt.u16.u32 	%rs984, %r2267;
	bfe.u32 	%r2268, %r2263, 24, 8;
	bfe.u32 	%r2269, %r2263, 16, 8;
	bfe.u32 	%r2270, %r2263, 8, 8;
	bfe.u32 	%r2271, %r2263, 0, 8;
	cvt.u64.u32 	%rd3655, %r2267;
	and.b64  	%rd3656, %rd3655, 255;
	mul.wide.u32 	%rd3657, %r2266, 256;
	or.b64  	%rd3658, %rd3657, %rd3656;
	mul.wide.u32 	%rd3659, %r2265, 65536;
	mul.wide.u32 	%rd3660, %r2264, 16777216;
	or.b64  	%rd3661, %rd3660, %rd3658;
	or.b64  	%rd3662, %rd3661, %rd3659;
	cvt.u64.u32 	%rd3663, %r2271;
	shl.b64 	%rd3664, %rd3663, 32;
	and.b64  	%rd3665, %rd3664, 1095216660480;
	cvt.u64.u32 	%rd3666, %r2270;
	shl.b64 	%rd3667, %rd3666, 40;
	and.b64  	%rd3668, %rd3667, 280375465082880;
	cvt.u64.u32 	%rd3669, %r2269;
	shl.b64 	%rd3670, %rd3669, 48;
	and.b64  	%rd3671, %rd3670, 71776119061217280;
	cvt.u64.u32 	%rd3672, %r2268;
	shl.b64 	%rd3673, %rd3672, 56;
	or.b64  	%rd3674, %rd3665, %rd3668;
	or.b64  	%rd3675, %rd3674, %rd3662;
	or.b64  	%rd3676, %rd3671, %rd3673;
	or.b64  	%rd3677, %rd3676, %rd3675;
	add.s64 	%rd3679, %rd1, %rd2148;
	st.global.u8 	[%rd3679], %r2201;
	st.global.u8 	[%rd3679+1], %r2200;
	st.global.u8 	[%rd3679+2], %r2199;
	st.global.u8 	[%rd3679+3], %r2198;
	st.global.u8 	[%rd3679+4], %r2197;
	st.global.u8 	[%rd3679+5], %r2196;
	st.global.u8 	[%rd3679+6], %r2195;
	st.global.u8 	[%rd3679+7], %r2194;
	shr.u64 	%rd3680, %rd3537, 32;
	shr.u64 	%rd3681, %rd3537, 40;
	shr.u64 	%rd3682, %rd3539, 48;
	shr.u64 	%rd3683, %rd3539, 56;
	st.global.u8 	[%rd3679+256], %rs960;
	st.global.u8 	[%rd3679+257], %rs959;
	st.global.u8 	[%rd3679+258], %rs958;
	st.global.u8 	[%rd3679+259], %rs957;
	st.global.u8 	[%rd3679+260], %rd3680;
	st.global.u8 	[%rd3679+261], %rd3681;
	st.global.u8 	[%rd3679+262], %rd3682;
	st.global.u8 	[%rd3679+263], %rd3683;
	shr.u64 	%rd3684, %rd3560, 32;
	shr.u64 	%rd3685, %rd3560, 40;
	shr.u64 	%rd3686, %rd3562, 48;
	shr.u64 	%rd3687, %rd3562, 56;
	st.global.u8 	[%rd3679+512], %rs964;
	st.global.u8 	[%rd3679+513], %rs963;
	st.global.u8 	[%rd3679+514], %rs962;
	st.global.u8 	[%rd3679+515], %rs961;
	st.global.u8 	[%rd3679+516], %rd3684;
	st.global.u8 	[%rd3679+517], %rd3685;
	st.global.u8 	[%rd3679+518], %rd3686;
	st.global.u8 	[%rd3679+519], %rd3687;
	shr.u64 	%rd3688, %rd3583, 32;
	shr.u64 	%rd3689, %rd3583, 40;
	shr.u64 	%rd3690, %rd3585, 48;
	shr.u64 	%rd3691, %rd3585, 56;
	st.global.u8 	[%rd3679+768], %rs968;
	st.global.u8 	[%rd3679+769], %rs967;
	st.global.u8 	[%rd3679+770], %rs966;
	st.global.u8 	[%rd3679+771], %rs965;
	st.global.u8 	[%rd3679+772], %rd3688;
	st.global.u8 	[%rd3679+773], %rd3689;
	st.global.u8 	[%rd3679+774], %rd3690;
	st.global.u8 	[%rd3679+775], %rd3691;
	shr.u64 	%rd3692, %rd3606, 32;
	shr.u64 	%rd3693, %rd3606, 40;
	shr.u64 	%rd3694, %rd3608, 48;
	shr.u64 	%rd3695, %rd3608, 56;
	st.global.u8 	[%rd3679+1024], %rs972;
	st.global.u8 	[%rd3679+1025], %rs971;
	st.global.u8 	[%rd3679+1026], %rs970;
	st.global.u8 	[%rd3679+1027], %rs969;
	st.global.u8 	[%rd3679+1028], %rd3692;
	st.global.u8 	[%rd3679+1029], %rd3693;
	st.global.u8 	[%rd3679+1030], %rd3694;
	st.global.u8 	[%rd3679+1031], %rd3695;
	shr.u64 	%rd3696, %rd3629, 32;
	shr.u64 	%rd3697, %rd3629, 40;
	shr.u64 	%rd3698, %rd3631, 48;
	shr.u64 	%rd3699, %rd3631, 56;
	st.global.u8 	[%rd3679+1280], %rs976;
	st.global.u8 	[%rd3679+1281], %rs975;
	st.global.u8 	[%rd3679+1282], %rs974;
	st.global.u8 	[%rd3679+1283], %rs973;
	st.global.u8 	[%rd3679+1284], %rd3696;
	st.global.u8 	[%rd3679+1285], %rd3697;
	st.global.u8 	[%rd3679+1286], %rd3698;
	st.global.u8 	[%rd3679+1287], %rd3699;
	shr.u64 	%rd3700, %rd3652, 32;
	shr.u64 	%rd3701, %rd3652, 40;
	shr.u64 	%rd3702, %rd3654, 48;
	shr.u64 	%rd3703, %rd3654, 56;
	st.global.u8 	[%rd3679+1536], %rs980;
	st.global.u8 	[%rd3679+1537], %rs979;
	st.global.u8 	[%rd3679+1538], %rs978;
	st.global.u8 	[%rd3679+1539], %rs977;
	st.global.u8 	[%rd3679+1540], %rd3700;
	st.global.u8 	[%rd3679+1541], %rd3701;
	st.global.u8 	[%rd3679+1542], %rd3702;
	st.global.u8 	[%rd3679+1543], %rd3703;
	shr.u64 	%rd3704, %rd3675, 32;
	shr.u64 	%rd3705, %rd3675, 40;
	shr.u64 	%rd3706, %rd3677, 48;
	shr.u64 	%rd3707, %rd3677, 56;
	st.global.u8 	[%rd3679+1792], %rs984;
	st.global.u8 	[%rd3679+1793], %rs983;
	st.global.u8 	[%rd3679+1794], %rs982;
	st.global.u8 	[%rd3679+1795], %rs981;
	st.global.u8 	[%rd3679+1796], %rd3704;
	st.global.u8 	[%rd3679+1797], %rd3705;
	st.global.u8 	[%rd3679+1798], %rd3706;
	st.global.u8 	[%rd3679+1799], %rd3707;
	bra.uni 	$L__BB11_247;
$L__BB11_88:
	sub.s32 	%r119, %r115, %r1;
	min.s32 	%r53, %r119, 2048;
	// begin inline asm
	griddepcontrol.wait;
	// end inline asm
	mul.wide.u32 	%rd231, %r1, 8;
	add.s64 	%rd232, %rd3, %rd231;
	mov.u32 	%r54, %tid.x;
	ld.global.u8 	%rs1139, [%rd232+7];
	ld.global.u8 	%rs1140, [%rd232+6];
	ld.global.u8 	%rs1141, [%rd232+5];
	ld.global.u8 	%rs1142, [%rd232+4];
	ld.global.u8 	%rs1143, [%rd232+3];
	ld.global.u8 	%rs1144, [%rd232+2];
	ld.global.u8 	%rs1145, [%rd232+1];
	ld.global.u8 	%rs1146, [%rd232];
	cvt.u64.u16 	%rd233, %rs1146;
	and.b64  	%rd234, %rd233, 255;
	cvt.u32.u16 	%r120, %rs1145;
	and.b32  	%r121, %r120, 255;
	mul.wide.u32 	%rd235, %r121, 256;
	or.b64  	%rd236, %rd235, %rd234;
	cvt.u32.u16 	%r122, %rs1144;
	and.b32  	%r123, %r122, 255;
	mul.wide.u32 	%rd237, %r123, 65536;
	or.b64  	%rd238, %rd236, %rd237;
	cvt.u32.u16 	%r124, %rs1143;
	and.b32  	%r125, %r124, 255;
	mul.wide.u32 	%rd239, %r125, 16777216;
	or.b64  	%rd240, %rd238, %rd239;
	cvt.u64.u16 	%rd241, %rs1142;
	shl.b64 	%rd242, %rd241, 32;
	and.b64  	%rd243, %rd242, 1095216660480;
	cvt.u64.u16 	%rd244, %rs1141;
	shl.b64 	%rd245, %rd244, 40;
	and.b64  	%rd246, %rd245, 280375465082880;
	or.b64  	%rd247, %rd240, %rd243;
	cvt.u64.u16 	%rd248, %rs1140;
	shl.b64 	%rd249, %rd248, 48;
	and.b64  	%rd250, %rd249, 71776119061217280;
	cvt.u64.u16 	%rd251, %rs1139;
	shl.b64 	%rd252, %rd251, 56;
	or.b64  	%rd253, %rd247, %rd246;
	or.b64  	%rd254, %rd253, %rd250;
	or.b64  	%rd3740, %rd254, %rd252;
	and.b32  	%r126, %r54, 31;
	shl.b32 	%r127, %r54, 3;
	and.b32  	%r128, %r127, 7936;
	or.b32  	%r55, %r128, %r126;
	setp.ge.s32 	%p30, %r55, %r53;
	shl.b32 	%r129, %r55, 3;
	cvt.u64.u32 	%rd255, %r129;
	add.s64 	%rd105, %rd232, %rd255;
	@%p30 bra 	$L__BB11_90;
	ld.global.u8 	%rs1146, [%rd105];
	ld.global.u8 	%rs1145, [%rd105+1];
	ld.global.u8 	%rs1144, [%rd105+2];
	ld.global.u8 	%rs1143, [%rd105+3];
	ld.global.u8 	%rs1142, [%rd105+4];
	ld.global.u8 	%rs1141, [%rd105+5];
	ld.global.u8 	%rs1140, [%rd105+6];
	ld.global.u8 	%rs1139, [%rd105+7];
$L__BB11_90:
	add.s32 	%r56, %r55, 32;
	setp.ge.s32 	%p31, %r56, %r53;
	mov.u64 	%rd3734, %rd3740;
	@%p31 bra 	$L__BB11_92;
	ld.global.u8 	%rd256, [%rd105+256];
	ld.global.u8 	%r130, [%rd105+257];
	ld.global.u8 	%r131, [%rd105+258];
	ld.global.u8 	%r132, [%rd105+259];
	ld.global.u8 	%rd257, [%rd105+260];
	ld.global.u8 	%rd258, [%rd105+261];
	ld.global.u8 	%rd259, [%rd105+262];
	mul.wide.u32 	%rd260, %r130, 256;
	or.b64  	%rd261, %rd260, %rd256;
	mul.wide.u32 	%rd262, %r131, 65536;
	or.b64  	%rd263, %rd261, %rd262;
	mul.wide.u32 	%rd264, %r132, 16777216;
	or.b64  	%rd265, %rd263, %rd264;
	shl.b64 	%rd266, %rd257, 32;
	shl.b64 	%rd267, %rd258, 40;
	shl.b64 	%rd268, %rd259, 48;
	ld.global.u8 	%rd269, [%rd105+263];
	shl.b64 	%rd270, %rd269, 56;
	or.b64  	%rd271, %rd265, %rd266;
	or.b64  	%rd272, %rd271, %rd267;
	or.b64  	%rd273, %rd272, %rd268;
	or.b64  	%rd3734, %rd273, %rd270;
$L__BB11_92:
	add.s32 	%r57, %r55, 64;
	setp.ge.s32 	%p32, %r57, %r53;
	mov.u64 	%rd3735, %rd3740;
	@%p32 bra 	$L__BB11_94;
	ld.global.u8 	%rd274, [%rd105+512];
	ld.global.u8 	%r133, [%rd105+513];
	ld.global.u8 	%r134, [%rd105+514];
	ld.global.u8 	%r135, [%rd105+515];
	ld.global.u8 	%rd275, [%rd105+516];
	ld.global.u8 	%rd276, [%rd105+517];
	ld.global.u8 	%rd277, [%rd105+518];
	mul.wide.u32 	%rd278, %r133, 256;
	or.b64  	%rd279, %rd278, %rd274;
	mul.wide.u32 	%rd280, %r134, 65536;
	or.b64  	%rd281, %rd279, %rd280;
	mul.wide.u32 	%rd282, %r135, 16777216;
	or.b64  	%rd283, %rd281, %rd282;
	shl.b64 	%rd284, %rd275, 32;
	shl.b64 	%rd285, %rd276, 40;
	shl.b64 	%rd286, %rd277, 48;
	ld.global.u8 	%rd287, [%rd105+519];
	shl.b64 	%rd288, %rd287, 56;
	or.b64  	%rd289, %rd283, %rd284;
	or.b64  	%rd290, %rd289, %rd285;
	or.b64  	%rd291, %rd290, %rd286;
	or.b64  	%rd3735, %rd291, %rd288;
$L__BB11_94:
	add.s32 	%r58, %r55, 96;
	setp.ge.s32 	%p33, %r58, %r53;
	mov.u64 	%rd3736, %rd3740;
	@%p33 bra 	$L__BB11_96;
	ld.global.u8 	%rd292, [%rd105+768];
	ld.global.u8 	%r136, [%rd105+769];
	ld.global.u8 	%r137, [%rd105+770];
	ld.global.u8 	%r138, [%rd105+771];
	ld.global.u8 	%rd293, [%rd105+772];
	ld.global.u8 	%rd294, [%rd105+773];
	ld.global.u8 	%rd295, [%rd105+774];
	mul.wide.u32 	%rd296, %r136, 256;
	or.b64  	%rd297, %rd296, %rd292;
	mul.wide.u32 	%rd298, %r137, 65536;
	or.b64  	%rd299, %rd297, %rd298;
	mul.wide.u32 	%rd300, %r138, 16777216;
	or.b64  	%rd301, %rd299, %rd300;
	shl.b64 	%rd302, %rd293, 32;
	shl.b64 	%rd303, %rd294, 40;
	shl.b64 	%rd304, %rd295, 48;
	ld.global.u8 	%rd305, [%rd105+775];
	shl.b64 	%rd306, %rd305, 56;
	or.b64  	%rd307, %rd301, %rd302;
	or.b64  	%rd308, %rd307, %rd303;
	or.b64  	%rd309, %rd308, %rd304;
	or.b64  	%rd3736, %rd309, %rd306;
$L__BB11_96:
	add.s32 	%r59, %r55, 128;
	setp.ge.s32 	%p34, %r59, %r53;
	mov.u64 	%rd3737, %rd3740;
	@%p34 bra 	$L__BB11_98;
	ld.global.u8 	%rd310, [%rd105+1024];
	ld.global.u8 	%r139, [%rd105+1025];
	ld.global.u8 	%r140, [%rd105+1026];
	ld.global.u8 	%r141, [%rd105+1027];
	ld.global.u8 	%rd311, [%rd105+1028];
	ld.global.u8 	%rd312, [%rd105+1029];
	ld.global.u8 	%rd313, [%rd105+1030];
	mul.wide.u32 	%rd314, %r139, 256;
	or.b64  	%rd315, %rd314, %rd310;
	mul.wide.u32 	%rd316, %r140, 65536;
	or.b64  	%rd317, %rd315, %rd316;
	mul.wide.u32 	%rd318, %r141, 16777216;
	or.b64  	%rd319, %rd317, %rd318;
	shl.b64 	%rd320, %rd311, 32;
	shl.b64 	%rd321, %rd312, 40;
	shl.b64 	%rd322, %rd313, 48;
	ld.global.u8 	%rd323, [%rd105+1031];
	shl.b64 	%rd324, %rd323, 56;
	or.b64  	%rd325, %rd319, %rd320;
	or.b64  	%rd326, %rd325, %rd321;
	or.b64  	%rd327, %rd326, %rd322;
	or.b64  	%rd3737, %rd327, %rd324;
$L__BB11_98:
	add.s32 	%r60, %r55, 160;
	setp.ge.s32 	%p35, %r60, %r53;
	mov.u64 	%rd3738, %rd3740;
	@%p35 bra 	$L__BB11_100;
	ld.global.u8 	%rd328, [%rd105+1280];
	ld.global.u8 	%r142, [%rd105+1281];
	ld.global.u8 	%r143, [%rd105+1282];
	ld.global.u8 	%r144, [%rd105+1283];
	ld.global.u8 	%rd329, [%rd105+1284];
	ld.global.u8 	%rd330, [%rd105+1285];
	ld.global.u8 	%rd331, [%rd105+1286];
	mul.wide.u32 	%rd332, %r142, 256;
	or.b64  	%rd333, %rd332, %rd328;
	mul.wide.u32 	%rd334, %r143, 65536;
	or.b64  	%rd335, %rd333, %rd334;
	mul.wide.u32 	%rd336, %r144, 16777216;
	or.b64  	%rd337, %rd335, %rd336;
	shl.b64 	%rd338, %rd329, 32;
	shl.b64 	%rd339, %rd330, 40;
	shl.b64 	%rd340, %rd331, 48;
	ld.global.u8 	%rd341, [%rd105+1287];
	shl.b64 	%rd342, %rd341, 56;
	or.b64  	%rd343, %rd337, %rd338;
	or.b64  	%rd344, %rd343, %rd339;
	or.b64  	%rd345, %rd344, %rd340;
	or.b64  	%rd3738, %rd345, %rd342;
$L__BB11_100:
	add.s32 	%r61, %r55, 192;
	setp.ge.s32 	%p36, %r61, %r53;
	mov.u64 	%rd3739, %rd3740;
	@%p36 bra 	$L__BB11_102;
	ld.global.u8 	%rd346, [%rd105+1536];
	ld.global.u8 	%r145, [%rd105+1537];
	ld.global.u8 	%r146, [%rd105+1538];
	ld.global.u8 	%r147, [%rd105+1539];
	ld.global.u8 	%rd347, [%rd105+1540];
	ld.global.u8 	%rd348, [%rd105+1541];
	ld.global.u8 	%rd349, [%rd105+1542];
	mul.wide.u32 	%rd350, %r145, 256;
	or.b64  	%rd351, %rd350, %rd346;
	mul.wide.u32 	%rd352, %r146, 65536;
	or.b64  	%rd353, %rd351, %rd352;
	mul.wide.u32 	%rd354, %r147, 16777216;
	or.b64  	%rd355, %rd353, %rd354;
	shl.b64 	%rd356, %rd347, 32;
	shl.b64 	%rd357, %rd348, 40;
	shl.b64 	%rd358, %rd349, 48;
	ld.global.u8 	%rd359, [%rd105+1543];
	shl.b64 	%rd360, %rd359, 56;
	or.b64  	%rd361, %rd355, %rd356;
	or.b64  	%rd362, %rd361, %rd357;
	or.b64  	%rd363, %rd362, %rd358;
	or.b64  	%rd3739, %rd363, %rd360;
$L__BB11_102:
	add.s32 	%r62, %r55, 224;
	setp.ge.s32 	%p37, %r62, %r53;
	@%p37 bra 	$L__BB11_104;
	ld.global.u8 	%rd364, [%rd105+1792];
	ld.global.u8 	%r148, [%rd105+1793];
	ld.global.u8 	%r149, [%rd105+1794];
	ld.global.u8 	%r150, [%rd105+1795];
	ld.global.u8 	%rd365, [%rd105+1796];
	ld.global.u8 	%rd366, [%rd105+1797];
	ld.global.u8 	%rd367, [%rd105+1798];
	mul.wide.u32 	%rd368, %r148, 256;
	or.b64  	%rd369, %rd368, %rd364;
	mul.wide.u32 	%rd370, %r149, 65536;
	or.b64  	%rd371, %rd369, %rd370;
	mul.wide.u32 	%rd372, %r150, 16777216;
	or.b64  	%rd373, %rd371, %rd372;
	shl.b64 	%rd374, %rd365, 32;
	shl.b64 	%rd375, %rd366, 40;
	shl.b64 	%rd376, %rd367, 48;
	ld.global.u8 	%rd377, [%rd105+1799];
	shl.b64 	%rd378, %rd377, 56;
	or.b64  	%rd379, %rd373, %rd374;
	or.b64  	%rd380, %rd379, %rd375;
	or.b64  	%rd381, %rd380, %rd376;
	or.b64  	%rd3740, %rd381, %rd378;
$L__BB11_104:
	// begin inline asm
	mov.u32 %r151, %laneid;
	// end inline asm
	shl.b32 	%r63, %r54, 3;
	and.b32  	%r152, %r63, 7936;
	add.s32 	%r153, %r151, %r152;
	shr.s32 	%r154, %r153, 5;
	add.s32 	%r155, %r154, %r153;
	shl.b32 	%r156, %r155, 3;
	mov.u32 	%r157, _ZZN3cub18CUB_300001_SM_10006detail10merge_sort30DeviceMergeSortBlockSortKernelINS2_10policy_hubIP4KeyTE9Policy600ES6_PNS0_8NullTypeES6_SA_jN4cuda3std3__44lessIS5_EES5_S9_EEvbT0_T1_T2_T3_T4_PT6_PT7_T5_NS1_7vsmem_tEE19static_temp_storage;
	add.s32 	%r64, %r157, %r156;
	cvt.u32.u16 	%r158, %rs1139;
	cvt.u32.u16 	%r159, %rs1140;
	prmt.b32 	%r160, %r159, %r158, 0x3340U;
	cvt.u32.u16 	%r161, %rs1141;
	cvt.u32.u16 	%r162, %rs1142;
	prmt.b32 	%r163, %r162, %r161, 0x3340U;
	prmt.b32 	%r164, %r163, %r160, 0x5410U;
	cvt.u32.u16 	%r165, %rs1143;
	cvt.u32.u16 	%r166, %rs1144;
	prmt.b32 	%r167, %r166, %r165, 0x3340U;
	cvt.u32.u16 	%r168, %rs1145;
	cvt.u32.u16 	%r169, %rs1146;
	prmt.b32 	%r170, %r169, %r168, 0x3340U;
	prmt.b32 	%r171, %r170, %r167, 0x5410U;
	st.shared.v2.b32 	[%r64], {%r171, %r164};
	add.s32 	%r172, %r153, 32;
	shr.s32 	%r173, %r172, 5;
	add.s32 	%r174, %r173, %r153;
	shl.b32 	%r175, %r174, 3;
	add.s32 	%r65, %r157, %r175;
	st.shared.u64 	[%r65+256], %rd3734;
	add.s32 	%r176, %r153, 64;
	shr.s32 	%r177, %r176, 5;
	add.s32 	%r178, %r177, %r153;
	shl.b32 	%r179, %r178, 3;
	add.s32 	%r66, %r157, %r179;
	st.shared.u64 	[%r66+512], %rd3735;
	add.s32 	%r180, %r153, 96;
	shr.s32 	%r181, %r180, 5;
	add.s32 	%r182, %r181, %r153;
	shl.b32 	%r183, %r182, 3;
	add.s32 	%r67, %r157, %r183;
	st.shared.u64 	[%r67+768], %rd3736;
	add.s32 	%r184, %r153, 128;
	shr.s32 	%r185, %r184, 5;
	add.s32 	%r186, %r185, %r153;
	shl.b32 	%r187, %r186, 3;
	add.s32 	%r68, %r157, %r187;
	st.shared.u64 	[%r68+1024], %rd3737;
	add.s32 	%r188, %r153, 160;
	shr.s32 	%r189, %r188, 5;
	add.s32 	%r190, %r189, %r153;
	shl.b32 	%r191, %r190, 3;
	add.s32 	%r69, %r157, %r191;
	st.shared.u64 	[%r69+1280], %rd3738;
	add.s32 	%r192, %r153, 192;
	shr.s32 	%r193, %r192, 5;
	add.s32 	%r194, %r193, %r153;
	shl.b32 	%r195, %r194, 3;
	add.s32 	%r70, %r157, %r195;
	st.shared.u64 	[%r70+1536], %rd3739;
	add.s32 	%r196, %r153, 224;
	shr.s32 	%r197, %r196, 5;
	add.s32 	%r198, %r197, %r153;
	shl.b32 	%r199, %r198, 3;
	add.s32 	%r71, %r157, %r199;
	st.shared.u64 	[%r71+1792], %rd3740;
	bar.warp.sync 	-1;
	mad.lo.s32 	%r200, %r151, 7, %r153;
	shr.s32 	%r201, %r200, 5;
	add.s32 	%r202, %r201, %r200;
	shl.b32 	%r203, %r202, 3;
	add.s32 	%r72, %r157, %r203;
	ld.shared.v2.b32 	{%r204, %r205}, [%r72];
	bfe.u32 	%r206, %r204, 0, 8;
	cvt.u16.u32 	%rs1210, %r206;
	bfe.u32 	%r207, %r204, 8, 8;
	cvt.u16.u32 	%rs1209, %r207;
	bfe.u32 	%r208, %r204, 16, 8;
	cvt.u16.u32 	%rs1208, %r208;
	bfe.u32 	%r209, %r204, 24, 8;
	cvt.u16.u32 	%rs1207, %r209;
	bfe.u32 	%r210, %r205, 0, 8;
	cvt.u16.u32 	%rs1206, %r210;
	bfe.u32 	%r211, %r205, 8, 8;
	cvt.u16.u32 	%rs1205, %r211;
	bfe.u32 	%r212, %r205, 16, 8;
	cvt.u16.u32 	%rs1204, %r212;
	bfe.u32 	%r213, %r205, 24, 8;
	cvt.u16.u32 	%rs1203, %r213;
	add.s32 	%r214, %r200, 1;
	shr.s32 	%r215, %r214, 5;
	add.s32 	%r216, %r215, %r200;
	shl.b32 	%r217, %r216, 3;
	add.s32 	%r73, %r157, %r217;
	ld.shared.v2.b32 	{%r218, %r219}, [%r73+8];
	bfe.u32 	%r220, %r218, 0, 8;
	cvt.u16.u32 	%rs361, %r220;
	bfe.u32 	%r221, %r218, 8, 8;
	cvt.u16.u32 	%rs362, %r221;
	bfe.u32 	%r222, %r218, 16, 8;
	cvt.u16.u32 	%rs363, %r222;
	bfe.u32 	%r223, %r218, 24, 8;
	cvt.u16.u32 	%rs364, %r223;
	bfe.u32 	%r224, %r219, 24, 8;
	bfe.u32 	%r225, %r219, 16, 8;
	bfe.u32 	%r226, %r219, 8, 8;
	bfe.u32 	%r227, %r219, 0, 8;
	cvt.u64.u32 	%rd382, %r220;
	and.b64  	%rd383, %rd382, 255;
	mul.wide.u32 	%rd384, %r221, 256;
	or.b64  	%rd120, %rd384, %rd383;
	mul.wide.u32 	%rd121, %r222, 65536;
	mul.wide.u32 	%rd385, %r223, 16777216;
	or.b64  	%rd386, %rd385, %rd120;
	or.b64  	%rd387, %rd386, %rd121;
	cvt.u64.u32 	%rd388, %r227;
	shl.b64 	%rd389, %rd388, 32;
	and.b64  	%rd390, %rd389, 1095216660480;
	cvt.u64.u32 	%rd391, %r226;
	shl.b64 	%rd392, %rd391, 40;
	and.b64  	%rd393, %rd392, 280375465082880;
	cvt.u64.u32 	%rd394, %r225;
	shl.b64 	%rd395, %rd394, 48;
	and.b64  	%rd396, %rd395, 71776119061217280;
	cvt.u64.u32 	%rd397, %r224;
	shl.b64 	%rd398, %rd397, 56;
	or.b64  	%rd399, %rd390, %rd393;
	or.b64  	%rd122, %rd399, %rd387;
	or.b64  	%rd400, %rd396, %rd398;
	or.b64  	%rd3758, %rd400, %rd122;
	add.s32 	%r228, %r200, 2;
	shr.s32 	%r229, %r228, 5;
	add.s32 	%r230, %r229, %r200;
	shl.b32 	%r231, %r230, 3;
	add.s32 	%r74, %r157, %r231;
	ld.shared.v2.b32 	{%r232, %r233}, [%r74+16];
	bfe.u32 	%r234, %r232, 0, 8;
	cvt.u16.u32 	%rs365, %r234;
	bfe.u32 	%r235, %r232, 8, 8;
	cvt.u16.u32 	%rs366, %r235;
	bfe.u32 	%r236, %r232, 16, 8;
	cvt.u16.u32 	%rs367, %r236;
	bfe.u32 	%r237, %r232, 24, 8;
	cvt.u16.u32 	%rs368, %r237;
	bfe.u32 	%r238, %r233, 24, 8;
	bfe.u32 	%r239, %r233, 16, 8;
	bfe.u32 	%r240, %r233, 8, 8;
	bfe.u32 	%r241, %r233, 0, 8;
	cvt.u64.u32 	%rd401, %r234;
	and.b64  	%rd402, %rd401, 255;
	mul.wide.u32 	%rd403, %r235, 256;
	or.b64  	%rd124, %rd403, %rd402;
	mul.wide.u32 	%rd404, %r236, 65536;
	mul.wide.u32 	%rd405, %r237, 16777216;
	or.b64  	%rd406, %rd405, %rd124;
	or.b64  	%rd407, %rd406, %rd404;
	cvt.u64.u32 	%rd408, %r241;
	shl.b64 	%rd409, %rd408, 32;
	and.b64  	%rd410, %rd409, 1095216660480;
	cvt.u64.u32 	%rd411, %r240;
	shl.b64 	%rd412, %rd411, 40;
	and.b64  	%rd413, %rd412, 280375465082880;
	cvt.u64.u32 	%rd414, %r239;
	shl.b64 	%rd415, %rd414, 48;
	and.b64  	%rd416, %rd415, 71776119061217280;
	cvt.u64.u32 	%rd417, %r238;
	shl.b64 	%rd418, %rd417, 56;
	or.b64  	%rd419, %rd410, %rd413;
	or.b64  	%rd125, %rd419, %rd407;
	or.b64  	%rd420, %rd416, %rd418;
	or.b64  	%rd3767, %rd420, %rd125;
	add.s32 	%r242, %r200, 3;
	shr.s32 	%r243, %r242, 5;
	add.s32 	%r244, %r243, %r200;
	shl.b32 	%r245, %r244, 3;
	add.s32 	%r75, %r157, %r245;
	ld.shared.v2.b32 	{%r246, %r247}, [%r75+24];
	bfe.u32 	%r248, %r246, 0, 8;
	cvt.u16.u32 	%rs369, %r248;
	bfe.u32 	%r249, %r246, 8, 8;
	cvt.u16.u32 	%rs370, %r249;
	bfe.u32 	%r250, %r246, 16, 8;
	cvt.u16.u32 	%rs371, %r250;
	bfe.u32 	%r251, %r246, 24, 8;
	cvt.u16.u32 	%rs372, %r251;
	bfe.u32 	%r252, %r247, 24, 8;
	bfe.u32 	%r253, %r247, 16, 8;
	bfe.u32 	%r254, %r247, 8, 8;
	bfe.u32 	%r255, %r247, 0, 8;
	cvt.u64.u32 	%rd421, %r248;
	and.b64  	%rd422, %rd421, 255;
	mul.wide.u32 	%rd423, %r249, 256;
	or.b64  	%rd127, %rd423, %rd422;
	mul.wide.u32 	%rd424, %r250, 65536;
	mul.wide.u32 	%rd425, %r251, 16777216;
	or.b64  	%rd426, %rd425, %rd127;
	or.b64  	%rd427, %rd426, %rd424;
	cvt.u64.u32 	%rd428, %r255;
	shl.b64 	%rd429, %rd428, 32;
	and.b64  	%rd430, %rd429, 1095216660480;
	cvt.u64.u32 	%rd431, %r254;
	shl.b64 	%rd432, %rd431, 40;
	and.b64  	%rd433, %rd432, 280375465082880;
	cvt.u64.u32 	%rd434, %r253;
	shl.b64 	%rd435, %rd434, 48;
	and.b64  	%rd436, %rd435, 71776119061217280;
	cvt.u64.u32 	%rd437, %r252;
	shl.b64 	%rd438, %rd437, 56;
	or.b64  	%rd439, %rd430, %rd433;
	or.b64  	%rd128, %rd439, %rd427;
	or.b64  	%rd440, %rd436, %rd438;
	or.b64  	%rd3768, %rd440, %rd128;
	add.s32 	%r256, %r200, 4;
	shr.s32 	%r257, %r256, 5;
	add.s32 	%r258, %r257, %r200;
	shl.b32 	%r259, %r258, 3;
	add.s32 	%r76, %r157, %r259;
	ld.shared.v2.b32 	{%r260, %r261}, [%r76+32];
	bfe.u32 	%r262, %r260, 0, 8;
	cvt.u16.u32 	%rs373, %r262;
	bfe.u32 	%r263, %r260, 8, 8;
	cvt.u16.u32 	%rs374, %r263;
	bfe.u32 	%r264, %r260, 16, 8;
	cvt.u16.u32 	%rs375, %r264;
	bfe.u32 	%r265, %r260, 24, 8;
	cvt.u16.u32 	%rs376, %r265;
	bfe.u32 	%r266, %r261, 24, 8;
	bfe.u32 	%r267, %r261, 16, 8;
	bfe.u32 	%r268, %r261, 8, 8;
	bfe.u32 	%r269, %r261, 0, 8;
	cvt.u64.u32 	%rd441, %r262;
	and.b64  	%rd442, %rd441, 255;
	mul.wide.u32 	%rd443, %r263, 256;
	or.b64  	%rd130, %rd443, %rd442;
	mul.wide.u32 	%rd444, %r264, 65536;
	mul.wide.u32 	%rd445, %r265, 16777216;
	or.b64  	%rd446, %rd445, %rd130;
	or.b64  	%rd447, %rd446, %rd444;
	cvt.u64.u32 	%rd448, %r269;
	shl.b64 	%rd449, %rd448, 32;
	and.b64  	%rd450, %rd449, 1095216660480;
	cvt.u64.u32 	%rd451, %r268;
	shl.b64 	%rd452, %rd451, 40;
	and.b64  	%rd453, %rd452, 280375465082880;
	cvt.u64.u32 	%rd454, %r267;
	shl.b64 	%rd455, %rd454, 48;
	and.b64  	%rd456, %rd455, 71776119061217280;
	cvt.u64.u32 	%rd457, %r266;
	shl.b64 	%rd458, %rd457, 56;
	or.b64  	%rd459, %rd450, %rd453;
	or.b64  	%rd131, %rd459, %rd447;
	or.b64  	%rd460, %rd456, %rd458;
	or.b64  	%rd3769, %rd460, %rd131;
	add.s32 	%r270, %r200, 5;
	shr.s32 	%r271, %r270, 5;
	add.s32 	%r272, %r271, %r200;
	shl.b32 	%r273, %r272, 3;
	add.s32 	%r77, %r157, %r273;
	ld.shared.v2.b32 	{%r274, %r275}, [%r77+40];
	bfe.u32 	%r276, %r274, 0, 8;
	cvt.u16.u32 	%rs377, %r276;
	bfe.u32 	%r277, %r274, 8, 8;
	cvt.u16.u32 	%rs378, %r277;
	bfe.u32 	%r278, %r274, 16, 8;
	cvt.u16.u32 	%rs379, %r278;
	bfe.u32 	%r279, %r274, 24, 8;
	cvt.u16.u32 	%rs380, %r279;
	bfe.u32 	%r280, %r275, 24, 8;
	bfe.u32 	%r281, %r275, 16, 8;
	bfe.u32 	%r282, %r275, 8, 8;
	bfe.u32 	%r283, %r275, 0, 8;
	cvt.u64.u32 	%rd461, %r276;
	and.b64  	%rd462, %rd461, 255;
	mul.wide.u32 	%rd463, %r277, 256;
	or.b64  	%rd133, %rd463, %rd462;
	mul.wide.u32 	%rd464, %r278, 65536;
	mul.wide.u32 	%rd465, %r279, 16777216;
	or.b64  	%rd466, %rd465, %rd133;
	or.b64  	%rd467, %rd466, %rd464;
	cvt.u64.u32 	%rd468, %r283;
	shl.b64 	%rd469, %rd468, 32;
	and.b64  	%rd470, %rd469, 1095216660480;
	cvt.u64.u32 	%rd471, %r282;
	shl.b64 	%rd472, %rd471, 40;
	and.b64  	%rd473, %rd472, 280375465082880;
	cvt.u64.u32 	%rd474, %r281;
	shl.b64 	%rd475, %rd474, 48;
	and.b64  	%rd476, %rd475, 71776119061217280;
	cvt.u64.u32 	%rd477, %r280;
	shl.b64 	%rd478, %rd477, 56;
	or.b64  	%rd479, %rd470, %rd473;
	or.b64  	%rd134, %rd479, %rd467;
	or.b64  	%rd480, %rd476, %rd478;
	or.b64  	%rd3770, %rd480, %rd134;
	add.s32 	%r284, %r200, 6;
	shr.s32 	%r285, %r284, 5;
	add.s32 	%r286, %r285, %r200;
	shl.b32 	%r287, %r286, 3;
	add.s32 	%r78, %r157, %r287;
	ld.shared.v2.b32 	{%r288, %r289}, [%r78+48];
	bfe.u32 	%r290, %r288, 0, 8;
	cvt.u16.u32 	%rs381, %r290;
	bfe.u32 	%r291, %r288, 8, 8;
	cvt.u16.u32 	%rs382, %r291;
	bfe.u32 	%r292, %r288, 16, 8;
	cvt.u16.u32 	%rs383, %r292;
	bfe.u32 	%r293, %r288, 24, 8;
	cvt.u16.u32 	%rs384, %r293;
	bfe.u32 	%r294, %r289, 24, 8;
	bfe.u32 	%r295, %r289, 16, 8;
	bfe.u32 	%r296, %r289, 8, 8;
	bfe.u32 	%r297, %r289, 0, 8;
	cvt.u64.u32 	%rd481, %r290;
	and.b64  	%rd482, %rd481, 255;
	mul.wide.u32 	%rd483, %r291, 256;
	or.b64  	%rd136, %rd483, %rd482;
	mul.wide.u32 	%rd484, %r292, 65536;
	mul.wide.u32 	%rd485, %r293, 16777216;
	or.b64  	%rd486, %rd485, %rd136;
	or.b64  	%rd487, %rd486, %rd484;
	cvt.u64.u32 	%rd488, %r297;
	shl.b64 	%rd489, %rd488, 32;
	and.b64  	%rd490, %rd489, 1095216660480;
	cvt.u64.u32 	%rd491, %r296;
	shl.b64 	%rd492, %rd491, 40;
	and.b64  	%rd493, %rd492, 280375465082880;
	cvt.u64.u32 	%rd494, %r295;
	shl.b64 	%rd495, %rd494, 48;
	and.b64  	%rd496, %rd495, 71776119061217280;
	cvt.u64.u32 	%rd497, %r294;
	shl.b64 	%rd498, %rd497, 56;
	or.b64  	%rd499, %rd490, %rd493;
	or.b64  	%rd137, %rd499, %rd487;
	or.b64  	%rd500, %rd496, %rd498;
	or.b64  	%rd3771, %rd500, %rd137;
	add.s32 	%r298, %r200, 7;
	shr.s32 	%r299, %r298, 5;
	add.s32 	%r300, %r299, %r200;
	shl.b32 	%r301, %r300, 3;
	add.s32 	%r79, %r157, %r301;
	ld.shared.v2.b32 	{%r302, %r303}, [%r79+56];
	bfe.u32 	%r304, %r303, 24, 8;
	cvt.u16.u32 	%rs385, %r304;
	bfe.u32 	%r305, %r303, 16, 8;
	cvt.u16.u32 	%rs386, %r305;
	bfe.u32 	%r306, %r303, 8, 8;
	cvt.u16.u32 	%rs387, %r306;
	bfe.u32 	%r307, %r302, 0, 8;
	cvt.u16.u32 	%rs388, %r307;
	bfe.u32 	%r308, %r302, 8, 8;
	cvt.u16.u32 	%rs389, %r308;
	bfe.u32 	%r309, %r302, 16, 8;
	cvt.u16.u32 	%rs390, %r309;
	bfe.u32 	%r310, %r302, 24, 8;
	cvt.u16.u32 	%rs391, %r310;
	bfe.u32 	%r311, %r303, 0, 8;
	cvt.u16.u32 	%rs392, %r311;
	bar.sync 	0;
	// begin inline asm
	griddepcontrol.launch_dependents;
	// end inline asm
	or.b32  	%r312, %r63, 1;
	setp.ge.u32 	%p38, %r312, %r53;
	@%p38 bra 	$L__BB11_107;
	cvt.u64.u16 	%rd523, %rs1203;
	shl.b64 	%rd524, %rd523, 56;
	cvt.u64.u16 	%rd525, %rs1204;
	shl.b64 	%rd526, %rd525, 48;
	and.b64  	%rd527, %rd526, 71776119061217280;
	or.b64  	%rd528, %rd524, %rd527;
	cvt.u64.u16 	%rd529, %rs1205;
	shl.b64 	%rd530, %rd529, 40;
	and.b64  	%rd531, %rd530, 280375465082880;
	or.b64  	%rd532, %rd528, %rd531;
	cvt.u64.u16 	%rd533, %rs1206;
	shl.b64 	%rd534, %rd533, 32;
	and.b64  	%rd535, %rd534, 1095216660480;
	or.b64  	%rd536, %rd532, %rd535;
	cvt.u32.u16 	%r319, %rs1207;
	and.b32  	%r320, %r319, 255;
	mul.wide.u32 	%rd537, %r320, 16777216;
	or.b64  	%rd538, %rd536, %rd537;
	cvt.u32.u16 	%r321, %rs1208;
	and.b32  	%r322, %r321, 255;
	mul.wide.u32 	%rd539, %r322, 65536;
	cvt.u32.u16 	%r323, %rs1209;
	and.b32  	%r324, %r323, 255;
	mul.wide.u32 	%rd540, %r324, 256;
	or.b64  	%rd541, %rd538, %rd539;
	cvt.u64.u16 	%rd542, %rs1210;
	and.b64  	%rd543, %rd542, 255;
	or.b64  	%rd544, %rd541, %rd540;
	or.b64  	%rd545, %rd544, %rd543;
	and.b64  	%rd546, %rd3758, -4294967296;
	or.b64  	%rd547, %rd546, %rd121;
	or.b64  	%rd548, %rd547, %rd120;
	cvt.u32.u16 	%r325, %rs364;
	and.b32  	%r326, %r325, 255;
	mul.wide.u32 	%rd549, %r326, 16777216;
	or.b64  	%rd550, %rd548, %rd549;
	setp.ge.s64 	%p39, %rd545, %rd550;
	mov.u16 	%rs1155, %rs1210;
	mov.u16 	%rs1156, %rs1209;
	mov.u16 	%rs1157, %rs1208;
	mov.u16 	%rs1158, %rs1207;
	mov.u16 	%rs1159, %rs1206;
	mov.u16 	%rs1160, %rs1205;
	mov.u16 	%rs1161, %rs1204;
	mov.u16 	%rs1162, %rs1203;
	@%p39 bra 	$L__BB11_108;
	shr.u64 	%rd551, %rd122, 32;
	cvt.u16.u64 	%rs1159, %rd551;
	shr.u64 	%rd552, %rd122, 40;
	cvt.u16.u64 	%rs1160, %rd552;
	shr.u64 	%rd553, %rd3758, 48;
	cvt.u16.u64 	%rs1161, %rd553;
	shr.u64 	%rd554, %rd3758, 56;
	cvt.u16.u64 	%rs1162, %rd554;
	mov.u16 	%rs1155, %rs361;
	mov.u16 	%rs1156, %rs362;
	mov.u16 	%rs1157, %rs363;
	mov.u16 	%rs1158, %rs364;
	bra.uni 	$L__BB11_108;
$L__BB11_107:
	cvt.u64.u16 	%rd501, %rs1210;
	and.b64  	%rd502, %rd501, 255;
	cvt.u32.u16 	%r313, %rs1209;
	and.b32  	%r314, %r313, 255;
	mul.wide.u32 	%rd503, %r314, 256;
	or.b64  	%rd504, %rd503, %rd502;
	cvt.u32.u16 	%r315, %rs1208;
	and.b32  	%r316, %r315, 255;
	mul.wide.u32 	%rd505, %r316, 65536;
	or.b64  	%rd506, %rd504, %rd505;
	cvt.u32.u16 	%r317, %rs1207;
	and.b32  	%r318, %r317, 255;
	mul.wide.u32 	%rd507, %r318, 16777216;
	or.b64  	%rd508, %rd506, %rd507;
	cvt.u64.u16 	%rd509, %rs1206;
	shl.b64 	%rd510, %rd509, 32;
	and.b64  	%rd511, %rd510, 1095216660480;
	cvt.u64.u16 	%rd512, %rs1205;
	shl.b64 	%rd513, %rd512, 40;
	and.b64  	%rd514, %rd513, 280375465082880;
	cvt.u64.u16 	%rd515, %rs1204;
	shl.b64 	%rd516, %rd515, 48;
	and.b64  	%rd517, %rd516, 71776119061217280;
	cvt.u64.u16 	%rd518, %rs1203;
	shl.b64 	%rd519, %rd518, 56;
	or.b64  	%rd520, %rd508, %rd511;
	or.b64  	%rd521, %rd520, %rd514;
	or.b64  	%rd522, %rd521, %rd517;
	or.b64  	%rd3758, %rd522, %rd519;
	mov.u16 	%rs1155, %rs1210;
	mov.u16 	%rs1156, %rs1209;
	mov.u16 	%rs1157, %rs1208;
	mov.u16 	%rs1158, %rs1207;
	mov.u16 	%rs1159, %rs1206;
	mov.u16 	%rs1160, %rs1205;
	mov.u16 	%rs1161, %rs1204;
	mov.u16 	%rs1162, %rs1203;
$L__BB11_108:
	add.s32 	%r327, %r63, 2;
	setp.lt.u32 	%p40, %r327, %r53;
	@%p40 bra 	$L__BB11_110;
	cvt.u64.u16 	%rd555, %rs1155;
	and.b64  	%rd556, %rd555, 255;
	cvt.u32.u16 	%r328, %rs1156;
	and.b32  	%r329, %r328, 255;
	mul.wide.u32 	%rd557, %r329, 256;
	or.b64  	%rd558, %rd557, %rd556;
	cvt.u32.u16 	%r330, %rs1157;
	and.b32  	%r331, %r330, 255;
	mul.wide.u32 	%rd559, %r331, 65536;
	or.b64  	%rd560, %rd558, %rd559;
	cvt.u32.u16 	%r332, %rs1158;
	and.b32  	%r333, %r332, 255;
	mul.wide.u32 	%rd561, %r333, 16777216;
	or.b64  	%rd562, %rd560, %rd561;
	cvt.u64.u16 	%rd563, %rs1159;
	shl.b64 	%rd564, %rd563, 32;
	and.b64  	%rd565, %rd564, 1095216660480;
	cvt.u64.u16 	%rd566, %rs1160;
	shl.b64 	%rd567, %rd566, 40;
	and.b64  	%rd568, %rd567, 280375465082880;
	cvt.u64.u16 	%rd569, %rs1161;
	shl.b64 	%rd570, %rd569, 48;
	and.b64  	%rd571, %rd570, 71776119061217280;
	cvt.u64.u16 	%rd572, %rs1162;
	shl.b64 	%rd573, %rd572, 56;
	or.b64  	%rd574, %rd562, %rd565;
	or.b64  	%rd575, %rd574, %rd568;
	or.b64  	%rd576, %rd575, %rd571;
	or.b64  	%rd3767, %rd576, %rd573;
	bra.uni 	$L__BB11_112;
$L__BB11_110:
	cvt.u64.u16 	%rd577, %rs1162;
	shl.b64 	%rd578, %rd577, 56;
	cvt.u64.u16 	%rd579, %rs1161;
	shl.b64 	%rd580, %rd579, 48;
	and.b64  	%rd581, %rd580, 71776119061217280;
	or.b64  	%rd582, %rd578, %rd581;
	cvt.u64.u16 	%rd583, %rs1160;
	shl.b64 	%rd584, %rd583, 40;
	and.b64  	%rd585, %rd584, 280375465082880;
	or.b64  	%rd586, %rd582, %rd585;
	cvt.u64.u16 	%rd587, %rs1159;
	shl.b64 	%rd588, %rd587, 32;
	and.b64  	%rd589, %rd588, 1095216660480;
	or.b64  	%rd590, %rd586, %rd589;
	cvt.u32.u16 	%r334, %rs1158;
	and.b32  	%r335, %r334, 255;
	mul.wide.u32 	%rd591, %r335, 16777216;
	or.b64  	%rd592, %rd590, %rd591;
	cvt.u32.u16 	%r336, %rs1157;
	and.b32  	%r337, %r336, 255;
	mul.wide.u32 	%rd593, %r337, 65536;
	cvt.u32.u16 	%r338, %rs1156;
	and.b32  	%r339, %r338, 255;
	mul.wide.u32 	%rd594, %r339, 256;
	or.b64  	%rd595, %rd592, %rd593;
	cvt.u64.u16 	%rd596, %rs1155;
	and.b64  	%rd597, %rd596, 255;
	or.b64  	%rd598, %rd595, %rd594;
	or.b64  	%rd599, %rd598, %rd597;
	and.b64  	%rd600, %rd3767, -4294967296;
	cvt.u32.u16 	%r340, %rs367;
	and.b32  	%r341, %r340, 255;
	mul.wide.u32 	%rd601, %r341, 65536;
	or.b64  	%rd602, %rd600, %rd601;
	or.b64  	%rd603, %rd602, %rd124;
	cvt.u32.u16 	%r342, %rs368;
	and.b32  	%r343, %r342, 255;
	mul.wide.u32 	%rd604, %r343, 16777216;
	or.b64  	%rd605, %rd603, %rd604;
	setp.ge.s64 	%p41, %rd599, %rd605;
	@%p41 bra 	$L__BB11_112;
	shr.u64 	%rd606, %rd125, 32;
	cvt.u16.u64 	%rs1159, %rd606;
	shr.u64 	%rd607, %rd125, 40;
	cvt.u16.u64 	%rs1160, %rd607;
	shr.u64 	%rd608, %rd3767, 48;
	cvt.u16.u64 	%rs1161, %rd608;
	shr.u64 	%rd609, %rd3767, 56;
	cvt.u16.u64 	%rs1162, %rd609;
	mov.u16 	%rs1155, %rs365;
	mov.u16 	%rs1156, %rs366;
	mov.u16 	%rs1157, %rs367;
	mov.u16 	%rs1158, %rs368;
$L__BB11_112:
	add.s32 	%r344, %r63, 3;
	setp.lt.u32 	%p42, %r344, %r53;
	@%p42 bra 	$L__BB11_114;
	cvt.u64.u16 	%rd610, %rs1155;
	and.b64  	%rd611, %rd610, 255;
	cvt.u32.u16 	%r345, %rs1156;
	and.b32  	%r346, %r345, 255;
	mul.wide.u32 	%rd612, %r346, 256;
	or.b64  	%rd613, %rd612, %rd611;
	cvt.u32.u16 	%r347, %rs1157;
	and.b32  	%r348, %r347, 255;
	mul.wide.u32 	%rd614, %r348, 65536;
	or.b64  	%rd615, %rd613, %rd614;
	cvt.u32.u16 	%r349, %rs1158;
	and.b32  	%r350, %r349, 255;
	mul.wide.u32 	%rd616, %r350, 16777216;
	or.b64  	%rd617, %rd615, %rd616;
	cvt.u64.u16 	%rd618, %rs1159;
	shl.b64 	%rd619, %rd618, 32;
	and.b64  	%rd620, %rd619, 1095216660480;
	cvt.u64.u16 	%rd621, %rs1160;
	shl.b64 	%rd622, %rd621, 40;
	and.b64  	%rd623, %rd622, 280375465082880;
	cvt.u64.u16 	%rd624, %rs1161;
	shl.b64 	%rd625, %rd624, 48;
	and.b64  	%rd626, %rd625, 71776119061217280;
	cvt.u64.u16 	%rd627, %rs1162;
	shl.b64 	%rd628, %rd627, 56;
	or.b64  	%rd629, %rd617, %rd620;
	or.b64  	%rd630, %rd629, %rd623;
	or.b64  	%rd631, %rd630, %rd626;
	or.b64  	%rd3768, %rd631, %rd628;
	bra.uni 	$L__BB11_116;
$L__BB11_114:
	cvt.u64.u16 	%rd632, %rs1162;
	shl.b64 	%rd633, %rd632, 56;
	cvt.u64.u16 	%rd634, %rs1161;
	shl.b64 	%rd635, %rd634, 48;
	and.b64  	%rd636, %rd635, 71776119061217280;
	or.b64  	%rd637, %rd633, %rd636;
	cvt.u64.u16 	%rd638, %rs1160;
	shl.b64 	%rd639, %rd638, 40;
	and.b64  	%rd640, %rd639, 280375465082880;
	or.b64  	%rd641, %rd637, %rd640;
	cvt.u64.u16 	%rd642, %rs1159;
	shl.b64 	%rd643, %rd642, 32;
	and.b64  	%rd644, %rd643, 1095216660480;
	or.b64  	%rd645, %rd641, %rd644;
	cvt.u32.u16 	%r351, %rs1158;
	and.b32  	%r352, %r351, 255;
	mul.wide.u32 	%rd646, %r352, 16777216;
	or.b64  	%rd647, %rd645, %rd646;
	cvt.u32.u16 	%r353, %rs1157;
	and.b32  	%r354, %r353, 255;
	mul.wide.u32 	%rd648, %r354, 65536;
	cvt.u32.u16 	%r355, %rs1156;
	and.b32  	%r356, %r355, 255;
	mul.wide.u32 	%rd649, %r356, 256;
	or.b64  	%rd650, %rd647, %rd648;
	cvt.u64.u16 	%rd651, %rs1155;
	and.b64  	%rd652, %rd651, 255;
	or.b64  	%rd653, %rd650, %rd649;
	or.b64  	%rd654, %rd653, %rd652;
	and.b64  	%rd655, %rd3768, -4294967296;
	cvt.u32.u16 	%r357, %rs371;
	and.b32  	%r358, %r357, 255;
	mul.wide.u32 	%rd656, %r358, 65536;
	or.b64  	%rd657, %rd655, %rd656;
	or.b64  	%rd658, %rd657, %rd127;
	cvt.u32.u16 	%r359, %rs372;
	and.b32  	%r360, %r359, 255;
	mul.wide.u32 	%rd659, %r360, 16777216;
	or.b64  	%rd660, %rd658, %rd659;
	setp.ge.s64 	%p43, %rd654, %rd660;
	@%p43 bra 	$L__BB11_116;
	shr.u64 	%rd661, %rd128, 32;
	cvt.u16.u64 	%rs1159, %rd661;
	shr.u64 	%rd662, %rd128, 40;
	cvt.u16.u64 	%rs1160, %rd662;
	shr.u64 	%rd663, %rd3768, 48;
	cvt.u16.u64 	%rs1161, %rd663;
	shr.u64 	%rd664, %rd3768, 56;
	cvt.u16.u64 	%rs1162, %rd664;
	mov.u16 	%rs1155, %rs369;
	mov.u16 	%rs1156, %rs370;
	mov.u16 	%rs1157, %rs371;
	mov.u16 	%rs1158, %rs372;
$L__BB11_116:
	add.s32 	%r361, %r63, 4;
	setp.lt.u32 	%p44, %r361, %r53;
	@%p44 bra 	$L__BB11_118;
	cvt.u64.u16 	%rd665, %rs1155;
	and.b64  	%rd666, %rd665, 255;
	cvt.u32.u16 	%r362, %rs1156;
	and.b32  	%r363, %r362, 255;
	mul.wide.u32 	%rd667, %r363, 256;
	or.b64  	%rd668, %rd667, %rd666;
	cvt.u32.u16 	%r364, %rs1157;
	and.b32  	%r365, %r364, 255;
	mul.wide.u32 	%rd669, %r365, 65536;
	or.b64  	%rd670, %rd668, %rd669;
	cvt.u32.u16 	%r366, %rs1158;
	and.b32  	%r367, %r366, 255;
	mul.wide.u32 	%rd671, %r367, 16777216;
	or.b64  	%rd672, %rd670, %rd671;
	cvt.u64.u16 	%rd673, %rs1159;
	shl.b64 	%rd674, %rd673, 32;
	and.b64  	%rd675, %rd674, 1095216660480;
	cvt.u64.u16 	%rd676, %rs1160;
	shl.b64 	%rd677, %rd676, 40;
	and.b64  	%rd678, %rd677, 280375465082880;
	cvt.u64.u16 	%rd679, %rs1161;
	shl.b64 	%rd680, %rd679, 48;
	and.b64  	%rd681, %rd680, 71776119061217280;
	cvt.u64.u16 	%rd682, %rs1162;
	shl.b64 	%rd683, %rd682, 56;
	or.b64  	%rd684, %rd672, %rd675;
	or.b64  	%rd685, %rd684, %rd678;
	or.b64  	%rd686, %rd685, %rd681;
	or.b64  	%rd3769, %rd686, %rd683;
	bra.uni 	$L__BB11_120;
$L__BB11_118:
	cvt.u64.u16 	%rd687, %rs1162;
	shl.b64 	%rd688, %rd687, 56;
	cvt.u64.u16 	%rd689, %rs1161;
	shl.b64 	%rd690, %rd689, 48;
	and.b64  	%rd691, %rd690, 71776119061217280;
	or.b64  	%rd692, %rd688, %rd691;
	cvt.u64.u16 	%rd693, %rs1160;
	shl.b64 	%rd694, %rd693, 40;
	and.b64  	%rd695, %rd694, 280375465082880;
	or.b64  	%rd696, %rd692, %rd695;
	cvt.u64.u16 	%rd697, %rs1159;
	shl.b64 	%rd698, %rd697, 32;
	and.b64  	%rd699, %rd698, 1095216660480;
	or.b64  	%rd700, %rd696, %rd699;
	cvt.u32.u16 	%r368, %rs1158;
	and.b32  	%r369, %r368, 255;
	mul.wide.u32 	%rd701, %r369, 16777216;
	or.b64  	%rd702, %rd700, %rd701;
	cvt.u32.u16 	%r370, %rs1157;
	and.b32  	%r371, %r370, 255;
	mul.wide.u32 	%rd703, %r371, 65536;
	cvt.u32.u16 	%r372, %rs1156;
	and.b32  	%r373, %r372, 255;
	mul.wide.u32 	%rd704, %r373, 256;
	or.b64  	%rd705, %rd702, %rd703;
	cvt.u64.u16 	%rd706, %rs1155;
	and.b64  	%rd707, %rd706, 255;
	or.b64  	%rd708, %rd705, %rd704;
	or.b64  	%rd709, %rd708, %rd707;
	and.b64  	%rd710, %rd3769, -4294967296;
	cvt.u32.u16 	%r374, %rs375;
	and.b32  	%r375, %r374, 255;
	mul.wide.u32 	%rd711, %r375, 65536;
	or.b64  	%rd712, %rd710, %rd711;
	or.b64  	%rd713, %rd712, %rd130;
	cvt.u32.u16 	%r376, %rs376;
	and.b32  	%r377, %r376, 255;
	mul.wide.u32 	%rd714, %r377, 16777216;
	or.b64  	%rd715, %rd713, %rd714;
	setp.ge.s64 	%p45, %rd709, %rd715;
	@%p45 bra 	$L__BB11_120;
	shr.u64 	%rd716, %rd131, 32;
	cvt.u16.u64 	%rs1159, %rd716;
	shr.u64 	%rd717, %rd131, 40;
	cvt.u16.u64 	%rs1160, %rd717;
	shr.u64 	%rd718, %rd3769, 48;
	cvt.u16.u64 	%rs1161, %rd718;
	shr.u64 	%rd719, %rd3769, 56;
	cvt.u16.u64 	%rs1162, %rd719;
	mov.u16 	%rs1155, %rs373;
	mov.u16 	%rs1156, %rs374;
	mov.u16 	%rs1157, %rs375;
	mov.u16 	%rs1158, %rs376;
$L__BB11_120:
	add.s32 	%r378, %r63, 5;
	setp.lt.u32 	%p46, %r378, %r53;
	@%p46 bra 	$L__BB11_122;
	cvt.u64.u16 	%rd720, %rs1155;
	and.b64  	%rd721, %rd720, 255;
	cvt.u32.u16 	%r379, %rs1156;
	and.b32  	%r380, %r379, 255;
	mul.wide.u32 	%rd722, %r380, 256;
	or.b64  	%rd723, %rd722, %rd721;
	cvt.u32.u16 	%r381, %rs1157;
	and.b32  	%r382, %r381, 255;
	mul.wide.u32 	%rd724, %r382, 65536;
	or.b64  	%rd725, %rd723, %rd724;
	cvt.u32.u16 	%r383, %rs1158;
	and.b32  	%r384, %r383, 255;
	mul.wide.u32 	%rd726, %r384, 16777216;
	or.b64  	%rd727, %rd725, %rd726;
	cvt.u64.u16 	%rd728, %rs1159;
	shl.b64 	%rd729, %rd728, 32;
	and.b64  	%rd730, %rd729, 1095216660480;
	cvt.u64.u16 	%rd731, %rs1160;
	shl.b64 	%rd732, %rd731, 40;
	and.b64  	%rd733, %rd732, 280375465082880;
	cvt.u64.u16 	%rd734, %rs1161;
	shl.b64 	%rd735, %rd734, 48;
	and.b64  	%rd736, %rd735, 71776119061217280;
	cvt.u64.u16 	%rd737, %rs1162;
	shl.b64 	%rd738, %rd737, 56;
	or.b64  	%rd739, %rd727, %rd730;
	or.b64  	%rd740, %rd739, %rd733;
	or.b64  	%rd741, %rd740, %rd736;
	or.b64  	%rd3770, %rd741, %rd738;
	bra.uni 	$L__BB11_124;
$L__BB11_122:
	cvt.u64.u16 	%rd742, %rs1162;
	shl.b64 	%rd743, %rd742, 56;
	cvt.u64.u16 	%rd744, %rs1161;
	shl.b64 	%rd745, %rd744, 48;
	and.b64  	%rd746, %rd745, 71776119061217280;
	or.b64  	%rd747, %rd743, %rd746;
	cvt.u64.u16 	%rd748, %rs1160;
	shl.b64 	%rd749, %rd748, 40;
	and.b64  	%rd750, %rd749, 280375465082880;
	or.b64  	%rd751, %rd747, %rd750;
	cvt.u64.u16 	%rd752, %rs1159;
	shl.b64 	%rd753, %rd752, 32;
	and.b64  	%rd754, %rd753, 1095216660480;
	or.b64  	%rd755, %rd751, %rd754;
	cvt.u32.u16 	%r385, %rs1158;
	and.b32  	%r386, %r385, 255;
	mul.wide.u32 	%rd756, %r386, 16777216;
	or.b64  	%rd757, %rd755, %rd756;
	cvt.u32.u16 	%r387, %rs1157;
	and.b32  	%r388, %r387, 255;
	mul.wide.u32 	%rd758, %r388, 65536;
	cvt.u32.u16 	%r389, %rs1156;
	and.b32  	%r390, %r389, 255;
	mul.wide.u32 	%rd759, %r390, 256;
	or.b64  	%rd760, %rd757, %rd758;
	cvt.u64.u16 	%rd761, %rs1155;
	and.b64  	%rd762, %rd761, 255;
	or.b64  	%rd763, %rd760, %rd759;
	or.b64  	%rd764, %rd763, %rd762;
	and.b64  	%rd765, %rd3770, -4294967296;
	cvt.u32.u16 	%r391, %rs379;
	and.b32  	%r392, %r391, 255;
	mul.wide.u32 	%rd766, %r392, 65536;
	or.b64  	%rd767, %rd765, %rd766;
	or.b64  	%rd768, %rd767, %rd133;
	cvt.u32.u16 	%r393, %rs380;
	and.b32  	%r394, %r393, 255;
	mul.wide.u32 	%rd769, %r394, 16777216;
	or.b64  	%rd770, %rd768, %rd769;
	setp.ge.s64 	%p47, %rd764, %rd770;
	@%p47 bra 	$L__BB11_124;
	shr.u64 	%rd771, %rd134, 32;
	cvt.u16.u64 	%rs1159, %rd771;
	shr.u64 	%rd772, %rd134, 40;
	cvt.u16.u64 	%rs1160, %rd772;
	shr.u64 	%rd773, %rd3770, 48;
	cvt.u16.u64 	%rs1161, %rd773;
	shr.u64 	%rd774, %rd3770, 56;
	cvt.u16.u64 	%rs1162, %rd774;
	mov.u16 	%rs1155, %rs377;
	mov.u16 	%rs1156, %rs378;
	mov.u16 	%rs1157, %rs379;
	mov.u16 	%rs1158, %rs380;
$L__BB11_124:
	add.s32 	%r395, %r63, 6;
	setp.lt.u32 	%p48, %r395, %r53;
	@%p48 bra 	$L__BB11_126;
	cvt.u64.u16 	%rd775, %rs1155;
	and.b64  	%rd776, %rd775, 255;
	cvt.u32.u16 	%r396, %rs1156;
	and.b32  	%r397, %r396, 255;
	mul.wide.u32 	%rd777, %r397, 256;
	or.b64  	%rd778, %rd777, %rd776;
	cvt.u32.u16 	%r398, %rs1157;
	and.b32  	%r399, %r398, 255;
	mul.wide.u32 	%rd779, %r399, 65536;
	or.b64  	%rd780, %rd778, %rd779;
	cvt.u32.u16 	%r400, %rs1158;
	and.b32  	%r401, %r400, 255;
	mul.wide.u32 	%rd781, %r401, 16777216;
	or.b64  	%rd782, %rd780, %rd781;
	cvt.u64.u16 	%rd783, %rs1159;
	shl.b64 	%rd784, %rd783, 32;
	and.b64  	%rd785, %rd784, 1095216660480;
	cvt.u64.u16 	%rd786, %rs1160;
	shl.b64 	%rd787, %rd786, 40;
	and.b64  	%rd788, %rd787, 280375465082880;
	cvt.u64.u16 	%rd789, %rs1161;
	shl.b64 	%rd790, %rd789, 48;
	and.b64  	%rd791, %rd790, 71776119061217280;
	cvt.u64.u16 	%rd792, %rs1162;
	shl.b64 	%rd793, %rd792, 56;
	or.b64  	%rd794, %rd782, %rd785;
	or.b64  	%rd795, %rd794, %rd788;
	or.b64  	%rd796, %rd795, %rd791;
	or.b64  	%rd3771, %rd796, %rd793;
	bra.uni 	$L__BB11_128;
$L__BB11_126:
	cvt.u64.u16 	%rd797, %rs1162;
	shl.b64 	%rd798, %rd797, 56;
	cvt.u64.u16 	%rd799, %rs1161;
	shl.b64 	%rd800, %rd799, 48;
	and.b64  	%rd801, %rd800, 71776119061217280;
	or.b64  	%rd802, %rd798, %rd801;
	cvt.u64.u16 	%rd803, %rs1160;
	shl.b64 	%rd804, %rd803, 40;
	and.b64  	%rd805, %rd804, 280375465082880;
	or.b64  	%rd806, %rd802, %rd805;
	cvt.u64.u16 	%rd807, %rs1159;
	shl.b64 	%rd808, %rd807, 32;
	and.b64  	%rd809, %rd808, 1095216660480;
	or.b64  	%rd810, %rd806, %rd809;
	cvt.u32.u16 	%r402, %rs1158;
	and.b32  	%r403, %r402, 255;
	mul.wide.u32 	%rd811, %r403, 16777216;
	or.b64  	%rd812, %rd810, %rd811;
	cvt.u32.u16 	%r404, %rs1157;
	and.b32  	%r405, %r404, 255;
	mul.wide.u32 	%rd813, %r405, 65536;
	cvt.u32.u16 	%r406, %rs1156;
	and.b32  	%r407, %r406, 255;
	mul.wide.u32 	%rd814, %r407, 256;
	or.b64  	%rd815, %rd812, %rd813;
	cvt.u64.u16 	%rd816, %rs1155;
	and.b64  	%rd817, %rd816, 255;
	or.b64  	%rd818, %rd815, %rd814;
	or.b64  	%rd819, %rd818, %rd817;
	and.b64  	%rd820, %rd3771, -4294967296;
	cvt.u32.u16 	%r408, %rs383;
	and.b32  	%r409, %r408, 255;
	mul.wide.u32 	%rd821, %r409, 65536;
	or.b64  	%rd822, %rd820, %rd821;
	or.b64  	%rd823, %rd822, %rd136;
	cvt.u32.u16 	%r410, %rs384;
	and.b32  	%r411, %r410, 255;
	mul.wide.u32 	%rd824, %r411, 16777216;
	or.b64  	%rd825, %rd823, %rd824;
	setp.ge.s64 	%p49, %rd819, %rd825;
	@%p49 bra 	$L__BB11_128;
	shr.u64 	%rd826, %rd137, 32;
	cvt.u16.u64 	%rs1159, %rd826;
	shr.u64 	%rd827, %rd137, 40;
	cvt.u16.u64 	%rs1160, %rd827;
	shr.u64 	%rd828, %rd3771, 48;
	cvt.u16.u64 	%rs1161, %rd828;
	shr.u64 	%rd829, %rd3771, 56;
	cvt.u16.u64 	%rs1162, %rd829;
	mov.u16 	%rs1155, %rs381;
	mov.u16 	%rs1156, %rs382;
	mov.u16 	%rs1157, %rs383;
	mov.u16 	%rs1158, %rs384;
$L__BB11_128:
	add.s32 	%r412, %r63, 7;
	setp.lt.u32 	%p50, %r412, %r53;
	cvt.u64.u16 	%rd830, %rs392;
	shl.b64 	%rd831, %rd830, 32;
	and.b64  	%rd832, %rd831, 1095216660480;
	cvt.u32.u16 	%r413, %rs391;
	and.b32  	%r414, %r413, 255;
	mul.wide.u32 	%rd833, %r414, 16777216;
	cvt.u32.u16 	%r415, %rs390;
	and.b32  	%r416, %r415, 255;
	mul.wide.u32 	%rd834, %r416, 65536;
	cvt.u32.u16 	%r417, %rs389;
	and.b32  	%r418, %r417, 255;
	mul.wide.u32 	%rd835, %r418, 256;
	cvt.u64.u16 	%rd836, %rs388;
	and.b64  	%rd837, %rd836, 255;
	or.b64  	%rd838, %rd835, %rd837;
	or.b64  	%rd839, %rd838, %rd834;
	or.b64  	%rd840, %rd839, %rd833;
	or.b64  	%rd841, %rd840, %rd832;
	cvt.u64.u16 	%rd842, %rs387;
	shl.b64 	%rd843, %rd842, 40;
	and.b64  	%rd844, %rd843, 280375465082880;
	or.b64  	%rd845, %rd841, %rd844;
	cvt.u64.u16 	%rd846, %rs386;
	shl.b64 	%rd847, %rd846, 48;
	and.b64  	%rd848, %rd847, 71776119061217280;
	or.b64  	%rd849, %rd845, %rd848;
	cvt.u64.u16 	%rd850, %rs385;
	shl.b64 	%rd851, %rd850, 56;
	or.b64  	%rd3772, %rd849, %rd851;
	@%p50 bra 	$L__BB11_130;
	cvt.u64.u16 	%rd852, %rs1155;
	and.b64  	%rd853, %rd852, 255;
	cvt.u32.u16 	%r419, %rs1156;
	and.b32  	%r420, %r419, 255;
	mul.wide.u32 	%rd854, %r420, 256;
	or.b64  	%rd855, %rd854, %rd853;
	cvt.u32.u16 	%r421, %rs1157;
	and.b32  	%r422, %r421, 255;
	mul.wide.u32 	%rd856, %r422, 65536;
	or.b64  	%rd857, %rd855, %rd856;
	cvt.u32.u16 	%r423, %rs1158;
	and.b32  	%r424, %r423, 255;
	mul.wide.u32 	%rd858, %r424, 16777216;
	or.b64  	%rd859, %rd857, %rd858;
	cvt.u64.u16 	%rd860, %rs1159;
	shl.b64 	%rd861, %rd860, 32;
	and.b64  	%rd862, %rd861, 1095216660480;
	cvt.u64.u16 	%rd863, %rs1160;
	shl.b64 	%rd864, %rd863, 40;
	and.b64  	%rd865, %rd864, 280375465082880;
	cvt.u64.u16 	%rd866, %rs1161;
	shl.b64 	%rd867, %rd866, 48;
	and.b64  	%rd868, %rd867, 71776119061217280;
	cvt.u64.u16 	%rd869, %rs1162;
	shl.b64 	%rd870, %rd869, 56;
	or.b64  	%rd871, %rd859, %rd862;
	or.b64  	%rd872, %rd871, %rd865;
	or.b64  	%rd873, %rd872, %rd868;
	or.b64  	%rd3772, %rd873, %rd870;
$L__BB11_130:
	setp.ge.u32 	%p51, %r63, %r53;
	@%p51 bra 	$L__BB11_140;
	cvt.u64.u16 	%rd874, %rs1203;
	shl.b64 	%rd875, %rd874, 56;
	cvt.u64.u16 	%rd876, %rs1204;
	shl.b64 	%rd877, %rd876, 48;
	and.b64  	%rd878, %rd877, 71776119061217280;
	cvt.u64.u16 	%rd879, %rs1205;
	shl.b64 	%rd880, %rd879, 40;
	and.b64  	%rd881, %rd880, 280375465082880;
	cvt.u64.u16 	%rd882, %rs1206;
	shl.b64 	%rd883, %rd882, 32;
	and.b64  	%rd884, %rd883, 1095216660480;
	cvt.u32.u16 	%r425, %rs1207;
	and.b32  	%r426, %r425, 255;
	mul.wide.u32 	%rd885, %r426, 16777216;
	cvt.u32.u16 	%r427, %rs1208;
	and.b32  	%r428, %r427, 255;
	mul.wide.u32 	%rd886, %r428, 65536;
	cvt.u32.u16 	%r429, %rs1209;
	and.b32  	%r430, %r429, 255;
	mul.wide.u32 	%rd887, %r430, 256;
	cvt.u64.u16 	%rd888, %rs1210;
	and.b64  	%rd889, %rd888, 255;
	or.b64  	%rd890, %rd887, %rd889;
	or.b64  	%rd891, %rd890, %rd886;
	or.b64  	%rd892, %rd891, %rd885;
	or.b64  	%rd893, %rd892, %rd884;
	or.b64  	%rd894, %rd893, %rd881;
	or.b64  	%rd895, %rd894, %rd878;
	or.b64  	%rd154, %rd895, %rd875;
	setp.ge.s64 	%p52, %rd3758, %rd154;
	@%p52 bra 	$L__BB11_133;
	cvt.u16.u64 	%rs1210, %rd3758;
	shr.u64 	%rd896, %rd3758, 8;
	cvt.u16.u64 	%rs1209, %rd896;
	shr.u64 	%rd897, %rd3758, 16;
	cvt.u16.u64 	%rs1208, %rd897;
	shr.u64 	%rd898, %rd3758, 24;
	cvt.u16.u64 	%rs1207, %rd898;
	shr.u64 	%rd899, %rd3758, 32;
	cvt.u16.u64 	%rs1206, %rd899;
	shr.u64 	%rd900, %rd3758, 40;
	cvt.u16.u64 	%rs1205, %rd900;
	shr.u64 	%rd901, %rd3758, 48;
	cvt.u16.u64 	%rs1204, %rd901;
	shr.u64 	%rd902, %rd3758, 56;
	cvt.u16.u64 	%rs1203, %rd902;
	mov.u64 	%rd3758, %rd154;
$L__BB11_133:
	max.s64 	%rd156, %rd3768, %rd3767;
	min.s64 	%rd903, %rd3768, %rd3767;
	max.s64 	%rd157, %rd3770, %rd3769;
	min.s64 	%rd158, %rd3770, %rd3769;
	max.s64 	%rd159, %rd3772, %rd3771;
	min.s64 	%rd160, %rd3772, %rd3771;
	max.s64 	%rd161, %rd903, %rd3758;
	min.s64 	%rd3749, %rd903, %rd3758;
	cvt.u64.u16 	%rd904, %rs1203;
	shl.b64 	%rd905, %rd904, 56;
	cvt.u64.u16 	%rd906, %rs1204;
	shl.b64 	%rd907, %rd906, 48;
	and.b64  	%rd908, %rd907, 71776119061217280;
	cvt.u64.u16 	%rd909, %rs1205;
	shl.b64 	%rd910, %rd909, 40;
	and.b64  	%rd911, %rd910, 280375465082880;
	cvt.u64.u16 	%rd912, %rs1206;
	shl.b64 	%rd913, %rd912, 32;
	and.b64  	%rd914, %rd913, 1095216660480;
	cvt.u32.u16 	%r431, %rs1207;
	and.b32  	%r432, %r431, 255;
	mul.wide.u32 	%rd915, %r432, 16777216;
	cvt.u32.u16 	%r433, %rs1208;
	and.b32  	%r434, %r433, 255;
	mul.wide.u32 	%rd916, %r434, 65536;
	cvt.u32.u16 	%r435, %rs1209;
	and.b32  	%r436, %r435, 255;
	mul.wide.u32 	%rd917, %r436, 256;
	cvt.u64.u16 	%rd918, %rs1210;
	and.b64  	%rd919, %rd918, 255;
	or.b64  	%rd920, %rd917, %rd919;
	or.b64  	%rd921, %rd920, %rd916;
	or.b64  	%rd922, %rd921, %rd915;
	or.b64  	%rd923, %rd922, %rd914;
	or.b64  	%rd924, %rd923, %rd911;
	or.b64  	%rd925, %rd924, %rd908;
	or.b64  	%rd163, %rd925, %rd905;
	setp.ge.s64 	%p53, %rd3749, %rd163;
	@%p53 bra 	$L__BB11_135;
	cvt.u16.u64 	%rs1210, %rd3749;
	shr.u64 	%rd926, %rd3749, 8;
	cvt.u16.u64 	%rs1209, %rd926;
	shr.u64 	%rd927, %rd3749, 16;
	cvt.u16.u64 	%rs1208, %rd927;
	shr.u64 	%rd928, %rd3749, 24;
	cvt.u16.u64 	%rs1207, %rd928;
	shr.u64 	%rd929, %rd3749, 32;
	cvt.u16.u64 	%rs1206, %rd929;
	shr.u64 	%rd930, %rd3749, 40;
	cvt.u16.u64 	%rs1205, %rd930;
	shr.u64 	%rd931, %rd3749, 48;
	cvt.u16.u64 	%rs1204, %rd931;
	shr.u64 	%rd932, %rd3749, 56;
	cvt.u16.u64 	%rs1203, %rd932;
	mov.u64 	%rd3749, %rd163;
$L__BB11_135:
	max.s64 	%rd933, %rd158, %rd156;
	min.s64 	%rd934, %rd158, %rd156;
	max.s64 	%rd935, %rd160, %rd157;
	min.s64 	%rd936, %rd160, %rd157;
	max.s64 	%rd165, %rd934, %rd161;
	min.s64 	%rd937, %rd934, %rd161;
	max.s64 	%rd166, %rd936, %rd933;
	min.s64 	%rd167, %rd936, %rd933;
	setp.gt.s64 	%p54, %rd157, %rd159;
	selp.b64 	%rd168, %rd935, %rd159, %p54;
	selp.b64 	%rd169, %rd159, %rd935, %p54;
	max.s64 	%rd170, %rd937, %rd3749;
	min.s64 	%rd3750, %rd937, %rd3749;
	cvt.u64.u16 	%rd938, %rs1203;
	shl.b64 	%rd939, %rd938, 56;
	cvt.u64.u16 	%rd940, %rs1204;
	shl.b64 	%rd941, %rd940, 48;
	and.b64  	%rd942, %rd941, 71776119061217280;
	cvt.u64.u16 	%rd943, %rs1205;
	shl.b64 	%rd944, %rd943, 40;
	and.b64  	%rd945, %rd944, 280375465082880;
	cvt.u64.u16 	%rd946, %rs1206;
	shl.b64 	%rd947, %rd946, 32;
	and.b64  	%rd948, %rd947, 1095216660480;
	cvt.u32.u16 	%r437, %rs1207;
	and.b32  	%r438, %r437, 255;
	mul.wide.u32 	%rd949, %r438, 16777216;
	cvt.u32.u16 	%r439, %rs1208;
	and.b32  	%r440, %r439, 255;
	mul.wide.u32 	%rd950, %r440, 65536;
	cvt.u32.u16 	%r441, %rs1209;
	and.b32  	%r442, %r441, 255;
	mul.wide.u32 	%rd951, %r442, 256;
	cvt.u64.u16 	%rd952, %rs1210;
	and.b64  	%rd953, %rd952, 255;
	or.b64  	%rd954, %rd951, %rd953;
	or.b64  	%rd955, %rd954, %rd950;
	or.b64  	%rd956, %rd955, %rd949;
	or.b64  	%rd957, %rd956, %rd948;
	or.b64  	%rd958, %rd957, %rd945;
	or.b64  	%rd959, %rd958, %rd942;
	or.b64  	%rd172, %rd959, %rd939;
	setp.ge.s64 	%p55, %rd3750, %rd172;
	@%p55 bra 	$L__BB11_137;
	cvt.u16.u64 	%rs1210, %rd3750;
	shr.u64 	%rd960, %rd3750, 8;
	cvt.u16.u64 	%rs1209, %rd960;
	shr.u64 	%rd961, %rd3750, 16;
	cvt.u16.u64 	%rs1208, %rd961;
	shr.u64 	%rd962, %rd3750, 24;
	cvt.u16.u64 	%rs1207, %rd962;
	shr.u64 	%rd963, %rd3750, 32;
	cvt.u16.u64 	%rs1206, %rd963;
	shr.u64 	%rd964, %rd3750, 40;
	cvt.u16.u64 	%rs1205, %rd964;
	shr.u64 	%rd965, %rd3750, 48;
	cvt.u16.u64 	%rs1204, %rd965;
	shr.u64 	%rd966, %rd3750, 56;
	cvt.u16.u64 	%rs1203, %rd966;
	mov.u64 	%rd3750, %rd172;
$L__BB11_137:
	max.s64 	%rd967, %rd167, %rd165;
	min.s64 	%rd968, %rd167, %rd165;
	max.s64 	%rd969, %rd169, %rd166;
	min.s64 	%rd970, %rd169, %rd166;
	max.s64 	%rd174, %rd968, %rd170;
	min.s64 	%rd971, %rd968, %rd170;
	max.s64 	%rd175, %rd970, %rd967;
	min.s64 	%rd176, %rd970, %rd967;
	max.s64 	%rd177, %rd168, %rd969;
	min.s64 	%rd178, %rd168, %rd969;
	max.s64 	%rd179, %rd971, %rd3750;
	min.s64 	%rd3751, %rd971, %rd3750;
	cvt.u64.u16 	%rd972, %rs1203;
	shl.b64 	%rd973, %rd972, 56;
	cvt.u64.u16 	%rd974, %rs1204;
	shl.b64 	%rd975, %rd974, 48;
	and.b64  	%rd976, %rd975, 71776119061217280;
	cvt.u64.u16 	%rd977, %rs1205;
	shl.b64 	%rd978, %rd977, 40;
	and.b64  	%rd979, %rd978, 280375465082880;
	cvt.u64.u16 	%rd980, %rs1206;
	shl.b64 	%rd981, %rd980, 32;
	and.b64  	%rd982, %rd981, 1095216660480;
	cvt.u32.u16 	%r443, %rs1207;
	and.b32  	%r444, %r443, 255;
	mul.wide.u32 	%rd983, %r444, 16777216;
	cvt.u32.u16 	%r445, %rs1208;
	and.b32  	%r446, %r445, 255;
	mul.wide.u32 	%rd984, %r446, 65536;
	cvt.u32.u16 	%r447, %rs1209;
	and.b32  	%r448, %r447, 255;
	mul.wide.u32 	%rd985, %r448, 256;
	cvt.u64.u16 	%rd986, %rs1210;
	and.b64  	%rd987, %rd986, 255;
	or.b64  	%rd988, %rd985, %rd987;
	or.b64  	%rd989, %rd988, %rd984;
	or.b64  	%rd990, %rd989, %rd983;
	or.b64  	%rd991, %rd990, %rd982;
	or.b64  	%rd992, %rd991, %rd979;
	or.b64  	%rd993, %rd992, %rd976;
	or.b64  	%rd181, %rd993, %rd973;
	setp.ge.s64 	%p56, %rd3751, %rd181;
	@%p56 bra 	$L__BB11_139;
	cvt.u16.u64 	%rs1210, %rd3751;
	shr.u64 	%rd994, %rd3751, 8;
	cvt.u16.u64 	%rs1209, %rd994;
	shr.u64 	%rd995, %rd3751, 16;
	cvt.u16.u64 	%rs1208, %rd995;
	shr.u64 	%rd996, %rd3751, 24;
	cvt.u16.u64 	%rs1207, %rd996;
	shr.u64 	%rd997, %rd3751, 32;
	cvt.u16.u64 	%rs1206, %rd997;
	shr.u64 	%rd998, %rd3751, 40;
	cvt.u16.u64 	%rs1205, %rd998;
	shr.u64 	%rd999, %rd3751, 48;
	cvt.u16.u64 	%rs1204, %rd999;
	shr.u64 	%rd1000, %rd3751, 56;
	cvt.u16.u64 	%rs1203, %rd1000;
	mov.u64 	%rd3751, %rd181;
$L__BB11_139:
	max.s64 	%rd1001, %rd176, %rd174;
	min.s64 	%rd1002, %rd176, %rd174;
	max.s64 	%rd1003, %rd178, %rd175;
	min.s64 	%rd1004, %rd178, %rd175;
	max.s64 	%rd1005, %rd1002, %rd179;
	min.s64 	%rd1006, %rd1002, %rd179;
	max.s64 	%rd1007, %rd1004, %rd1001;
	min.s64 	%rd1008, %rd1004, %rd1001;
	setp.gt.s64 	%p57, %rd175, %rd177;
	selp.b64 	%rd3772, %rd1003, %rd177, %p57;
	selp.b64 	%rd1009, %rd177, %rd1003, %p57;
	max.s64 	%rd3767, %rd1006, %rd3751;
	min.s64 	%rd3758, %rd1006, %rd3751;
	max.s64 	%rd3769, %rd1008, %rd1005;
	min.s64 	%rd3768, %rd1008, %rd1005;
	max.s64 	%rd3771, %rd1009, %rd1007;
	min.s64 	%rd3770, %rd1009, %rd1007;
$L__BB11_140:
	shl.b32 	%r450, %r63, 3;
	mov.u32 	%r451, _ZZN3cub18CUB_300001_SM_10006detail10merge_sort30DeviceMergeSortBlockSortKernelINS2_10policy_hubIP4KeyTE9Policy600ES6_PNS0_8NullTypeES6_SA_jN4cuda3std3__44lessIS5_EES5_S9_EEvbT0_T1_T2_T3_T4_PT6_PT7_T5_NS1_7vsmem_tEE19static_temp_storage;
	add.s32 	%r80, %r451, %r450;
	mov.b32 	%r2276, 2;
$L__BB11_141:
	bar.sync 	0;
	add.s32 	%r452, %r2276, -1;
	shr.u64 	%rd1010, %rd3758, 8;
	shr.u64 	%rd1011, %rd3758, 16;
	shr.u64 	%rd1012, %rd3758, 24;
	shr.u64 	%rd1013, %rd3758, 40;
	shr.u64 	%rd1014, %rd3758, 48;
	shr.u64 	%rd1015, %rd3758, 56;
	cvt.u32.u16 	%r453, %rs1203;
	cvt.u32.u16 	%r454, %rs1204;
	prmt.b32 	%r455, %r454, %r453, 0x3340U;
	cvt.u32.u16 	%r456, %rs1205;
	cvt.u32.u16 	%r457, %rs1206;
	prmt.b32 	%r458, %r457, %r456, 0x3340U;
	prmt.b32 	%r459, %r458, %r455, 0x5410U;
	cvt.u32.u16 	%r460, %rs1207;
	cvt.u32.u16 	%r461, %rs1208;
	prmt.b32 	%r462, %r461, %r460, 0x3340U;
	cvt.u32.u16 	%r463, %rs1209;
	cvt.u32.u16 	%r464, %rs1210;
	prmt.b32 	%r465, %r464, %r463, 0x3340U;
	prmt.b32 	%r466, %r465, %r462, 0x5410U;
	cvt.u32.u64 	%r467, %rd1015;
	cvt.u32.u64 	%r468, %rd1014;
	prmt.b32 	%r469, %r468, %r467, 0x3340U;
	{ .reg .b32 tmp; mov.b64 {tmp, %r470}, %rd3758; }
	cvt.u32.u64 	%r471, %rd1013;
	prmt.b32 	%r472, %r470, %r471, 0x3340U;
	prmt.b32 	%r473, %r472, %r469, 0x5410U;
	cvt.u32.u64 	%r474, %rd1012;
	cvt.u32.u64 	%r475, %rd1011;
	prmt.b32 	%r476, %r475, %r474, 0x3340U;
	cvt.u32.u64 	%r477, %rd3758;
	cvt.u32.u64 	%r478, %rd1010;
	prmt.b32 	%r479, %r477, %r478, 0x3340U;
	prmt.b32 	%r480, %r479, %r476, 0x5410U;
	st.shared.v4.b32 	[%r80], {%r466, %r459, %r480, %r473};
	shr.u64 	%rd1016, %rd3767, 8;
	shr.u64 	%rd1017, %rd3767, 16;
	shr.u64 	%rd1018, %rd3767, 24;
	shr.u64 	%rd1019, %rd3767, 40;
	shr.u64 	%rd1020, %rd3767, 48;
	shr.u64 	%rd1021, %rd3767, 56;
	shr.u64 	%rd1022, %rd3768, 8;
	shr.u64 	%rd1023, %rd3768, 16;
	shr.u64 	%rd1024, %rd3768, 24;
	shr.u64 	%rd1025, %rd3768, 40;
	shr.u64 	%rd1026, %rd3768, 48;
	shr.u64 	%rd1027, %rd3768, 56;
	cvt.u32.u64 	%r481, %rd1027;
	cvt.u32.u64 	%r482, %rd1026;
	prmt.b32 	%r483, %r482, %r481, 0x3340U;
	{ .reg .b32 tmp; mov.b64 {tmp, %r484}, %rd3768; }
	cvt.u32.u64 	%r485, %rd1025;
	prmt.b32 	%r486, %r484, %r485, 0x3340U;
	prmt.b32 	%r487, %r486, %r483, 0x5410U;
	cvt.u32.u64 	%r488, %rd1024;
	cvt.u32.u64 	%r489, %rd1023;
	prmt.b32 	%r490, %r489, %r488, 0x3340U;
	cvt.u32.u64 	%r491, %rd3768;
	cvt.u32.u64 	%r492, %rd1022;
	prmt.b32 	%r493, %r491, %r492, 0x3340U;
	prmt.b32 	%r494, %r493, %r490, 0x5410U;
	cvt.u32.u64 	%r495, %rd1021;
	cvt.u32.u64 	%r496, %rd1020;
	prmt.b32 	%r497, %r496, %r495, 0x3340U;
	{ .reg .b32 tmp; mov.b64 {tmp, %r498}, %rd3767; }
	cvt.u32.u64 	%r499, %rd1019;
	prmt.b32 	%r500, %r498, %r499, 0x3340U;
	prmt.b32 	%r501, %r500, %r497, 0x5410U;
	cvt.u32.u64 	%r502, %rd1018;
	cvt.u32.u64 	%r503, %rd1017;
	prmt.b32 	%r504, %r503, %r502, 0x3340U;
	cvt.u32.u64 	%r505, %rd3767;
	cvt.u32.u64 	%r506, %rd1016;
	prmt.b32 	%r507, %r505, %r506, 0x3340U;
	prmt.b32 	%r508, %r507, %r504, 0x5410U;
	st.shared.v4.b32 	[%r80+16], {%r508, %r501, %r494, %r487};
	shr.u64 	%rd1028, %rd3769, 8;
	shr.u64 	%rd1029, %rd3769, 16;
	shr.u64 	%rd1030, %rd3769, 24;
	shr.u64 	%rd1031, %rd3769, 40;
	shr.u64 	%rd1032, %rd3769, 48;
	shr.u64 	%rd1033, %rd3769, 56;
	shr.u64 	%rd1034, %rd3770, 8;
	shr.u64 	%rd1035, %rd3770, 16;
	shr.u64 	%rd1036, %rd3770, 24;
	shr.u64 	%rd1037, %rd3770, 40;
	shr.u64 	%rd1038, %rd3770, 48;
	shr.u64 	%rd1039, %rd3770, 56;
	cvt.u32.u64 	%r509, %rd1039;
	cvt.u32.u64 	%r510, %rd1038;
	prmt.b32 	%r511, %r510, %r509, 0x3340U;
	{ .reg .b32 tmp; mov.b64 {tmp, %r512}, %rd3770; }
	cvt.u32.u64 	%r513, %rd1037;
	prmt.b32 	%r514, %r512, %r513, 0x3340U;
	prmt.b32 	%r515, %r514, %r511, 0x5410U;
	cvt.u32.u64 	%r516, %rd1036;
	cvt.u32.u64 	%r517, %rd1035;
	prmt.b32 	%r518, %r517, %r516, 0x3340U;
	cvt.u32.u64 	%r519, %rd3770;
	cvt.u32.u64 	%r520, %rd1034;
	prmt.b32 	%r521, %r519, %r520, 0x3340U;
	prmt.b32 	%r522, %r521, %r518, 0x5410U;
	cvt.u32.u64 	%r523, %rd1033;
	cvt.u32.u64 	%r524, %rd1032;
	prmt.b32 	%r525, %r524, %r523, 0x3340U;
	{ .reg .b32 tmp; mov.b64 {tmp, %r526}, %rd3769; }
	cvt.u32.u64 	%r527, %rd1031;
	prmt.b32 	%r528, %r526, %r527, 0x3340U;
	prmt.b32 	%r529, %r528, %r525, 0x5410U;
	cvt.u32.u64 	%r530, %rd1030;
	cvt.u32.u64 	%r531, %rd1029;
	prmt.b32 	%r532, %r531, %r530, 0x3340U;
	cvt.u32.u64 	%r533, %rd3769;
	cvt.u32.u64 	%r534, %rd1028;
	prmt.b32 	%r535, %r533, %r534, 0x3340U;
	prmt.b32 	%r536, %r535, %r532, 0x5410U;
	st.shared.v4.b32 	[%r80+32], {%r536, %r529, %r522, %r515};
	shr.u64 	%rd1040, %rd3771, 8;
	shr.u64 	%rd1041, %rd3771, 16;
	shr.u64 	%rd1042, %rd3771, 24;
	shr.u64 	%rd1043, %rd3771, 40;
	shr.u64 	%rd1044, %rd3771, 48;
	shr.u64 	%rd1045, %rd3771, 56;
	shr.u64 	%rd1046, %rd3772, 8;
	shr.u64 	%rd1047, %rd3772, 16;
	shr.u64 	%rd1048, %rd3772, 24;
	shr.u64 	%rd1049, %rd3772, 40;
	shr.u64 	%rd1050, %rd3772, 48;
	shr.u64 	%rd1051, %rd3772, 56;
	cvt.u32.u64 	%r537, %rd1051;
	cvt.u32.u64 	%r538, %rd1050;
	prmt.b32 	%r539, %r538, %r537, 0x3340U;
	{ .reg .b32 tmp; mov.b64 {tmp, %r540}, %rd3772; }
	cvt.u32.u64 	%r541, %rd1049;
	prmt.b32 	%r542, %r540, %r541, 0x3340U;
	prmt.b32 	%r543, %r542, %r539, 0x5410U;
	cvt.u32.u64 	%r544, %rd1048;
	cvt.u32.u64 	%r545, %rd1047;
	prmt.b32 	%r546, %r545, %r544, 0x3340U;
	cvt.u32.u64 	%r547, %rd3772;
	cvt.u32.u64 	%r548, %rd1046;
	prmt.b32 	%r549, %r547, %r548, 0x3340U;
	prmt.b32 	%r550, %r549, %r546, 0x5410U;
	cvt.u32.u64 	%r551, %rd1045;
	cvt.u32.u64 	%r552, %rd1044;
	prmt.b32 	%r553, %r552, %r551, 0x3340U;
	{ .reg .b32 tmp; mov.b64 {tmp, %r554}, %rd3771; }
	cvt.u32.u64 	%r555, %rd1043;
	prmt.b32 	%r556, %r554, %r555, 0x3340U;
	prmt.b32 	%r557, %r556, %r553, 0x5410U;
	cvt.u32.u64 	%r558, %rd1042;
	cvt.u32.u64 	%r559, %rd1041;
	prmt.b32 	%r560, %r559, %r558, 0x3340U;
	cvt.u32.u64 	%r561, %rd3771;
	cvt.u32.u64 	%r562, %rd1040;
	prmt.b32 	%r563, %r561, %r562, 0x3340U;
	prmt.b32 	%r564, %r563, %r560, 0x5410U;
	st.shared.v4.b32 	[%r80+48], {%r564, %r557, %r550, %r543};
	bar.sync 	0;
	neg.s32 	%r565, %r2276;
	and.b32  	%r566, %r54, %r565;
	shl.b32 	%r567, %r566, 3;
	shl.b32 	%r568, %r2276, 2;
	and.b32  	%r569, %r452, %r54;
	shl.b32 	%r570, %r569, 3;
	min.s32 	%r82, %r570, %r53;
	min.s32 	%r83, %r567, %r53;
	add.s32 	%r571, %r83, %r568;
	min.s32 	%r84, %r571, %r53;
	add.s32 	%r572, %r84, %r568;
	min.s32 	%r85, %r572, %r53;
	sub.s32 	%r573, %r84, %r83;
	sub.s32 	%r574, %r85, %r84;
	setp.lt.s32 	%p58, %r82, %r574;
	sub.s32 	%r575, %r82, %r574;
	selp.b32 	%r2279, 0, %r575, %p58;
	min.s32 	%r2277, %r573, %r82;
	setp.ge.s32 	%p59, %r2279, %r2277;
	@%p59 bra 	$L__BB11_144;
	add.s32 	%r88, %r84, %r82;
$L__BB11_143:
	sub.s32 	%r576, %r2277, %r2279;
	shr.u32 	%r577, %r576, 31;
	add.s32 	%r578, %r576, %r577;
	shr.s32 	%r579, %r578, 1;
	add.s32 	%r580, %r579, %r2279;
	add.s32 	%r581, %r580, %r83;
	shl.b32 	%r582, %r581, 3;
	add.s32 	%r584, %r451, %r582;
	ld.shared.v2.b32 	{%r585, %r586}, [%r584];
	bfe.u32 	%r587, %r586, 0, 8;
	bfe.u32 	%r588, %r586, 8, 8;
	bfe.u32 	%r589, %r586, 16, 8;
	bfe.u32 	%r590, %r586, 24, 8;
	not.b32 	%r591, %r580;
	add.s32 	%r592, %r88, %r591;
	shl.b32 	%r593, %r592, 3;
	add.s32 	%r594, %r451, %r593;
	ld.shared.v2.b32 	{%r595, %r596}, [%r594];
	bfe.u32 	%r597, %r596, 0, 8;
	bfe.u32 	%r598, %r596, 8, 8;
	bfe.u32 	%r599, %r596, 16, 8;
	bfe.u32 	%r600, %r596, 24, 8;
	cvt.u64.u32 	%rd1052, %r600;
	shl.b64 	%rd1053, %rd1052, 56;
	cvt.u64.u32 	%rd1054, %r599;
	shl.b64 	%rd1055, %rd1054, 48;
	and.b64  	%rd1056, %rd1055, 71776119061217280;
	cvt.u64.u32 	%rd1057, %r598;
	shl.b64 	%rd1058, %rd1057, 40;
	and.b64  	%rd1059, %rd1058, 280375465082880;
	cvt.u64.u32 	%rd1060, %r597;
	shl.b64 	%rd1061, %rd1060, 32;
	and.b64  	%rd1062, %rd1061, 1095216660480;
	ld.shared.u32 	%rd1063, [%r594];
	or.b64  	%rd1064, %rd1063, %rd1062;
	or.b64  	%rd1065, %rd1064, %rd1059;
	or.b64  	%rd1066, %rd1065, %rd1056;
	or.b64  	%rd1067, %rd1066, %rd1053;
	cvt.u64.u32 	%rd1068, %r590;
	shl.b64 	%rd1069, %rd1068, 56;
	cvt.u64.u32 	%rd1070, %r589;
	shl.b64 	%rd1071, %rd1070, 48;
	and.b64  	%rd1072, %rd1071, 71776119061217280;
	cvt.u64.u32 	%rd1073, %r588;
	shl.b64 	%rd1074, %rd1073, 40;
	and.b64  	%rd1075, %rd1074, 280375465082880;
	cvt.u64.u32 	%rd1076, %r587;
	shl.b64 	%rd1077, %rd1076, 32;
	and.b64  	%rd1078, %rd1077, 1095216660480;
	ld.shared.u32 	%rd1079, [%r584];
	or.b64  	%rd1080, %rd1079, %rd1078;
	or.b64  	%rd1081, %rd1080, %rd1075;
	or.b64  	%rd1082, %rd1081, %rd1072;
	or.b64  	%rd1083, %rd1082, %rd1069;
	setp.lt.s64 	%p60, %rd1067, %rd1083;
	add.s32 	%r601, %r580, 1;
	selp.b32 	%r2279, %r2279, %r601, %p60;
	selp.b32 	%r2277, %r580, %r2277, %p60;
	setp.lt.s32 	%p61, %r2279, %r2277;
	@%p61 bra 	$L__BB11_143;
$L__BB11_144:
	add.s32 	%r94, %r2279, %r83;
	add.s32 	%r602, %r84, %r82;
	sub.s32 	%r95, %r602, %r2279;
	shl.b32 	%r603, %r94, 3;
	add.s32 	%r96, %r451, %r603;
	ld.shared.v2.b32 	{%r605, %r606}, [%r96];
	bfe.u32 	%r607, %r605, 0, 8;
	cvt.u16.u32 	%rs1267, %r607;
	bfe.u32 	%r608, %r605, 8, 8;
	cvt.u16.u32 	%rs1268, %r608;
	bfe.u32 	%r609, %r605, 16, 8;
	cvt.u16.u32 	%rs1269, %r609;
	bfe.u32 	%r610, %r605, 24, 8;
	cvt.u16.u32 	%rs1270, %r610;
	bfe.u32 	%r611, %r606, 0, 8;
	cvt.u16.u32 	%rs1271, %r611;
	bfe.u32 	%r612, %r606, 8, 8;
	cvt.u16.u32 	%rs1272, %r612;
	bfe.u32 	%r613, %r606, 16, 8;
	cvt.u16.u32 	%rs1273, %r613;
	bfe.u32 	%r614, %r606, 24, 8;
	cvt.u16.u32 	%rs1274, %r614;
	shl.b32 	%r615, %r95, 3;
	add.s32 	%r97, %r451, %r615;
	ld.shared.v2.b32 	{%r616, %r617}, [%r97];
	bfe.u32 	%r618, %r616, 0, 8;
	cvt.u16.u32 	%rs1243, %r618;
	bfe.u32 	%r619, %r616, 8, 8;
	cvt.u16.u32 	%rs1244, %r619;
	bfe.u32 	%r620, %r616, 16, 8;
	cvt.u16.u32 	%rs1245, %r620;
	bfe.u32 	%r621, %r616, 24, 8;
	cvt.u16.u32 	%rs1246, %r621;
	bfe.u32 	%r622, %r617, 0, 8;
	cvt.u16.u32 	%rs1247, %r622;
	bfe.u32 	%r623, %r617, 8, 8;
	cvt.u16.u32 	%rs1248, %r623;
	bfe.u32 	%r624, %r617, 16, 8;
	cvt.u16.u32 	%rs1249, %r624;
	bfe.u32 	%r625, %r617, 24, 8;
	cvt.u16.u32 	%rs1250, %r625;
	setp.ge.s32 	%p63, %r95, %r85;
	mov.pred 	%p179, 0;
	@%p63 bra 	$L__BB11_147;
	setp.ge.s32 	%p65, %r94, %r84;
	mov.pred 	%p179, -1;
	@%p65 bra 	$L__BB11_147;
	cvt.u64.u16 	%rd1084, %rs1250;
	shl.b64 	%rd1085, %rd1084, 56;
	cvt.u64.u16 	%rd1086, %rs1249;
	shl.b64 	%rd1087, %rd1086, 48;
	and.b64  	%rd1088, %rd1087, 71776119061217280;
	or.b64  	%rd1089, %rd1085, %rd1088;
	cvt.u64.u16 	%rd1090, %rs1248;
	shl.b64 	%rd1091, %rd1090, 40;
	and.b64  	%rd1092, %rd1091, 280375465082880;
	or.b64  	%rd1093, %rd1089, %rd1092;
	cvt.u64.u16 	%rd1094, %rs1247;
	shl.b64 	%rd1095, %rd1094, 32;
	and.b64  	%rd1096, %rd1095, 1095216660480;
	or.b64  	%rd1097, %rd1093, %rd1096;
	cvt.u32.u16 	%r626, %rs1246;
	and.b32  	%r627, %r626, 255;
	mul.wide.u32 	%rd1098, %r627, 16777216;
	or.b64  	%rd1099, %rd1097, %rd1098;
	cvt.u32.u16 	%r628, %rs1245;
	and.b32  	%r629, %r628, 255;
	mul.wide.u32 	%rd1100, %r629, 65536;
	cvt.u32.u16 	%r630, %rs1244;
	and.b32  	%r631, %r630, 255;
	mul.wide.u32 	%rd1101, %r631, 256;
	or.b64  	%rd1102, %rd1099, %rd1100;
	cvt.u64.u16 	%rd1103, %rs1243;
	and.b64  	%rd1104, %rd1103, 255;
	or.b64  	%rd1105, %rd1102, %rd1101;
	or.b64  	%rd1106, %rd1105, %rd1104;
	cvt.u64.u16 	%rd1107, %rs1274;
	shl.b64 	%rd1108, %rd1107, 56;
	cvt.u64.u16 	%rd1109, %rs1273;
	shl.b64 	%rd1110, %rd1109, 48;
	and.b64  	%rd1111, %rd1110, 71776119061217280;
	or.b64  	%rd1112, %rd1108, %rd1111;
	cvt.u64.u16 	%rd1113, %rs1272;
	shl.b64 	%rd1114, %rd1113, 40;
	and.b64  	%rd1115, %rd1114, 280375465082880;
	or.b64  	%rd1116, %rd1112, %rd1115;
	cvt.u64.u16 	%rd1117, %rs1271;
	shl.b64 	%rd1118, %rd1117, 32;
	and.b64  	%rd1119, %rd1118, 1095216660480;
	or.b64  	%rd1120, %rd1116, %rd1119;
	cvt.u32.u16 	%r632, %rs1270;
	and.b32  	%r633, %r632, 255;
	mul.wide.u32 	%rd1121, %r633, 16777216;
	or.b64  	%rd1122, %rd1120, %rd1121;
	cvt.u32.u16 	%r634, %rs1269;
	and.b32  	%r635, %r634, 255;
	mul.wide.u32 	%rd1123, %r635, 65536;
	cvt.u32.u16 	%r636, %rs1268;
	and.b32  	%r637, %r636, 255;
	mul.wide.u32 	%rd1124, %r637, 256;
	or.b64  	%rd1125, %rd1122, %rd1123;
	cvt.u64.u16 	%rd1126, %rs1267;
	and.b64  	%rd1127, %rd1126, 255;
	or.b64  	%rd1128, %rd1125, %rd1124;
	or.b64  	%rd1129, %rd1128, %rd1127;
	setp.lt.s64 	%p179, %rd1106, %rd1129;
$L__BB11_147:
	selp.b16 	%rs1203, %rs1250, %rs1274, %p179;
	selp.b16 	%rs1204, %rs1249, %rs1273, %p179;
	selp.b16 	%rs1205, %rs1248, %rs1272, %p179;
	selp.b16 	%rs1206, %rs1247, %rs1271, %p179;
	selp.b16 	%rs1207, %rs1246, %rs1270, %p179;
	selp.b16 	%rs1208, %rs1245, %rs1269, %p179;
	selp.b16 	%rs1209, %rs1244, %rs1268, %p179;
	selp.b16 	%rs1210, %rs1243, %rs1267, %p179;
	selp.u32 	%r638, 1, 0, %p179;
	add.s32 	%r98, %r95, %r638;
	not.pred 	%p66, %p179;
	selp.u32 	%r639, 1, 0, %p66;
	add.s32 	%r99, %r94, %r639;
	@%p66 bra 	$L__BB11_149;
	ld.shared.v2.b32 	{%r650, %r651}, [%r97+8];
	bfe.u32 	%r652, %r650, 0, 8;
	cvt.u16.u32 	%rs1243, %r652;
	bfe.u32 	%r653, %r650, 8, 8;
	cvt.u16.u32 	%rs1244, %r653;
	bfe.u32 	%r654, %r650, 16, 8;
	cvt.u16.u32 	%rs1245, %r654;
	bfe.u32 	%r655, %r650, 24, 8;
	cvt.u16.u32 	%rs1246, %r655;
	bfe.u32 	%r656, %r651, 0, 8;
	cvt.u16.u32 	%rs1247, %r656;
	bfe.u32 	%r657, %r651, 8, 8;
	cvt.u16.u32 	%rs1248, %r657;
	bfe.u32 	%r658, %r651, 16, 8;
	cvt.u16.u32 	%rs1249, %r658;
	bfe.u32 	%r659, %r651, 24, 8;
	cvt.u16.u32 	%rs1250, %r659;
	bra.uni 	$L__BB11_150;
$L__BB11_149:
	ld.shared.v2.b32 	{%r640, %r641}, [%r96+8];
	bfe.u32 	%r642, %r640, 0, 8;
	cvt.u16.u32 	%rs1267, %r642;
	bfe.u32 	%r643, %r640, 8, 8;
	cvt.u16.u32 	%rs1268, %r643;
	bfe.u32 	%r644, %r640, 16, 8;
	cvt.u16.u32 	%rs1269, %r644;
	bfe.u32 	%r645, %r640, 24, 8;
	cvt.u16.u32 	%rs1270, %r645;
	bfe.u32 	%r646, %r641, 0, 8;
	cvt.u16.u32 	%rs1271, %r646;
	bfe.u32 	%r647, %r641, 8, 8;
	cvt.u16.u32 	%rs1272, %r647;
	bfe.u32 	%r648, %r641, 16, 8;
	cvt.u16.u32 	%rs1273, %r648;
	bfe.u32 	%r649, %r641, 24, 8;
	cvt.u16.u32 	%rs1274, %r649;
$L__BB11_150:
	setp.ge.s32 	%p68, %r98, %r85;
	mov.pred 	%p180, 0;
	@%p68 bra 	$L__BB11_153;
	setp.ge.s32 	%p70, %r99, %r84;
	mov.pred 	%p180, -1;
	@%p70 bra 	$L__BB11_153;
	cvt.u64.u16 	%rd1130, %rs1250;
	shl.b64 	%rd1131, %rd1130, 56;
	cvt.u64.u16 	%rd1132, %rs1249;
	shl.b64 	%rd1133, %rd1132, 48;
	and.b64  	%rd1134, %rd1133, 71776119061217280;
	or.b64  	%rd1135, %rd1131, %rd1134;
	cvt.u64.u16 	%rd1136, %rs1248;
	shl.b64 	%rd1137, %rd1136, 40;
	and.b64  	%rd1138, %rd1137, 280375465082880;
	or.b64  	%rd1139, %rd1135, %rd1138;
	cvt.u64.u16 	%rd1140, %rs1247;
	shl.b64 	%rd1141, %rd1140, 32;
	and.b64  	%rd1142, %rd1141, 1095216660480;
	or.b64  	%rd1143, %rd1139, %rd1142;
	cvt.u32.u16 	%r660, %rs1246;
	and.b32  	%r661, %r660, 255;
	mul.wide.u32 	%rd1144, %r661, 16777216;
	or.b64  	%rd1145, %rd1143, %rd1144;
	cvt.u32.u16 	%r662, %rs1245;
	and.b32  	%r663, %r662, 255;
	mul.wide.u32 	%rd1146, %r663, 65536;
	cvt.u32.u16 	%r664, %rs1244;
	and.b32  	%r665, %r664, 255;
	mul.wide.u32 	%rd1147, %r665, 256;
	or.b64  	%rd1148, %rd1145, %rd1146;
	cvt.u64.u16 	%rd1149, %rs1243;
	and.b64  	%rd1150, %rd1149, 255;
	or.b64  	%rd1151, %rd1148, %rd1147;
	or.b64  	%rd1152, %rd1151, %rd1150;
	cvt.u64.u16 	%rd1153, %rs1274;
	shl.b64 	%rd1154, %rd1153, 56;
	cvt.u64.u16 	%rd1155, %rs1273;
	shl.b64 	%rd1156, %rd1155, 48;
	and.b64  	%rd1157, %rd1156, 71776119061217280;
	or.b64  	%rd1158, %rd1154, %rd1157;
	cvt.u64.u16 	%rd1159, %rs1272;
	shl.b64 	%rd1160, %rd1159, 40;
	and.b64  	%rd1161, %rd1160, 280375465082880;
	or.b64  	%rd1162, %rd1158, %rd1161;
	cvt.u64.u16 	%rd1163, %rs1271;
	shl.b64 	%rd1164, %rd1163, 32;
	and.b64  	%rd1165, %rd1164, 1095216660480;
	or.b64  	%rd1166, %rd1162, %rd1165;
	cvt.u32.u16 	%r666, %rs1270;
	and.b32  	%r667, %r666, 255;
	mul.wide.u32 	%rd1167, %r667, 16777216;
	or.b64  	%rd1168, %rd1166, %rd1167;
	cvt.u32.u16 	%r668, %rs1269;
	and.b32  	%r669, %r668, 255;
	mul.wide.u32 	%rd1169, %r669, 65536;
	cvt.u32.u16 	%r670, %rs1268;
	and.b32  	%r671, %r670, 255;
	mul.wide.u32 	%rd1170, %r671, 256;
	or.b64  	%rd1171, %rd1168, %rd1169;
	cvt.u64.u16 	%rd1172, %rs1267;
	and.b64  	%rd1173, %rd1172, 255;
	or.b64  	%rd1174, %rd1171, %rd1170;
	or.b64  	%rd1175, %rd1174, %rd1173;
	setp.lt.s64 	%p180, %rd1152, %rd1175;
$L__BB11_153:
	@%p180 bra 	$L__BB11_155;
	cvt.u64.u16 	%rd1176, %rs1267;
	and.b64  	%rd1177, %rd1176, 255;
	cvt.u32.u16 	%r672, %rs1268;
	and.b32  	%r673, %r672, 255;
	mul.wide.u32 	%rd1178, %r673, 256;
	or.b64  	%rd1179, %rd1178, %rd1177;
	cvt.u32.u16 	%r674, %rs1269;
	and.b32  	%r675, %r674, 255;
	mul.wide.u32 	%rd1180, %r675, 65536;
	or.b64  	%rd1181, %rd1179, %rd1180;
	cvt.u32.u16 	%r676, %rs1270;
	and.b32  	%r677, %r676, 255;
	mul.wide.u32 	%rd1182, %r677, 16777216;
	or.b64  	%rd1183, %rd1181, %rd1182;
	cvt.u64.u16 	%rd1184, %rs1271;
	shl.b64 	%rd1185, %rd1184, 32;
	and.b64  	%rd1186, %rd1185, 1095216660480;
	cvt.u64.u16 	%rd1187, %rs1272;
	shl.b64 	%rd1188, %rd1187, 40;
	and.b64  	%rd1189, %rd1188, 280375465082880;
	cvt.u64.u16 	%rd1190, %rs1273;
	shl.b64 	%rd1191, %rd1190, 48;
	and.b64  	%rd1192, %rd1191, 71776119061217280;
	cvt.u64.u16 	%rd1193, %rs1274;
	shl.b64 	%rd1194, %rd1193, 56;
	or.b64  	%rd1195, %rd1183, %rd1186;
	or.b64  	%rd1196, %rd1195, %rd1189;
	or.b64  	%rd1197, %rd1196, %rd1192;
	or.b64  	%rd3758, %rd1197, %rd1194;
	bra.uni 	$L__BB11_156;
$L__BB11_155:
	cvt.u64.u16 	%rd1198, %rs1243;
	and.b64  	%rd1199, %rd1198, 255;
	cvt.u32.u16 	%r678, %rs1244;
	and.b32  	%r679, %r678, 255;
	mul.wide.u32 	%rd1200, %r679, 256;
	or.b64  	%rd1201, %rd1200, %rd1199;
	cvt.u32.u16 	%r680, %rs1245;
	and.b32  	%r681, %r680, 255;
	mul.wide.u32 	%rd1202, %r681, 65536;
	or.b64  	%rd1203, %rd1201, %rd1202;
	cvt.u32.u16 	%r682, %rs1246;
	and.b32  	%r683, %r682, 255;
	mul.wide.u32 	%rd1204, %r683, 16777216;
	or.b64  	%rd1205, %rd1203, %rd1204;
	cvt.u64.u16 	%rd1206, %rs1247;
	shl.b64 	%rd1207, %rd1206, 32;
	and.b64  	%rd1208, %rd1207, 1095216660480;
	cvt.u64.u16 	%rd1209, %rs1248;
	shl.b64 	%rd1210, %rd1209, 40;
	and.b64  	%rd1211, %rd1210, 280375465082880;
	cvt.u64.u16 	%rd1212, %rs1249;
	shl.b64 	%rd1213, %rd1212, 48;
	and.b64  	%rd1214, %rd1213, 71776119061217280;
	cvt.u64.u16 	%rd1215, %rs1250;
	shl.b64 	%rd1216, %rd1215, 56;
	or.b64  	%rd1217, %rd1205, %rd1208;
	or.b64  	%rd1218, %rd1217, %rd1211;
	or.b64  	%rd1219, %rd1218, %rd1214;
	or.b64  	%rd3758, %rd1219, %rd1216;
$L__BB11_156:
	selp.u32 	%r684, 1, 0, %p180;
	add.s32 	%r100, %r98, %r684;
	not.pred 	%p71, %p180;
	selp.u32 	%r685, 1, 0, %p71;
	add.s32 	%r101, %r99, %r685;
	@%p180 bra 	$L__BB11_158;
	shl.b32 	%r686, %r101, 3;
	add.s32 	%r688, %r451, %r686;
	ld.shared.v2.b32 	{%r689, %r690}, [%r688];
	bfe.u32 	%r691, %r689, 0, 8;
	cvt.u16.u32 	%rs1267, %r691;
	bfe.u32 	%r692, %r689, 8, 8;
	cvt.u16.u32 	%rs1268, %r692;
	bfe.u32 	%r693, %r689, 16, 8;
	cvt.u16.u32 	%rs1269, %r693;
	bfe.u32 	%r694, %r689, 24, 8;
	cvt.u16.u32 	%rs1270, %r694;
	bfe.u32 	%r695, %r690, 0, 8;
	cvt.u16.u32 	%rs1271, %r695;
	bfe.u32 	%r696, %r690, 8, 8;
	cvt.u16.u32 	%rs1272, %r696;
	bfe.u32 	%r697, %r690, 16, 8;
	cvt.u16.u32 	%rs1273, %r697;
	bfe.u32 	%r698, %r690, 24, 8;
	cvt.u16.u32 	%rs1274, %r698;
	bra.uni 	$L__BB11_159;
$L__BB11_158:
	shl.b32 	%r699, %r100, 3;
	add.s32 	%r701, %r451, %r699;
	ld.shared.v2.b32 	{%r702, %r703}, [%r701];
	bfe.u32 	%r704, %r702, 0, 8;
	cvt.u16.u32 	%rs1243, %r704;
	bfe.u32 	%r705, %r702, 8, 8;
	cvt.u16.u32 	%rs1244, %r705;
	bfe.u32 	%r706, %r702, 16, 8;
	cvt.u16.u32 	%rs1245, %r706;
	bfe.u32 	%r707, %r702, 24, 8;
	cvt.u16.u32 	%rs1246, %r707;
	bfe.u32 	%r708, %r703, 0, 8;
	cvt.u16.u32 	%rs1247, %r708;
	bfe.u32 	%r709, %r703, 8, 8;
	cvt.u16.u32 	%rs1248, %r709;
	bfe.u32 	%r710, %r703, 16, 8;
	cvt.u16.u32 	%rs1249, %r710;
	bfe.u32 	%r711, %r703, 24, 8;
	cvt.u16.u32 	%rs1250, %r711;
$L__BB11_159:
	setp.ge.s32 	%p73, %r100, %r85;
	mov.pred 	%p181, 0;
	@%p73 bra 	$L__BB11_162;
	setp.ge.s32 	%p75, %r101, %r84;
	mov.pred 	%p181, -1;
	@%p75 bra 	$L__BB11_162;
	cvt.u64.u16 	%rd1220, %rs1250;
	shl.b64 	%rd1221, %rd1220, 56;
	cvt.u64.u16 	%rd1222, %rs1249;
	shl.b64 	%rd1223, %rd1222, 48;
	and.b64  	%rd1224, %rd1223, 71776119061217280;
	or.b64  	%rd1225, %rd1221, %rd1224;
	cvt.u64.u16 	%rd1226, %rs1248;
	shl.b64 	%rd1227, %rd1226, 40;
	and.b64  	%rd1228, %rd1227, 280375465082880;
	or.b64  	%rd1229, %rd1225, %rd1228;
	cvt.u64.u16 	%rd1230, %rs1247;
	shl.b64 	%rd1231, %rd1230, 32;
	and.b64  	%rd1232, %rd1231, 1095216660480;
	or.b64  	%rd1233, %rd1229, %rd1232;
	cvt.u32.u16 	%r712, %rs1246;
	and.b32  	%r713, %r712, 255;
	mul.wide.u32 	%rd1234, %r713, 16777216;
	or.b64  	%rd1235, %rd1233, %rd1234;
	cvt.u32.u16 	%r714, %rs1245;
	and.b32  	%r715, %r714, 255;
	mul.wide.u32 	%rd1236, %r715, 65536;
	cvt.u32.u16 	%r716, %rs1244;
	and.b32  	%r717, %r716, 255;
	mul.wide.u32 	%rd1237, %r717, 256;
	or.b64  	%rd1238, %rd1235, %rd1236;
	cvt.u64.u16 	%rd1239, %rs1243;
	and.b64  	%rd1240, %rd1239, 255;
	or.b64  	%rd1241, %rd1238, %rd1237;
	or.b64  	%rd1242, %rd1241, %rd1240;
	cvt.u64.u16 	%rd1243, %rs1274;
	shl.b64 	%rd1244, %rd1243, 56;
	cvt.u64.u16 	%rd1245, %rs1273;
	shl.b64 	%rd1246, %rd1245, 48;
	and.b64  	%rd1247, %rd1246, 71776119061217280;
	or.b64  	%rd1248, %rd1244, %rd1247;
	cvt.u64.u16 	%rd1249, %rs1272;
	shl.b64 	%rd1250, %rd1249, 40;
	and.b64  	%rd1251, %rd1250, 280375465082880;
	or.b64  	%rd1252, %rd1248, %rd1251;
	cvt.u64.u16 	%rd1253, %rs1271;
	shl.b64 	%rd1254, %rd1253, 32;
	and.b64  	%rd1255, %rd1254, 1095216660480;
	or.b64  	%rd1256, %rd1252, %rd1255;
	cvt.u32.u16 	%r718, %rs1270;
	and.b32  	%r719, %r718, 255;
	mul.wide.u32 	%rd1257, %r719, 16777216;
	or.b64  	%rd1258, %rd1256, %rd1257;
	cvt.u32.u16 	%r720, %rs1269;
	and.b32  	%r721, %r720, 255;
	mul.wide.u32 	%rd1259, %r721, 65536;
	cvt.u32.u16 	%r722, %rs1268;
	and.b32  	%r723, %r722, 255;
	mul.wide.u32 	%rd1260, %r723, 256;
	or.b64  	%rd1261, %rd1258, %rd1259;
	cvt.u64.u16 	%rd1262, %rs1267;
	and.b64  	%rd1263, %rd1262, 255;
	or.b64  	%rd1264, %rd1261, %rd1260;
	or.b64  	%rd1265, %rd1264, %rd1263;
	setp.lt.s64 	%p181, %rd1242, %rd1265;
$L__BB11_162:
	@%p181 bra 	$L__BB11_164;
	cvt.u64.u16 	%rd1266, %rs1267;
	and.b64  	%rd1267, %rd1266, 255;
	cvt.u32.u16 	%r724, %rs1268;
	and.b32  	%r725, %r724, 255;
	mul.wide.u32 	%rd1268, %r725, 256;
	or.b64  	%rd1269, %rd1268, %rd1267;
	cvt.u32.u16 	%r726, %rs1269;
	and.b32  	%r727, %r726, 255;
	mul.wide.u32 	%rd1270, %r727, 65536;
	or.b64  	%rd1271, %rd1269, %rd1270;
	cvt.u32.u16 	%r728, %rs1270;
	and.b32  	%r729, %r728, 255;
	mul.wide.u32 	%rd1272, %r729, 16777216;
	or.b64  	%rd1273, %rd1271, %rd1272;
	cvt.u64.u16 	%rd1274, %rs1271;
	shl.b64 	%rd1275, %rd1274, 32;
	and.b64  	%rd1276, %rd1275, 1095216660480;
	cvt.u64.u16 	%rd1277, %rs1272;
	shl.b64 	%rd1278, %rd1277, 40;
	and.b64  	%rd1279, %rd1278, 280375465082880;
	cvt.u64.u16 	%rd1280, %rs1273;
	shl.b64 	%rd1281, %rd1280, 48;
	and.b64  	%rd1282, %rd1281, 71776119061217280;
	cvt.u64.u16 	%rd1283, %rs1274;
	shl.b64 	%rd1284, %rd1283, 56;
	or.b64  	%rd1285, %rd1273, %rd1276;
	or.b64  	%rd1286, %rd1285, %rd1279;
	or.b64  	%rd1287, %rd1286, %rd1282;
	or.b64  	%rd3767, %rd1287, %rd1284;
	bra.uni 	$L__BB11_165;
$L__BB11_164:
	cvt.u64.u16 	%rd1288, %rs1243;
	and.b64  	%rd1289, %rd1288, 255;
	cvt.u32.u16 	%r730, %rs1244;
	and.b32  	%r731, %r730, 255;
	mul.wide.u32 	%rd1290, %r731, 256;
	or.b64  	%rd1291, %rd1290, %rd1289;
	cvt.u32.u16 	%r732, %rs1245;
	and.b32  	%r733, %r732, 255;
	mul.wide.u32 	%rd1292, %r733, 65536;
	or.b64  	%rd1293, %rd1291, %rd1292;
	cvt.u32.u16 	%r734, %rs1246;
	and.b32  	%r735, %r734, 255;
	mul.wide.u32 	%rd1294, %r735, 16777216;
	or.b64  	%rd1295, %rd1293, %rd1294;
	cvt.u64.u16 	%rd1296, %rs1247;
	shl.b64 	%rd1297, %rd1296, 32;
	and.b64  	%rd1298, %rd1297, 1095216660480;
	cvt.u64.u16 	%rd1299, %rs1248;
	shl.b64 	%rd1300, %rd1299, 40;
	and.b64  	%rd1301, %rd1300, 280375465082880;
	cvt.u64.u16 	%rd1302, %rs1249;
	shl.b64 	%rd1303, %rd1302, 48;
	and.b64  	%rd1304, %rd1303, 71776119061217280;
	cvt.u64.u16 	%rd1305, %rs1250;
	shl.b64 	%rd1306, %rd1305, 56;
	or.b64  	%rd1307, %rd1295, %rd1298;
	or.b64  	%rd1308, %rd1307, %rd1301;
	or.b64  	%rd1309, %rd1308, %rd1304;
	or.b64  	%rd3767, %rd1309, %rd1306;
$L__BB11_165:
	selp.u32 	%r736, 1, 0, %p181;
	add.s32 	%r102, %r100, %r736;
	not.pred 	%p76, %p181;
	selp.u32 	%r737, 1, 0, %p76;
	add.s32 	%r103, %r101, %r737;
	@%p181 bra 	$L__BB11_167;
	shl.b32 	%r738, %r103, 3;
	add.s32 	%r740, %r451, %r738;
	ld.shared.v2.b32 	{%r741, %r742}, [%r740];
	bfe.u32 	%r743, %r741, 0, 8;
	cvt.u16.u32 	%rs1267, %r743;
	bfe.u32 	%r744, %r741, 8, 8;
	cvt.u16.u32 	%rs1268, %r744;
	bfe.u32 	%r745, %r741, 16, 8;
	cvt.u16.u32 	%rs1269, %r745;
	bfe.u32 	%r746, %r741, 24, 8;
	cvt.u16.u32 	%rs1270, %r746;
	bfe.u32 	%r747, %r742, 0, 8;
	cvt.u16.u32 	%rs1271, %r747;
	bfe.u32 	%r748, %r742, 8, 8;
	cvt.u16.u32 	%rs1272, %r748;
	bfe.u32 	%r749, %r742, 16, 8;
	cvt.u16.u32 	%rs1273, %r749;
	bfe.u32 	%r750, %r742, 24, 8;
	cvt.u16.u32 	%rs1274, %r750;
	bra.uni 	$L__BB11_168;
$L__BB11_167:
	shl.b32 	%r751, %r102, 3;
	add.s32 	%r753, %r451, %r751;
	ld.shared.v2.b32 	{%r754, %r755}, [%r753];
	bfe.u32 	%r756, %r754, 0, 8;
	cvt.u16.u32 	%rs1243, %r756;
	bfe.u32 	%r757, %r754, 8, 8;
	cvt.u16.u32 	%rs1244, %r757;
	bfe.u32 	%r758, %r754, 16, 8;
	cvt.u16.u32 	%rs1245, %r758;
	bfe.u32 	%r759, %r754, 24, 8;
	cvt.u16.u32 	%rs1246, %r759;
	bfe.u32 	%r760, %r755, 0, 8;
	cvt.u16.u32 	%rs1247, %r760;
	bfe.u32 	%r761, %r755, 8, 8;
	cvt.u16.u32 	%rs1248, %r761;
	bfe.u32 	%r762, %r755, 16, 8;
	cvt.u16.u32 	%rs1249, %r762;
	bfe.u32 	%r763, %r755, 24, 8;
	cvt.u16.u32 	%rs1250, %r763;
$L__BB11_168:
	setp.ge.s32 	%p78, %r102, %r85;
	mov.pred 	%p182, 0;
	@%p78 bra 	$L__BB11_171;
	setp.ge.s32 	%p80, %r103, %r84;
	mov.pred 	%p182, -1;
	@%p80 bra 	$L__BB11_171;
	cvt.u64.u16 	%rd1310, %rs1250;
	shl.b64 	%rd1311, %rd1310, 56;
	cvt.u64.u16 	%rd1312, %rs1249;
	shl.b64 	%rd1313, %rd1312, 48;
	and.b64  	%rd1314, %rd1313, 71776119061217280;
	or.b64  	%rd1315, %rd1311, %rd1314;
	cvt.u64.u16 	%rd1316, %rs1248;
	shl.b64 	%rd1317, %rd1316, 40;
	and.b64  	%rd1318, %rd1317, 280375465082880;
	or.b64  	%rd1319, %rd1315, %rd1318;
	cvt.u64.u16 	%rd1320, %rs1247;
	shl.b64 	%rd1321, %rd1320, 32;
	and.b64  	%rd1322, %rd1321, 1095216660480;
	or.b64  	%rd1323, %rd1319, %rd1322;
	cvt.u32.u16 	%r764, %rs1246;
	and.b32  	%r765, %r764, 255;
	mul.wide.u32 	%rd1324, %r765, 16777216;
	or.b64  	%rd1325, %rd1323, %rd1324;
	cvt.u32.u16 	%r766, %rs1245;
	and.b32  	%r767, %r766, 255;
	mul.wide.u32 	%rd1326, %r767, 65536;
	cvt.u32.u16 	%r768, %rs1244;
	and.b32  	%r769, %r768, 255;
	mul.wide.u32 	%rd1327, %r769, 256;
	or.b64  	%rd1328, %rd1325, %rd1326;
	cvt.u64.u16 	%rd1329, %rs1243;
	and.b64  	%rd1330, %rd1329, 255;
	or.b64  	%rd1331, %rd1328, %rd1327;
	or.b64  	%rd1332, %rd1331, %rd1330;
	cvt.u64.u16 	%rd1333, %rs1274;
	shl.b64 	%rd1334, %rd1333, 56;
	cvt.u64.u16 	%rd1335, %rs1273;
	shl.b64 	%rd1336, %rd1335, 48;
	and.b64  	%rd1337, %rd1336, 71776119061217280;
	or.b64  	%rd1338, %rd1334, %rd1337;
	cvt.u64.u16 	%rd1339, %rs1272;
	shl.b64 	%rd1340, %rd1339, 40;
	and.b64  	%rd1341, %rd1340, 280375465082880;
	or.b64  	%rd1342, %rd1338, %rd1341;
	cvt.u64.u16 	%rd1343, %rs1271;
	shl.b64 	%rd1344, %rd1343, 32;
	and.b64  	%rd1345, %rd1344, 1095216660480;
	or.b64  	%rd1346, %rd1342, %rd1345;
	cvt.u32.u16 	%r770, %rs1270;
	and.b32  	%r771, %r770, 255;
	mul.wide.u32 	%rd1347, %r771, 16777216;
	or.b64  	%rd1348, %rd1346, %rd1347;
	cvt.u32.u16 	%r772, %rs1269;
	and.b32  	%r773, %r772, 255;
	mul.wide.u32 	%rd1349, %r773, 65536;
	cvt.u32.u16 	%r774, %rs1268;
	and.b32  	%r775, %r774, 255;
	mul.wide.u32 	%rd1350, %r775, 256;
	or.b64  	%rd1351, %rd1348, %rd1349;
	cvt.u64.u16 	%rd1352, %rs1267;
	and.b64  	%rd1353, %rd1352, 255;
	or.b64  	%rd1354, %rd1351, %rd1350;
	or.b64  	%rd1355, %rd1354, %rd1353;
	setp.lt.s64 	%p182, %rd1332, %rd1355;
$L__BB11_171:
	@%p182 bra 	$L__BB11_173;
	cvt.u64.u16 	%rd1356, %rs1267;
	and.b64  	%rd1357, %rd1356, 255;
	cvt.u32.u16 	%r776, %rs1268;
	and.b32  	%r777, %r776, 255;
	mul.wide.u32 	%rd1358, %r777, 256;
	or.b64  	%rd1359, %rd1358, %rd1357;
	cvt.u32.u16 	%r778, %rs1269;
	and.b32  	%r779, %r778, 255;
	mul.wide.u32 	%rd1360, %r779, 65536;
	or.b64  	%rd1361, %rd1359, %rd1360;
	cvt.u32.u16 	%r780, %rs1270;
	and.b32  	%r781, %r780, 255;
	mul.wide.u32 	%rd1362, %r781, 16777216;
	or.b64  	%rd1363, %rd1361, %rd1362;
	cvt.u64.u16 	%rd1364, %rs1271;
	shl.b64 	%rd1365, %rd1364, 32;
	and.b64  	%rd1366, %rd1365, 1095216660480;
	cvt.u64.u16 	%rd1367, %rs1272;
	shl.b64 	%rd1368, %rd1367, 40;
	and.b64  	%rd1369, %rd1368, 280375465082880;
	cvt.u64.u16 	%rd1370, %rs1273;
	shl.b64 	%rd1371, %rd1370, 48;
	and.b64  	%rd1372, %rd1371, 71776119061217280;
	cvt.u64.u16 	%rd1373, %rs1274;
	shl.b64 	%rd1374, %rd1373, 56;
	or.b64  	%rd1375, %rd1363, %rd1366;
	or.b64  	%rd1376, %rd1375, %rd1369;
	or.b64  	%rd1377, %rd1376, %rd1372;
	or.b64  	%rd3768, %rd1377, %rd1374;
	bra.uni 	$L__BB11_174;
$L__BB11_173:
	cvt.u64.u16 	%rd1378, %rs1243;
	and.b64  	%rd1379, %rd1378, 255;
	cvt.u32.u16 	%r782, %rs1244;
	and.b32  	%r783, %r782, 255;
	mul.wide.u32 	%rd1380, %r783, 256;
	or.b64  	%rd1381, %rd1380, %rd1379;
	cvt.u32.u16 	%r784, %rs1245;
	and.b32  	%r785, %r784, 255;
	mul.wide.u32 	%rd1382, %r785, 65536;
	or.b64  	%rd1383, %rd1381, %rd1382;
	cvt.u32.u16 	%r786, %rs1246;
	and.b32  	%r787, %r786, 255;
	mul.wide.u32 	%rd1384, %r787, 16777216;
	or.b64  	%rd1385, %rd1383, %rd1384;
	cvt.u64.u16 	%rd1386, %rs1247;
	shl.b64 	%rd1387, %rd1386, 32;
	and.b64  	%rd1388, %rd1387, 1095216660480;
	cvt.u64.u16 	%rd1389, %rs1248;
	shl.b64 	%rd1390, %rd1389, 40;
	and.b64  	%rd1391, %rd1390, 280375465082880;
	cvt.u64.u16 	%rd1392, %rs1249;
	shl.b64 	%rd1393, %rd1392, 48;
	and.b64  	%rd1394, %rd1393, 71776119061217280;
	cvt.u64.u16 	%rd1395, %rs1250;
	shl.b64 	%rd1396, %rd1395, 56;
	or.b64  	%rd1397, %rd1385, %rd1388;
	or.b64  	%rd1398, %rd1397, %rd1391;
	or.b64  	%rd1399, %rd1398, %rd1394;
	or.b64  	%rd3768, %rd1399, %rd1396;
$L__BB11_174:
	selp.u32 	%r788, 1, 0, %p182;
	add.s32 	%r104, %r102, %r788;
	not.pred 	%p81, %p182;
	selp.u32 	%r789, 1, 0, %p81;
	add.s32 	%r105, %r103, %r789;
	@%p182 bra 	$L__BB11_176;
	shl.b32 	%r790, %r105, 3;
	add.s32 	%r792, %r451, %r790;
	ld.shared.v2.b32 	{%r793, %r794}, [%r792];
	bfe.u32 	%r795, %r793, 0, 8;
	cvt.u16.u32 	%rs1267, %r795;
	bfe.u32 	%r796, %r793, 8, 8;
	cvt.u16.u32 	%rs1268, %r796;
	bfe.u32 	%r797, %r793, 16, 8;
	cvt.u16.u32 	%rs1269, %r797;
	bfe.u32 	%r798, %r793, 24, 8;
	cvt.u16.u32 	%rs1270, %r798;
	bfe.u32 	%r799, %r794, 0, 8;
	cvt.u16.u32 	%rs1271, %r799;
	bfe.u32 	%r800, %r794, 8, 8;
	cvt.u16.u32 	%rs1272, %r800;
	bfe.u32 	%r801, %r794, 16, 8;
	cvt.u16.u32 	%rs1273, %r801;
	bfe.u32 	%r802, %r794, 24, 8;
	cvt.u16.u32 	%rs1274, %r802;
	bra.uni 	$L__BB11_177;
$L__BB11_176:
	shl.b32 	%r803, %r104, 3;
	add.s32 	%r805, %r451, %r803;
	ld.shared.v2.b32 	{%r806, %r807}, [%r805];
	bfe.u32 	%r808, %r806, 0, 8;
	cvt.u16.u32 	%rs1243, %r808;
	bfe.u32 	%r809, %r806, 8, 8;
	cvt.u16.u32 	%rs1244, %r809;
	bfe.u32 	%r810, %r806, 16, 8;
	cvt.u16.u32 	%rs1245, %r810;
	bfe.u32 	%r811, %r806, 24, 8;
	cvt.u16.u32 	%rs1246, %r811;
	bfe.u32 	%r812, %r807, 0, 8;
	cvt.u16.u32 	%rs1247, %r812;
	bfe.u32 	%r813, %r807, 8, 8;
	cvt.u16.u32 	%rs1248, %r813;
	bfe.u32 	%r814, %r807, 16, 8;
	cvt.u16.u32 	%rs1249, %r814;
	bfe.u32 	%r815, %r807, 24, 8;
	cvt.u16.u32 	%rs1250, %r815;
$L__BB11_177:
	setp.ge.s32 	%p83, %r104, %r85;
	mov.pred 	%p183, 0;
	@%p83 bra 	$L__BB11_180;
	setp.ge.s32 	%p85, %r105, %r84;
	mov.pred 	%p183, -1;
	@%p85 bra 	$L__BB11_180;
	cvt.u64.u16 	%rd1400, %rs1250;
	shl.b64 	%rd1401, %rd1400, 56;
	cvt.u64.u16 	%rd1402, %rs1249;
	shl.b64 	%rd1403, %rd1402, 48;
	and.b64  	%rd1404, %rd1403, 71776119061217280;
	or.b64  	%rd1405, %rd1401, %rd1404;
	cvt.u64.u16 	%rd1406, %rs1248;
	shl.b64 	%rd1407, %rd1406, 40;
	and.b64  	%rd1408, %rd1407, 280375465082880;
	or.b64  	%rd1409, %rd1405, %rd1408;
	cvt.u64.u16 	%rd1410, %rs1247;
	shl.b64 	%rd1411, %rd1410, 32;
	and.b64  	%rd1412, %rd1411, 1095216660480;
	or.b64  	%rd1413, %rd1409, %rd1412;
	cvt.u32.u16 	%r816, %rs1246;
	and.b32  	%r817, %r816, 255;
	mul.wide.u32 	%rd1414, %r817, 16777216;
	or.b64  	%rd1415, %rd1413, %rd1414;
	cvt.u32.u16 	%r818, %rs1245;
	and.b32  	%r819, %r818, 255;
	mul.wide.u32 	%rd1416, %r819, 65536;
	cvt.u32.u16 	%r820, %rs1244;
	and.b32  	%r821, %r820, 255;
	mul.wide.u32 	%rd1417, %r821, 256;
	or.b64  	%rd1418, %rd1415, %rd1416;
	cvt.u64.u16 	%rd1419, %rs1243;
	and.b64  	%rd1420, %rd1419, 255;
	or.b64  	%rd1421, %rd1418, %rd1417;
	or.b64  	%rd1422, %rd1421, %rd1420;
	cvt.u64.u16 	%rd1423, %rs1274;
	shl.b64 	%rd1424, %rd1423, 56;
	cvt.u64.u16 	%rd1425, %rs1273;
	shl.b64 	%rd1426, %rd1425, 48;
	and.b64  	%rd1427, %rd1426, 71776119061217280;
	or.b64  	%rd1428, %rd1424, %rd1427;
	cvt.u64.u16 	%rd1429, %rs1272;
	shl.b64 	%rd1430, %rd1429, 40;
	and.b64  	%rd1431, %rd1430, 280375465082880;
	or.b64  	%rd1432, %rd1428, %rd1431;
	cvt.u64.u16 	%rd1433, %rs1271;
	shl.b64 	%rd1434, %rd1433, 32;
	and.b64  	%rd1435, %rd1434, 1095216660480;
	or.b64  	%rd1436, %rd1432, %rd1435;
	cvt.u32.u16 	%r822, %rs1270;
	and.b32  	%r823, %r822, 255;
	mul.wide.u32 	%rd1437, %r823, 16777216;
	or.b64  	%rd1438, %rd1436, %rd1437;
	cvt.u32.u16 	%r824, %rs1269;
	and.b32  	%r825, %r824, 255;
	mul.wide.u32 	%rd1439, %r825, 65536;
	cvt.u32.u16 	%r826, %rs1268;
	and.b32  	%r827, %r826, 255;
	mul.wide.u32 	%rd1440, %r827, 256;
	or.b64  	%rd1441, %rd1438, %rd1439;
	cvt.u64.u16 	%rd1442, %rs1267;
	and.b64  	%rd1443, %rd1442, 255;
	or.b64  	%rd1444, %rd1441, %rd1440;
	or.b64  	%rd1445, %rd1444, %rd1443;
	setp.lt.s64 	%p183, %rd1422, %rd1445;
$L__BB11_180:
	@%p183 bra 	$L__BB11_182;
	cvt.u64.u16 	%rd1446, %rs1267;
	and.b64  	%rd1447, %rd1446, 255;
	cvt.u32.u16 	%r828, %rs1268;
	and.b32  	%r829, %r828, 255;
	mul.wide.u32 	%rd1448, %r829, 256;
	or.b64  	%rd1449, %rd1448, %rd1447;
	cvt.u32.u16 	%r830, %rs1269;
	and.b32  	%r831, %r830, 255;
	mul.wide.u32 	%rd1450, %r831, 65536;
	or.b64  	%rd1451, %rd1449, %rd1450;
	cvt.u32.u16 	%r832, %rs1270;
	and.b32  	%r833, %r832, 255;
	mul.wide.u32 	%rd1452, %r833, 16777216;
	or.b64  	%rd1453, %rd1451, %rd1452;
	cvt.u64.u16 	%rd1454, %rs1271;
	shl.b64 	%rd1455, %rd1454, 32;
	and.b64  	%rd1456, %rd1455, 1095216660480;
	cvt.u64.u16 	%rd1457, %rs1272;
	shl.b64 	%rd1458, %rd1457, 40;
	and.b64  	%rd1459, %rd1458, 280375465082880;
	cvt.u64.u16 	%rd1460, %rs1273;
	shl.b64 	%rd1461, %rd1460, 48;
	and.b64  	%rd1462, %rd1461, 71776119061217280;
	cvt.u64.u16 	%rd1463, %rs1274;
	shl.b64 	%rd1464, %rd1463, 56;
	or.b64  	%rd1465, %rd1453, %rd1456;
	or.b64  	%rd1466, %rd1465, %rd1459;
	or.b64  	%rd1467, %rd1466, %rd1462;
	or.b64  	%rd3769, %rd1467, %rd1464;
	bra.uni 	$L__BB11_183;
$L__BB11_182:
	cvt.u64.u16 	%rd1468, %rs1243;
	and.b64  	%rd1469, %rd1468, 255;
	cvt.u32.u16 	%r834, %rs1244;
	and.b32  	%r835, %r834, 255;
	mul.wide.u32 	%rd1470, %r835, 256;
	or.b64  	%rd1471, %rd1470, %rd1469;
	cvt.u32.u16 	%r836, %rs1245;
	and.b32  	%r837, %r836, 255;
	mul.wide.u32 	%rd1472, %r837, 65536;
	or.b64  	%rd1473, %rd1471, %rd1472;
	cvt.u32.u16 	%r838, %rs1246;
	and.b32  	%r839, %r838, 255;
	mul.wide.u32 	%rd1474, %r839, 16777216;
	or.b64  	%rd1475, %rd1473, %rd1474;
	cvt.u64.u16 	%rd1476, %rs1247;
	shl.b64 	%rd1477, %rd1476, 32;
	and.b64  	%rd1478, %rd1477, 1095216660480;
	cvt.u64.u16 	%rd1479, %rs1248;
	shl.b64 	%rd1480, %rd1479, 40;
	and.b64  	%rd1481, %rd1480, 280375465082880;
	cvt.u64.u16 	%rd1482, %rs1249;
	shl.b64 	%rd1483, %rd1482, 48;
	and.b64  	%rd1484, %rd1483, 71776119061217280;
	cvt.u64.u16 	%rd1485, %rs1250;
	shl.b64 	%rd1486, %rd1485, 56;
	or.b64  	%rd1487, %rd1475, %rd1478;
	or.b64  	%rd1488, %rd1487, %rd1481;
	or.b64  	%rd1489, %rd1488, %rd1484;
	or.b64  	%rd3769, %rd1489, %rd1486;
$L__BB11_183:
	selp.u32 	%r840, 1, 0, %p183;
	add.s32 	%r106, %r104, %r840;
	not.pred 	%p86, %p183;
	selp.u32 	%r841, 1, 0, %p86;
	add.s32 	%r107, %r105, %r841;
	@%p183 bra 	$L__BB11_185;
	shl.b32 	%r842, %r107, 3;
	add.s32 	%r844, %r451, %r842;
	ld.shared.v2.b32 	{%r845, %r846}, [%r844];
	bfe.u32 	%r847, %r845, 0, 8;
	cvt.u16.u32 	%rs1267, %r847;
	bfe.u32 	%r848, %r845, 8, 8;
	cvt.u16.u32 	%rs1268, %r848;
	bfe.u32 	%r849, %r845, 16, 8;
	cvt.u16.u32 	%rs1269, %r849;
	bfe.u32 	%r850, %r845, 24, 8;
	cvt.u16.u32 	%rs1270, %r850;
	bfe.u32 	%r851, %r846, 0, 8;
	cvt.u16.u32 	%rs1271, %r851;
	bfe.u32 	%r852, %r846, 8, 8;
	cvt.u16.u32 	%rs1272, %r852;
	bfe.u32 	%r853, %r846, 16, 8;
	cvt.u16.u32 	%rs1273, %r853;
	bfe.u32 	%r854, %r846, 24, 8;
	cvt.u16.u32 	%rs1274, %r854;
	bra.uni 	$L__BB11_186;
$L__BB11_185:
	shl.b32 	%r855, %r106, 3;
	add.s32 	%r857, %r451, %r855;
	ld.shared.v2.b32 	{%r858, %r859}, [%r857];
	bfe.u32 	%r860, %r858, 0, 8;
	cvt.u16.u32 	%rs1243, %r860;
	bfe.u32 	%r861, %r858, 8, 8;
	cvt.u16.u32 	%rs1244, %r861;
	bfe.u32 	%r862, %r858, 16, 8;
	cvt.u16.u32 	%rs1245, %r862;
	bfe.u32 	%r863, %r858, 24, 8;
	cvt.u16.u32 	%rs1246, %r863;
	bfe.u32 	%r864, %r859, 0, 8;
	cvt.u16.u32 	%rs1247, %r864;
	bfe.u32 	%r865, %r859, 8, 8;
	cvt.u16.u32 	%rs1248, %r865;
	bfe.u32 	%r866, %r859, 16, 8;
	cvt.u16.u32 	%rs1249, %r866;
	bfe.u32 	%r867, %r859, 24, 8;
	cvt.u16.u32 	%rs1250, %r867;
$L__BB11_186:
	setp.ge.s32 	%p88, %r106, %r85;
	mov.pred 	%p184, 0;
	@%p88 bra 	$L__BB11_189;
	setp.ge.s32 	%p90, %r107, %r84;
	mov.pred 	%p184, -1;
	@%p90 bra 	$L__BB11_189;
	cvt.u64.u16 	%rd1490, %rs1250;
	shl.b64 	%rd1491, %rd1490, 56;
	cvt.u64.u16 	%rd1492, %rs1249;
	shl.b64 	%rd1493, %rd1492, 48;
	and.b64  	%rd1494, %rd1493, 71776119061217280;
	or.b64  	%rd1495, %rd1491, %rd1494;
	cvt.u64.u16 	%rd1496, %rs1248;
	shl.b64 	%rd1497, %rd1496, 40;
	and.b64  	%rd1498, %rd1497, 280375465082880;
	or.b64  	%rd1499, %rd1495, %rd1498;
	cvt.u64.u16 	%rd1500, %rs1247;
	shl.b64 	%rd1501, %rd1500, 32;
	and.b64  	%rd1502, %rd1501, 1095216660480;
	or.b64  	%rd1503, %rd1499, %rd1502;
	cvt.u32.u16 	%r868, %rs1246;
	and.b32  	%r869, %r868, 255;
	mul.wide.u32 	%rd1504, %r869, 16777216;
	or.b64  	%rd1505, %rd1503, %rd1504;
	cvt.u32.u16 	%r870, %rs1245;
	and.b32  	%r871, %r870, 255;
	mul.wide.u32 	%rd1506, %r871, 65536;
	cvt.u32.u16 	%r872, %rs1244;
	and.b32  	%r873, %r872, 255;
	mul.wide.u32 	%rd1507, %r873, 256;
	or.b64  	%rd1508, %rd1505, %rd1506;
	cvt.u64.u16 	%rd1509, %rs1243;
	and.b64  	%rd1510, %rd1509, 255;
	or.b64  	%rd1511, %rd1508, %rd1507;
	or.b64  	%rd1512, %rd1511, %rd1510;
	cvt.u64.u16 	%rd1513, %rs1274;
	shl.b64 	%rd1514, %rd1513, 56;
	cvt.u64.u16 	%rd1515, %rs1273;
	shl.b64 	%rd1516, %rd1515, 48;
	and.b64  	%rd1517, %rd1516, 71776119061217280;
	or.b64  	%rd1518, %rd1514, %rd1517;
	cvt.u64.u16 	%rd1519, %rs1272;
	shl.b64 	%rd1520, %rd1519, 40;
	and.b64  	%rd1521, %rd1520, 280375465082880;
	or.b64  	%rd1522, %rd1518, %rd1521;
	cvt.u64.u16 	%rd1523, %rs1271;
	shl.b64 	%rd1524, %rd1523, 32;
	and.b64  	%rd1525, %rd1524, 1095216660480;
	or.b64  	%rd1526, %rd1522, %rd1525;
	cvt.u32.u16 	%r874, %rs1270;
	and.b32  	%r875, %r874, 255;
	mul.wide.u32 	%rd1527, %r875, 16777216;
	or.b64  	%rd1528, %rd1526, %rd1527;
	cvt.u32.u16 	%r876, %rs1269;
	and.b32  	%r877, %r876, 255;
	mul.wide.u32 	%rd1529, %r877, 65536;
	cvt.u32.u16 	%r878, %rs1268;
	and.b32  	%r879, %r878, 255;
	mul.wide.u32 	%rd1530, %r879, 256;
	or.b64  	%rd1531, %rd1528, %rd1529;
	cvt.u64.u16 	%rd1532, %rs1267;
	and.b64  	%rd1533, %rd1532, 255;
	or.b64  	%rd1534, %rd1531, %rd1530;
	or.b64  	%rd1535, %rd1534, %rd1533;
	setp.lt.s64 	%p184, %rd1512, %rd1535;
$L__BB11_189:
	@%p184 bra 	$L__BB11_191;
	cvt.u64.u16 	%rd1536, %rs1267;
	and.b64  	%rd1537, %rd1536, 255;
	cvt.u32.u16 	%r880, %rs1268;
	and.b32  	%r881, %r880, 255;
	mul.wide.u32 	%rd1538, %r881, 256;
	or.b64  	%rd1539, %rd1538, %rd1537;
	cvt.u32.u16 	%r882, %rs1269;
	and.b32  	%r883, %r882, 255;
	mul.wide.u32 	%rd1540, %r883, 65536;
	or.b64  	%rd1541, %rd1539, %rd1540;
	cvt.u32.u16 	%r884, %rs1270;
	and.b32  	%r885, %r884, 255;
	mul.wide.u32 	%rd1542, %r885, 16777216;
	or.b64  	%rd1543, %rd1541, %rd1542;
	cvt.u64.u16 	%rd1544, %rs1271;
	shl.b64 	%rd1545, %rd1544, 32;
	and.b64  	%rd1546, %rd1545, 1095216660480;
	cvt.u64.u16 	%rd1547, %rs1272;
	shl.b64 	%rd1548, %rd1547, 40;
	and.b64  	%rd1549, %rd1548, 280375465082880;
	cvt.u64.u16 	%rd1550, %rs1273;
	shl.b64 	%rd1551, %rd1550, 48;
	and.b64  	%rd1552, %rd1551, 71776119061217280;
	cvt.u64.u16 	%rd1553, %rs1274;
	shl.b64 	%rd1554, %rd1553, 56;
	or.b64  	%rd1555, %rd1543, %rd1546;
	or.b64  	%rd1556, %rd1555, %rd1549;
	or.b64  	%rd1557, %rd1556, %rd1552;
	or.b64  	%rd3770, %rd1557, %rd1554;
	bra.uni 	$L__BB11_192;
$L__BB11_191:
	cvt.u64.u16 	%rd1558, %rs1243;
	and.b64  	%rd1559, %rd1558, 255;
	cvt.u32.u16 	%r886, %rs1244;
	and.b32  	%r887, %r886, 255;
	mul.wide.u32 	%rd1560, %r887, 256;
	or.b64  	%rd1561, %rd1560, %rd1559;
	cvt.u32.u16 	%r888, %rs1245;
	and.b32  	%r889, %r888, 255;
	mul.wide.u32 	%rd1562, %r889, 65536;
	or.b64  	%rd1563, %rd1561, %rd1562;
	cvt.u32.u16 	%r890, %rs1246;
	and.b32  	%r891, %r890, 255;
	mul.wide.u32 	%rd1564, %r891, 16777216;
	or.b64  	%rd1565, %rd1563, %rd1564;
	cvt.u64.u16 	%rd1566, %rs1247;
	shl.b64 	%rd1567, %rd1566, 32;
	and.b64  	%rd1568, %rd1567, 1095216660480;
	cvt.u64.u16 	%rd1569, %rs1248;
	shl.b64 	%rd1570, %rd1569, 40;
	and.b64  	%rd1571, %rd1570, 280375465082880;
	cvt.u64.u16 	%rd1572, %rs1249;
	shl.b64 	%rd1573, %rd1572, 48;
	and.b64  	%rd1574, %rd1573, 71776119061217280;
	cvt.u64.u16 	%rd1575, %rs1250;
	shl.b64 	%rd1576, %rd1575, 56;
	or.b64  	%rd1577, %rd1565, %rd1568;
	or.b64  	%rd1578, %rd1577, %rd1571;
	or.b64  	%rd1579, %rd1578, %rd1574;
	or.b64  	%rd3770, %rd1579, %rd1576;
$L__BB11_192:
	selp.u32 	%r892, 1, 0, %p184;
	add.s32 	%r108, %r106, %r892;
	not.pred 	%p91, %p184;
	selp.u32 	%r893, 1, 0, %p91;
	add.s32 	%r109, %r107, %r893;
	@%p184 bra 	$L__BB11_194;
	shl.b32 	%r894, %r109, 3;
	add.s32 	%r896, %r451, %r894;
	ld.shared.v2.b32 	{%r897, %r898}, [%r896];
	bfe.u32 	%r899, %r897, 0, 8;
	cvt.u16.u32 	%rs1267, %r899;
	bfe.u32 	%r900, %r897, 8, 8;
	cvt.u16.u32 	%rs1268, %r900;
	bfe.u32 	%r901, %r897, 16, 8;
	cvt.u16.u32 	%rs1269, %r901;
	bfe.u32 	%r902, %r897, 24, 8;
	cvt.u16.u32 	%rs1270, %r902;
	bfe.u32 	%r903, %r898, 0, 8;
	cvt.u16.u32 	%rs1271, %r903;
	bfe.u32 	%r904, %r898, 8, 8;
	cvt.u16.u32 	%rs1272, %r904;
	bfe.u32 	%r905, %r898, 16, 8;
	cvt.u16.u32 	%rs1273, %r905;
	bfe.u32 	%r906, %r898, 24, 8;
	cvt.u16.u32 	%rs1274, %r906;
	bra.uni 	$L__BB11_195;
$L__BB11_194:
	shl.b32 	%r907, %r108, 3;
	add.s32 	%r909, %r451, %r907;
	ld.shared.v2.b32 	{%r910, %r911}, [%r909];
	bfe.u32 	%r912, %r910, 0, 8;
	cvt.u16.u32 	%rs1243, %r912;
	bfe.u32 	%r913, %r910, 8, 8;
	cvt.u16.u32 	%rs1244, %r913;
	bfe.u32 	%r914, %r910, 16, 8;
	cvt.u16.u32 	%rs1245, %r914;
	bfe.u32 	%r915, %r910, 24, 8;
	cvt.u16.u32 	%rs1246, %r915;
	bfe.u32 	%r916, %r911, 0, 8;
	cvt.u16.u32 	%rs1247, %r916;
	bfe.u32 	%r917, %r911, 8, 8;
	cvt.u16.u32 	%rs1248, %r917;
	bfe.u32 	%r918, %r911, 16, 8;
	cvt.u16.u32 	%rs1249, %r918;
	bfe.u32 	%r919, %r911, 24, 8;
	cvt.u16.u32 	%rs1250, %r919;
$L__BB11_195:
	setp.ge.s32 	%p93, %r108, %r85;
	mov.pred 	%p185, 0;
	@%p93 bra 	$L__BB11_198;
	setp.ge.s32 	%p95, %r109, %r84;
	mov.pred 	%p185, -1;
	@%p95 bra 	$L__BB11_198;
	cvt.u64.u16 	%rd1580, %rs1250;
	shl.b64 	%rd1581, %rd1580, 56;
	cvt.u64.u16 	%rd1582, %rs1249;
	shl.b64 	%rd1583, %rd1582, 48;
	and.b64  	%rd1584, %rd1583, 71776119061217280;
	or.b64  	%rd1585, %rd1581, %rd1584;
	cvt.u64.u16 	%rd1586, %rs1248;
	shl.b64 	%rd1587, %rd1586, 40;
	and.b64  	%rd1588, %rd1587, 280375465082880;
	or.b64  	%rd1589, %rd1585, %rd1588;
	cvt.u64.u16 	%rd1590, %rs1247;
	shl.b64 	%rd1591, %rd1590, 32;
	and.b64  	%rd1592, %rd1591, 1095216660480;
	or.b64  	%rd1593, %rd1589, %rd1592;
	cvt.u32.u16 	%r920, %rs1246;
	and.b32  	%r921, %r920, 255;
	mul.wide.u32 	%rd1594, %r921, 16777216;
	or.b64  	%rd1595, %rd1593, %rd1594;
	cvt.u32.u16 	%r922, %rs1245;
	and.b32  	%r923, %r922, 255;
	mul.wide.u32 	%rd1596, %r923, 65536;
	cvt.u32.u16 	%r924, %rs1244;
	and.b32  	%r925, %r924, 255;
	mul.wide.u32 	%rd1597, %r925, 256;
	or.b64  	%rd1598, %rd1595, %rd1596;
	cvt.u64.u16 	%rd1599, %rs1243;
	and.b64  	%rd1600, %rd1599, 255;
	or.b64  	%rd1601, %rd1598, %rd1597;
	or.b64  	%rd1602, %rd1601, %rd1600;
	cvt.u64.u16 	%rd1603, %rs1274;
	shl.b64 	%rd1604, %rd1603, 56;
	cvt.u64.u16 	%rd1605, %rs1273;
	shl.b64 	%rd1606, %rd1605, 48;
	and.b64  	%rd1607, %rd1606, 71776119061217280;
	or.b64  	%rd1608, %rd1604, %rd1607;
	cvt.u64.u16 	%rd1609, %rs1272;
	shl.b64 	%rd1610, %rd1609, 40;
	and.b64  	%rd1611, %rd1610, 280375465082880;
	or.b64  	%rd1612, %rd1608, %rd1611;
	cvt.u64.u16 	%rd1613, %rs1271;
	shl.b64 	%rd1614, %rd1613, 32;
	and.b64  	%rd1615, %rd1614, 1095216660480;
	or.b64  	%rd1616, %rd1612, %rd1615;
	cvt.u32.u16 	%r926, %rs1270;
	and.b32  	%r927, %r926, 255;
	mul.wide.u32 	%rd1617, %r927, 16777216;
	or.b64  	%rd1618, %rd1616, %rd1617;
	cvt.u32.u16 	%r928, %rs1269;
	and.b32  	%r929, %r928, 255;
	mul.wide.u32 	%rd1619, %r929, 65536;
	cvt.u32.u16 	%r930, %rs1268;
	and.b32  	%r931, %r930, 255;
	mul.wide.u32 	%rd1620, %r931, 256;
	or.b64  	%rd1621, %rd1618, %rd1619;
	cvt.u64.u16 	%rd1622, %rs1267;
	and.b64  	%rd1623, %rd1622, 255;
	or.b64  	%rd1624, %rd1621, %rd1620;
	or.b64  	%rd1625, %rd1624, %rd1623;
	setp.lt.s64 	%p185, %rd1602, %rd1625;
$L__BB11_198:
	@%p185 bra 	$L__BB11_200;
	cvt.u64.u16 	%rd1626, %rs1267;
	and.b64  	%rd1627, %rd1626, 255;
	cvt.u32.u16 	%r932, %rs1268;
	and.b32  	%r933, %r932, 255;
	mul.wide.u32 	%rd1628, %r933, 256;
	or.b64  	%rd1629, %rd1628, %rd1627;
	cvt.u32.u16 	%r934, %rs1269;
	and.b32  	%r935, %r934, 255;
	mul.wide.u32 	%rd1630, %r935, 65536;
	or.b64  	%rd1631, %rd1629, %rd1630;
	cvt.u32.u16 	%r936, %rs1270;
	and.b32  	%r937, %r936, 255;
	mul.wide.u32 	%rd1632, %r937, 16777216;
	or.b64  	%rd1633, %rd1631, %rd1632;
	cvt.u64.u16 	%rd1634, %rs1271;
	shl.b64 	%rd1635, %rd1634, 32;
	and.b64  	%rd1636, %rd1635, 1095216660480;
	cvt.u64.u16 	%rd1637, %rs1272;
	shl.b64 	%rd1638, %rd1637, 40;
	and.b64  	%rd1639, %rd1638, 280375465082880;
	cvt.u64.u16 	%rd1640, %rs1273;
	shl.b64 	%rd1641, %rd1640, 48;
	and.b64  	%rd1642, %rd1641, 71776119061217280;
	cvt.u64.u16 	%rd1643, %rs1274;
	shl.b64 	%rd1644, %rd1643, 56;
	or.b64  	%rd1645, %rd1633, %rd1636;
	or.b64  	%rd1646, %rd1645, %rd1639;
	or.b64  	%rd1647, %rd1646, %rd1642;
	or.b64  	%rd3771, %rd1647, %rd1644;
	bra.uni 	$L__BB11_201;
$L__BB11_200:
	cvt.u64.u16 	%rd1648, %rs1243;
	and.b64  	%rd1649, %rd1648, 255;
	cvt.u32.u16 	%r938, %rs1244;
	and.b32  	%r939, %r938, 255;
	mul.wide.u32 	%rd1650, %r939, 256;
	or.b64  	%rd1651, %rd1650, %rd1649;
	cvt.u32.u16 	%r940, %rs1245;
	and.b32  	%r941, %r940, 255;
	mul.wide.u32 	%rd1652, %r941, 65536;
	or.b64  	%rd1653, %rd1651, %rd1652;
	cvt.u32.u16 	%r942, %rs1246;
	and.b32  	%r943, %r942, 255;
	mul.wide.u32 	%rd1654, %r943, 16777216;
	or.b64  	%rd1655, %rd1653, %rd1654;
	cvt.u64.u16 	%rd1656, %rs1247;
	shl.b64 	%rd1657, %rd1656, 32;
	and.b64  	%rd1658, %rd1657, 1095216660480;
	cvt.u64.u16 	%rd1659, %rs1248;
	shl.b64 	%rd1660, %rd1659, 40;
	and.b64  	%rd1661, %rd1660, 280375465082880;
	cvt.u64.u16 	%rd1662, %rs1249;
	shl.b64 	%rd1663, %rd1662, 48;
	and.b64  	%rd1664, %rd1663, 71776119061217280;
	cvt.u64.u16 	%rd1665, %rs1250;
	shl.b64 	%rd1666, %rd1665, 56;
	or.b64  	%rd1667, %rd1655, %rd1658;
	or.b64  	%rd1668, %rd1667, %rd1661;
	or.b64  	%rd1669, %rd1668, %rd1664;
	or.b64  	%rd3771, %rd1669, %rd1666;
$L__BB11_201:
	selp.u32 	%r944, 1, 0, %p185;
	add.s32 	%r110, %r108, %r944;
	not.pred 	%p96, %p185;
	selp.u32 	%r945, 1, 0, %p96;
	add.s32 	%r111, %r109, %r945;
	@%p185 bra 	$L__BB11_203;
	shl.b32 	%r946, %r111, 3;
	add.s32 	%r948, %r451, %r946;
	ld.shared.v2.b32 	{%r949, %r950}, [%r948];
	bfe.u32 	%r951, %r949, 0, 8;
	cvt.u16.u32 	%rs1267, %r951;
	bfe.u32 	%r952, %r949, 8, 8;
	cvt.u16.u32 	%rs1268, %r952;
	bfe.u32 	%r953, %r949, 16, 8;
	cvt.u16.u32 	%rs1269, %r953;
	bfe.u32 	%r954, %r949, 24, 8;
	cvt.u16.u32 	%rs1270, %r954;
	bfe.u32 	%r955, %r950, 0, 8;
	cvt.u16.u32 	%rs1271, %r955;
	bfe.u32 	%r956, %r950, 8, 8;
	cvt.u16.u32 	%rs1272, %r956;
	bfe.u32 	%r957, %r950, 16, 8;
	cvt.u16.u32 	%rs1273, %r957;
	bfe.u32 	%r958, %r950, 24, 8;
	cvt.u16.u32 	%rs1274, %r958;
	bra.uni 	$L__BB11_204;
$L__BB11_203:
	shl.b32 	%r959, %r110, 3;
	add.s32 	%r961, %r451, %r959;
	ld.shared.v2.b32 	{%r962, %r963}, [%r961];
	bfe.u32 	%r964, %r962, 0, 8;
	cvt.u16.u32 	%rs1243, %r964;
	bfe.u32 	%r965, %r962, 8, 8;
	cvt.u16.u32 	%rs1244, %r965;
	bfe.u32 	%r966, %r962, 16, 8;
	cvt.u16.u32 	%rs1245, %r966;
	bfe.u32 	%r967, %r962, 24, 8;
	cvt.u16.u32 	%rs1246, %r967;
	bfe.u32 	%r968, %r963, 0, 8;
	cvt.u16.u32 	%rs1247, %r968;
	bfe.u32 	%r969, %r963, 8, 8;
	cvt.u16.u32 	%rs1248, %r969;
	bfe.u32 	%r970, %r963, 16, 8;
	cvt.u16.u32 	%rs1249, %r970;
	bfe.u32 	%r971, %r963, 24, 8;
	cvt.u16.u32 	%rs1250, %r971;
$L__BB11_204:
	setp.ge.s32 	%p97, %r110, %r85;
	@%p97 bra 	$L__BB11_207;
	setp.ge.s32 	%p98, %r111, %r84;
	@%p98 bra 	$L__BB11_208;
	cvt.u64.u16 	%rd1670, %rs1250;
	shl.b64 	%rd1671, %rd1670, 56;
	cvt.u64.u16 	%rd1672, %rs1249;
	shl.b64 	%rd1673, %rd1672, 48;
	and.b64  	%rd1674, %rd1673, 71776119061217280;
	or.b64  	%rd1675, %rd1671, %rd1674;
	cvt.u64.u16 	%rd1676, %rs1248;
	shl.b64 	%rd1677, %rd1676, 40;
	and.b64  	%rd1678, %rd1677, 280375465082880;
	or.b64  	%rd1679, %rd1675, %rd1678;
	cvt.u64.u16 	%rd1680, %rs1247;
	shl.b64 	%rd1681, %rd1680, 32;
	and.b64  	%rd1682, %rd1681, 1095216660480;
	or.b64  	%rd1683, %rd1679, %rd1682;
	cvt.u32.u16 	%r972, %rs1246;
	and.b32  	%r973, %r972, 255;
	mul.wide.u32 	%rd1684, %r973, 16777216;
	or.b64  	%rd1685, %rd1683, %rd1684;
	cvt.u32.u16 	%r974, %rs1245;
	and.b32  	%r975, %r974, 255;
	mul.wide.u32 	%rd1686, %r975, 65536;
	cvt.u32.u16 	%r976, %rs1244;
	and.b32  	%r977, %r976, 255;
	mul.wide.u32 	%rd1687, %r977, 256;
	or.b64  	%rd1688, %rd1685, %rd1686;
	cvt.u64.u16 	%rd1689, %rs1243;
	and.b64  	%rd1690, %rd1689, 255;
	or.b64  	%rd1691, %rd1688, %rd1687;
	or.b64  	%rd1692, %rd1691, %rd1690;
	cvt.u64.u16 	%rd1693, %rs1274;
	shl.b64 	%rd1694, %rd1693, 56;
	cvt.u64.u16 	%rd1695, %rs1273;
	shl.b64 	%rd1696, %rd1695, 48;
	and.b64  	%rd1697, %rd1696, 71776119061217280;
	or.b64  	%rd1698, %rd1694, %rd1697;
	cvt.u64.u16 	%rd1699, %rs1272;
	shl.b64 	%rd1700, %rd1699, 40;
	and.b64  	%rd1701, %rd1700, 280375465082880;
	or.b64  	%rd1702, %rd1698, %rd1701;
	cvt.u64.u16 	%rd1703, %rs1271;
	shl.b64 	%rd1704, %rd1703, 32;
	and.b64  	%rd1705, %rd1704, 1095216660480;
	or.b64  	%rd1706, %rd1702, %rd1705;
	cvt.u32.u16 	%r978, %rs1270;
	and.b32  	%r979, %r978, 255;
	mul.wide.u32 	%rd1707, %r979, 16777216;
	or.b64  	%rd1708, %rd1706, %rd1707;
	cvt.u32.u16 	%r980, %rs1269;
	and.b32  	%r981, %r980, 255;
	mul.wide.u32 	%rd1709, %r981, 65536;
	cvt.u32.u16 	%r982, %rs1268;
	and.b32  	%r983, %r982, 255;
	mul.wide.u32 	%rd1710, %r983, 256;
	or.b64  	%rd1711, %rd1708, %rd1709;
	cvt.u64.u16 	%rd1712, %rs1267;
	and.b64  	%rd1713, %rd1712, 255;
	or.b64  	%rd1714, %rd1711, %rd1710;
	or.b64  	%rd1715, %rd1714, %rd1713;
	setp.lt.s64 	%p99, %rd1692, %rd1715;
	@%p99 bra 	$L__BB11_208;
$L__BB11_207:
	cvt.u64.u16 	%rd1716, %rs1267;
	and.b64  	%rd1717, %rd1716, 255;
	cvt.u32.u16 	%r984, %rs1268;
	and.b32  	%r985, %r984, 255;
	mul.wide.u32 	%rd1718, %r985, 256;
	or.b64  	%rd1719, %rd1718, %rd1717;
	cvt.u32.u16 	%r986, %rs1269;
	and.b32  	%r987, %r986, 255;
	mul.wide.u32 	%rd1720, %r987, 65536;
	or.b64  	%rd1721, %rd1719, %rd1720;
	cvt.u32.u16 	%r988, %rs1270;
	and.b32  	%r989, %r988, 255;
	mul.wide.u32 	%rd1722, %r989, 16777216;
	or.b64  	%rd1723, %rd1721, %rd1722;
	cvt.u64.u16 	%rd1724, %rs1271;
	shl.b64 	%rd1725, %rd1724, 32;
	and.b64  	%rd1726, %rd1725, 1095216660480;
	cvt.u64.u16 	%rd1727, %rs1272;
	shl.b64 	%rd1728, %rd1727, 40;
	and.b64  	%rd1729, %rd1728, 280375465082880;
	cvt.u64.u16 	%rd1730, %rs1273;
	shl.b64 	%rd1731, %rd1730, 48;
	and.b64  	%rd1732, %rd1731, 71776119061217280;
	cvt.u64.u16 	%rd1733, %rs1274;
	shl.b64 	%rd1734, %rd1733, 56;
	or.b64  	%rd1735, %rd1723, %rd1726;
	or.b64  	%rd1736, %rd1735, %rd1729;
	or.b64  	%rd1737, %rd1736, %rd1732;
	or.b64  	%rd3772, %rd1737, %rd1734;
	bra.uni 	$L__BB11_209;
$L__BB11_208:
	cvt.u64.u16 	%rd1738, %rs1243;
	and.b64  	%rd1739, %rd1738, 255;
	cvt.u32.u16 	%r990, %rs1244;
	and.b32  	%r991, %r990, 255;
	mul.wide.u32 	%rd1740, %r991, 256;
	or.b64  	%rd1741, %rd1740, %rd1739;
	cvt.u32.u16 	%r992, %rs1245;
	and.b32  	%r993, %r992, 255;
	mul.wide.u32 	%rd1742, %r993, 65536;
	or.b64  	%rd1743, %rd1741, %rd1742;
	cvt.u32.u16 	%r994, %rs1246;
	and.b32  	%r995, %r994, 255;
	mul.wide.u32 	%rd1744, %r995, 16777216;
	or.b64  	%rd1745, %rd1743, %rd1744;
	cvt.u64.u16 	%rd1746, %rs1247;
	shl.b64 	%rd1747, %rd1746, 32;
	and.b64  	%rd1748, %rd1747, 1095216660480;
	cvt.u64.u16 	%rd1749, %rs1248;
	shl.b64 	%rd1750, %rd1749, 40;
	and.b64  	%rd1751, %rd1750, 280375465082880;
	cvt.u64.u16 	%rd1752, %rs1249;
	shl.b64 	%rd1753, %rd1752, 48;
	and.b64  	%rd1754, %rd1753, 71776119061217280;
	cvt.u64.u16 	%rd1755, %rs1250;
	shl.b64 	%rd1756, %rd1755, 56;
	or.b64  	%rd1757, %rd1745, %rd1748;
	or.b64  	%rd1758, %rd1757, %rd1751;
	or.b64  	%rd1759, %rd1758, %rd1754;
	or.b64  	%rd3772, %rd1759, %rd1756;
$L__BB11_209:
	shl.b32 	%r112, %r2276, 1;
	setp.lt.u32 	%p100, %r2276, 129;
	mov.u32 	%r2276, %r112;
	@%p100 bra 	$L__BB11_141;
	ld.param.s8 	%rs985, [_ZN3cub18CUB_300001_SM_10006detail10merge_sort30DeviceMergeSortBlockSortKernelINS2_10policy_hubIP4KeyTE9Policy600ES6_PNS0_8NullTypeES6_SA_jN4cuda3std3__44lessIS5_EES5_S9_EEvbT0_T1_T2_T3_T4_PT6_PT7_T5_NS1_7vsmem_tE_param_0];
	mov.u32 	%r996, %ctaid.x;
	shl.b32 	%r997, %r996, 11;
	cvt.u64.u32 	%rd225, %r997;
	bar.sync 	0;
	setp.eq.s16 	%p101, %rs985, 0;
	@%p101 bra 	$L__BB11_229;
	cvt.u32.u16 	%r998, %rs1203;
	cvt.u32.u16 	%r999, %rs1204;
	prmt.b32 	%r1000, %r999, %r998, 0x3340U;
	cvt.u32.u16 	%r1001, %rs1205;
	cvt.u32.u16 	%r1002, %rs1206;
	prmt.b32 	%r1003, %r1002, %r1001, 0x3340U;
	prmt.b32 	%r1004, %r1003, %r1000, 0x5410U;
	cvt.u32.u16 	%r1005, %rs1207;
	cvt.u32.u16 	%r1006, %rs1208;
	prmt.b32 	%r1007, %r1006, %r1005, 0x3340U;
	cvt.u32.u16 	%r1008, %rs1209;
	cvt.u32.u16 	%r1009, %rs1210;
	prmt.b32 	%r1010, %r1009, %r1008, 0x3340U;
	prmt.b32 	%r1011, %r1010, %r1007, 0x5410U;
	st.shared.v2.b32 	[%r72], {%r1011, %r1004};
	st.shared.u64 	[%r73+8], %rd3758;
	st.shared.u64 	[%r74+16], %rd3767;
	st.shared.u64 	[%r75+24], %rd3768;
	st.shared.u64 	[%r76+32], %rd3769;
	st.shared.u64 	[%r77+40], %rd3770;
	st.shared.u64 	[%r78+48], %rd3771;
	st.shared.u64 	[%r79+56], %rd3772;
	bar.warp.sync 	-1;
	ld.shared.v2.b32 	{%r1012, %r1013}, [%r64];
	bfe.u32 	%r1014, %r1013, 24, 8;
	cvt.u16.u32 	%rs793, %r1014;
	bfe.u32 	%r1015, %r1013, 16, 8;
	cvt.u16.u32 	%rs794, %r1015;
	bfe.u32 	%r1016, %r1013, 8, 8;
	cvt.u16.u32 	%rs795, %r1016;
	bfe.u32 	%r1017, %r1013, 0, 8;
	cvt.u16.u32 	%rs796, %r1017;
	bfe.u32 	%r1018, %r1012, 24, 8;
	cvt.u16.u32 	%rs797, %r1018;
	bfe.u32 	%r1019, %r1012, 16, 8;
	cvt.u16.u32 	%rs798, %r1019;
	bfe.u32 	%r1020, %r1012, 8, 8;
	cvt.u16.u32 	%rs799, %r1020;
	bfe.u32 	%r1021, %r1012, 0, 8;
	cvt.u16.u32 	%rs800, %r1021;
	ld.shared.v2.b32 	{%r1022, %r1023}, [%r65+256];
	bfe.u32 	%r1024, %r1023, 16, 8;
	cvt.u16.u32 	%rs801, %r1024;
	bfe.u32 	%r1025, %r1023, 24, 8;
	cvt.u16.u32 	%rs802, %r1025;
	bfe.u32 	%r1026, %r1023, 0, 8;
	cvt.u16.u32 	%rs803, %r1026;
	bfe.u32 	%r1027, %r1023, 8, 8;
	cvt.u16.u32 	%rs804, %r1027;
	bfe.u32 	%r1028, %r1022, 24, 8;
	cvt.u16.u32 	%rs805, %r1028;
	bfe.u32 	%r1029, %r1022, 16, 8;
	cvt.u16.u32 	%rs806, %r1029;
	bfe.u32 	%r1030, %r1022, 8, 8;
	cvt.u16.u32 	%rs807, %r1030;
	bfe.u32 	%r1031, %r1022, 0, 8;
	cvt.u16.u32 	%rs808, %r1031;
	ld.shared.v2.b32 	{%r1032, %r1033}, [%r66+512];
	bfe.u32 	%r1034, %r1033, 16, 8;
	cvt.u16.u32 	%rs809, %r1034;
	bfe.u32 	%r1035, %r1033, 24, 8;
	cvt.u16.u32 	%rs810, %r1035;
	bfe.u32 	%r1036, %r1033, 0, 8;
	cvt.u16.u32 	%rs811, %r1036;
	bfe.u32 	%r1037, %r1033, 8, 8;
	cvt.u16.u32 	%rs812, %r1037;
	bfe.u32 	%r1038, %r1032, 24, 8;
	cvt.u16.u32 	%rs813, %r1038;
	bfe.u32 	%r1039, %r1032, 16, 8;
	cvt.u16.u32 	%rs814, %r1039;
	bfe.u32 	%r1040, %r1032, 8, 8;
	cvt.u16.u32 	%rs815, %r1040;
	bfe.u32 	%r1041, %r1032, 0, 8;
	cvt.u16.u32 	%rs816, %r1041;
	ld.shared.v2.b32 	{%r1042, %r1043}, [%r67+768];
	bfe.u32 	%r1044, %r1043, 16, 8;
	cvt.u16.u32 	%rs817, %r1044;
	bfe.u32 	%r1045, %r1043, 24, 8;
	cvt.u16.u32 	%rs818, %r1045;
	bfe.u32 	%r1046, %r1043, 0, 8;
	cvt.u16.u32 	%rs819, %r1046;
	bfe.u32 	%r1047, %r1043, 8, 8;
	cvt.u16.u32 	%rs820, %r1047;
	bfe.u32 	%r1048, %r1042, 24, 8;
	cvt.u16.u32 	%rs821, %r1048;
	bfe.u32 	%r1049, %r1042, 16, 8;
	cvt.u16.u32 	%rs822, %r1049;
	bfe.u32 	%r1050, %r1042, 8, 8;
	cvt.u16.u32 	%rs823, %r1050;
	bfe.u32 	%r1051, %r1042, 0, 8;
	cvt.u16.u32 	%rs824, %r1051;
	ld.shared.v2.b32 	{%r1052, %r1053}, [%r68+1024];
	bfe.u32 	%r1054, %r1053, 16, 8;
	cvt.u16.u32 	%rs825, %r1054;
	bfe.u32 	%r1055, %r1053, 24, 8;
	cvt.u16.u32 	%rs826, %r1055;
	bfe.u32 	%r1056, %r1053, 0, 8;
	cvt.u16.u32 	%rs827, %r1056;
	bfe.u32 	%r1057, %r1053, 8, 8;
	cvt.u16.u32 	%rs828, %r1057;
	bfe.u32 	%r1058, %r1052, 24, 8;
	cvt.u16.u32 	%rs829, %r1058;
	bfe.u32 	%r1059, %r1052, 16, 8;
	cvt.u16.u32 	%rs830, %r1059;
	bfe.u32 	%r1060, %r1052, 8, 8;
	cvt.u16.u32 	%rs831, %r1060;
	bfe.u32 	%r1061, %r1052, 0, 8;
	cvt.u16.u32 	%rs832, %r1061;
	ld.shared.v2.b32 	{%r1062, %r1063}, [%r69+1280];
	bfe.u32 	%r1064, %r1063, 16, 8;
	cvt.u16.u32 	%rs833, %r1064;
	bfe.u32 	%r1065, %r1063, 24, 8;
	cvt.u16.u32 	%rs834, %r1065;
	bfe.u32 	%r1066, %r1063, 0, 8;
	cvt.u16.u32 	%rs835, %r1066;
	bfe.u32 	%r1067, %r1063, 8, 8;
	cvt.u16.u32 	%rs836, %r1067;
	bfe.u32 	%r1068, %r1062, 24, 8;
	cvt.u16.u32 	%rs837, %r1068;
	bfe.u32 	%r1069, %r1062, 16, 8;
	cvt.u16.u32 	%rs838, %r1069;
	bfe.u32 	%r1070, %r1062, 8, 8;
	cvt.u16.u32 	%rs839, %r1070;
	bfe.u32 	%r1071, %r1062, 0, 8;
	cvt.u16.u32 	%rs840, %r1071;
	ld.shared.v2.b32 	{%r1072, %r1073}, [%r70+1536];
	bfe.u32 	%r1074, %r1073, 16, 8;
	cvt.u16.u32 	%rs841, %r1074;
	bfe.u32 	%r1075, %r1073, 24, 8;
	cvt.u16.u32 	%rs842, %r1075;
	bfe.u32 	%r1076, %r1073, 0, 8;
	cvt.u16.u32 	%rs843, %r1076;
	bfe.u32 	%r1077, %r1073, 8, 8;
	cvt.u16.u32 	%rs844, %r1077;
	bfe.u32 	%r1078, %r1072, 24, 8;
	cvt.u16.u32 	%rs845, %r1078;
	bfe.u32 	%r1079, %r1072, 16, 8;
	cvt.u16.u32 	%rs846, %r1079;
	bfe.u32 	%r1080, %r1072, 8, 8;
	cvt.u16.u32 	%rs847, %r1080;
	bfe.u32 	%r1081, %r1072, 0, 8;
	cvt.u16.u32 	%rs848, %r1081;
	ld.shared.v2.b32 	{%r1082, %r1083}, [%r71+1792];
	bfe.u32 	%r1084, %r1083, 16, 8;
	cvt.u16.u32 	%rs849, %r1084;
	bfe.u32 	%r1085, %r1083, 24, 8;
	cvt.u16.u32 	%rs850, %r1085;
	bfe.u32 	%r1086, %r1083, 0, 8;
	cvt.u16.u32 	%rs851, %r1086;
	bfe.u32 	%r1087, %r1083, 8, 8;
	cvt.u16.u32 	%rs852, %r1087;
	bfe.u32 	%r1088, %r1082, 24, 8;
	cvt.u16.u32 	%rs853, %r1088;
	bfe.u32 	%r1089, %r1082, 16, 8;
	cvt.u16.u32 	%rs854, %r1089;
	bfe.u32 	%r1090, %r1082, 8, 8;
	cvt.u16.u32 	%rs855, %r1090;
	bfe.u32 	%r1091, %r1082, 0, 8;
	cvt.u16.u32 	%rs856, %r1091;
	setp.eq.s32 	%p102, %r54, 0;
	@%p102 bra 	$L__BB11_212;
	bra.uni 	$L__BB11_213;
$L__BB11_212:
	st.volatile.shared.u32 	[_ZZN3cub18CUB_300001_SM_10006detail10merge_sort30DeviceMergeSortBlockSortKernelINS2_10policy_hubIP4KeyTE9Policy600ES6_PNS0_8NullTypeES6_SA_jN4cuda3std3__44lessIS5_EES5_S9_EEvbT0_T1_T2_T3_T4_PT6_PT7_T5_NS1_7vsmem_tEE19static_temp_storage+16896], %r53;
$L__BB11_213:
	ld.param.u64 	%rd3708, [_ZN3cub18CUB_300001_SM_10006detail10merge_sort30DeviceMergeSortBlockSortKernelINS2_10policy_hubIP4KeyTE9Policy600ES6_PNS0_8NullTypeES6_SA_jN4cuda3std3__44lessIS5_EES5_S9_EEvbT0_T1_T2_T3_T4_PT6_PT7_T5_NS1_7vsmem_tE_param_3];
	bar.sync 	0;
	ld.volatile.shared.u32 	%r113, [_ZZN3cub18CUB_300001_SM_10006detail10merge_sort30DeviceMergeSortBlockSortKernelINS2_10policy_hubIP4KeyTE9Policy600ES6_PNS0_8NullTypeES6_SA_jN4cuda3std3__44lessIS5_EES5_S9_EEvbT0_T1_T2_T3_T4_PT6_PT7_T5_NS1_7vsmem_tEE19static_temp_storage+16896];
	setp.ge.s32 	%p103, %r55, %r113;
	cvt.u64.u32 	%rd1760, %r55;
	add.s64 	%rd1761, %rd1760, %rd225;
	cvta.to.global.u64 	%rd1762, %rd3708;
	shl.b64 	%rd1763, %rd1761, 3;
	add.s64 	%rd226, %rd1762, %rd1763;
	@%p103 bra 	$L__BB11_215;
	st.global.u8 	[%rd226], %rs800;
	st.global.u8 	[%rd226+1], %rs799;
	st.global.u8 	[%rd226+2], %rs798;
	st.global.u8 	[%rd226+3], %rs797;
	st.global.u8 	[%rd226+4], %rs796;
	st.global.u8 	[%rd226+5], %rs795;
	st.global.u8 	[%rd226+6], %rs794;
	st.global.u8 	[%rd226+7], %rs793;
$L__BB11_215:
	setp.ge.s32 	%p104, %r56, %r113;
	@%p104 bra 	$L__BB11_217;
	cvt.u64.u16 	%rd1764, %rs804;
	shl.b64 	%rd1765, %rd1764, 40;
	and.b64  	%rd1766, %rd1765, 280375465082880;
	cvt.u64.u16 	%rd1767, %rs803;
	shl.b64 	%rd1768, %rd1767, 32;
	and.b64  	%rd1769, %rd1768, 1095216660480;
	or.b64  	%rd1770, %rd1769, %rd1766;
	cvt.u32.u16 	%r1092, %rs805;
	and.b32  	%r1093, %r1092, 255;
	mul.wide.u32 	%rd1771, %r1093, 16777216;
	cvt.u32.u16 	%r1094, %rs807;
	and.b32  	%r1095, %r1094, 255;
	mul.wide.u32 	%rd1772, %r1095, 256;
	cvt.u64.u16 	%rd1773, %rs808;
	and.b64  	%rd1774, %rd1773, 255;
	or.b64  	%rd1775, %rd1772, %rd1774;
	or.b64  	%rd1776, %rd1771, %rd1775;
	cvt.u32.u16 	%r1096, %rs806;
	and.b32  	%r1097, %r1096, 255;
	mul.wide.u32 	%rd1777, %r1097, 65536;
	or.b64  	%rd1778, %rd1776, %rd1777;
	or.b64  	%rd1779, %rd1770, %rd1778;
	cvt.u64.u16 	%rd1780, %rs802;
	shl.b64 	%rd1781, %rd1780, 56;
	cvt.u64.u16 	%rd1782, %rs801;
	shl.b64 	%rd1783, %rd1782, 48;
	and.b64  	%rd1784, %rd1783, 71776119061217280;
	or.b64  	%rd1785, %rd1784, %rd1781;
	or.b64  	%rd1786, %rd1785, %rd1779;
	shr.u64 	%rd1787, %rd1779, 32;
	shr.u64 	%rd1788, %rd1779, 40;
	shr.u64 	%rd1789, %rd1786, 48;
	shr.u64 	%rd1790, %rd1786, 56;
	st.global.u8 	[%rd226+256], %rs808;
	st.global.u8 	[%rd226+257], %rs807;
	st.global.u8 	[%rd226+258], %rs806;
	st.global.u8 	[%rd226+259], %rs805;
	st.global.u8 	[%rd226+260], %rd1787;
	st.global.u8 	[%rd226+261], %rd1788;
	st.global.u8 	[%rd226+262], %rd1789;
	st.global.u8 	[%rd226+263], %rd1790;
$L__BB11_217:
	setp.ge.s32 	%p105, %r57, %r113;
	@%p105 bra 	$L__BB11_219;
	cvt.u64.u16 	%rd1791, %rs812;
	shl.b64 	%rd1792, %rd1791, 40;
	and.b64  	%rd1793, %rd1792, 280375465082880;
	cvt.u64.u16 	%rd1794, %rs811;
	shl.b64 	%rd1795, %rd1794, 32;
	and.b64  	%rd1796, %rd1795, 1095216660480;
	or.b64  	%rd1797, %rd1796, %rd1793;
	cvt.u32.u16 	%r1098, %rs813;
	and.b32  	%r1099, %r1098, 255;
	mul.wide.u32 	%rd1798, %r1099, 16777216;
	cvt.u32.u16 	%r1100, %rs815;
	and.b32  	%r1101, %r1100, 255;
	mul.wide.u32 	%rd1799, %r1101, 256;
	cvt.u64.u16 	%rd1800, %rs816;
	and.b64  	%rd1801, %rd1800, 255;
	or.b64  	%rd1802, %rd1799, %rd1801;
	or.b64  	%rd1803, %rd1798, %rd1802;
	cvt.u32.u16 	%r1102, %rs814;
	and.b32  	%r1103, %r1102, 255;
	mul.wide.u32 	%rd1804, %r1103, 65536;
	or.b64  	%rd1805, %rd1803, %rd1804;
	or.b64  	%rd1806, %rd1797, %rd1805;
	cvt.u64.u16 	%rd1807, %rs810;
	shl.b64 	%rd1808, %rd1807, 56;
	cvt.u64.u16 	%rd1809, %rs809;
	shl.b64 	%rd1810, %rd1809, 48;
	and.b64  	%rd1811, %rd1810, 71776119061217280;
	or.b64  	%rd1812, %rd1811, %rd1808;
	or.b64  	%rd1813, %rd1812, %rd1806;
	shr.u64 	%rd1814, %rd1806, 32;
	shr.u64 	%rd1815, %rd1806, 40;
	shr.u64 	%rd1816, %rd1813, 48;
	shr.u64 	%rd1817, %rd1813, 56;
	st.global.u8 	[%rd226+512], %rs816;
	st.global.u8 	[%rd226+513], %rs815;
	st.global.u8 	[%rd226+514], %rs814;
	st.global.u8 	[%rd226+515], %rs813;
	st.global.u8 	[%rd226+516], %rd1814;
	st.global.u8 	[%rd226+517], %rd1815;
	st.global.u8 	[%rd226+518], %rd1816;
	st.global.u8 	[%rd226+519], %rd1817;
$L__BB11_219:
	setp.ge.s32 	%p106, %r58, %r113;
	@%p106 bra 	$L__BB11_221;
	cvt.u64.u16 	%rd1818, %rs820;
	shl.b64 	%rd1819, %rd1818, 40;
	and.b64  	%rd1820, %rd1819, 280375465082880;
	cvt.u64.u16 	%rd1821, %rs819;
	shl.b64 	%rd1822, %rd1821, 32;
	and.b64  	%rd1823, %rd1822, 1095216660480;
	or.b64  	%rd1824, %rd1823, %rd1820;
	cvt.u32.u16 	%r1104, %rs821;
	and.b32  	%r1105, %r1104, 255;
	mul.wide.u32 	%rd1825, %r1105, 16777216;
	cvt.u32.u16 	%r1106, %rs823;
	and.b32  	%r1107, %r1106, 255;
	mul.wide.u32 	%rd1826, %r1107, 256;
	cvt.u64.u16 	%rd1827, %rs824;
	and.b64  	%rd1828, %rd1827, 255;
	or.b64  	%rd1829, %rd1826, %rd1828;
	or.b64  	%rd1830, %rd1825, %rd1829;
	cvt.u32.u16 	%r1108, %rs822;
	and.b32  	%r1109, %r1108, 255;
	mul.wide.u32 	%rd1831, %r1109, 65536;
	or.b64  	%rd1832, %rd1830, %rd1831;
	or.b64  	%rd1833, %rd1824, %rd1832;
	cvt.u64.u16 	%rd1834, %rs818;
	shl.b64 	%rd1835, %rd1834, 56;
	cvt.u64.u16 	%rd1836, %rs817;
	shl.b64 	%rd1837, %rd1836, 48;
	and.b64  	%rd1838, %rd1837, 71776119061217280;
	or.b64  	%rd1839, %rd1838, %rd1835;
	or.b64  	%rd1840, %rd1839, %rd1833;
	shr.u64 	%rd1841, %rd1833, 32;
	shr.u64 	%rd1842, %rd1833, 40;
	shr.u64 	%rd1843, %rd1840, 48;
	shr.u64 	%rd1844, %rd1840, 56;
	st.global.u8 	[%rd226+768], %rs824;
	st.global.u8 	[%rd226+769], %rs823;
	st.global.u8 	[%rd226+770], %rs822;
	st.global.u8 	[%rd226+771], %rs821;
	st.global.u8 	[%rd226+772], %rd1841;
	st.global.u8 	[%rd226+773], %rd1842;
	st.global.u8 	[%rd226+774], %rd1843;
	st.global.u8 	[%rd226+775], %rd1844;
$L__BB11_221:
	setp.ge.s32 	%p107, %r59, %r113;
	@%p107 bra 	$L__BB11_223;
	cvt.u64.u16 	%rd1845, %rs828;
	shl.b64 	%rd1846, %rd1845, 40;
	and.b64  	%rd1847, %rd1846, 280375465082880;
	cvt.u64.u16 	%rd1848, %rs827;
	shl.b64 	%rd1849, %rd1848, 32;
	and.b64  	%rd1850, %rd1849, 1095216660480;
	or.b64  	%rd1851, %rd1850, %rd1847;
	cvt.u32.u16 	%r1110, %rs829;
	and.b32  	%r1111, %r1110, 255;
	mul.wide.u32 	%rd1852, %r1111, 16777216;
	cvt.u32.u16 	%r1112, %rs831;
	and.b32  	%r1113, %r1112, 255;
	mul.wide.u32 	%rd1853, %r1113, 256;
	cvt.u64.u16 	%rd1854, %rs832;
	and.b64  	%rd1855, %rd1854, 255;
	or.b64  	%rd1856, %rd1853, %rd1855;
	or.b64  	%rd1857, %rd1852, %rd1856;
	cvt.u32.u16 	%r1114, %rs830;
	and.b32  	%r1115, %r1114, 255;
	mul.wide.u32 	%rd1858, %r1115, 65536;
	or.b64  	%rd1859, %rd1857, %rd1858;
	or.b64  	%rd1860, %rd1851, %rd1859;
	cvt.u64.u16 	%rd1861, %rs826;
	shl.b64 	%rd1862, %rd1861, 56;
	cvt.u64.u16 	%rd1863, %rs825;
	shl.b64 	%rd1864, %rd1863, 48;
	and.b64  	%rd1865, %rd1864, 71776119061217280;
	or.b64  	%rd1866, %rd1865, %rd1862;
	or.b64  	%rd1867, %rd1866, %rd1860;
	shr.u64 	%rd1868, %rd1860, 32;
	shr.u64 	%rd1869, %rd1860, 40;
	shr.u64 	%rd1870, %rd1867, 48;
	shr.u64 	%rd1871, %rd1867, 56;
	st.global.u8 	[%rd226+1024], %rs832;
	st.global.u8 	[%rd226+1025], %rs831;
	st.global.u8 	[%rd226+1026], %rs830;
	st.global.u8 	[%rd226+1027], %rs829;
	st.global.u8 	[%rd226+1028], %rd1868;
	st.global.u8 	[%rd226+1029], %rd1869;
	st.global.u8 	[%rd226+1030], %rd1870;
	st.global.u8 	[%rd226+1031], %rd1871;
$L__BB11_223:
	setp.ge.s32 	%p108, %r60, %r113;
	@%p108 bra 	$L__BB11_225;
	cvt.u64.u16 	%rd1872, %rs836;
	shl.b64 	%rd1873, %rd1872, 40;
	and.b64  	%rd1874, %rd1873, 280375465082880;
	cvt.u64.u16 	%rd1875, %rs835;
	shl.b64 	%rd1876, %rd1875, 32;
	and.b64  	%rd1877, %rd1876, 1095216660480;
	or.b64  	%rd1878, %rd1877, %rd1874;
	cvt.u32.u16 	%r1116, %rs837;
	and.b32  	%r1117, %r1116, 255;
	mul.wide.u32 	%rd1879, %r1117, 16777216;
	cvt.u32.u16 	%r1118, %rs839;
	and.b32  	%r1119, %r1118, 255;
	mul.wide.u32 	%rd1880, %r1119, 256;
	cvt.u64.u16 	%rd1881, %rs840;
	and.b64  	%rd1882, %rd1881, 255;
	or.b64  	%rd1883, %rd1880, %rd1882;
	or.b64  	%rd1884, %rd1879, %rd1883;
	cvt.u32.u16 	%r1120, %rs838;
	and.b32  	%r1121, %r1120, 255;
	mul.wide.u32 	%rd1885, %r1121, 65536;
	or.b64  	%rd1886, %rd1884, %rd1885;
	or.b64  	%rd1887, %rd1878, %rd1886;
	cvt.u64.u16 	%rd1888, %rs834;
	shl.b64 	%rd1889, %rd1888, 56;
	cvt.u64.u16 	%rd1890, %rs833;
	shl.b64 	%rd1891, %rd1890, 48;
	and.b64  	%rd1892, %rd1891, 71776119061217280;
	or.b64  	%rd1893, %rd1892, %rd1889;
	or.b64  	%rd1894, %rd1893, %rd1887;
	shr.u64 	%rd1895, %rd1887, 32;
	shr.u64 	%rd1896, %rd1887, 40;
	shr.u64 	%rd1897, %rd1894, 48;
	shr.u64 	%rd1898, %rd1894, 56;
	st.global.u8 	[%rd226+1280], %rs840;
	st.global.u8 	[%rd226+1281], %rs839;
	st.global.u8 	[%rd226+1282], %rs838;
	st.global.u8 	[%rd226+1283], %rs837;
	st.global.u8 	[%rd226+1284], %rd1895;
	st.global.u8 	[%rd226+1285], %rd1896;
	st.global.u8 	[%rd226+1286], %rd1897;
	st.global.u8 	[%rd226+1287], %rd1898;
$L__BB11_225:
	setp.ge.s32 	%p109, %r61, %r113;
	@%p109 bra 	$L__BB11_227;
	cvt.u64.u16 	%rd1899, %rs844;
	shl.b64 	%rd1900, %rd1899, 40;
	and.b64  	%rd1901, %rd1900, 280375465082880;
	cvt.u64.u16 	%rd1902, %rs843;
	shl.b64 	%rd1903, %rd1902, 32;
	and.b64  	%rd1904, %rd1903, 1095216660480;
	or.b64  	%rd1905, %rd1904, %rd1901;
	cvt.u32.u16 	%r1122, %rs845;
	and.b32  	%r1123, %r1122, 255;
	mul.wide.u32 	%rd1906, %r1123, 16777216;
	cvt.u32.u16 	%r1124, %rs847;
	and.b32  	%r1125, %r1124, 255;
	mul.wide.u32 	%rd1907, %r1125, 256;
	cvt.u64.u16 	%rd1908, %rs848;
	and.b64  	%rd1909, %rd1908, 255;
	or.b64  	%rd1910, %rd1907, %rd1909;
	or.b64  	%rd1911, %rd1906, %rd1910;
	cvt.u32.u16 	%r1126, %rs846;
	and.b32  	%r1127, %r1126, 255;
	mul.wide.u32 	%rd1912, %r1127, 65536;
	or.b64  	%rd1913, %rd1911, %rd1912;
	or.b64  	%rd1914, %rd1905, %rd1913;
	cvt.u64.u16 	%rd1915, %rs842;
	shl.b64 	%rd1916, %rd1915, 56;
	cvt.u64.u16 	%rd1917, %rs841;
	shl.b64 	%rd1918, %rd1917, 48;
	and.b64  	%rd1919, %rd1918, 71776119061217280;
	or.b64  	%rd1920, %rd1919, %rd1916;
	or.b64  	%rd1921, %rd1920, %rd1914;
	shr.u64 	%rd1922, %rd1914, 32;
	shr.u64 	%rd1923, %rd1914, 40;
	shr.u64 	%rd1924, %rd1921, 48;
	shr.u64 	%rd1925, %rd1921, 56;
	st.global.u8 	[%rd226+1536], %rs848;
	st.global.u8 	[%rd226+1537], %rs847;
	st.global.u8 	[%rd226+1538], %rs846;
	st.global.u8 	[%rd226+1539], %rs845;
	st.global.u8 	[%rd226+1540], %rd1922;
	st.global.u8 	[%rd226+1541], %rd1923;
	st.global.u8 	[%rd226+1542], %rd1924;
	st.global.u8 	[%rd226+1543], %rd1925;
$L__BB11_227:
	setp.ge.s32 	%p110, %r62, %r113;
	@%p110 bra 	$L__BB11_247;
	cvt.u64.u16 	%rd1926, %rs852;
	shl.b64 	%rd1927, %rd1926, 40;
	and.b64  	%rd1928, %rd1927, 280375465082880;
	cvt.u64.u16 	%rd1929, %rs851;
	shl.b64 	%rd1930, %rd1929, 32;
	and.b64  	%rd1931, %rd1930, 1095216660480;
	or.b64  	%rd1932, %rd1931, %rd1928;
	cvt.u32.u16 	%r1128, %rs853;
	and.b32  	%r1129, %r1128, 255;
	mul.wide.u32 	%rd1933, %r1129, 16777216;
	cvt.u32.u16 	%r1130, %rs855;
	and.b32  	%r1131, %r1130, 255;
	mul.wide.u32 	%rd1934, %r1131, 256;
	cvt.u64.u16 	%rd1935, %rs856;
	and.b64  	%rd1936, %rd1935, 255;
	or.b64  	%rd1937, %rd1934, %rd1936;
	or.b64  	%rd1938, %rd1933, %rd1937;
	cvt.u32.u16 	%r1132, %rs854;
	and.b32  	%r1133, %r1132, 255;
	mul.wide.u32 	%rd1939, %r1133, 65536;
	or.b64  	%rd1940, %rd1938, %rd1939;
	or.b64  	%rd1941, %rd1932, %rd1940;
	cvt.u64.u16 	%rd1942, %rs850;
	shl.b64 	%rd1943, %rd1942, 56;
	cvt.u64.u16 	%rd1944, %rs849;
	shl.b64 	%rd1945, %rd1944, 48;
	and.b64  	%rd1946, %rd1945, 71776119061217280;
	or.b64  	%rd1947, %rd1946, %rd1943;
	or.b64  	%rd1948, %rd1947, %rd1941;
	shr.u64 	%rd1949, %rd1941, 32;
	shr.u64 	%rd1950, %rd1941, 40;
	shr.u64 	%rd1951, %rd1948, 48;
	shr.u64 	%rd1952, %rd1948, 56;
	st.global.u8 	[%rd226+1792], %rs856;
	st.global.u8 	[%rd226+1793], %rs855;
	st.global.u8 	[%rd226+1794], %rs854;
	st.global.u8 	[%rd226+1795], %rs853;
	st.global.u8 	[%rd226+1796], %rd1949;
	st.global.u8 	[%rd226+1797], %rd1950;
	st.global.u8 	[%rd226+1798], %rd1951;
	st.global.u8 	[%rd226+1799], %rd1952;
	bra.uni 	$L__BB11_247;
$L__BB11_229:
	cvt.u32.u16 	%r1134, %rs1203;
	cvt.u32.u16 	%r1135, %rs1204;
	prmt.b32 	%r1136, %r1135, %r1134, 0x3340U;
	cvt.u32.u16 	%r1137, %rs1205;
	cvt.u32.u16 	%r1138, %rs1206;
	prmt.b32 	%r1139, %r1138, %r1137, 0x3340U;
	prmt.b32 	%r1140, %r1139, %r1136, 0x5410U;
	cvt.u32.u16 	%r1141, %rs1207;
	cvt.u32.u16 	%r1142, %rs1208;
	prmt.b32 	%r1143, %r1142, %r1141, 0x3340U;
	cvt.u32.u16 	%r1144, %rs1209;
	cvt.u32.u16 	%r1145, %rs1210;
	prmt.b32 	%r1146, %r1145, %r1144, 0x3340U;
	prmt.b32 	%r1147, %r1146, %r1143, 0x5410U;
	st.shared.v2.b32 	[%r72], {%r1147, %r1140};
	st.shared.u64 	[%r73+8], %rd3758;
	st.shared.u64 	[%r74+16], %rd3767;
	st.shared.u64 	[%r75+24], %rd3768;
	st.shared.u64 	[%r76+32], %rd3769;
	st.shared.u64 	[%r77+40], %rd3770;
	st.shared.u64 	[%r78+48], %rd3771;
	st.shared.u64 	[%r79+56], %rd3772;
	bar.warp.sync 	-1;
	ld.shared.v2.b32 	{%r1148, %r1149}, [%r64];
	bfe.u32 	%r1150, %r1149, 24, 8;
	cvt.u16.u32 	%rs857, %r1150;
	bfe.u32 	%r1151, %r1149, 16, 8;
	cvt.u16.u32 	%rs858, %r1151;
	bfe.u32 	%r1152, %r1149, 8, 8;
	cvt.u16.u32 	%rs859, %r1152;
	bfe.u32 	%r1153, %r1149, 0, 8;
	cvt.u16.u32 	%rs860, %r1153;
	bfe.u32 	%r1154, %r1148, 24, 8;
	cvt.u16.u32 	%rs861, %r1154;
	bfe.u32 	%r1155, %r1148, 16, 8;
	cvt.u16.u32 	%rs862, %r1155;
	bfe.u32 	%r1156, %r1148, 8, 8;
	cvt.u16.u32 	%rs863, %r1156;
	bfe.u32 	%r1157, %r1148, 0, 8;
	cvt.u16.u32 	%rs864, %r1157;
	ld.shared.v2.b32 	{%r1158, %r1159}, [%r65+256];
	bfe.u32 	%r1160, %r1159, 16, 8;
	cvt.u16.u32 	%rs865, %r1160;
	bfe.u32 	%r1161, %r1159, 24, 8;
	cvt.u16.u32 	%rs866, %r1161;
	bfe.u32 	%r1162, %r1159, 0, 8;
	cvt.u16.u32 	%rs867, %r1162;
	bfe.u32 	%r1163, %r1159, 8, 8;
	cvt.u16.u32 	%rs868, %r1163;
	bfe.u32 	%r1164, %r1158, 24, 8;
	cvt.u16.u32 	%rs869, %r1164;
	bfe.u32 	%r1165, %r1158, 16, 8;
	cvt.u16.u32 	%rs870, %r1165;
	bfe.u32 	%r1166, %r1158, 8, 8;
	cvt.u16.u32 	%rs871, %r1166;
	bfe.u32 	%r1167, %r1158, 0, 8;
	cvt.u16.u32 	%rs872, %r1167;
	ld.shared.v2.b32 	{%r1168, %r1169}, [%r66+512];
	bfe.u32 	%r1170, %r1169, 16, 8;
	cvt.u16.u32 	%rs873, %r1170;
	bfe.u32 	%r1171, %r1169, 24, 8;
	cvt.u16.u32 	%rs874, %r1171;
	bfe.u32 	%r1172, %r1169, 0, 8;
	cvt.u16.u32 	%rs875, %r1172;
	bfe.u32 	%r1173, %r1169, 8, 8;
	cvt.u16.u32 	%rs876, %r1173;
	bfe.u32 	%r1174, %r1168, 24, 8;
	cvt.u16.u32 	%rs877, %r1174;
	bfe.u32 	%r1175, %r1168, 16, 8;
	cvt.u16.u32 	%rs878, %r1175;
	bfe.u32 	%r1176, %r1168, 8, 8;
	cvt.u16.u32 	%rs879, %r1176;
	bfe.u32 	%r1177, %r1168, 0, 8;
	cvt.u16.u32 	%rs880, %r1177;
	ld.shared.v2.b32 	{%r1178, %r1179}, [%r67+768];
	bfe.u32 	%r1180, %r1179, 16, 8;
	cvt.u16.u32 	%rs881, %r1180;
	bfe.u32 	%r1181, %r1179, 24, 8;
	cvt.u16.u32 	%rs882, %r1181;
	bfe.u32 	%r1182, %r1179, 0, 8;
	cvt.u16.u32 	%rs883, %r1182;
	bfe.u32 	%r1183, %r1179, 8, 8;
	cvt.u16.u32 	%rs884, %r1183;
	bfe.u32 	%r1184, %r1178, 24, 8;
	cvt.u16.u32 	%rs885, %r1184;
	bfe.u32 	%r1185, %r1178, 16, 8;
	cvt.u16.u32 	%rs886, %r1185;
	bfe.u32 	%r1186, %r1178, 8, 8;
	cvt.u16.u32 	%rs887, %r1186;
	bfe.u32 	%r1187, %r1178, 0, 8;
	cvt.u16.u32 	%rs888, %r1187;
	ld.shared.v2.b32 	{%r1188, %r1189}, [%r68+1024];
	bfe.u32 	%r1190, %r1189, 16, 8;
	cvt.u16.u32 	%rs889, %r1190;
	bfe.u32 	%r1191, %r1189, 24, 8;
	cvt.u16.u32 	%rs890, %r1191;
	bfe.u32 	%r1192, %r1189, 0, 8;
	cvt.u16.u32 	%rs891, %r1192;
	bfe.u32 	%r1193, %r1189, 8, 8;
	cvt.u16.u32 	%rs892, %r1193;
	bfe.u32 	%r1194, %r1188, 24, 8;
	cvt.u16.u32 	%rs893, %r1194;
	bfe.u32 	%r1195, %r1188, 16, 8;
	cvt.u16.u32 	%rs894, %r1195;
	bfe.u32 	%r1196, %r1188, 8, 8;
	cvt.u16.u32 	%rs895, %r1196;
	bfe.u32 	%r1197, %r1188, 0, 8;
	cvt.u16.u32 	%rs896, %r1197;
	ld.shared.v2.b32 	{%r1198, %r1199}, [%r69+1280];
	bfe.u32 	%r1200, %r1199, 16, 8;
	cvt.u16.u32 	%rs897, %r1200;
	bfe.u32 	%r1201, %r1199, 24, 8;
	cvt.u16.u32 	%rs898, %r1201;
	bfe.u32 	%r1202, %r1199, 0, 8;
	cvt.u16.u32 	%rs899, %r1202;
	bfe.u32 	%r1203, %r1199, 8, 8;
	cvt.u16.u32 	%rs900, %r1203;
	bfe.u32 	%r1204, %r1198, 24, 8;
	cvt.u16.u32 	%rs901, %r1204;
	bfe.u32 	%r1205, %r1198, 16, 8;
	cvt.u16.u32 	%rs902, %r1205;
	bfe.u32 	%r1206, %r1198, 8, 8;
	cvt.u16.u32 	%rs903, %r1206;
	bfe.u32 	%r1207, %r1198, 0, 8;
	cvt.u16.u32 	%rs904, %r1207;
	ld.shared.v2.b32 	{%r1208, %r1209}, [%r70+1536];
	bfe.u32 	%r1210, %r1209, 16, 8;
	cvt.u16.u32 	%rs905, %r1210;
	bfe.u32 	%r1211, %r1209, 24, 8;
	cvt.u16.u32 	%rs906, %r1211;
	bfe.u32 	%r1212, %r1209, 0, 8;
	cvt.u16.u32 	%rs907, %r1212;
	bfe.u32 	%r1213, %r1209, 8, 8;
	cvt.u16.u32 	%rs908, %r1213;
	bfe.u32 	%r1214, %r1208, 24, 8;
	cvt.u16.u32 	%rs909, %r1214;
	bfe.u32 	%r1215, %r1208, 16, 8;
	cvt.u16.u32 	%rs910, %r1215;
	bfe.u32 	%r1216, %r1208, 8, 8;
	cvt.u16.u32 	%rs911, %r1216;
	bfe.u32 	%r1217, %r1208, 0, 8;
	cvt.u16.u32 	%rs912, %r1217;
	ld.shared.v2.b32 	{%r1218, %r1219}, [%r71+1792];
	bfe.u32 	%r1220, %r1219, 16, 8;
	cvt.u16.u32 	%rs913, %r1220;
	bfe.u32 	%r1221, %r1219, 24, 8;
	cvt.u16.u32 	%rs914, %r1221;
	bfe.u32 	%r1222, %r1219, 0, 8;
	cvt.u16.u32 	%rs915, %r1222;
	bfe.u32 	%r1223, %r1219, 8, 8;
	cvt.u16.u32 	%rs916, %r1223;
	bfe.u32 	%r1224, %r1218, 24, 8;
	cvt.u16.u32 	%rs917, %r1224;
	bfe.u32 	%r1225, %r1218, 16, 8;
	cvt.u16.u32 	%rs918, %r1225;
	bfe.u32 	%r1226, %r1218, 8, 8;
	cvt.u16.u32 	%rs919, %r1226;
	bfe.u32 	%r1227, %r1218, 0, 8;
	cvt.u16.u32 	%rs920, %r1227;
	setp.eq.s32 	%p111, %r54, 0;
	@%p111 bra 	$L__BB11_230;
	bra.uni 	$L__BB11_231;
$L__BB11_230:
	st.volatile.shared.u32 	[_ZZN3cub18CUB_300001_SM_10006detail10merge_sort30DeviceMergeSortBlockSortKernelINS2_10policy_hubIP4KeyTE9Policy600ES6_PNS0_8NullTypeES6_SA_jN4cuda3std3__44lessIS5_EES5_S9_EEvbT0_T1_T2_T3_T4_PT6_PT7_T5_NS1_7vsmem_tEE19static_temp_storage+16896], %r53;
$L__BB11_231:
	ld.param.u64 	%rd3709, [_ZN3cub18CUB_300001_SM_10006detail10merge_sort30DeviceMergeSortBlockSortKernelINS2_10policy_hubIP4KeyTE9Policy600ES6_PNS0_8NullTypeES6_SA_jN4cuda3std3__44lessIS5_EES5_S9_EEvbT0_T1_T2_T3_T4_PT6_PT7_T5_NS1_7vsmem_tE_param_6];
	bar.sync 	0;
	ld.volatile.shared.u32 	%r114, [_ZZN3cub18CUB_300001_SM_10006detail10merge_sort30DeviceMergeSortBlockSortKernelINS2_10policy_hubIP4KeyTE9Policy600ES6_PNS0_8NullTypeES6_SA_jN4cuda3std3__44lessIS5_EES5_S9_EEvbT0_T1_T2_T3_T4_PT6_PT7_T5_NS1_7vsmem_tEE19static_temp_storage+16896];
	setp.ge.s32 	%p112, %r55, %r114;
	cvt.u64.u32 	%rd1953, %r55;
	add.s64 	%rd1954, %rd1953, %rd225;
	cvta.to.global.u64 	%rd1955, %rd3709;
	shl.b64 	%rd1956, %rd1954, 3;
	add.s64 	%rd227, %rd1955, %rd1956;
	@%p112 bra 	$L__BB11_233;
	st.global.u8 	[%rd227], %rs864;
	st.global.u8 	[%rd227+1], %rs863;
	st.global.u8 	[%rd227+2], %rs862;
	st.global.u8 	[%rd227+3], %rs861;
	st.global.u8 	[%rd227+4], %rs860;
	st.global.u8 	[%rd227+5], %rs859;
	st.global.u8 	[%rd227+6], %rs858;
	st.global.u8 	[%rd227+7], %rs857;
$L__BB11_233:
	setp.ge.s32 	%p113, %r56, %r114;
	@%p113 bra 	$L__BB11_235;
	cvt.u64.u16 	%rd1957, %rs868;
	shl.b64 	%rd1958, %rd1957, 40;
	and.b64  	%rd1959, %rd1958, 280375465082880;
	cvt.u64.u16 	%rd1960, %rs867;
	shl.b64 	%rd1961, %rd1960, 32;
	and.b64  	%rd1962, %rd1961, 1095216660480;
	or.b64  	%rd1963, %rd1962, %rd1959;
	cvt.u32.u16 	%r1228, %rs869;
	and.b32  	%r1229, %r1228, 255;
	mul.wide.u32 	%rd1964, %r1229, 16777216;
	cvt.u32.u16 	%r1230, %rs871;
	and.b32  	%r1231, %r1230, 255;
	mul.wide.u32 	%rd1965, %r1231, 256;
	cvt.u64.u16 	%rd1966, %rs872;
	and.b64  	%rd1967, %rd1966, 255;
	or.b64  	%rd1968, %rd1965, %rd1967;
	or.b64  	%rd1969, %rd1964, %rd1968;
	cvt.u32.u16 	%r1232, %rs870;
	and.b32  	%r1233, %r1232, 255;
	mul.wide.u32 	%rd1970, %r1233, 65536;
	or.b64  	%rd1971, %rd1969, %rd1970;
	or.b64  	%rd1972, %rd1963, %rd1971;
	cvt.u64.u16 	%rd1973, %rs866;
	shl.b64 	%rd1974, %rd1973, 56;
	cvt.u64.u16 	%rd1975, %rs865;
	shl.b64 	%rd1976, %rd1975, 48;
	and.b64  	%rd1977, %rd1976, 71776119061217280;
	or.b64  	%rd1978, %rd1977, %rd1974;
	or.b64  	%rd1979, %rd1978, %rd1972;
	shr.u64 	%rd1980, %rd1972, 32;
	shr.u64 	%rd1981, %rd1972, 40;
	shr.u64 	%rd1982, %rd1979, 48;
	shr.u64 	%rd1983, %rd1979, 56;
	st.global.u8 	[%rd227+256], %rs872;
	st.global.u8 	[%rd227+257], %rs871;
	st.global.u8 	[%rd227+258], %rs870;
	st.global.u8 	[%rd227+259], %rs869;
	st.global.u8 	[%rd227+260], %rd1980;
	st.global.u8 	[%rd227+261], %rd1981;
	st.global.u8 	[%rd227+262], %rd1982;
	st.global.u8 	[%rd227+263], %rd1983;
$L__BB11_235:
	setp.ge.s32 	%p114, %r57, %r114;
	@%p114 bra 	$L__BB11_237;
	cvt.u64.u16 	%rd1984, %rs876;
	shl.b64 	%rd1985, %rd1984, 40;
	and.b64  	%rd1986, %rd1985, 280375465082880;
	cvt.u64.u16 	%rd1987, %rs875;
	shl.b64 	%rd1988, %rd1987, 32;
	and.b64  	%rd1989, %rd1988, 1095216660480;
	or.b64  	%rd1990, %rd1989, %rd1986;
	cvt.u32.u16 	%r1234, %rs877;
	and.b32  	%r1235, %r1234, 255;
	mul.wide.u32 	%rd1991, %r1235, 16777216;
	cvt.u32.u16 	%r1236, %rs879;
	and.b32  	%r1237, %r1236, 255;
	mul.wide.u32 	%rd1992, %r1237, 256;
	cvt.u64.u16 	%rd1993, %rs880;
	and.b64  	%rd1994, %rd1993, 255;
	or.b64  	%rd1995, %rd1992, %rd1994;
	or.b64  	%rd1996, %rd1991, %rd1995;
	cvt.u32.u16 	%r1238, %rs878;
	and.b32  	%r1239, %r1238, 255;
	mul.wide.u32 	%rd1997, %r1239, 65536;
	or.b64  	%rd1998, %rd1996, %rd1997;
	or.b64  	%rd1999, %rd1990, %rd1998;
	cvt.u64.u16 	%rd2000, %rs874;
	shl.b64 	%rd2001, %rd2000, 56;
	cvt.u64.u16 	%rd2002, %rs873;
	shl.b64 	%rd2003, %rd2002, 48;
	and.b64  	%rd2004, %rd2003, 71776119061217280;
	or.b64  	%rd2005, %rd2004, %rd2001;
	or.b64  	%rd2006, %rd2005, %rd1999;
	shr.u64 	%rd2007, %rd1999, 32;
	shr.u64 	%rd2008, %rd1999, 40;
	shr.u64 	%rd2009, %rd2006, 48;
	shr.u64 	%rd2010, %rd2006, 56;
	st.global.u8 	[%rd227+512], %rs880;
	st.global.u8 	[%rd227+513], %rs879;
	st.global.u8 	[%rd227+514], %rs878;
	st.global.u8 	[%rd227+515], %rs877;
	st.global.u8 	[%rd227+516], %rd2007;
	st.global.u8 	[%rd227+517], %rd2008;
	st.global.u8 	[%rd227+518], %rd2009;
	st.global.u8 	[%rd227+519], %rd2010;
$L__BB11_237:
	setp.ge.s32 	%p115, %r58, %r114;
	@%p115 bra 	$L__BB11_239;
	cvt.u64.u16 	%rd2011, %rs884;
	shl.b64 	%rd2012, %rd2011, 40;
	and.b64  	%rd2013, %rd2012, 280375465082880;
	cvt.u64.u16 	%rd2014, %rs883;
	shl.b64 	%rd2015, %rd2014, 32;
	and.b64  	%rd2016, %rd2015, 1095216660480;
	or.b64  	%rd2017, %rd2016, %rd2013;
	cvt.u32.u16 	%r1240, %rs885;
	and.b32  	%r1241, %r1240, 255;
	mul.wide.u32 	%rd2018, %r1241, 16777216;
	cvt.u32.u16 	%r1242, %rs887;
	and.b32  	%r1243, %r1242, 255;
	mul.wide.u32 	%rd2019, %r1243, 256;
	cvt.u64.u16 	%rd2020, %rs888;
	and.b64  	%rd2021, %rd2020, 255;
	or.b64  	%rd2022, %rd2019, %rd2021;
	or.b64  	%rd2023, %rd2018, %rd2022;
	cvt.u32.u16 	%r1244, %rs886;
	and.b32  	%r1245, %r1244, 255;
	mul.wide.u32 	%rd2024, %r1245, 65536;
	or.b64  	%rd2025, %rd2023, %rd2024;
	or.b64  	%rd2026, %rd2017, %rd2025;
	cvt.u64.u16 	%rd2027, %rs882;
	shl.b64 	%rd2028, %rd2027, 56;
	cvt.u64.u16 	%rd2029, %rs881;
	shl.b64 	%rd2030, %rd2029, 48;
	and.b64  	%rd2031, %rd2030, 71776119061217280;
	or.b64  	%rd2032, %rd2031, %rd2028;
	or.b64  	%rd2033, %rd2032, %rd2026;
	shr.u64 	%rd2034, %rd2026, 32;
	shr.u64 	%rd2035, %rd2026, 40;
	shr.u64 	%rd2036, %rd2033, 48;
	shr.u64 	%rd2037, %rd2033, 56;
	st.global.u8 	[%rd227+768], %rs888;
	st.global.u8 	[%rd227+769], %rs887;
	st.global.u8 	[%rd227+770], %rs886;
	st.global.u8 	[%rd227+771], %rs885;
	st.global.u8 	[%rd227+772], %rd2034;
	st.global.u8 	[%rd227+773], %rd2035;
	st.global.u8 	[%rd227+774], %rd2036;
	st.global.u8 	[%rd227+775], %rd2037;
$L__BB11_239:
	setp.ge.s32 	%p116, %r59, %r114;
	@%p116 bra 	$L__BB11_241;
	cvt.u64.u16 	%rd2038, %rs892;
	shl.b64 	%rd2039, %rd2038, 40;
	and.b64  	%rd2040, %rd2039, 280375465082880;
	cvt.u64.u16 	%rd2041, %rs891;
	shl.b64 	%rd2042, %rd2041, 32;
	and.b64  	%rd2043, %rd2042, 1095216660480;
	or.b64  	%rd2044, %rd2043, %rd2040;
	cvt.u32.u16 	%r1246, %rs893;
	and.b32  	%r1247, %r1246, 255;
	mul.wide.u32 	%rd2045, %r1247, 16777216;
	cvt.u32.u16 	%r1248, %rs895;
	and.b32  	%r1249, %r1248, 255;
	mul.wide.u32 	%rd2046, %r1249, 256;
	cvt.u64.u16 	%rd2047, %rs896;
	and.b64  	%rd2048, %rd2047, 255;
	or.b64  	%rd2049, %rd2046, %rd2048;
	or.b64  	%rd2050, %rd2045, %rd2049;
	cvt.u32.u16 	%r1250, %rs894;
	and.b32  	%r1251, %r1250, 255;
	mul.wide.u32 	%rd2051, %r1251, 65536;
	or.b64  	%rd2052, %rd2050, %rd2051;
	or.b64  	%rd2053, %rd2044, %rd2052;
	cvt.u64.u16 	%rd2054, %rs890;
	shl.b64 	%rd2055, %rd2054, 56;
	cvt.u64.u16 	%rd2056, %rs889;
	shl.b64 	%rd2057, %rd2056, 48;
	and.b64  	%rd2058, %rd2057, 71776119061217280;
	or.b64  	%rd2059, %rd2058, %rd2055;
	or.b64  	%rd2060, %rd2059, %rd2053;
	shr.u64 	%rd2061, %rd2053, 32;
	shr.u64 	%rd2062, %rd2053, 40;
	shr.u64 	%rd2063, %rd2060, 48;
	shr.u64 	%rd2064, %rd2060, 56;
	st.global.u8 	[%rd227+1024], %rs896;
	st.global.u8 	[%rd227+1025], %rs895;
	st.global.u8 	[%rd227+1026], %rs894;
	st.global.u8 	[%rd227+1027], %rs893;
	st.global.u8 	[%rd227+1028], %rd2061;
	st.global.u8 	[%rd227+1029], %rd2062;
	st.global.u8 	[%rd227+1030], %rd2063;
	st.global.u8 	[%rd227+1031], %rd2064;
$L__BB11_241:
	setp.ge.s32 	%p117, %r60, %r114;
	@%p117 bra 	$L__BB11_243;
	cvt.u64.u16 	%rd2065, %rs900;
	shl.b64 	%rd2066, %rd2065, 40;
	and.b64  	%rd2067, %rd2066, 280375465082880;
	cvt.u64.u16 	%rd2068, %rs899;
	shl.b64 	%rd2069, %rd2068, 32;
	and.b64  	%rd2070, %rd2069, 1095216660480;
	or.b64  	%rd2071, %rd2070, %rd2067;
	cvt.u32.u16 	%r1252, %rs901;
	and.b32  	%r1253, %r1252, 255;
	mul.wide.u32 	%rd2072, %r1253, 16777216;
	cvt.u32.u16 	%r1254, %rs903;
	and.b32  	%r1255, %r1254, 255;
	mul.wide.u32 	%rd2073, %r1255, 256;
	cvt.u64.u16 	%rd2074, %rs904;
	and.b64  	%rd2075, %rd2074, 255;
	or.b64  	%rd2076, %rd2073, %rd2075;
	or.b64  	%rd2077, %rd2072, %rd2076;
	cvt.u32.u16 	%r1256, %rs902;
	and.b32  	%r1257, %r1256, 255;
	mul.wide.u32 	%rd2078, %r1257, 65536;
	or.b64  	%rd2079, %rd2077, %rd2078;
	or.b64  	%rd2080, %rd2071, %rd2079;
	cvt.u64.u16 	%rd2081, %rs898;
	shl.b64 	%rd2082, %rd2081, 56;
	cvt.u64.u16 	%rd2083, %rs897;
	shl.b64 	%rd2084, %rd2083, 48;
	and.b64  	%rd2085, %rd2084, 71776119061217280;
	or.b64  	%rd2086, %rd2085, %rd2082;
	or.b64  	%rd2087, %rd2086, %rd2080;
	shr.u64 	%rd2088, %rd2080, 32;
	shr.u64 	%rd2089, %rd2080, 40;
	shr.u64 	%rd2090, %rd2087, 48;
	shr.u64 	%rd2091, %rd2087, 56;
	st.global.u8 	[%rd227+1280], %rs904;
	st.global.u8 	[%rd227+1281], %rs903;
	st.global.u8 	[%rd227+1282], %rs902;
	st.global.u8 	[%rd227+1283], %rs901;
	st.global.u8 	[%rd227+1284], %rd2088;
	st.global.u8 	[%rd227+1285], %rd2089;
	st.global.u8 	[%rd227+1286], %rd2090;
	st.global.u8 	[%rd227+1287], %rd2091;
$L__BB11_243:
	setp.ge.s32 	%p118, %r61, %r114;
	@%p118 bra 	$L__BB11_245;
	cvt.u64.u16 	%rd2092, %rs908;
	shl.b64 	%rd2093, %rd2092, 40;
	and.b64  	%rd2094, %rd2093, 280375465082880;
	cvt.u64.u16 	%rd2095, %rs907;
	shl.b64 	%rd2096, %rd2095, 32;
	and.b64  	%rd2097, %rd2096, 1095216660480;
	or.b64  	%rd2098, %rd2097, %rd2094;
	cvt.u32.u16 	%r1258, %rs909;
	and.b32  	%r1259, %r1258, 255;
	mul.wide.u32 	%rd2099, %r1259, 16777216;
	cvt.u32.u16 	%r1260, %rs911;
	and.b32  	%r1261, %r1260, 255;
	mul.wide.u32 	%rd2100, %r1261, 256;
	cvt.u64.u16 	%rd2101, %rs912;
	and.b64  	%rd2102, %rd2101, 255;
	or.b64  	%rd2103, %rd2100, %rd2102;
	or.b64  	%rd2104, %rd2099, %rd2103;
	cvt.u32.u16 	%r1262, %rs910;
	and.b32  	%r1263, %r1262, 255;
	mul.wide.u32 	%rd2105, %r1263, 65536;
	or.b64  	%rd2106, %rd2104, %rd2105;
	or.b64  	%rd2107, %rd2098, %rd2106;
	cvt.u64.u16 	%rd2108, %rs906;
	shl.b64 	%rd2109, %rd2108, 56;
	cvt.u64.u16 	%rd2110, %rs905;
	shl.b64 	%rd2111, %rd2110, 48;
	and.b64  	%rd2112, %rd2111, 71776119061217280;
	or.b64  	%rd2113, %rd2112, %rd2109;
	or.b64  	%rd2114, %rd2113, %rd2107;
	shr.u64 	%rd2115, %rd2107, 32;
	shr.u64 	%rd2116, %rd2107, 40;
	shr.u64 	%rd2117, %rd2114, 48;
	shr.u64 	%rd2118, %rd2114, 56;
	st.global.u8 	[%rd227+1536], %rs912;
	st.global.u8 	[%rd227+1537], %rs911;
	st.global.u8 	[%rd227+1538], %rs910;
	st.global.u8 	[%rd227+1539], %rs909;
	st.global.u8 	[%rd227+1540], %rd2115;
	st.global.u8 	[%rd227+1541], %rd2116;
	st.global.u8 	[%rd227+1542], %rd2117;
	st.global.u8 	[%rd227+1543], %rd2118;
$L__BB11_245:
	setp.ge.s32 	%p119, %r62, %r114;
	@%p119 bra 	$L__BB11_247;
	cvt.u64.u16 	%rd2119, %rs916;
	shl.b64 	%rd2120, %rd2119, 40;
	and.b64  	%rd2121, %rd2120, 280375465082880;
	cvt.u64.u16 	%rd2122, %rs915;
	shl.b64 	%rd2123, %rd2122, 32;
	and.b64  	%rd2124, %rd2123, 1095216660480;
	or.b64  	%rd2125, %rd2124, %rd2121;
	cvt.u32.u16 	%r1264, %rs917;
	and.b32  	%r1265, %r1264, 255;
	mul.wide.u32 	%rd2126, %r1265, 16777216;
	cvt.u32.u16 	%r1266, %rs919;
	and.b32  	%r1267, %r1266, 255;
	mul.wide.u32 	%rd2127, %r1267, 256;
	cvt.u64.u16 	%rd2128, %rs920;
	and.b64  	%rd2129, %rd2128, 255;
	or.b64  	%rd2130, %rd2127, %rd2129;
	or.b64  	%rd2131, %rd2126, %rd2130;
	cvt.u32.u16 	%r1268, %rs918;
	and.b32  	%r1269, %r1268, 255;
	mul.wide.u32 	%rd2132, %r1269, 65536;
	or.b64  	%rd2133, %rd2131, %rd2132;
	or.b64  	%rd2134, %rd2125, %rd2133;
	cvt.u64.u16 	%rd2135, %rs914;
	shl.b64 	%rd2136, %rd2135, 56;
	cvt.u64.u16 	%rd2137, %rs913;
	shl.b64 	%rd2138, %rd2137, 48;
	and.b64  	%rd2139, %rd2138, 71776119061217280;
	or.b64  	%rd2140, %rd2139, %rd2136;
	or.b64  	%rd2141, %rd2140, %rd2134;
	shr.u64 	%rd2142, %rd2134, 32;
	shr.u64 	%rd2143, %rd2134, 40;
	shr.u64 	%rd2144, %rd2141, 48;
	shr.u64 	%rd2145, %rd2141, 56;
	st.global.u8 	[%rd227+1792], %rs920;
	st.global.u8 	[%rd227+1793], %rs919;
	st.global.u8 	[%rd227+1794], %rs918;
	st.global.u8 	[%rd227+1795], %rs917;
	st.global.u8 	[%rd227+1796], %rd2142;
	st.global.u8 	[%rd227+1797], %rd2143;
	st.global.u8 	[%rd227+1798], %rd2144;
	st.global.u8 	[%rd227+1799], %rd2145;
$L__BB11_247:
	ret;

}
	// .globl	_ZN3cub18CUB_300001_SM_10006detail10merge_sort30DeviceMergeSortPartitionKernelIP4KeyTjN4cuda3std3__44lessIS4_EES4_EEvbT_PT2_T0_SE_PSE_T1_SE_i
.visible .entry _ZN3cub18CUB_300001_SM_10006detail10merge_sort30DeviceMergeSortPartitionKernelIP4KeyTjN4cuda3std3__44lessIS4_EES4_EEvbT_PT2_T0_SE_PSE_T1_SE_i(
	.param .u8 _ZN3cub18CUB_300001_SM_10006detail10merge_sort30DeviceMergeSortPartitionKernelIP4KeyTjN4cuda3std3__44lessIS4_EES4_EEvbT_PT2_T0_SE_PSE_T1_SE_i_param_0,
	.param .u64 .ptr .align 1 _ZN3cub18CUB_300001_SM_10006detail10merge_sort30DeviceMergeSortPartitionKernelIP4KeyTjN4cuda3std3__44lessIS4_EES4_EEvbT_PT2_T0_SE_PSE_T1_SE_i_param_1,
	.param .u64 .ptr .align 1 _ZN3cub18CUB_300001_SM_10006detail10merge_sort30DeviceMergeSortPartitionKernelIP4KeyTjN4cuda3std3__44lessIS4_EES4_EEvbT_PT2_T0_SE_PSE_T1_SE_i_param_2,
	.param .u32 _ZN3cub18CUB_300001_SM_10006detail10merge_sort30DeviceMergeSortPartitionKernelIP4KeyTjN4cuda3std3__44lessIS4_EES4_EEvbT_PT2_T0_SE_PSE_T1_SE_i_param_3,
	.param .u32 _ZN3cub18CUB_300001_SM_10006detail10merge_sort30DeviceMergeSortPartitionKernelIP4KeyTjN4cuda3std3__44lessIS4_EES4_EEvbT_PT2_T0_SE_PSE_T1_SE_i_param_4,
	.param .u64 .ptr .align 1 _ZN3cub18CUB_300001_SM_10006detail10merge_sort30DeviceMergeSortPartitionKernelIP4KeyTjN4cuda3std3__44lessIS4_EES4_EEvbT_PT2_T0_SE_PSE_T1_SE_i_param_5,
	.param .align 1 .b8 _ZN3cub18CUB_300001_SM_10006detail10merge_sort30DeviceMergeSortPartitionKernelIP4KeyTjN4cuda3std3__44lessIS4_EES4_EEvbT_PT2_T0_SE_PSE_T1_SE_i_param_6[1],
	.param .u32 _ZN3cub18CUB_300001_SM_10006detail10merge_sort30DeviceMergeSortPartitionKernelIP4KeyTjN4cuda3std3__44lessIS4_EES4_EEvbT_PT2_T0_SE_PSE_T1_SE_i_param_7,
	.param .u32 _ZN3cub18CUB_300001_SM_10006detail10merge_sort30DeviceMergeSortPartitionKernelIP4KeyTjN4cuda3std3__44lessIS4_EES4_EEvbT_PT2_T0_SE_PSE_T1_SE_i_param_8
)
{
	.reg .pred 	%p<10>;
	.reg .b16 	%rs<2>;
	.reg .b32 	%r<82>;
	.reg .b64 	%rd<111>;

	ld.param.s8 	%rs1, [_ZN3cub18CUB_300001_SM_10006detail10merge_sort30DeviceMergeSortPartitionKernelIP4KeyTjN4cuda3std3__44lessIS4_EES4_EEvbT_PT2_T0_SE_PSE_T1_SE_i_param_0];
	ld.param.u32 	%r20, [_ZN3cub18CUB_300001_SM_10006detail10merge_sort30DeviceMergeSortPartitionKernelIP4KeyTjN4cuda3std3__44lessIS4_EES4_EEvbT_PT2_T0_SE_PSE_T1_SE_i_param_3];
	ld.param.u32 	%r21, [_ZN3cub18CUB_300001_SM_10006detail10merge_sort30DeviceMergeSortPartitionKernelIP4KeyTjN4cuda3std3__44lessIS4_EES4_EEvbT_PT2_T0_SE_PSE_T1_SE_i_param_4];
	ld.param.u64 	%rd4, [_ZN3cub18CUB_300001_SM_10006detail10merge_sort30DeviceMergeSortPartitionKernelIP4KeyTjN4cuda3std3__44lessIS4_EES4_EEvbT_PT2_T0_SE_PSE_T1_SE_i_param_5];
	ld.param.u32 	%r22, [_ZN3cub18CUB_300001_SM_10006detail10merge_sort30DeviceMergeSortPartitionKernelIP4KeyTjN4cuda3std3__44lessIS4_EES4_EEvbT_PT2_T0_SE_PSE_T1_SE_i_param_7];
	ld.param.u32 	%r23, [_ZN3cub18CUB_300001_SM_10006detail10merge_sort30DeviceMergeSortPartitionKernelIP4KeyTjN4cuda3std3__44lessIS4_EES4_EEvbT_PT2_T0_SE_PSE_T1_SE_i_param_8];
	cvta.to.global.u64 	%rd1, %rd4;
	mov.u32 	%r24, %ntid.x;
	mov.u32 	%r25, %ctaid.x;
	mov.u32 	%r26, %tid.x;
	mad.lo.s32 	%r1, %r24, %r25, %r26;
	setp.ge.u32 	%p1, %r1, %r21;
	@%p1 bra 	$L__BB12_11;
	shr.u32 	%r27, %r22, 1;
	add.s32 	%r2, %r22, -1;
	neg.s32 	%r28, %r22;
	and.b32  	%r29, %r1, %r28;
	mul.lo.s32 	%r30, %r23, %r29;
	mul.lo.s32 	%r31, %r23, %r27;
	min.u32 	%r3, %r30, %r20;
	not.b32 	%r32, %r30;
	min.u32 	%r33, %r31, %r32;
	add.s32 	%r34, %r33, %r30;
	min.u32 	%r4, %r34, %r20;
	not.b32 	%r35, %r4;
	min.u32 	%r36, %r31, %r35;
	add.s32 	%r37, %r36, %r4;
	min.u32 	%r5, %r37, %r20;
	// begin inline asm
	griddepcontrol.wait;
	// end inline asm
	add.s32 	%r38, %r1, 1;
	setp.ne.s32 	%p2, %r38, %r21;
	@%p2 bra 	$L__BB12_3;
	mul.wide.u32 	%rd106, %r1, 4;
	add.s64 	%rd107, %rd1, %rd106;
	st.global.u32 	[%rd107], %r4;
	bra.uni 	$L__BB12_11;
$L__BB12_3:
	sub.s32 	%r39, %r5, %r3;
	and.b32  	%r40, %r2, %r1;
	mul.lo.s32 	%r41, %r40, %r23;
	min.u32 	%r6, %r41, %r39;
	setp.eq.s16 	%p3, %rs1, 0;
	@%p3 bra 	$L__BB12_7;
	sub.s32 	%r42, %r4, %r3;
	sub.s32 	%r43, %r5, %r4;
	max.u32 	%r44, %r6, %r43;
	sub.s32 	%r81, %r44, %r43;
	min.u32 	%r77, %r42, %r6;
	setp.ge.u32 	%p4, %r81, %r77;
	@%p4 bra 	$L__BB12_10;
	cvt.u64.u32 	%rd6, %r3;
	cvt.u64.u32 	%rd16, %r4;
$L__BB12_6:
	ld.param.u64 	%rd108, [_ZN3cub18CUB_300001_SM_10006detail10merge_sort30DeviceMergeSortPartitionKernelIP4KeyTjN4cuda3std3__44lessIS4_EES4_EEvbT_PT2_T0_SE_PSE_T1_SE_i_param_1];
	sub.s32 	%r45, %r77, %r81;
	shr.u32 	%r46, %r45, 1;
	add.s32 	%r47, %r46, %r81;
	cvt.u64.u32 	%rd5, %r47;
	add.s64 	%rd7, %rd5, %rd6;
	cvta.to.global.u64 	%rd8, %rd108;
	shl.b64 	%rd9, %rd7, 3;
	add.s64 	%rd10, %rd8, %rd9;
	ld.global.u8 	%rd11, [%rd10];
	ld.global.u8 	%r48, [%rd10+1];
	ld.global.u8 	%r49, [%rd10+2];
	ld.global.u8 	%r50, [%rd10+3];
	ld.global.u8 	%rd12, [%rd10+4];
	ld.global.u8 	%rd13, [%rd10+5];
	ld.global.u8 	%rd14, [%rd10+6];
	not.b32 	%r51, %r47;
	add.s32 	%r52, %r6, %r51;
	cvt.u64.u32 	%rd15, %r52;
	add.s64 	%rd17, %rd15, %rd16;
	shl.b64 	%rd18, %rd17, 3;
	add.s64 	%rd19, %rd8, %rd18;
	ld.global.u8 	%rd20, [%rd19];
	ld.global.u8 	%r53, [%rd19+1];
	ld.global.u8 	%r54, [%rd19+2];
	ld.global.u8 	%r55, [%rd19+3];
	ld.global.u8 	%rd21, [%rd19+4];
	ld.global.u8 	%rd22, [%rd19+5];
	ld.global.u8 	%rd23, [%rd19+6];
	ld.global.u8 	%rd24, [%rd19+7];
	shl.b64 	%rd25, %rd24, 56;
	shl.b64 	%rd26, %rd23, 48;
	shl.b64 	%rd27, %rd22, 40;
	shl.b64 	%rd28, %rd21, 32;
	mul.wide.u32 	%rd29, %r55, 16777216;
	mul.wide.u32 	%rd30, %r54, 65536;
	mul.wide.u32 	%rd31, %r53, 256;
	or.b64  	%rd32, %rd31, %rd20;
	or.b64  	%rd33, %rd32, %rd30;
	or.b64  	%rd34, %rd33, %rd29;
	or.b64  	%rd35, %rd34, %rd28;
	or.b64  	%rd36, %rd35, %rd27;
	or.b64  	%rd37, %rd36, %rd26;
	or.b64  	%rd38, %rd37, %rd25;
	ld.global.u8 	%rd39, [%rd10+7];
	shl.b64 	%rd40, %rd39, 56;
	shl.b64 	%rd41, %rd14, 48;
	shl.b64 	%rd42, %rd13, 40;
	shl.b64 	%rd43, %rd12, 32;
	mul.wide.u32 	%rd44, %r50, 16777216;
	mul.wide.u32 	%rd45, %r49, 65536;
	mul.wide.u32 	%rd46, %r48, 256;
	or.b64  	%rd47, %rd46, %rd11;
	or.b64  	%rd48, %rd47, %rd45;
	or.b64  	%rd49, %rd48, %rd44;
	or.b64  	%rd50, %rd49, %rd43;
	or.b64  	%rd51, %rd50, %rd42;
	or.b64  	%rd52, %rd51, %rd41;
	or.b64  	%rd53, %rd52, %rd40;
	setp.lt.s64 	%p5, %rd38, %rd53;
	add.s32 	%r56, %r47, 1;
	selp.b32 	%r81, %r81, %r56, %p5;
	selp.b32 	%r77, %r47, %r77, %p5;
	setp.lt.u32 	%p6, %r81, %r77;
	@%p6 bra 	$L__BB12_6;
	bra.uni 	$L__BB12_10;
$L__BB12_7:
	sub.s32 	%r57, %r4, %r3;
	sub.s32 	%r58, %r5, %r4;
	max.u32 	%r59, %r6, %r58;
	sub.s32 	%r81, %r59, %r58;
	min.u32 	%r79, %r57, %r6;
	setp.ge.u32 	%p7, %r81, %r79;
	@%p7 bra 	$L__BB12_10;
	cvt.u64.u32 	%rd55, %r3;
	cvt.u64.u32 	%rd65, %r4;
$L__BB12_9:
	ld.param.u64 	%rd109, [_ZN3cub18CUB_300001_SM_10006detail10merge_sort30DeviceMergeSortPartitionKernelIP4KeyTjN4cuda3std3__44lessIS4_EES4_EEvbT_PT2_T0_SE_PSE_T1_SE_i_param_2];
	sub.s32 	%r60, %r79, %r81;
	shr.u32 	%r61, %r60, 1;
	add.s32 	%r62, %r61, %r81;
	cvt.u64.u32 	%rd54, %r62;
	add.s64 	%rd56, %rd54, %rd55;
	cvta.to.global.u64 	%rd57, %rd109;
	shl.b64 	%rd58, %rd56, 3;
	add.s64 	%rd59, %rd57, %rd58;
	ld.global.u8 	%rd60, [%rd59];
	ld.global.u8 	%r63, [%rd59+1];
	ld.global.u8 	%r64, [%rd59+2];
	ld.global.u8 	%r65, [%rd59+3];
	ld.global.u8 	%rd61, [%rd59+4];
	ld.global.u8 	%rd62, [%rd59+5];
	ld.global.u8 	%rd63, [%rd59+6];
	not.b32 	%r66, %r62;
	add.s32 	%r67, %r6, %r66;
	cvt.u64.u32 	%rd64, %r67;
	add.s64 	%rd66, %rd64, %rd65;
	shl.b64 	%rd67, %rd66, 3;
	add.s64 	%rd68, %rd57, %rd67;
	ld.global.u8 	%rd69, [%rd68];
	ld.global.u8 	%r68, [%rd68+1];
	ld.global.u8 	%r69, [%rd68+2];
	ld.global.u8 	%r70, [%rd68+3];
	ld.global.u8 	%rd70, [%rd68+4];
	ld.global.u8 	%rd71, [%rd68+5];
	ld.global.u8 	%rd72, [%rd68+6];
	ld.global.u8 	%rd73, [%rd68+7];
	shl.b64 	%rd74, %rd73, 56;
	shl.b64 	%rd75, %rd72, 48;
	shl.b64 	%rd76, %rd71, 40;
	shl.b64 	%rd77, %rd70, 32;
	mul.wide.u32 	%rd78, %r70, 16777216;
	mul.wide.u32 	%rd79, %r69, 65536;
	mul.wide.u32 	%rd80, %r68, 256;
	or.b64  	%rd81, %rd80, %rd69;
	or.b64  	%rd82, %rd81, %rd79;
	or.b64  	%rd83, %rd82, %rd78;
	or.b64  	%rd84, %rd83, %rd77;
	or.b64  	%rd85, %rd84, %rd76;
	or.b64  	%rd86, %rd85, %rd75;
	or.b64  	%rd87, %rd86, %rd74;
	ld.global.u8 	%rd88, [%rd59+7];
	shl.b64 	%rd89, %rd88, 56;
	shl.b64 	%rd90, %rd63, 48;
	shl.b64 	%rd91, %rd62, 40;
	shl.b64 	%rd92, %rd61, 32;
	mul.wide.u32 	%rd93, %r65, 16777216;
	mul.wide.u32 	%rd94, %r64, 65536;
	mul.wide.u32 	%rd95, %r63, 256;
	or.b64  	%rd96, %rd95, %rd60;
	or.b64  	%rd97, %rd96, %rd94;
	or.b64  	%rd98, %rd97, %rd93;
	or.b64  	%rd99, %rd98, %rd92;
	or.b64  	%rd100, %rd99, %rd91;
	or.b64  	%rd101, %rd100, %rd90;
	or.b64  	%rd102, %rd101, %rd89;
	setp.lt.s64 	%p8, %rd87, %rd102;
	add.s32 	%r71, %r62, 1;
	selp.b32 	%r81, %r81, %r71, %p8;
	selp.b32 	%r79, %r62, %r79, %p8;
	setp.lt.u32 	%p9, %r81, %r79;
	@%p9 bra 	$L__BB12_9;
$L__BB12_10:
	ld.param.u64 	%rd110, [_ZN3cub18CUB_300001_SM_10006detail10merge_sort30DeviceMergeSortPartitionKernelIP4KeyTjN4cuda3std3__44lessIS4_EES4_EEvbT_PT2_T0_SE_PSE_T1_SE_i_param_5];
	add.s32 	%r72, %r81, %r3;
	mov.u32 	%r73, %ntid.x;
	mov.u32 	%r74, %ctaid.x;
	mov.u32 	%r75, %tid.x;
	mad.lo.s32 	%r76, %r73, %r74, %r75;
	cvta.to.global.u64 	%rd103, %rd110;
	mul.wide.u32 	%rd104, %r76, 4;
	add.s64 	%rd105, %rd103, %rd104;
	st.global.u32 	[%rd105], %r72;
$L__BB12_11:
	ret;

}
	// .globl	_ZN3cub18CUB_300001_SM_10006detail10merge_sort26DeviceMergeSortMergeKernelINS2_10policy_hubIP4KeyTE9Policy600ES6_PNS0_8NullTypeES6_SA_jN4cuda3std3__44lessIS5_EES5_S9_EEvbT2_T3_T4_PT6_PT7_T5_PSI_SI_NS1_7vsmem_tE
.visible .entry _ZN3cub18CUB_300001_SM_10006detail10merge_sort26DeviceMergeSortMergeKernelINS2_10policy_hubIP4KeyTE9Policy600ES6_PNS0_8NullTypeES6_SA_jN4cuda3std3__44lessIS5_EES5_S9_EEvbT2_T3_T4_PT6_PT7_T5_PSI_SI_NS1_7vsmem_tE(
	.param .u8 _ZN3cub18CUB_300001_SM_10006detail10merge_sort26DeviceMergeSortMergeKernelINS2_10policy_hubIP4KeyTE9Policy600ES6_PNS0_8NullTypeES6_SA_jN4cuda3std3__44lessIS5_EES5_S9_EEvbT2_T3_T4_PT6_PT7_T5_PSI_SI_NS1_7vsmem_tE_param_0,
	.param .u64 .ptr .align 1 _ZN3cub18CUB_300001_SM_10006detail10merge_sort26DeviceMergeSortMergeKernelINS2_10policy_hubIP4KeyTE9Policy600ES6_PNS0_8NullTypeES6_SA_jN4cuda3std3__44lessIS5_EES5_S9_EEvbT2_T3_T4_PT6_PT7_T5_PSI_SI_NS1_7vsmem_tE_param_1,
	.param .u64 .ptr .align 1 _ZN3cub18CUB_300001_SM_10006detail10merge_sort26DeviceMergeSortMergeKernelINS2_10policy_hubIP4KeyTE9Policy600ES6_PNS0_8NullTypeES6_SA_jN4cuda3std3__44lessIS5_EES5_S9_EEvbT2_T3_T4_PT6_PT7_T5_PSI_SI_NS1_7vsmem_tE_param_2,
	.param .u32 _ZN3cub18CUB_300001_SM_10006detail10merge_sort26DeviceMergeSortMergeKernelINS2_10policy_hubIP4KeyTE9Policy600ES6_PNS0_8NullTypeES6_SA_jN4cuda3std3__44lessIS5_EES5_S9_EEvbT2_T3_T4_PT6_PT7_T5_PSI_SI_NS1_7vsmem_tE_param_3,
	.param .u64 .ptr .align 1 _ZN3cub18CUB_300001_SM_10006detail10merge_sort26DeviceMergeSortMergeKernelINS2_10policy_hubIP4KeyTE9Policy600ES6_PNS0_8NullTypeES6_SA_jN4cuda3std3__44lessIS5_EES5_S9_EEvbT2_T3_T4_PT6_PT7_T5_PSI_SI_NS1_7vsmem_tE_param_4,
	.param .u64 .ptr .align 1 _ZN3cub18CUB_300001_SM_10006detail10merge_sort26DeviceMergeSortMergeKernelINS2_10policy_hubIP4KeyTE9Policy600ES6_PNS0_8NullTypeES6_SA_jN4cuda3std3__44lessIS5_EES5_S9_EEvbT2_T3_T4_PT6_PT7_T5_PSI_SI_NS1_7vsmem_tE_param_5,
	.param .align 1 .b8 _ZN3cub18CUB_300001_SM_10006detail10merge_sort26DeviceMergeSortMergeKernelINS2_10policy_hubIP4KeyTE9Policy600ES6_PNS0_8NullTypeES6_SA_jN4cuda3std3__44lessIS5_EES5_S9_EEvbT2_T3_T4_PT6_PT7_T5_PSI_SI_NS1_7vsmem_tE_param_6[1],
	.param .u64 .ptr .align 1 _ZN3cub18CUB_300001_SM_10006detail10merge_sort26DeviceMergeSortMergeKernelINS2_10policy_hubIP4KeyTE9Policy600ES6_PNS0_8NullTypeES6_SA_jN4cuda3std3__44lessIS5_EES5_S9_EEvbT2_T3_T4_PT6_PT7_T5_PSI_SI_NS1_7vsmem_tE_param_7,
	.param .u32 _ZN3cub18CUB_300001_SM_10006detail10merge_sort26DeviceMergeSortMergeKernelINS2_10policy_hubIP4KeyTE9Policy600ES6_PNS0_8NullTypeES6_SA_jN4cuda3std3__44lessIS5_EES5_S9_EEvbT2_T3_T4_PT6_PT7_T5_PSI_SI_NS1_7vsmem_tE_param_8,
	.param .align 8 .b8 _ZN3cub18CUB_300001_SM_10006detail10merge_sort26DeviceMergeSortMergeKernelINS2_10policy_hubIP4KeyTE9Policy600ES6_PNS0_8NullTypeES6_SA_jN4cuda3std3__44lessIS5_EES5_S9_EEvbT2_T3_T4_PT6_PT7_T5_PSI_SI_NS1_7vsmem_tE_param_9[8]
)
.maxntid 256
{
	.reg .pred 	%p<210>;
	.reg .b16 	%rs<2198>;
	.reg .b32 	%r<2051>;
	.reg .b64 	%rd<899>;
	// demoted variable
	.shared .align 16 .b8 _ZZN3cub18CUB_300001_SM_10006detail10merge_sort26DeviceMergeSortMergeKernelINS2_10policy_hubIP4KeyTE9Policy600ES6_PNS0_8NullTypeES6_SA_jN4cuda3std3__44lessIS5_EES5_S9_EEvbT2_T3_T4_PT6_PT7_T5_PSI_SI_NS1_7vsmem_tEE19static_temp_storage[16912];
	ld.param.u64 	%rd14, [_ZN3cub18CUB_300001_SM_10006detail10merge_sort26DeviceMergeSortMergeKernelINS2_10policy_hubIP4KeyTE9Policy600ES6_PNS0_8NullTypeES6_SA_jN4cuda3std3__44lessIS5_EES5_S9_EEvbT2_T3_T4_PT6_PT7_T5_PSI_SI_NS1_7vsmem_tE_param_1];
	ld.param.u32 	%r97, [_ZN3cub18CUB_300001_SM_10006detail10merge_sort26DeviceMergeSortMergeKernelINS2_10policy_hubIP4KeyTE9Policy600ES6_PNS0_8NullTypeES6_SA_jN4cuda3std3__44lessIS5_EES5_S9_EEvbT2_T3_T4_PT6_PT7_T5_PSI_SI_NS1_7vsmem_tE_param_3];
	ld.param.u64 	%rd15, [_ZN3cub18CUB_300001_SM_10006detail10merge_sort26DeviceMergeSortMergeKernelINS2_10policy_hubIP4KeyTE9Policy600ES6_PNS0_8NullTypeES6_SA_jN4cuda3std3__44lessIS5_EES5_S9_EEvbT2_T3_T4_PT6_PT7_T5_PSI_SI_NS1_7vsmem_tE_param_4];
	ld.param.u64 	%rd16, [_ZN3cub18CUB_300001_SM_10006detail10merge_sort26DeviceMergeSortMergeKernelINS2_10policy_hubIP4KeyTE9Policy600ES6_PNS0_8NullTypeES6_SA_jN4cuda3std3__44lessIS5_EES5_S9_EEvbT2_T3_T4_PT6_PT7_T5_PSI_SI_NS1_7vsmem_tE_param_7];
	ld.param.u32 	%r98, [_ZN3cub18CUB_300001_SM_10006detail10merge_sort26DeviceMergeSortMergeKernelINS2_10policy_hubIP4KeyTE9Policy600ES6_PNS0_8NullTypeES6_SA_jN4cuda3std3__44lessIS5_EES5_S9_EEvbT2_T3_T4_PT6_PT7_T5_PSI_SI_NS1_7vsmem_tE_param_8];
	cvta.to.global.u64 	%rd1, %rd15;
	cvta.to.global.u64 	%rd2, %rd14;
	cvta.to.global.u64 	%rd3, %rd16;
	mov.u32 	%r1, %ctaid.x;
	mov.u32 	%r99, %nctaid.x;
	mov.u32 	%r2, %tid.x;
	add.s32 	%r100, %r99, -1;
	setp.ge.u32 	%p33, %r1, %r100;
	@%p33 bra 	$L__BB13_101;
	ld.param.s8 	%rs1620, [_ZN3cub18CUB_300001_SM_10006detail10merge_sort26DeviceMergeSortMergeKernelINS2_10policy_hubIP4KeyTE9Policy600ES6_PNS0_8NullTypeES6_SA_jN4cuda3std3__44lessIS5_EES5_S9_EEvbT2_T3_T4_PT6_PT7_T5_PSI_SI_NS1_7vsmem_tE_param_0];
	mul.wide.u32 	%rd455, %r1, 4;
	add.s64 	%rd456, %rd3, %rd455;
	ld.global.u32 	%r1071, [%rd456];
	ld.global.u32 	%r1072, [%rd456+4];
	neg.s32 	%r1073, %r98;
	and.b32  	%r1074, %r1, %r1073;
	shl.b32 	%r3, %r1074, 11;
	shl.b32 	%r1075, %r98, 10;
	and.b32  	%r4, %r1075, -2048;
	sub.s32 	%r1076, %r1, %r1074;
	shl.b32 	%r1077, %r1076, 11;
	sub.s32 	%r5, %r1071, %r3;
	sub.s32 	%r1078, %r1072, %r3;
	sub.s32 	%r1079, %r97, %r3;
	max.u32 	%r1080, %r1079, %r4;
	sub.s32 	%r1081, %r1080, %r4;
	sub.s32 	%r1082, %r1077, %r5;
	min.u32 	%r6, %r1082, %r1081;
	setp.eq.s32 	%p131, %r1077, -2048;
	selp.b32 	%r1083, 2047, 2048, %p131;
	add.s32 	%r1084, %r1083, %r1077;
	sub.s32 	%r1085, %r1084, %r1078;
	or.b32  	%r1086, %r1, %r1073;
	setp.eq.s32 	%p132, %r1086, -1;
	min.u32 	%r1087, %r4, %r1079;
	selp.b32 	%r1088, %r1087, %r1078, %p132;
	selp.b32 	%r1089, %r4, %r1085, %p132;
	min.u32 	%r7, %r1089, %r1081;
	sub.s32 	%r8, %r1088, %r5;
	// begin inline asm
	griddepcontrol.wait;
	// end inline asm
	setp.eq.s16 	%p133, %rs1620, 0;
	@%p133 bra 	$L__BB13_26;
	cvt.u64.u32 	%rd457, %r3;
	cvt.u64.u32 	%rd458, %r5;
	add.s64 	%rd459, %rd458, %rd457;
	cvt.u64.u32 	%rd460, %r4;
	add.s64 	%rd461, %rd457, %rd460;
	cvt.u64.u32 	%rd462, %r6;
	add.s64 	%rd463, %rd461, %rd462;
	setp.ge.s32 	%p134, %r2, %r8;
	cvt.u64.u32 	%rd464, %r2;
	add.s64 	%rd465, %rd459, %rd464;
	shl.b64 	%rd466, %rd465, 3;
	add.s64 	%rd4, %rd2, %rd466;
	sub.s32 	%r1090, %r2, %r8;
	cvt.s64.s32 	%rd467, %r1090;
	add.s64 	%rd468, %rd463, %rd467;
	shl.b64 	%rd469, %rd468, 3;
	add.s64 	%rd5, %rd2, %rd469;
	@%p134 bra 	$L__BB13_4;
	ld.global.u8 	%rs1797, [%rd4];
	ld.global.u8 	%rs1796, [%rd4+1];
	ld.global.u8 	%rs1795, [%rd4+2];
	ld.global.u8 	%rs1794, [%rd4+3];
	ld.global.u8 	%rs1793, [%rd4+4];
	ld.global.u8 	%rs1792, [%rd4+5];
	ld.global.u8 	%rs1791, [%rd4+6];
	ld.global.u8 	%rs1790, [%rd4+7];
	bra.uni 	$L__BB13_5;
$L__BB13_4:
	ld.global.u8 	%rs1797, [%rd5];
	ld.global.u8 	%rs1796, [%rd5+1];
	ld.global.u8 	%rs1795, [%rd5+2];
	ld.global.u8 	%rs1794, [%rd5+3];
	ld.global.u8 	%rs1793, [%rd5+4];
	ld.global.u8 	%rs1792, [%rd5+5];
	ld.global.u8 	%rs1791, [%rd5+6];
	ld.global.u8 	%rs1790, [%rd5+7];
$L__BB13_5:
	add.s32 	%r1091, %r2, 256;
	setp.lt.s32 	%p135, %r1091, %r8;
	@%p135 bra 	$L__BB13_7;
	ld.global.u8 	%rs1789, [%rd5+2048];
	ld.global.u8 	%rs1788, [%rd5+2049];
	ld.global.u8 	%rs1787, [%rd5+2050];
	ld.global.u8 	%rs1786, [%rd5+2051];
	ld.global.u8 	%rs1785, [%rd5+2052];
	ld.global.u8 	%rs1784, [%rd5+2053];
	ld.global.u8 	%rs1783, [%rd5+2054];
	ld.global.u8 	%rs1782, [%rd5+2055];
	bra.uni 	$L__BB13_8;
$L__BB13_7:
	ld.global.u8 	%rs1789, [%rd4+2048];
	ld.global.u8 	%rs1788, [%rd4+2049];
	ld.global.u8 	%rs1787, [%rd4+2050];
	ld.global.u8 	%rs1786, [%rd4+2051];
	ld.global.u8 	%rs1785, [%rd4+2052];
	ld.global.u8 	%rs1784, [%rd4+2053];
	ld.global.u8 	%rs1783, [%rd4+2054];
	ld.global.u8 	%rs1782, [%rd4+2055];
$L__BB13_8:
	add.s32 	%r1092, %r2, 512;
	setp.lt.s32 	%p136, %r1092, %r8;
	@%p136 bra 	$L__BB13_10;
	ld.global.u8 	%rs1781, [%rd5+4096];
	ld.global.u8 	%rs1780, [%rd5+4097];
	ld.global.u8 	%rs1779, [%rd5+4098];
	ld.global.u8 	%rs1778, [%rd5+4099];
	ld.global.u8 	%rs1777, [%rd5+4100];
	ld.global.u8 	%rs1776, [%rd5+4101];
	ld.global.u8 	%rs1775, [%rd5+4102];
	ld.global.u8 	%rs1774, [%rd5+4103];
	bra.uni 	$L__BB13_11;
$L__BB13_10:
	ld.global.u8 	%rs1781, [%rd4+4096];
	ld.global.u8 	%rs1780, [%rd4+4097];
	ld.global.u8 	%rs1779, [%rd4+4098];
	ld.global.u8 	%rs1778, [%rd4+4099];
	ld.global.u8 	%rs1777, [%rd4+4100];
	ld.global.u8 	%rs1776, [%rd4+4101];
	ld.global.u8 	%rs1775, [%rd4+4102];
	ld.global.u8 	%rs1774, [%rd4+4103];
$L__BB13_11:
	add.s32 	%r1093, %r2, 768;
	setp.lt.s32 	%p137, %r1093, %r8;
	@%p137 bra 	$L__BB13_13;
	ld.global.u8 	%rs1773, [%rd5+6144];
	ld.global.u8 	%rs1772, [%rd5+6145];
	ld.global.u8 	%rs1771, [%rd5+6146];
	ld.global.u8 	%rs1770, [%rd5+6147];
	ld.global.u8 	%rs1769, [%rd5+6148];
	ld.global.u8 	%rs1768, [%rd5+6149];
	ld.global.u8 	%rs1767, [%rd5+6150];
	ld.global.u8 	%rs1766, [%rd5+6151];
	bra.uni 	$L__BB13_14;
$L__BB13_13:
	ld.global.u8 	%rs1773, [%rd4+6144];
	ld.global.u8 	%rs1772, [%rd4+6145];
	ld.global.u8 	%rs1771, [%rd4+6146];
	ld.global.u8 	%rs1770, [%rd4+6147];
	ld.global.u8 	%rs1769, [%rd4+6148];
	ld.global.u8 	%rs1768, [%rd4+6149];
	ld.global.u8 	%rs1767, [%rd4+6150];
	ld.global.u8 	%rs1766, [%rd4+6151];
$L__BB13_14:
	or.b32  	%r1094, %r2, 1024;
	setp.lt.s32 	%p138, %r1094, %r8;
	@%p138 bra 	$L__BB13_16;
	ld.global.u8 	%rs1765, [%rd5+8192];
	ld.global.u8 	%rs1764, [%rd5+8193];
	ld.global.u8 	%rs1763, [%rd5+8194];
	ld.global.u8 	%rs1762, [%rd5+8195];
	ld.global.u8 	%rs1761, [%rd5+8196];
	ld.global.u8 	%rs1760, [%rd5+8197];
	ld.global.u8 	%rs1759, [%rd5+8198];
	ld.global.u8 	%rs1758, [%rd5+8199];
	bra.uni 	$L__BB13_17;
$L__BB13_16:
	ld.global.u8 	%rs1765, [%rd4+8192];
	ld.global.u8 	%rs1764, [%rd4+8193];
	ld.global.u8 	%rs1763, [%rd4+8194];
	ld.global.u8 	%rs1762, [%rd4+8195];
	ld.global.u8 	%rs1761, [%rd4+8196];
	ld.global.u8 	%rs1760, [%rd4+8197];
	ld.global.u8 	%rs1759, [%rd4+8198];
	ld.global.u8 	%rs1758, [%rd4+8199];
$L__BB13_17:
	add.s32 	%r1095, %r2, 1280;
	setp.lt.s32 	%p139, %r1095, %r8;
	@%p139 bra 	$L__BB13_19;
	ld.global.u8 	%rs1757, [%rd5+10240];
	ld.global.u8 	%rs1756, [%rd5+10241];
	ld.global.u8 	%rs1755, [%rd5+10242];
	ld.global.u8 	%rs1754, [%rd5+10243];
	ld.global.u8 	%rs1753, [%rd5+10244];
	ld.global.u8 	%rs1752, [%rd5+10245];
	ld.global.u8 	%rs1751, [%rd5+10246];
	ld.global.u8 	%rs1750, [%rd5+10247];
	bra.uni 	$L__BB13_20;
$L__BB13_19:
	ld.global.u8 	%rs1757, [%rd4+10240];
	ld.global.u8 	%rs1756, [%rd4+10241];
	ld.global.u8 	%rs1755, [%rd4+10242];
	ld.global.u8 	%rs1754, [%rd4+10243];
	ld.global.u8 	%rs1753, [%rd4+10244];
	ld.global.u8 	%rs1752, [%rd4+10245];
	ld.global.u8 	%rs1751, [%rd4+10246];
	ld.global.u8 	%rs1750, [%rd4+10247];
$L__BB13_20:
	add.s32 	%r1096, %r2, 1536;
	setp.lt.s32 	%p140, %r1096, %r8;
	@%p140 bra 	$L__BB13_22;
	ld.global.u8 	%rs1749, [%rd5+12288];
	ld.global.u8 	%rs1748, [%rd5+12289];
	ld.global.u8 	%rs1747, [%rd5+12290];
	ld.global.u8 	%rs1746, [%rd5+12291];
	ld.global.u8 	%rs1745, [%rd5+12292];
	ld.global.u8 	%rs1744, [%rd5+12293];
	ld.global.u8 	%rs1743, [%rd5+12294];
	ld.global.u8 	%rs1742, [%rd5+12295];
	bra.uni 	$L__BB13_23;
$L__BB13_22:
	ld.global.u8 	%rs1749, [%rd4+12288];
	ld.global.u8 	%rs1748, [%rd4+12289];
	ld.global.u8 	%rs1747, [%rd4+12290];
	ld.global.u8 	%rs1746, [%rd4+12291];
	ld.global.u8 	%rs1745, [%rd4+12292];
	ld.global.u8 	%rs1744, [%rd4+12293];
	ld.global.u8 	%rs1743, [%rd4+12294];
	ld.global.u8 	%rs1742, [%rd4+12295];
$L__BB13_23:
	add.s32 	%r1097, %r2, 1792;
	setp.lt.s32 	%p141, %r1097, %r8;
	@%p141 bra 	$L__BB13_25;
	ld.global.u8 	%rs1741, [%rd5+14336];
	ld.global.u8 	%rs1740, [%rd5+14337];
	ld.global.u8 	%rs1739, [%rd5+14338];
	ld.global.u8 	%rs1738, [%rd5+14339];
	ld.global.u8 	%rs1737, [%rd5+14340];
	ld.global.u8 	%rs1736, [%rd5+14341];
	ld.global.u8 	%rs1735, [%rd5+14342];
	ld.global.u8 	%rs1734, [%rd5+14343];
	bra.uni 	$L__BB13_50;
$L__BB13_25:
	ld.global.u8 	%rs1741, [%rd4+14336];
	ld.global.u8 	%rs1740, [%rd4+14337];
	ld.global.u8 	%rs1739, [%rd4+14338];
	ld.global.u8 	%rs1738, [%rd4+14339];
	ld.global.u8 	%rs1737, [%rd4+14340];
	ld.global.u8 	%rs1736, [%rd4+14341];
	ld.global.u8 	%rs1735, [%rd4+14342];
	ld.global.u8 	%rs1734, [%rd4+14343];
	bra.uni 	$L__BB13_50;
$L__BB13_26:
	cvt.u64.u32 	%rd470, %r3;
	cvt.u64.u32 	%rd471, %r5;
	add.s64 	%rd472, %rd471, %rd470;
	cvt.u64.u32 	%rd473, %r4;
	add.s64 	%rd474, %rd470, %rd473;
	cvt.u64.u32 	%rd475, %r6;
	add.s64 	%rd476, %rd474, %rd475;
	setp.ge.s32 	%p142, %r2, %r8;
	cvt.u64.u32 	%rd477, %r2;
	add.s64 	%rd478, %rd472, %rd477;
	shl.b64 	%rd479, %rd478, 3;
	add.s64 	%rd6, %rd1, %rd479;
	sub.s32 	%r1098, %r2, %r8;
	cvt.s64.s32 	%rd480, %r1098;
	add.s64 	%rd481, %rd476, %rd480;
	shl.b64 	%rd482, %rd481, 3;
	add.s64 	%rd7, %rd1, %rd482;
	@%p142 bra 	$L__BB13_28;
	ld.global.u8 	%rs1797, [%rd6];
	ld.global.u8 	%rs1796, [%rd6+1];
	ld.global.u8 	%rs1795, [%rd6+2];
	ld.global.u8 	%rs1794, [%rd6+3];
	ld.global.u8 	%rs1793, [%rd6+4];
	ld.global.u8 	%rs1792, [%rd6+5];
	ld.global.u8 	%rs1791, [%rd6+6];
	ld.global.u8 	%rs1790, [%rd6+7];
	bra.uni 	$L__BB13_29;
$L__BB13_28:
	ld.global.u8 	%rs1797, [%rd7];
	ld.global.u8 	%rs1796, [%rd7+1];
	ld.global.u8 	%rs1795, [%rd7+2];
	ld.global.u8 	%rs1794, [%rd7+3];
	ld.global.u8 	%rs1793, [%rd7+4];
	ld.global.u8 	%rs1792, [%rd7+5];
	ld.global.u8 	%rs1791, [%rd7+6];
	ld.global.u8 	%rs1790, [%rd7+7];
$L__BB13_29:
	add.s32 	%r1099, %r2, 256;
	setp.lt.s32 	%p143, %r1099, %r8;
	@%p143 bra 	$L__BB13_31;
	ld.global.u8 	%rs1789, [%rd7+2048];
	ld.global.u8 	%rs1788, [%rd7+2049];
	ld.global.u8 	%rs1787, [%rd7+2050];
	ld.global.u8 	%rs1786, [%rd7+2051];
	ld.global.u8 	%rs1785, [%rd7+2052];
	ld.global.u8 	%rs1784, [%rd7+2053];
	ld.global.u8 	%rs1783, [%rd7+2054];
	ld.global.u8 	%rs1782, [%rd7+2055];
	bra.uni 	$L__BB13_32;
$L__BB13_31:
	ld.global.u8 	%rs1789, [%rd6+2048];
	ld.global.u8 	%rs1788, [%rd6+2049];
	ld.global.u8 	%rs1787, [%rd6+2050];
	ld.global.u8 	%rs1786, [%rd6+2051];
	ld.global.u8 	%rs1785, [%rd6+2052];
	ld.global.u8 	%rs1784, [%rd6+2053];
	ld.global.u8 	%rs1783, [%rd6+2054];
	ld.global.u8 	%rs1782, [%rd6+2055];
$L__BB13_32:
	add.s32 	%r1100, %r2, 512;
	setp.lt.s32 	%p144, %r1100, %r8;
	@%p144 bra 	$L__BB13_34;
	ld.global.u8 	%rs1781, [%rd7+4096];
	ld.global.u8 	%rs1780, [%rd7+4097];
	ld.global.u8 	%rs1779, [%rd7+4098];
	ld.global.u8 	%rs1778, [%rd7+4099];
	ld.global.u8 	%rs1777, [%rd7+4100];
	ld.global.u8 	%rs1776, [%rd7+4101];
	ld.global.u8 	%rs1775, [%rd7+4102];
	ld.global.u8 	%rs1774, [%rd7+4103];
	bra.uni 	$L__BB13_35;
$L__BB13_34:
	ld.global.u8 	%rs1781, [%rd6+4096];
	ld.global.u8 	%rs1780, [%rd6+4097];
	ld.global.u8 	%rs1779, [%rd6+4098];
	ld.global.u8 	%rs1778, [%rd6+4099];
	ld.global.u8 	%rs1777, [%rd6+4100];
	ld.global.u8 	%rs1776, [%rd6+4101];
	ld.global.u8 	%rs1775, [%rd6+4102];
	ld.global.u8 	%rs1774, [%rd6+4103];
$L__BB13_35:
	add.s32 	%r1101, %r2, 768;
	setp.lt.s32 	%p145, %r1101, %r8;
	@%p145 bra 	$L__BB13_37;
	ld.global.u8 	%rs1773, [%rd7+6144];
	ld.global.u8 	%rs1772, [%rd7+6145];
	ld.global.u8 	%rs1771, [%rd7+6146];
	ld.global.u8 	%rs1770, [%rd7+6147];
	ld.global.u8 	%rs1769, [%rd7+6148];
	ld.global.u8 	%rs1768, [%rd7+6149];
	ld.global.u8 	%rs1767, [%rd7+6150];
	ld.global.u8 	%rs1766, [%rd7+6151];
	bra.uni 	$L__BB13_38;
$L__BB13_37:
	ld.global.u8 	%rs1773, [%rd6+6144];
	ld.global.u8 	%rs1772, [%rd6+6145];
	ld.global.u8 	%rs1771, [%rd6+6146];
	ld.global.u8 	%rs1770, [%rd6+6147];
	ld.global.u8 	%rs1769, [%rd6+6148];
	ld.global.u8 	%rs1768, [%rd6+6149];
	ld.global.u8 	%rs1767, [%rd6+6150];
	ld.global.u8 	%rs1766, [%rd6+6151];
$L__BB13_38:
	or.b32  	%r1102, %r2, 1024;
	setp.lt.s32 	%p146, %r1102, %r8;
	@%p146 bra 	$L__BB13_40;
	ld.global.u8 	%rs1765, [%rd7+8192];
	ld.global.u8 	%rs1764, [%rd7+8193];
	ld.global.u8 	%rs1763, [%rd7+8194];
	ld.global.u8 	%rs1762, [%rd7+8195];
	ld.global.u8 	%rs1761, [%rd7+8196];
	ld.global.u8 	%rs1760, [%rd7+8197];
	ld.global.u8 	%rs1759, [%rd7+8198];
	ld.global.u8 	%rs1758, [%rd7+8199];
	bra.uni 	$L__BB13_41;
$L__BB13_40:
	ld.global.u8 	%rs1765, [%rd6+8192];
	ld.global.u8 	%rs1764, [%rd6+8193];
	ld.global.u8 	%rs1763, [%rd6+8194];
	ld.global.u8 	%rs1762, [%rd6+8195];
	ld.global.u8 	%rs1761, [%rd6+8196];
	ld.global.u8 	%rs1760, [%rd6+8197];
	ld.global.u8 	%rs1759, [%rd6+8198];
	ld.global.u8 	%rs1758, [%rd6+8199];
$L__BB13_41:
	add.s32 	%r1103, %r2, 1280;
	setp.lt.s32 	%p147, %r1103, %r8;
	@%p147 bra 	$L__BB13_43;
	ld.global.u8 	%rs1757, [%rd7+10240];
	ld.global.u8 	%rs1756, [%rd7+10241];
	ld.global.u8 	%rs1755, [%rd7+10242];
	ld.global.u8 	%rs1754, [%rd7+10243];
	ld.global.u8 	%rs1753, [%rd7+10244];
	ld.global.u8 	%rs1752, [%rd7+10245];
	ld.global.u8 	%rs1751, [%rd7+10246];
	ld.global.u8 	%rs1750, [%rd7+10247];
	bra.uni 	$L__BB13_44;
$L__BB13_43:
	ld.global.u8 	%rs1757, [%rd6+10240];
	ld.global.u8 	%rs1756, [%rd6+10241];
	ld.global.u8 	%rs1755, [%rd6+10242];
	ld.global.u8 	%rs1754, [%rd6+10243];
	ld.global.u8 	%rs1753, [%rd6+10244];
	ld.global.u8 	%rs1752, [%rd6+10245];
	ld.global.u8 	%rs1751, [%rd6+10246];
	ld.global.u8 	%rs1750, [%rd6+10247];
$L__BB13_44:
	add.s32 	%r1104, %r2, 1536;
	setp.lt.s32 	%p148, %r1104, %r8;
	@%p148 bra 	$L__BB13_46;
	ld.global.u8 	%rs1749, [%rd7+12288];
	ld.global.u8 	%rs1748, [%rd7+12289];
	ld.global.u8 	%rs1747, [%rd7+12290];
	ld.global.u8 	%rs1746, [%rd7+12291];
	ld.global.u8 	%rs1745, [%rd7+12292];
	ld.global.u8 	%rs1744, [%rd7+12293];
	ld.global.u8 	%rs1743, [%rd7+12294];
	ld.global.u8 	%rs1742, [%rd7+12295];
	bra.uni 	$L__BB13_47;
$L__BB13_46:
	ld.global.u8 	%rs1749, [%rd6+12288];
	ld.global.u8 	%rs1748, [%rd6+12289];
	ld.global.u8 	%rs1747, [%rd6+12290];
	ld.global.u8 	%rs1746, [%rd6+12291];
	ld.global.u8 	%rs1745, [%rd6+12292];
	ld.global.u8 	%rs1744, [%rd6+12293];
	ld.global.u8 	%rs1743, [%rd6+12294];
	ld.global.u8 	%rs1742, [%rd6+12295];
$L__BB13_47:
	add.s32 	%r1105, %r2, 1792;
	setp.lt.s32 	%p149, %r1105, %r8;
	@%p149 bra 	$L__BB13_49;
	ld.global.u8 	%rs1741, [%rd7+14336];
	ld.global.u8 	%rs1740, [%rd7+14337];
	ld.global.u8 	%rs1739, [%rd7+14338];
	ld.global.u8 	%rs1738, [%rd7+14339];
	ld.global.u8 	%rs1737, [%rd7+14340];
	ld.global.u8 	%rs1736, [%rd7+14341];
	ld.global.u8 	%rs1735, [%rd7+14342];
	ld.global.u8 	%rs1734, [%rd7+14343];
	bra.uni 	$L__BB13_50;
$L__BB13_49:
	ld.global.u8 	%rs1741, [%rd6+14336];
	ld.global.u8 	%rs1740, [%rd6+14337];
	ld.global.u8 	%rs1739, [%rd6+14338];
	ld.global.u8 	%rs1738, [%rd6+14339];
	ld.global.u8 	%rs1737, [%rd6+14340];
	ld.global.u8 	%rs1736, [%rd6+14341];
	ld.global.u8 	%rs1735, [%rd6+14342];
	ld.global.u8 	%rs1734, [%rd6+14343];
$L__BB13_50:
	sub.s32 	%r1106, %r7, %r6;
	shl.b32 	%r1107, %r2, 3;
	mov.u32 	%r1108, _ZZN3cub18CUB_300001_SM_10006detail10merge_sort26DeviceMergeSortMergeKernelINS2_10policy_hubIP4KeyTE9Policy600ES6_PNS0_8NullTypeES6_SA_jN4cuda3std3__44lessIS5_EES5_S9_EEvbT2_T3_T4_PT6_PT7_T5_PSI_SI_NS1_7vsmem_tEE19static_temp_storage;
	add.s32 	%r1109, %r1108, %r1107;
	cvt.u32.u16 	%r1110, %rs1790;
	cvt.u32.u16 	%r1111, %rs1791;
	prmt.b32 	%r1112, %r1111, %r1110, 0x3340U;
	cvt.u32.u16 	%r1113, %rs1792;
	cvt.u32.u16 	%r1114, %rs1793;
	prmt.b32 	%r1115, %r1114, %r1113, 0x3340U;
	prmt.b32 	%r1116, %r1115, %r1112, 0x5410U;
	cvt.u32.u16 	%r1117, %rs1794;
	cvt.u32.u16 	%r1118, %rs1795;
	prmt.b32 	%r1119, %r1118, %r1117, 0x3340U;
	cvt.u32.u16 	%r1120, %rs1796;
	cvt.u32.u16 	%r1121, %rs1797;
	prmt.b32 	%r1122, %r1121, %r1120, 0x3340U;
	prmt.b32 	%r1123, %r1122, %r1119, 0x5410U;
	st.shared.v2.b32 	[%r1109], {%r1123, %r1116};
	cvt.u32.u16 	%r1124, %rs1782;
	cvt.u32.u16 	%r1125, %rs1783;
	prmt.b32 	%r1126, %r1125, %r1124, 0x3340U;
	cvt.u32.u16 	%r1127, %rs1784;
	cvt.u32.u16 	%r1128, %rs1785;
	prmt.b32 	%r1129, %r1128, %r1127, 0x3340U;
	prmt.b32 	%r1130, %r1129, %r1126, 0x5410U;
	cvt.u32.u16 	%r1131, %rs1786;
	cvt.u32.u16 	%r1132, %rs1787;
	prmt.b32 	%r1133, %r1132, %r1131, 0x3340U;
	cvt.u32.u16 	%r1134, %rs1788;
	cvt.u32.u16 	%r1135, %rs1789;
	prmt.b32 	%r1136, %r1135, %r1134, 0x3340U;
	prmt.b32 	%r1137, %r1136, %r1133, 0x5410U;
	st.shared.v2.b32 	[%r1109+2048], {%r1137, %r1130};
	cvt.u32.u16 	%r1138, %rs1774;
	cvt.u32.u16 	%r1139, %rs1775;
	prmt.b32 	%r1140, %r1139, %r1138, 0x3340U;
	cvt.u32.u16 	%r1141, %rs1776;
	cvt.u32.u16 	%r1142, %rs1777;
	prmt.b32 	%r1143, %r1142, %r1141, 0x3340U;
	prmt.b32 	%r1144, %r1143, %r1140, 0x5410U;
	cvt.u32.u16 	%r1145, %rs1778;
	cvt.u32.u16 	%r1146, %rs1779;
	prmt.b32 	%r1147, %r1146, %r1145, 0x3340U;
	cvt.u32.u16 	%r1148, %rs1780;
	cvt.u32.u16 	%r1149, %rs1781;
	prmt.b32 	%r1150, %r1149, %r1148, 0x3340U;
	prmt.b32 	%r1151, %r1150, %r1147, 0x5410U;
	st.shared.v2.b32 	[%r1109+4096], {%r1151, %r1144};
	cvt.u32.u16 	%r1152, %rs1766;
	cvt.u32.u16 	%r1153, %rs1767;
	prmt.b32 	%r1154, %r1153, %r1152, 0x3340U;
	cvt.u32.u16 	%r1155, %rs1768;
	cvt.u32.u16 	%r1156, %rs1769;
	prmt.b32 	%r1157, %r1156, %r1155, 0x3340U;
	prmt.b32 	%r1158, %r1157, %r1154, 0x5410U;
	cvt.u32.u16 	%r1159, %rs1770;
	cvt.u32.u16 	%r1160, %rs1771;
	prmt.b32 	%r1161, %r1160, %r1159, 0x3340U;
	cvt.u32.u16 	%r1162, %rs1772;
	cvt.u32.u16 	%r1163, %rs1773;
	prmt.b32 	%r1164, %r1163, %r1162, 0x3340U;
	prmt.b32 	%r1165, %r1164, %r1161, 0x5410U;
	st.shared.v2.b32 	[%r1109+6144], {%r1165, %r1158};
	cvt.u32.u16 	%r1166, %rs1758;
	cvt.u32.u16 	%r1167, %rs1759;
	prmt.b32 	%r1168, %r1167, %r1166, 0x3340U;
	cvt.u32.u16 	%r1169, %rs1760;
	cvt.u32.u16 	%r1170, %rs1761;
	prmt.b32 	%r1171, %r1170, %r1169, 0x3340U;
	prmt.b32 	%r1172, %r1171, %r1168, 0x5410U;
	cvt.u32.u16 	%r1173, %rs1762;
	cvt.u32.u16 	%r1174, %rs1763;
	prmt.b32 	%r1175, %r1174, %r1173, 0x3340U;
	cvt.u32.u16 	%r1176, %rs1764;
	cvt.u32.u16 	%r1177, %rs1765;
	prmt.b32 	%r1178, %r1177, %r1176, 0x3340U;
	prmt.b32 	%r1179, %r1178, %r1175, 0x5410U;
	st.shared.v2.b32 	[%r1109+8192], {%r1179, %r1172};
	cvt.u32.u16 	%r1180, %rs1750;
	cvt.u32.u16 	%r1181, %rs1751;
	prmt.b32 	%r1182, %r1181, %r1180, 0x3340U;
	cvt.u32.u16 	%r1183, %rs1752;
	cvt.u32.u16 	%r1184, %rs1753;
	prmt.b32 	%r1185, %r1184, %r1183, 0x3340U;
	prmt.b32 	%r1186, %r1185, %r1182, 0x5410U;
	cvt.u32.u16 	%r1187, %rs1754;
	cvt.u32.u16 	%r1188, %rs1755;
	prmt.b32 	%r1189, %r1188, %r1187, 0x3340U;
	cvt.u32.u16 	%r1190, %rs1756;
	cvt.u32.u16 	%r1191, %rs1757;
	prmt.b32 	%r1192, %r1191, %r1190, 0x3340U;
	prmt.b32 	%r1193, %r1192, %r1189, 0x5410U;
	st.shared.v2.b32 	[%r1109+10240], {%r1193, %r1186};
	cvt.u32.u16 	%r1194, %rs1742;
	cvt.u32.u16 	%r1195, %rs1743;
	prmt.b32 	%r1196, %r1195, %r1194, 0x3340U;
	cvt.u32.u16 	%r1197, %rs1744;
	cvt.u32.u16 	%r1198, %rs1745;
	prmt.b32 	%r1199, %r1198, %r1197, 0x3340U;
	prmt.b32 	%r1200, %r1199, %r1196, 0x5410U;
	cvt.u32.u16 	%r1201, %rs1746;
	cvt.u32.u16 	%r1202, %rs1747;
	prmt.b32 	%r1203, %r1202, %r1201, 0x3340U;
	cvt.u32.u16 	%r1204, %rs1748;
	cvt.u32.u16 	%r1205, %rs1749;
	prmt.b32 	%r1206, %r1205, %r1204, 0x3340U;
	prmt.b32 	%r1207, %r1206, %r1203, 0x5410U;
	st.shared.v2.b32 	[%r1109+12288], {%r1207, %r1200};
	cvt.u32.u16 	%r1208, %rs1734;
	cvt.u32.u16 	%r1209, %rs1735;
	prmt.b32 	%r1210, %r1209, %r1208, 0x3340U;
	cvt.u32.u16 	%r1211, %rs1736;
	cvt.u32.u16 	%r1212, %rs1737;
	prmt.b32 	%r1213, %r1212, %r1211, 0x3340U;
	prmt.b32 	%r1214, %r1213, %r1210, 0x5410U;
	cvt.u32.u16 	%r1215, %rs1738;
	cvt.u32.u16 	%r1216, %rs1739;
	prmt.b32 	%r1217, %r1216, %r1215, 0x3340U;
	cvt.u32.u16 	%r1218, %rs1740;
	cvt.u32.u16 	%r1219, %rs1741;
	prmt.b32 	%r1220, %r1219, %r1218, 0x3340U;
	prmt.b32 	%r1221, %r1220, %r1217, 0x5410U;
	st.shared.v2.b32 	[%r1109+14336], {%r1221, %r1214};
	bar.sync 	0;
	// begin inline asm
	griddepcontrol.launch_dependents;
	// end inline asm
	add.s32 	%r9, %r1106, %r8;
	min.s32 	%r10, %r1107, %r9;
	setp.lt.s32 	%p150, %r10, %r1106;
	sub.s32 	%r1222, %r10, %r1106;
	selp.b32 	%r2047, 0, %r1222, %p150;
	min.s32 	%r2045, %r8, %r10;
	setp.ge.s32 	%p151, %r2047, %r2045;
	@%p151 bra 	$L__BB13_53;
	add.s32 	%r13, %r10, %r8;
$L__BB13_52:
	sub.s32 	%r1223, %r2045, %r2047;
	shr.u32 	%r1224, %r1223, 31;
	add.s32 	%r1225, %r1223, %r1224;
	shr.s32 	%r1226, %r1225, 1;
	add.s32 	%r1227, %r1226, %r2047;
	shl.b32 	%r1228, %r1227, 3;
	add.s32 	%r1230, %r1108, %r1228;
	ld.shared.v2.b32 	{%r1231, %r1232}, [%r1230];
	bfe.u32 	%r1233, %r1232, 0, 8;
	bfe.u32 	%r1234, %r1232, 8, 8;
	bfe.u32 	%r1235, %r1232, 16, 8;
	bfe.u32 	%r1236, %r1232, 24, 8;
	not.b32 	%r1237, %r1227;
	add.s32 	%r1238, %r13, %r1237;
	shl.b32 	%r1239, %r1238, 3;
	add.s32 	%r1240, %r1108, %r1239;
	ld.shared.v2.b32 	{%r1241, %r1242}, [%r1240];
	bfe.u32 	%r1243, %r1242, 0, 8;
	bfe.u32 	%r1244, %r1242, 8, 8;
	bfe.u32 	%r1245, %r1242, 16, 8;
	bfe.u32 	%r1246, %r1242, 24, 8;
	cvt.u64.u32 	%rd483, %r1246;
	shl.b64 	%rd484, %rd483, 56;
	cvt.u64.u32 	%rd485, %r1245;
	shl.b64 	%rd486, %rd485, 48;
	and.b64  	%rd487, %rd486, 71776119061217280;
	cvt.u64.u32 	%rd488, %r1244;
	shl.b64 	%rd489, %rd488, 40;
	and.b64  	%rd490, %rd489, 280375465082880;
	cvt.u64.u32 	%rd491, %r1243;
	shl.b64 	%rd492, %rd491, 32;
	and.b64  	%rd493, %rd492, 1095216660480;
	ld.shared.u32 	%rd494, [%r1240];
	or.b64  	%rd495, %rd494, %rd493;
	or.b64  	%rd496, %rd495, %rd490;
	or.b64  	%rd497, %rd496, %rd487;
	or.b64  	%rd498, %rd497, %rd484;
	cvt.u64.u32 	%rd499, %r1236;
	shl.b64 	%rd500, %rd499, 56;
	cvt.u64.u32 	%rd501, %r1235;
	shl.b64 	%rd502, %rd501, 48;
	and.b64  	%rd503, %rd502, 71776119061217280;
	cvt.u64.u32 	%rd504, %r1234;
	shl.b64 	%rd505, %rd504, 40;
	and.b64  	%rd506, %rd505, 280375465082880;
	cvt.u64.u32 	%rd507, %r1233;
	shl.b64 	%rd508, %rd507, 32;
	and.b64  	%rd509, %rd508, 1095216660480;
	ld.shared.u32 	%rd510, [%r1230];
	or.b64  	%rd511, %rd510, %rd509;
	or.b64  	%rd512, %rd511, %rd506;
	or.b64  	%rd513, %rd512, %rd503;
	or.b64  	%rd514, %rd513, %rd500;
	setp.lt.s64 	%p152, %rd498, %rd514;
	add.s32 	%r1247, %r1227, 1;
	selp.b32 	%r2047, %r2047, %r1247, %p152;
	selp.b32 	%r2045, %r1227, %r2045, %p152;
	setp.lt.s32 	%p153, %r2047, %r2045;
	@%p153 bra 	$L__BB13_52;
$L__BB13_53:
	sub.s32 	%r1248, %r10, %r2047;
	add.s32 	%r19, %r1248, %r8;
	shl.b32 	%r1249, %r19, 3;
	add.s32 	%r20, %r1108, %r1249;
	ld.shared.v2.b32 	{%r1251, %r1252}, [%r20];
	bfe.u32 	%r1253, %r1251, 0, 8;
	cvt.u16.u32 	%rs1798, %r1253;
	bfe.u32 	%r1254, %r1251, 8, 8;
	cvt.u16.u32 	%rs1799, %r1254;
	bfe.u32 	%r1255, %r1251, 16, 8;
	cvt.u16.u32 	%rs1800, %r1255;
	bfe.u32 	%r1256, %r1251, 24, 8;
	cvt.u16.u32 	%rs1801, %r1256;
	bfe.u32 	%r1257, %r1252, 0, 8;
	cvt.u16.u32 	%rs1802, %r1257;
	bfe.u32 	%r1258, %r1252, 8, 8;
	cvt.u16.u32 	%rs1803, %r1258;
	bfe.u32 	%r1259, %r1252, 16, 8;
	cvt.u16.u32 	%rs1804, %r1259;
	bfe.u32 	%r1260, %r1252, 24, 8;
	cvt.u16.u32 	%rs1805, %r1260;
	shl.b32 	%r1261, %r2047, 3;
	add.s32 	%r21, %r1108, %r1261;
	ld.shared.v2.b32 	{%r1262, %r1263}, [%r21];
	bfe.u32 	%r1264, %r1262, 0, 8;
	cvt.u16.u32 	%rs1822, %r1264;
	bfe.u32 	%r1265, %r1262, 8, 8;
	cvt.u16.u32 	%rs1823, %r1265;
	bfe.u32 	%r1266, %r1262, 16, 8;
	cvt.u16.u32 	%rs1824, %r1266;
	bfe.u32 	%r1267, %r1262, 24, 8;
	cvt.u16.u32 	%rs1825, %r1267;
	bfe.u32 	%r1268, %r1263, 0, 8;
	cvt.u16.u32 	%rs1826, %r1268;
	bfe.u32 	%r1269, %r1263, 8, 8;
	cvt.u16.u32 	%rs1827, %r1269;
	bfe.u32 	%r1270, %r1263, 16, 8;
	cvt.u16.u32 	%rs1828, %r1270;
	bfe.u32 	%r1271, %r1263, 24, 8;
	cvt.u16.u32 	%rs1829, %r1271;
	setp.ge.s32 	%p155, %r19, %r9;
	mov.pred 	%p194, 0;
	@%p155 bra 	$L__BB13_56;
	setp.ge.s32 	%p157, %r2047, %r8;
	mov.pred 	%p194, -1;
	@%p157 bra 	$L__BB13_56;
	cvt.u64.u16 	%rd515, %rs1805;
	shl.b64 	%rd516, %rd515, 56;
	cvt.u64.u16 	%rd517, %rs1804;
	shl.b64 	%rd518, %rd517, 48;
	and.b64  	%rd519, %rd518, 71776119061217280;
	or.b64  	%rd520, %rd516, %rd519;
	cvt.u64.u16 	%rd521, %rs1803;
	shl.b64 	%rd522, %rd521, 40;
	and.b64  	%rd523, %rd522, 280375465082880;
	or.b64  	%rd524, %rd520, %rd523;
	cvt.u64.u16 	%rd525, %rs1802;
	shl.b64 	%rd526, %rd525, 32;
	and.b64  	%rd527, %rd526, 1095216660480;
	or.b64  	%rd528, %rd524, %rd527;
	cvt.u32.u16 	%r1272, %rs1801;
	and.b32  	%r1273, %r1272, 255;
	mul.wide.u32 	%rd529, %r1273, 16777216;
	or.b64  	%rd530, %rd528, %rd529;
	cvt.u32.u16 	%r1274, %rs1800;
	and.b32  	%r1275, %r1274, 255;
	mul.wide.u32 	%rd531, %r1275, 65536;
	cvt.u32.u16 	%r1276, %rs1799;
	and.b32  	%r1277, %r1276, 255;
	mul.wide.u32 	%rd532, %r1277, 256;
	or.b64  	%rd533, %rd530, %rd531;
	cvt.u64.u16 	%rd534, %rs1798;
	and.b64  	%rd535, %rd534, 255;
	or.b64  	%rd536, %rd533, %rd532;
	or.b64  	%rd537, %rd536, %rd535;
	cvt.u64.u16 	%rd538, %rs1829;
	shl.b64 	%rd539, %rd538, 56;
	cvt.u64.u16 	%rd540, %rs1828;
	shl.b64 	%rd541, %rd540, 48;
	and.b64  	%rd542, %rd541, 71776119061217280;
	or.b64  	%rd543, %rd539, %rd542;
	cvt.u64.u16 	%rd544, %rs1827;
	shl.b64 	%rd545, %rd544, 40;
	and.b64  	%rd546, %rd545, 280375465082880;
	or.b64  	%rd547, %rd543, %rd546;
	cvt.u64.u16 	%rd548, %rs1826;
	shl.b64 	%rd549, %rd548, 32;
	and.b64  	%rd550, %rd549, 1095216660480;
	or.b64  	%rd551, %rd547, %rd550;
	cvt.u32.u16 	%r1278, %rs1825;
	and.b32  	%r1279, %r1278, 255;
	mul.wide.u32 	%rd552, %r1279, 16777216;
	or.b64  	%rd553, %rd551, %rd552;
	cvt.u32.u16 	%r1280, %rs1824;
	and.b32  	%r1281, %r1280, 255;
	mul.wide.u32 	%rd554, %r1281, 65536;
	cvt.u32.u16 	%r1282, %rs1823;
	and.b32  	%r1283, %r1282, 255;
	mul.wide.u32 	%rd555, %r1283, 256;
	or.b64  	%rd556, %rd553, %rd554;
	cvt.u64.u16 	%rd557, %rs1822;
	and.b64  	%rd558, %rd557, 255;
	or.b64  	%rd559, %rd556, %rd555;
	or.b64  	%rd560, %rd559, %rd558;
	setp.lt.s64 	%p194, %rd537, %rd560;
$L__BB13_56:
	selp.b16 	%rs449, %rs1805, %rs1829, %p194;
	selp.b16 	%rs450, %rs1804, %rs1828, %p194;
	selp.b16 	%rs451, %rs1803, %rs1827, %p194;
	selp.b16 	%rs452, %rs1802, %rs1826, %p194;
	selp.b16 	%rs453, %rs1801, %rs1825, %p194;
	selp.b16 	%rs454, %rs1800, %rs1824, %p194;
	selp.b16 	%rs455, %rs1799, %rs1823, %p194;
	selp.b16 	%rs456, %rs1798, %rs1822, %p194;
	selp.u32 	%r1284, 1, 0, %p194;
	add.s32 	%r22, %r19, %r1284;
	not.pred 	%p158, %p194;
	selp.u32 	%r1285, 1, 0, %p158;
	add.s32 	%r23, %r2047, %r1285;
	@%p158 bra 	$L__BB13_58;
	ld.shared.v2.b32 	{%r1296, %r1297}, [%r20+8];
	bfe.u32 	%r1298, %r1296, 0, 8;
	cvt.u16.u32 	%rs1798, %r1298;
	bfe.u32 	%r1299, %r1296, 8, 8;
	cvt.u16.u32 	%rs1799, %r1299;
	bfe.u32 	%r1300, %r1296, 16, 8;
	cvt.u16.u32 	%rs1800, %r1300;
	bfe.u32 	%r1301, %r1296, 24, 8;
	cvt.u16.u32 	%rs1801, %r1301;
	bfe.u32 	%r1302, %r1297, 0, 8;
	cvt.u16.u32 	%rs1802, %r1302;
	bfe.u32 	%r1303, %r1297, 8, 8;
	cvt.u16.u32 	%rs1803, %r1303;
	bfe.u32 	%r1304, %r1297, 16, 8;
	cvt.u16.u32 	%rs1804, %r1304;
	bfe.u32 	%r1305, %r1297, 24, 8;
	cvt.u16.u32 	%rs1805, %r1305;
	bra.uni 	$L__BB13_59;
$L__BB13_58:
	ld.shared.v2.b32 	{%r1286, %r1287}, [%r21+8];
	bfe.u32 	%r1288, %r1286, 0, 8;
	cvt.u16.u32 	%rs1822, %r1288;
	bfe.u32 	%r1289, %r1286, 8, 8;
	cvt.u16.u32 	%rs1823, %r1289;
	bfe.u32 	%r1290, %r1286, 16, 8;
	cvt.u16.u32 	%rs1824, %r1290;
	bfe.u32 	%r1291, %r1286, 24, 8;
	cvt.u16.u32 	%rs1825, %r1291;
	bfe.u32 	%r1292, %r1287, 0, 8;
	cvt.u16.u32 	%rs1826, %r1292;
	bfe.u32 	%r1293, %r1287, 8, 8;
	cvt.u16.u32 	%rs1827, %r1293;
	bfe.u32 	%r1294, %r1287, 16, 8;
	cvt.u16.u32 	%rs1828, %r1294;
	bfe.u32 	%r1295, %r1287, 24, 8;
	cvt.u16.u32 	%rs1829, %r1295;
$L__BB13_59:
	setp.ge.s32 	%p160, %r22, %r9;
	mov.pred 	%p195, 0;
	@%p160 bra 	$L__BB13_62;
	setp.ge.s32 	%p162, %r23, %r8;
	mov.pred 	%p195, -1;
	@%p162 bra 	$L__BB13_62;
	cvt.u64.u16 	%rd561, %rs1805;
	shl.b64 	%rd562, %rd561, 56;
	cvt.u64.u16 	%rd563, %rs1804;
	shl.b64 	%rd564, %rd563, 48;
	and.b64  	%rd565, %rd564, 71776119061217280;
	or.b64  	%rd566, %rd562, %rd565;
	cvt.u64.u16 	%rd567, %rs1803;
	shl.b64 	%rd568, %rd567, 40;
	and.b64  	%rd569, %rd568, 280375465082880;
	or.b64  	%rd570, %rd566, %rd569;
	cvt.u64.u16 	%rd571, %rs1802;
	shl.b64 	%rd572, %rd571, 32;
	and.b64  	%rd573, %rd572, 1095216660480;
	or.b64  	%rd574, %rd570, %rd573;
	cvt.u32.u16 	%r1306, %rs1801;
	and.b32  	%r1307, %r1306, 255;
	mul.wide.u32 	%rd575, %r1307, 16777216;
	or.b64  	%rd576, %rd574, %rd575;
	cvt.u32.u16 	%r1308, %rs1800;
	and.b32  	%r1309, %r1308, 255;
	mul.wide.u32 	%rd577, %r1309, 65536;
	cvt.u32.u16 	%r1310, %rs1799;
	and.b32  	%r1311, %r1310, 255;
	mul.wide.u32 	%rd578, %r1311, 256;
	or.b64  	%rd579, %rd576, %rd577;
	cvt.u64.u16 	%rd580, %rs1798;
	and.b64  	%rd581, %rd580, 255;
	or.b64  	%rd582, %rd579, %rd578;
	or.b64  	%rd583, %rd582, %rd581;
	cvt.u64.u16 	%rd584, %rs1829;
	shl.b64 	%rd585, %rd584, 56;
	cvt.u64.u16 	%rd586, %rs1828;
	shl.b64 	%rd587, %rd586, 48;
	and.b64  	%rd588, %rd587, 71776119061217280;
	or.b64  	%rd589, %rd585, %rd588;
	cvt.u64.u16 	%rd590, %rs1827;
	shl.b64 	%rd591, %rd590, 40;
	and.b64  	%rd592, %rd591, 280375465082880;
	or.b64  	%rd593, %rd589, %rd592;
	cvt.u64.u16 	%rd594, %rs1826;
	shl.b64 	%rd595, %rd594, 32;
	and.b64  	%rd596, %rd595, 1095216660480;
	or.b64  	%rd597, %rd593, %rd596;
	cvt.u32.u16 	%r1312, %rs1825;
	and.b32  	%r1313, %r1312, 255;
	mul.wide.u32 	%rd598, %r1313, 16777216;
	or.b64  	%rd599, %rd597, %rd598;
	cvt.u32.u16 	%r1314, %rs1824;
	and.b32  	%r1315, %r1314, 255;
	mul.wide.u32 	%rd600, %r1315, 65536;
	cvt.u32.u16 	%r1316, %rs1823;
	and.b32  	%r1317, %r1316, 255;
	mul.wide.u32 	%rd601, %r1317, 256;
	or.b64  	%rd602, %rd599, %rd600;
	cvt.u64.u16 	%rd603, %rs1822;
	and.b64  	%rd604, %rd603, 255;
	or.b64  	%rd605, %rd602, %rd601;
	or.b64  	%rd606, %rd605, %rd604;
	setp.lt.s64 	%p195, %rd583, %rd606;
$L__BB13_62:
	selp.b16 	%rs489, %rs1805, %rs1829, %p195;
	selp.b16 	%rs490, %rs1804, %rs1828, %p195;
	selp.b16 	%rs491, %rs1803, %rs1827, %p195;
	selp.b16 	%rs492, %rs1802, %rs1826, %p195;
	selp.b16 	%rs493, %rs1801, %rs1825, %p195;
	selp.b16 	%rs494, %rs1800, %rs1824, %p195;
	selp.b16 	%rs495, %rs1799, %rs1823, %p195;
	selp.b16 	%rs496, %rs1798, %rs1822, %p195;
	selp.u32 	%r1318, 1, 0, %p195;
	add.s32 	%r24, %r22, %r1318;
	not.pred 	%p163, %p195;
	selp.u32 	%r1319, 1, 0, %p163;
	add.s32 	%r25, %r23, %r1319;
	@%p195 bra 	$L__BB13_64;
	shl.b32 	%r1320, %r25, 3;
	add.s32 	%r1322, %r1108, %r1320;
	ld.shared.v2.b32 	{%r1323, %r1324}, [%r1322];
	bfe.u32 	%r1325, %r1323, 0, 8;
	cvt.u16.u32 	%rs1822, %r1325;
	bfe.u32 	%r1326, %r1323, 8, 8;
	cvt.u16.u32 	%rs1823, %r1326;
	bfe.u32 	%r1327, %r1323, 16, 8;
	cvt.u16.u32 	%rs1824, %r1327;
	bfe.u32 	%r1328, %r1323, 24, 8;
	cvt.u16.u32 	%rs1825, %r1328;
	bfe.u32 	%r1329, %r1324, 0, 8;
	cvt.u16.u32 	%rs1826, %r1329;
	bfe.u32 	%r1330, %r1324, 8, 8;
	cvt.u16.u32 	%rs1827, %r1330;
	bfe.u32 	%r1331, %r1324, 16, 8;
	cvt.u16.u32 	%rs1828, %r1331;
	bfe.u32 	%r1332, %r1324, 24, 8;
	cvt.u16.u32 	%rs1829, %r1332;
	bra.uni 	$L__BB13_65;
$L__BB13_64:
	shl.b32 	%r1333, %r24, 3;
	add.s32 	%r1335, %r1108, %r1333;
	ld.shared.v2.b32 	{%r1336, %r1337}, [%r1335];
	bfe.u32 	%r1338, %r1336, 0, 8;
	cvt.u16.u32 	%rs1798, %r1338;
	bfe.u32 	%r1339, %r1336, 8, 8;
	cvt.u16.u32 	%rs1799, %r1339;
	bfe.u32 	%r1340, %r1336, 16, 8;
	cvt.u16.u32 	%rs1800, %r1340;
	bfe.u32 	%r1341, %r1336, 24, 8;
	cvt.u16.u32 	%rs1801, %r1341;
	bfe.u32 	%r1342, %r1337, 0, 8;
	cvt.u16.u32 	%rs1802, %r1342;
	bfe.u32 	%r1343, %r1337, 8, 8;
	cvt.u16.u32 	%rs1803, %r1343;
	bfe.u32 	%r1344, %r1337, 16, 8;
	cvt.u16.u32 	%rs1804, %r1344;
	bfe.u32 	%r1345, %r1337, 24, 8;
	cvt.u16.u32 	%rs1805, %r1345;
$L__BB13_65:
	setp.ge.s32 	%p165, %r24, %r9;
	mov.pred 	%p196, 0;
	@%p165 bra 	$L__BB13_68;
	setp.ge.s32 	%p167, %r25, %r8;
	mov.pred 	%p196, -1;
	@%p167 bra 	$L__BB13_68;
	cvt.u64.u16 	%rd607, %rs1805;
	shl.b64 	%rd608, %rd607, 56;
	cvt.u64.u16 	%rd609, %rs1804;
	shl.b64 	%rd610, %rd609, 48;
	and.b64  	%rd611, %rd610, 71776119061217280;
	or.b64  	%rd612, %rd608, %rd611;
	cvt.u64.u16 	%rd613, %rs1803;
	shl.b64 	%rd614, %rd613, 40;
	and.b64  	%rd615, %rd614, 280375465082880;
	or.b64  	%rd616, %rd612, %rd615;
	cvt.u64.u16 	%rd617, %rs1802;
	shl.b64 	%rd618, %rd617, 32;
	and.b64  	%rd619, %rd618, 1095216660480;
	or.b64  	%rd620, %rd616, %rd619;
	cvt.u32.u16 	%r1346, %rs1801;
	and.b32  	%r1347, %r1346, 255;
	mul.wide.u32 	%rd621, %r1347, 16777216;
	or.b64  	%rd622, %rd620, %rd621;
	cvt.u32.u16 	%r1348, %rs1800;
	and.b32  	%r1349, %r1348, 255;
	mul.wide.u32 	%rd623, %r1349, 65536;
	cvt.u32.u16 	%r1350, %rs1799;
	and.b32  	%r1351, %r1350, 255;
	mul.wide.u32 	%rd624, %r1351, 256;
	or.b64  	%rd625, %rd622, %rd623;
	cvt.u64.u16 	%rd626, %rs1798;
	and.b64  	%rd627, %rd626, 255;
	or.b64  	%rd628, %rd625, %rd624;
	or.b64  	%rd629, %rd628, %rd627;
	cvt.u64.u16 	%rd630, %rs1829;
	shl.b64 	%rd631, %rd630, 56;
	cvt.u64.u16 	%rd632, %rs1828;
	shl.b64 	%rd633, %rd632, 48;
	and.b64  	%rd634, %rd633, 71776119061217280;
	or.b64  	%rd635, %rd631, %rd634;
	cvt.u64.u16 	%rd636, %rs1827;
	shl.b64 	%rd637, %rd636, 40;
	and.b64  	%rd638, %rd637, 280375465082880;
	or.b64  	%rd639, %rd635, %rd638;
	cvt.u64.u16 	%rd640, %rs1826;
	shl.b64 	%rd641, %rd640, 32;
	and.b64  	%rd642, %rd641, 1095216660480;
	or.b64  	%rd643, %rd639, %rd642;
	cvt.u32.u16 	%r1352, %rs1825;
	and.b32  	%r1353, %r1352, 255;
	mul.wide.u32 	%rd644, %r1353, 16777216;
	or.b64  	%rd645, %rd643, %rd644;
	cvt.u32.u16 	%r1354, %rs1824;
	and.b32  	%r1355, %r1354, 255;
	mul.wide.u32 	%rd646, %r1355, 65536;
	cvt.u32.u16 	%r1356, %rs1823;
	and.b32  	%r1357, %r1356, 255;
	mul.wide.u32 	%rd647, %r1357, 256;
	or.b64  	%rd648, %rd645, %rd646;
	cvt.u64.u16 	%rd649, %rs1822;
	and.b64  	%rd650, %rd649, 255;
	or.b64  	%rd651, %rd648, %rd647;
	or.b64  	%rd652, %rd651, %rd650;
	setp.lt.s64 	%p196, %rd629, %rd652;
$L__BB13_68:
	selp.b16 	%rs529, %rs1805, %rs1829, %p196;
	selp.b16 	%rs530, %rs1804, %rs1828, %p196;
	selp.b16 	%rs531, %rs1803, %rs1827, %p196;
	selp.b16 	%rs532, %rs1802, %rs1826, %p196;
	selp.b16 	%rs533, %rs1801, %rs1825, %p196;
	selp.b16 	%rs534, %rs1800, %rs1824, %p196;
	selp.b16 	%rs535, %rs1799, %rs1823, %p196;
	selp.b16 	%rs536, %rs1798, %rs1822, %p196;
	selp.u32 	%r1358, 1, 0, %p196;
	add.s32 	%r26, %r24, %r1358;
	not.pred 	%p168, %p196;
	selp.u32 	%r1359, 1, 0, %p168;
	add.s32 	%r27, %r25, %r1359;
	@%p196 bra 	$L__BB13_70;
	shl.b32 	%r1360, %r27, 3;
	add.s32 	%r1362, %r1108, %r1360;
	ld.shared.v2.b32 	{%r1363, %r1364}, [%r1362];
	bfe.u32 	%r1365, %r1363, 0, 8;
	cvt.u16.u32 	%rs1822, %r1365;
	bfe.u32 	%r1366, %r1363, 8, 8;
	cvt.u16.u32 	%rs1823, %r1366;
	bfe.u32 	%r1367, %r1363, 16, 8;
	cvt.u16.u32 	%rs1824, %r1367;
	bfe.u32 	%r1368, %r1363, 24, 8;
	cvt.u16.u32 	%rs1825, %r1368;
	bfe.u32 	%r1369, %r1364, 0, 8;
	cvt.u16.u32 	%rs1826, %r1369;
	bfe.u32 	%r1370, %r1364, 8, 8;
	cvt.u16.u32 	%rs1827, %r1370;
	bfe.u32 	%r1371, %r1364, 16, 8;
	cvt.u16.u32 	%rs1828, %r1371;
	bfe.u32 	%r1372, %r1364, 24, 8;
	cvt.u16.u32 	%rs1829, %r1372;
	bra.uni 	$L__BB13_71;
$L__BB13_70:
	shl.b32 	%r1373, %r26, 3;
	add.s32 	%r1375, %r1108, %r1373;
	ld.shared.v2.b32 	{%r1376, %r1377}, [%r1375];
	bfe.u32 	%r1378, %r1376, 0, 8;
	cvt.u16.u32 	%rs1798, %r1378;
	bfe.u32 	%r1379, %r1376, 8, 8;
	cvt.u16.u32 	%rs1799, %r1379;
	bfe.u32 	%r1380, %r1376, 16, 8;
	cvt.u16.u32 	%rs1800, %r1380;
	bfe.u32 	%r1381, %r1376, 24, 8;
	cvt.u16.u32 	%rs1801, %r1381;
	bfe.u32 	%r1382, %r1377, 0, 8;
	cvt.u16.u32 	%rs1802, %r1382;
	bfe.u32 	%r1383, %r1377, 8, 8;
	cvt.u16.u32 	%rs1803, %r1383;
	bfe.u32 	%r1384, %r1377, 16, 8;
	cvt.u16.u32 	%rs1804, %r1384;
	bfe.u32 	%r1385, %r1377, 24, 8;
	cvt.u16.u32 	%rs1805, %r1385;
$L__BB13_71:
	setp.ge.s32 	%p170, %r26, %r9;
	mov.pred 	%p197, 0;
	@%p170 bra 	$L__BB13_74;
	setp.ge.s32 	%p172, %r27, %r8;
	mov.pred 	%p197, -1;
	@%p172 bra 	$L__BB13_74;
	cvt.u64.u16 	%rd653, %rs1805;
	shl.b64 	%rd654, %rd653, 56;
	cvt.u64.u16 	%rd655, %rs1804;
	shl.b64 	%rd656, %rd655, 48;
	and.b64  	%rd657, %rd656, 71776119061217280;
	or.b64  	%rd658, %rd654, %rd657;
	cvt.u64.u16 	%rd659, %rs1803;
	shl.b64 	%rd660, %rd659, 40;
	and.b64  	%rd661, %rd660, 280375465082880;
	or.b64  	%rd662, %rd658, %rd661;
	cvt.u64.u16 	%rd663, %rs1802;
	shl.b64 	%rd664, %rd663, 32;
	and.b64  	%rd665, %rd664, 1095216660480;
	or.b64  	%rd666, %rd662, %rd665;
	cvt.u32.u16 	%r1386, %rs1801;
	and.b32  	%r1387, %r1386, 255;
	mul.wide.u32 	%rd667, %r1387, 16777216;
	or.b64  	%rd668, %rd666, %rd667;
	cvt.u32.u16 	%r1388, %rs1800;
	and.b32  	%r1389, %r1388, 255;
	mul.wide.u32 	%rd669, %r1389, 65536;
	cvt.u32.u16 	%r1390, %rs1799;
	and.b32  	%r1391, %r1390, 255;
	mul.wide.u32 	%rd670, %r1391, 256;
	or.b64  	%rd671, %rd668, %rd669;
	cvt.u64.u16 	%rd672, %rs1798;
	and.b64  	%rd673, %rd672, 255;
	or.b64  	%rd674, %rd671, %rd670;
	or.b64  	%rd675, %rd674, %rd673;
	cvt.u64.u16 	%rd676, %rs1829;
	shl.b64 	%rd677, %rd676, 56;
	cvt.u64.u16 	%rd678, %rs1828;
	shl.b64 	%rd679, %rd678, 48;
	and.b64  	%rd680, %rd679, 71776119061217280;
	or.b64  	%rd681, %rd677, %rd680;
	cvt.u64.u16 	%rd682, %rs1827;
	shl.b64 	%rd683, %rd682, 40;
	and.b64  	%rd684, %rd683, 280375465082880;
	or.b64  	%rd685, %rd681, %rd684;
	cvt.u64.u16 	%rd686, %rs1826;
	shl.b64 	%rd687, %rd686, 32;
	and.b64  	%rd688, %rd687, 1095216660480;
	or.b64  	%rd689, %rd685, %rd688;
	cvt.u32.u16 	%r1392, %rs1825;
	and.b32  	%r1393, %r1392, 255;
	mul.wide.u32 	%rd690, %r1393, 16777216;
	or.b64  	%rd691, %rd689, %rd690;
	cvt.u32.u16 	%r1394, %rs1824;
	and.b32  	%r1395, %r1394, 255;
	mul.wide.u32 	%rd692, %r1395, 65536;
	cvt.u32.u16 	%r1396, %rs1823;
	and.b32  	%r1397, %r1396, 255;
	mul.wide.u32 	%rd693, %r1397, 256;
	or.b64  	%rd694, %rd691, %rd692;
	cvt.u64.u16 	%rd695, %rs1822;
	and.b64  	%rd696, %rd695, 255;
	or.b64  	%rd697, %rd694, %rd693;
	or.b64  	%rd698, %rd697, %rd696;
	setp.lt.s64 	%p197, %rd675, %rd698;
$L__BB13_74:
	selp.b16 	%rs569, %rs1805, %rs1829, %p197;
	selp.b16 	%rs570, %rs1804, %rs1828, %p197;
	selp.b16 	%rs571, %rs1803, %rs1827, %p197;
	selp.b16 	%rs572, %rs1802, %rs1826, %p197;
	selp.b16 	%rs573, %rs1801, %rs1825, %p197;
	selp.b16 	%rs574, %rs1800, %rs1824, %p197;
	selp.b16 	%rs575, %rs1799, %rs1823, %p197;
	selp.b16 	%rs576, %rs1798, %rs1822, %p197;
	selp.u32 	%r1398, 1, 0, %p197;
	add.s32 	%r28, %r26, %r1398;
	not.pred 	%p173, %p197;
	selp.u32 	%r1399, 1, 0, %p173;
	add.s32 	%r29, %r27, %r1399;
	@%p197 bra 	$L__BB13_76;
	shl.b32 	%r1400, %r29, 3;
	add.s32 	%r1402, %r1108, %r1400;
	ld.shared.v2.b32 	{%r1403, %r1404}, [%r1402];
	bfe.u32 	%r1405, %r1403, 0, 8;
	cvt.u16.u32 	%rs1822, %r1405;
	bfe.u32 	%r1406, %r1403, 8, 8;
	cvt.u16.u32 	%rs1823, %r1406;
	bfe.u32 	%r1407, %r1403, 16, 8;
	cvt.u16.u32 	%rs1824, %r1407;
	bfe.u32 	%r1408, %r1403, 24, 8;
	cvt.u16.u32 	%rs1825, %r1408;
	bfe.u32 	%r1409, %r1404, 0, 8;
	cvt.u16.u32 	%rs1826, %r1409;
	bfe.u32 	%r1410, %r1404, 8, 8;
	cvt.u16.u32 	%rs1827, %r1410;
	bfe.u32 	%r1411, %r1404, 16, 8;
	cvt.u16.u32 	%rs1828, %r1411;
	bfe.u32 	%r1412, %r1404, 24, 8;
	cvt.u16.u32 	%rs1829, %r1412;
	bra.uni 	$L__BB13_77;
$L__BB13_76:
	shl.b32 	%r1413, %r28, 3;
	add.s32 	%r1415, %r1108, %r1413;
	ld.shared.v2.b32 	{%r1416, %r1417}, [%r1415];
	bfe.u32 	%r1418, %r1416, 0, 8;
	cvt.u16.u32 	%rs1798, %r1418;
	bfe.u32 	%r1419, %r1416, 8, 8;
	cvt.u16.u32 	%rs1799, %r1419;
	bfe.u32 	%r1420, %r1416, 16, 8;
	cvt.u16.u32 	%rs1800, %r1420;
	bfe.u32 	%r1421, %r1416, 24, 8;
	cvt.u16.u32 	%rs1801, %r1421;
	bfe.u32 	%r1422, %r1417, 0, 8;
	cvt.u16.u32 	%rs1802, %r1422;
	bfe.u32 	%r1423, %r1417, 8, 8;
	cvt.u16.u32 	%rs1803, %r1423;
	bfe.u32 	%r1424, %r1417, 16, 8;
	cvt.u16.u32 	%rs1804, %r1424;
	bfe.u32 	%r1425, %r1417, 24, 8;
	cvt.u16.u32 	%rs1805, %r1425;
$L__BB13_77:
	setp.ge.s32 	%p175, %r28, %r9;
	mov.pred 	%p198, 0;
	@%p175 bra 	$L__BB13_80;
	setp.ge.s32 	%p177, %r29, %r8;
	mov.pred 	%p198, -1;
	@%p177 bra 	$L__BB13_80;
	cvt.u64.u16 	%rd699, %rs1805;
	shl.b64 	%rd700, %rd699, 56;
	cvt.u64.u16 	%rd701, %rs1804;
	shl.b64 	%rd702, %rd701, 48;
	and.b64  	%rd703, %rd702, 71776119061217280;
	or.b64  	%rd704, %rd700, %rd703;
	cvt.u64.u16 	%rd705, %rs1803;
	shl.b64 	%rd706, %rd705, 40;
	and.b64  	%rd707, %rd706, 280375465082880;
	or.b64  	%rd708, %rd704, %rd707;
	cvt.u64.u16 	%rd709, %rs1802;
	shl.b64 	%rd710, %rd709, 32;
	and.b64  	%rd711, %rd710, 1095216660480;
	or.b64  	%rd712, %rd708, %rd711;
	cvt.u32.u16 	%r1426, %rs1801;
	and.b32  	%r1427, %r1426, 255;
	mul.wide.u32 	%rd713, %r1427, 16777216;
	or.b64  	%rd714, %rd712, %rd713;
	cvt.u32.u16 	%r1428, %rs1800;
	and.b32  	%r1429, %r1428, 255;
	mul.wide.u32 	%rd715, %r1429, 65536;
	cvt.u32.u16 	%r1430, %rs1799;
	and.b32  	%r1431, %r1430, 255;
	mul.wide.u32 	%rd716, %r1431, 256;
	or.b64  	%rd717, %rd714, %rd715;
	cvt.u64.u16 	%rd718, %rs1798;
	and.b64  	%rd719, %rd718, 255;
	or.b64  	%rd720, %rd717, %rd716;
	or.b64  	%rd721, %rd720, %rd719;
	cvt.u64.u16 	%rd722, %rs1829;
	shl.b64 	%rd723, %rd722, 56;
	cvt.u64.u16 	%rd724, %rs1828;
	shl.b64 	%rd725, %rd724, 48;
	and.b64  	%rd726, %rd725, 71776119061217280;
	or.b64  	%rd727, %rd723, %rd726;
	cvt.u64.u16 	%rd728, %rs1827;
	shl.b64 	%rd729, %rd728, 40;
	and.b64  	%rd730, %rd729, 280375465082880;
	or.b64  	%rd731, %rd727, %rd730;
	cvt.u64.u16 	%rd732, %rs1826;
	shl.b64 	%rd733, %rd732, 32;
	and.b64  	%rd734, %rd733, 1095216660480;
	or.b64  	%rd735, %rd731, %rd734;
	cvt.u32.u16 	%r1432, %rs1825;
	and.b32  	%r1433, %r1432, 255;
	mul.wide.u32 	%rd736, %r1433, 16777216;
	or.b64  	%rd737, %rd735, %rd736;
	cvt.u32.u16 	%r1434, %rs1824;
	and.b32  	%r1435, %r1434, 255;
	mul.wide.u32 	%rd738, %r1435, 65536;
	cvt.u32.u16 	%r1436, %rs1823;
	and.b32  	%r1437, %r1436, 255;
	mul.wide.u32 	%rd739, %r1437, 256;
	or.b64  	%rd740, %rd737, %rd738;
	cvt.u64.u16 	%rd741, %rs1822;
	and.b64  	%rd742, %rd741, 255;
	or.b64  	%rd743, %rd740, %rd739;
	or.b64  	%rd744, %rd743, %rd742;
	setp.lt.s64 	%p198, %rd721, %rd744;
$L__BB13_80:
	selp.b16 	%rs609, %rs1805, %rs1829, %p198;
	selp.b16 	%rs610, %rs1804, %rs1828, %p198;
	selp.b16 	%rs611, %rs1803, %rs1827, %p198;
	selp.b16 	%rs612, %rs1802, %rs1826, %p198;
	selp.b16 	%rs613, %rs1801, %rs1825, %p198;
	selp.b16 	%rs614, %rs1800, %rs1824, %p198;
	selp.b16 	%rs615, %rs1799, %rs1823, %p198;
	selp.b16 	%rs616, %rs1798, %rs1822, %p198;
	selp.u32 	%r1438, 1, 0, %p198;
	add.s32 	%r30, %r28, %r1438;
	not.pred 	%p178, %p198;
	selp.u32 	%r1439, 1, 0, %p178;
	add.s32 	%r31, %r29, %r1439;
	@%p198 bra 	$L__BB13_82;
	shl.b32 	%r1440, %r31, 3;
	add.s32 	%r1442, %r1108, %r1440;
	ld.shared.v2.b32 	{%r1443, %r1444}, [%r1442];
	bfe.u32 	%r1445, %r1443, 0, 8;
	cvt.u16.u32 	%rs1822, %r1445;
	bfe.u32 	%r1446, %r1443, 8, 8;
	cvt.u16.u32 	%rs1823, %r1446;
	bfe.u32 	%r1447, %r1443, 16, 8;
	cvt.u16.u32 	%rs1824, %r1447;
	bfe.u32 	%r1448, %r1443, 24, 8;
	cvt.u16.u32 	%rs1825, %r1448;
	bfe.u32 	%r1449, %r1444, 0, 8;
	cvt.u16.u32 	%rs1826, %r1449;
	bfe.u32 	%r1450, %r1444, 8, 8;
	cvt.u16.u32 	%rs1827, %r1450;
	bfe.u32 	%r1451, %r1444, 16, 8;
	cvt.u16.u32 	%rs1828, %r1451;
	bfe.u32 	%r1452, %r1444, 24, 8;
	cvt.u16.u32 	%rs1829, %r1452;
	bra.uni 	$L__BB13_83;
$L__BB13_82:
	shl.b32 	%r1453, %r30, 3;
	add.s32 	%r1455, %r1108, %r1453;
	ld.shared.v2.b32 	{%r1456, %r1457}, [%r1455];
	bfe.u32 	%r1458, %r1456, 0, 8;
	cvt.u16.u32 	%rs1798, %r1458;
	bfe.u32 	%r1459, %r1456, 8, 8;
	cvt.u16.u32 	%rs1799, %r1459;
	bfe.u32 	%r1460, %r1456, 16, 8;
	cvt.u16.u32 	%rs1800, %r1460;
	bfe.u32 	%r1461, %r1456, 24, 8;
	cvt.u16.u32 	%rs1801, %r1461;
	bfe.u32 	%r1462, %r1457, 0, 8;
	cvt.u16.u32 	%rs1802, %r1462;
	bfe.u32 	%r1463, %r1457, 8, 8;
	cvt.u16.u32 	%rs1803, %r1463;
	bfe.u32 	%r1464, %r1457, 16, 8;
	cvt.u16.u32 	%rs1804, %r1464;
	bfe.u32 	%r1465, %r1457, 24, 8;
	cvt.u16.u32 	%rs1805, %r1465;
$L__BB13_83:
	setp.ge.s32 	%p180, %r30, %r9;
	mov.pred 	%p199, 0;
	@%p180 bra 	$L__BB13_86;
	setp.ge.s32 	%p182, %r31, %r8;
	mov.pred 	%p199, -1;
	@%p182 bra 	$L__BB13_86;
	cvt.u64.u16 	%rd745, %rs1805;
	shl.b64 	%rd746, %rd745, 56;
	cvt.u64.u16 	%rd747, %rs1804;
	shl.b64 	%rd748, %rd747, 48;
	and.b64  	%rd749, %rd748, 71776119061217280;
	or.b64  	%rd750, %rd746, %rd749;
	cvt.u64.u16 	%rd751, %rs1803;
	shl.b64 	%rd752, %rd751, 40;
	and.b64  	%rd753, %rd752, 280375465082880;
	or.b64  	%rd754, %rd750, %rd753;
	cvt.u64.u16 	%rd755, %rs1802;
	shl.b64 	%rd756, %rd755, 32;
	and.b64  	%rd757, %rd756, 1095216660480;
	or.b64  	%rd758, %rd754, %rd757;
	cvt.u32.u16 	%r1466, %rs1801;
	and.b32  	%r1467, %r1466, 255;
	mul.wide.u32 	%rd759, %r1467, 16777216;
	or.b64  	%rd760, %rd758, %rd759;
	cvt.u32.u16 	%r1468, %rs1800;
	and.b32  	%r1469, %r1468, 255;
	mul.wide.u32 	%rd761, %r1469, 65536;
	cvt.u32.u16 	%r1470, %rs1799;
	and.b32  	%r1471, %r1470, 255;
	mul.wide.u32 	%rd762, %r1471, 256;
	or.b64  	%rd763, %rd760, %rd761;
	cvt.u64.u16 	%rd764, %rs1798;
	and.b64  	%rd765, %rd764, 255;
	or.b64  	%rd766, %rd763, %rd762;
	or.b64  	%rd767, %rd766, %rd765;
	cvt.u64.u16 	%rd768, %rs1829;
	shl.b64 	%rd769, %rd768, 56;
	cvt.u64.u16 	%rd770, %rs1828;
	shl.b64 	%rd771, %rd770, 48;
	and.b64  	%rd772, %rd771, 71776119061217280;
	or.b64  	%rd773, %rd769, %rd772;
	cvt.u64.u16 	%rd774, %rs1827;
	shl.b64 	%rd775, %rd774, 40;
	and.b64  	%rd776, %rd775, 280375465082880;
	or.b64  	%rd777, %rd773, %rd776;
	cvt.u64.u16 	%rd778, %rs1826;
	shl.b64 	%rd779, %rd778, 32;
	and.b64  	%rd780, %rd779, 1095216660480;
	or.b64  	%rd781, %rd777, %rd780;
	cvt.u32.u16 	%r1472, %rs1825;
	and.b32  	%r1473, %r1472, 255;
	mul.wide.u32 	%rd782, %r1473, 16777216;
	or.b64  	%rd783, %rd781, %rd782;
	cvt.u32.u16 	%r1474, %rs1824;
	and.b32  	%r1475, %r1474, 255;
	mul.wide.u32 	%rd784, %r1475, 65536;
	cvt.u32.u16 	%r1476, %rs1823;
	and.b32  	%r1477, %r1476, 255;
	mul.wide.u32 	%rd785, %r1477, 256;
	or.b64  	%rd786, %rd783, %rd784;
	cvt.u64.u16 	%rd787, %rs1822;
	and.b64  	%rd788, %rd787, 255;
	or.b64  	%rd789, %rd786, %rd785;
	or.b64  	%rd790, %rd789, %rd788;
	setp.lt.s64 	%p199, %rd767, %rd790;
$L__BB13_86:
	selp.b16 	%rs649, %rs1805, %rs1829, %p199;
	selp.b16 	%rs650, %rs1804, %rs1828, %p199;
	selp.b16 	%rs651, %rs1803, %rs1827, %p199;
	selp.b16 	%rs652, %rs1802, %rs1826, %p199;
	selp.b16 	%rs653, %rs1801, %rs1825, %p199;
	selp.b16 	%rs654, %rs1800, %rs1824, %p199;
	selp.b16 	%rs655, %rs1799, %rs1823, %p199;
	selp.b16 	%rs656, %rs1798, %rs1822, %p199;
	selp.u32 	%r1478, 1, 0, %p199;
	add.s32 	%r32, %r30, %r1478;
	not.pred 	%p183, %p199;
	selp.u32 	%r1479, 1, 0, %p183;
	add.s32 	%r33, %r31, %r1479;
	@%p199 bra 	$L__BB13_88;
	shl.b32 	%r1480, %r33, 3;
	add.s32 	%r1482, %r1108, %r1480;
	ld.shared.v2.b32 	{%r1483, %r1484}, [%r1482];
	bfe.u32 	%r1485, %r1483, 0, 8;
	cvt.u16.u32 	%rs1822, %r1485;
	bfe.u32 	%r1486, %r1483, 8, 8;
	cvt.u16.u32 	%rs1823, %r1486;
	bfe.u32 	%r1487, %r1483, 16, 8;
	cvt.u16.u32 	%rs1824, %r1487;
	bfe.u32 	%r1488, %r1483, 24, 8;
	cvt.u16.u32 	%rs1825, %r1488;
	bfe.u32 	%r1489, %r1484, 0, 8;
	cvt.u16.u32 	%rs1826, %r1489;
	bfe.u32 	%r1490, %r1484, 8, 8;
	cvt.u16.u32 	%rs1827, %r1490;
	bfe.u32 	%r1491, %r1484, 16, 8;
	cvt.u16.u32 	%rs1828, %r1491;
	bfe.u32 	%r1492, %r1484, 24, 8;
	cvt.u16.u32 	%rs1829, %r1492;
	bra.uni 	$L__BB13_89;
$L__BB13_88:
	shl.b32 	%r1493, %r32, 3;
	add.s32 	%r1495, %r1108, %r1493;
	ld.shared.v2.b32 	{%r1496, %r1497}, [%r1495];
	bfe.u32 	%r1498, %r1496, 0, 8;
	cvt.u16.u32 	%rs1798, %r1498;
	bfe.u32 	%r1499, %r1496, 8, 8;
	cvt.u16.u32 	%rs1799, %r1499;
	bfe.u32 	%r1500, %r1496, 16, 8;
	cvt.u16.u32 	%rs1800, %r1500;
	bfe.u32 	%r1501, %r1496, 24, 8;
	cvt.u16.u32 	%rs1801, %r1501;
	bfe.u32 	%r1502, %r1497, 0, 8;
	cvt.u16.u32 	%rs1802, %r1502;
	bfe.u32 	%r1503, %r1497, 8, 8;
	cvt.u16.u32 	%rs1803, %r1503;
	bfe.u32 	%r1504, %r1497, 16, 8;
	cvt.u16.u32 	%rs1804, %r1504;
	bfe.u32 	%r1505, %r1497, 24, 8;
	cvt.u16.u32 	%rs1805, %r1505;
$L__BB13_89:
	setp.ge.s32 	%p185, %r32, %r9;
	mov.pred 	%p200, 0;
	@%p185 bra 	$L__BB13_92;
	setp.ge.s32 	%p187, %r33, %r8;
	mov.pred 	%p200, -1;
	@%p187 bra 	$L__BB13_92;
	cvt.u64.u16 	%rd791, %rs1805;
	shl.b64 	%rd792, %rd791, 56;
	cvt.u64.u16 	%rd793, %rs1804;
	shl.b64 	%rd794, %rd793, 48;
	and.b64  	%rd795, %rd794, 71776119061217280;
	or.b64  	%rd796, %rd792, %rd795;
	cvt.u64.u16 	%rd797, %rs1803;
	shl.b64 	%rd798, %rd797, 40;
	and.b64  	%rd799, %rd798, 280375465082880;
	or.b64  	%rd800, %rd796, %rd799;
	cvt.u64.u16 	%rd801, %rs1802;
	shl.b64 	%rd802, %rd801, 32;
	and.b64  	%rd803, %rd802, 1095216660480;
	or.b64  	%rd804, %rd800, %rd803;
	cvt.u32.u16 	%r1506, %rs1801;
	and.b32  	%r1507, %r1506, 255;
	mul.wide.u32 	%rd805, %r1507, 16777216;
	or.b64  	%rd806, %rd804, %rd805;
	cvt.u32.u16 	%r1508, %rs1800;
	and.b32  	%r1509, %r1508, 255;
	mul.wide.u32 	%rd807, %r1509, 65536;
	cvt.u32.u16 	%r1510, %rs1799;
	and.b32  	%r1511, %r1510, 255;
	mul.wide.u32 	%rd808, %r1511, 256;
	or.b64  	%rd809, %rd806, %rd807;
	cvt.u64.u16 	%rd810, %rs1798;
	and.b64  	%rd811, %rd810, 255;
	or.b64  	%rd812, %rd809, %rd808;
	or.b64  	%rd813, %rd812, %rd811;
	cvt.u64.u16 	%rd814, %rs1829;
	shl.b64 	%rd815, %rd814, 56;
	cvt.u64.u16 	%rd816, %rs1828;
	shl.b64 	%rd817, %rd816, 48;
	and.b64  	%rd818, %rd817, 71776119061217280;
	or.b64  	%rd819, %rd815, %rd818;
	cvt.u64.u16 	%rd820, %rs1827;
	shl.b64 	%rd821, %rd820, 40;
	and.b64  	%rd822, %rd821, 280375465082880;
	or.b64  	%rd823, %rd819, %rd822;
	cvt.u64.u16 	%rd824, %rs1826;
	shl.b64 	%rd825, %rd824, 32;
	and.b64  	%rd826, %rd825, 1095216660480;
	or.b64  	%rd827, %rd823, %rd826;
	cvt.u32.u16 	%r1512, %rs1825;
	and.b32  	%r1513, %r1512, 255;
	mul.wide.u32 	%rd828, %r1513, 16777216;
	or.b64  	%rd829, %rd827, %rd828;
	cvt.u32.u16 	%r1514, %rs1824;
	and.b32  	%r1515, %r1514, 255;
	mul.wide.u32 	%rd830, %r1515, 65536;
	cvt.u32.u16 	%r1516, %rs1823;
	and.b32  	%r1517, %r1516, 255;
	mul.wide.u32 	%rd831, %r1517, 256;
	or.b64  	%rd832, %rd829, %rd830;
	cvt.u64.u16 	%rd833, %rs1822;
	and.b64  	%rd834, %rd833, 255;
	or.b64  	%rd835, %rd832, %rd831;
	or.b64  	%rd836, %rd835, %rd834;
	setp.lt.s64 	%p200, %rd813, %rd836;
$L__BB13_92:
	selp.b16 	%rs689, %rs1805, %rs1829, %p200;
	selp.b16 	%rs690, %rs1804, %rs1828, %p200;
	selp.b16 	%rs691, %rs1803, %rs1827, %p200;
	selp.b16 	%rs692, %rs1802, %rs1826, %p200;
	selp.b16 	%rs693, %rs1801, %rs1825, %p200;
	selp.b16 	%rs694, %rs1800, %rs1824, %p200;
	selp.b16 	%rs695, %rs1799, %rs1823, %p200;
	selp.b16 	%rs696, %rs1798, %rs1822, %p200;
	selp.u32 	%r1518, 1, 0, %p200;
	add.s32 	%r34, %r32, %r1518;
	not.pred 	%p188, %p200;
	selp.u32 	%r1519, 1, 0, %p188;
	add.s32 	%r35, %r33, %r1519;
	@%p200 bra 	$L__BB13_94;
	shl.b32 	%r1520, %r35, 3;
	add.s32 	%r1522, %r1108, %r1520;
	ld.shared.v2.b32 	{%r1523, %r1524}, [%r1522];
	bfe.u32 	%r1525, %r1523, 0, 8;
	cvt.u16.u32 	%rs1822, %r1525;
	bfe.u32 	%r1526, %r1523, 8, 8;
	cvt.u16.u32 	%rs1823, %r1526;
	bfe.u32 	%r1527, %r1523, 16, 8;
	cvt.u16.u32 	%rs1824, %r1527;
	bfe.u32 	%r1528, %r1523, 24, 8;
	cvt.u16.u32 	%rs1825, %r1528;
	bfe.u32 	%r1529, %r1524, 0, 8;
	cvt.u16.u32 	%rs1826, %r1529;
	bfe.u32 	%r1530, %r1524, 8, 8;
	cvt.u16.u32 	%rs1827, %r1530;
	bfe.u32 	%r1531, %r1524, 16, 8;
	cvt.u16.u32 	%rs1828, %r1531;
	bfe.u32 	%r1532, %r1524, 24, 8;
	cvt.u16.u32 	%rs1829, %r1532;
	bra.uni 	$L__BB13_95;
$L__BB13_94:
	shl.b32 	%r1533, %r34, 3;
	add.s32 	%r1535, %r1108, %r1533;
	ld.shared.v2.b32 	{%r1536, %r1537}, [%r1535];
	bfe.u32 	%r1538, %r1536, 0, 8;
	cvt.u16.u32 	%rs1798, %r1538;
	bfe.u32 	%r1539, %r1536, 8, 8;
	cvt.u16.u32 	%rs1799, %r1539;
	bfe.u32 	%r1540, %r1536, 16, 8;
	cvt.u16.u32 	%rs1800, %r1540;
	bfe.u32 	%r1541, %r1536, 24, 8;
	cvt.u16.u32 	%rs1801, %r1541;
	bfe.u32 	%r1542, %r1537, 0, 8;
	cvt.u16.u32 	%rs1802, %r1542;
	bfe.u32 	%r1543, %r1537, 8, 8;
	cvt.u16.u32 	%rs1803, %r1543;
	bfe.u32 	%r1544, %r1537, 16, 8;
	cvt.u16.u32 	%rs1804, %r1544;
	bfe.u32 	%r1545, %r1537, 24, 8;
	cvt.u16.u32 	%rs1805, %r1545;
$L__BB13_95:
	setp.ge.s32 	%p190, %r34, %r9;
	mov.pred 	%p201, 0;
	@%p190 bra 	$L__BB13_98;
	setp.ge.s32 	%p192, %r35, %r8;
	mov.pred 	%p201, -1;
	@%p192 bra 	$L__BB13_98;
	cvt.u64.u16 	%rd837, %rs1805;
	shl.b64 	%rd838, %rd837, 56;
	cvt.u64.u16 	%rd839, %rs1804;
	shl.b64 	%rd840, %rd839, 48;
	and.b64  	%rd841, %rd840, 71776119061217280;
	or.b64  	%rd842, %rd838, %rd841;
	cvt.u64.u16 	%rd843, %rs1803;
	shl.b64 	%rd844, %rd843, 40;
	and.b64  	%rd845, %rd844, 280375465082880;
	or.b64  	%rd846, %rd842, %rd845;
	cvt.u64.u16 	%rd847, %rs1802;
	shl.b64 	%rd848, %rd847, 32;
	and.b64  	%rd849, %rd848, 1095216660480;
	or.b64  	%rd850, %rd846, %rd849;
	cvt.u32.u16 	%r1546, %rs1801;
	and.b32  	%r1547, %r1546, 255;
	mul.wide.u32 	%rd851, %r1547, 16777216;
	or.b64  	%rd852, %rd850, %rd851;
	cvt.u32.u16 	%r1548, %rs1800;
	and.b32  	%r1549, %r1548, 255;
	mul.wide.u32 	%rd853, %r1549, 65536;
	cvt.u32.u16 	%r1550, %rs1799;
	and.b32  	%r1551, %r1550, 255;
	mul.wide.u32 	%rd854, %r1551, 256;
	or.b64  	%rd855, %rd852, %rd853;
	cvt.u64.u16 	%rd856, %rs1798;
	and.b64  	%rd857, %rd856, 255;
	or.b64  	%rd858, %rd855, %rd854;
	or.b64  	%rd859, %rd858, %rd857;
	cvt.u64.u16 	%rd860, %rs1829;
	shl.b64 	%rd861, %rd860, 56;
	cvt.u64.u16 	%rd862, %rs1828;
	shl.b64 	%rd863, %rd862, 48;
	and.b64  	%rd864, %rd863, 71776119061217280;
	or.b64  	%rd865, %rd861, %rd864;
	cvt.u64.u16 	%rd866, %rs1827;
	shl.b64 	%rd867, %rd866, 40;
	and.b64  	%rd868, %rd867, 280375465082880;
	or.b64  	%rd869, %rd865, %rd868;
	cvt.u64.u16 	%rd870, %rs1826;
	shl.b64 	%rd871, %rd870, 32;
	and.b64  	%rd872, %rd871, 1095216660480;
	or.b64  	%rd873, %rd869, %rd872;
	cvt.u32.u16 	%r1552, %rs1825;
	and.b32  	%r1553, %r1552, 255;
	mul.wide.u32 	%rd874, %r1553, 16777216;
	or.b64  	%rd875, %rd873, %rd874;
	cvt.u32.u16 	%r1554, %rs1824;
	and.b32  	%r1555, %r1554, 255;
	mul.wide.u32 	%rd876, %r1555, 65536;
	cvt.u32.u16 	%r1556, %rs1823;
	and.b32  	%r1557, %r1556, 255;
	mul.wide.u32 	%rd877, %r1557, 256;
	or.b64  	%rd878, %rd875, %rd876;
	cvt.u64.u16 	%rd879, %rs1822;
	and.b64  	%rd880, %rd879, 255;
	or.b64  	%rd881, %rd878, %rd877;
	or.b64  	%rd882, %rd881, %rd880;
	setp.lt.s64 	%p201, %rd859, %rd882;
$L__BB13_98:
	ld.param.s8 	%rs1621, [_ZN3cub18CUB_300001_SM_10006detail10merge_sort26DeviceMergeSortMergeKernelINS2_10policy_hubIP4KeyTE9Policy600ES6_PNS0_8NullTypeES6_SA_jN4cuda3std3__44lessIS5_EES5_S9_EEvbT2_T3_T4_PT6_PT7_T5_PSI_SI_NS1_7vsmem_tE_param_0];
	mov.u32 	%r36, %tid.x;
	shl.b32 	%r37, %r36, 3;
	mov.u32 	%r1558, %ctaid.x;
	shl.b32 	%r38, %r1558, 11;
	setp.eq.s16 	%p193, %rs1621, 0;
	selp.b16 	%rs729, %rs1805, %rs1829, %p201;
	selp.b16 	%rs730, %rs1804, %rs1828, %p201;
	selp.b16 	%rs731, %rs1803, %rs1827, %p201;
	selp.b16 	%rs732, %rs1802, %rs1826, %p201;
	selp.b16 	%rs733, %rs1801, %rs1825, %p201;
	selp.b16 	%rs734, %rs1800, %rs1824, %p201;
	selp.b16 	%rs735, %rs1799, %rs1823, %p201;
	selp.b16 	%rs736, %rs1798, %rs1822, %p201;
	bar.sync 	0;
	@%p193 bra 	$L__BB13_100;
	ld.param.u64 	%rd898, [_ZN3cub18CUB_300001_SM_10006detail10merge_sort26DeviceMergeSortMergeKernelINS2_10policy_hubIP4KeyTE9Policy600ES6_PNS0_8NullTypeES6_SA_jN4cuda3std3__44lessIS5_EES5_S9_EEvbT2_T3_T4_PT6_PT7_T5_PSI_SI_NS1_7vsmem_tE_param_4];
	cvt.u64.u32 	%rd883, %r38;
	// begin inline asm
	mov.u32 %r1559, %laneid;
	// end inline asm
	and.b32  	%r1560, %r37, 7936;
	shl.b32 	%r1561, %r1559, 3;
	add.s32 	%r1562, %r1561, %r1560;
	shr.s32 	%r1563, %r1562, 5;
	add.s32 	%r1564, %r1563, %r1562;
	shl.b32 	%r1565, %r1564, 3;
	mov.u32 	%r1566, _ZZN3cub18CUB_300001_SM_10006detail10merge_sort26DeviceMergeSortMergeKernelINS2_10policy_hubIP4KeyTE9Policy600ES6_PNS0_8NullTypeES6_SA_jN4cuda3std3__44lessIS5_EES5_S9_EEvbT2_T3_T4_PT6_PT7_T5_PSI_SI_NS1_7vsmem_tEE19static_temp_storage;
	add.s32 	%r1567, %r1566, %r1565;
	cvt.u32.u16 	%r1568, %rs449;
	cvt.u32.u16 	%r1569, %rs450;
	prmt.b32 	%r1570, %r1569, %r1568, 0x3340U;
	cvt.u32.u16 	%r1571, %rs451;
	cvt.u32.u16 	%r1572, %rs452;
	prmt.b32 	%r1573, %r1572, %r1571, 0x3340U;
	prmt.b32 	%r1574, %r1573, %r1570, 0x5410U;
	cvt.u32.u16 	%r1575, %rs453;
	cvt.u32.u16 	%r1576, %rs454;
	prmt.b32 	%r1577, %r1576, %r1575, 0x3340U;
	cvt.u32.u16 	%r1578, %rs455;
	cvt.u32.u16 	%r1579, %rs456;
	prmt.b32 	%r1580, %r1579, %r1578, 0x3340U;
	prmt.b32 	%r1581, %r1580, %r1577, 0x5410U;
	st.shared.v2.b32 	[%r1567], {%r1581, %r1574};
	cvt.u32.u16 	%r1582, %rs489;
	cvt.u32.u16 	%r1583, %rs490;
	prmt.b32 	%r1584, %r1583, %r1582, 0x3340U;
	cvt.u32.u16 	%r1585, %rs491;
	cvt.u32.u16 	%r1586, %rs492;
	prmt.b32 	%r1587, %r1586, %r1585, 0x3340U;
	prmt.b32 	%r1588, %r1587, %r1584, 0x5410U;
	cvt.u32.u16 	%r1589, %rs493;
	cvt.u32.u16 	%r1590, %rs494;
	prmt.b32 	%r1591, %r1590, %r1589, 0x3340U;
	cvt.u32.u16 	%r1592, %rs495;
	cvt.u32.u16 	%r1593, %rs496;
	prmt.b32 	%r1594, %r1593, %r1592, 0x3340U;
	prmt.b32 	%r1595, %r1594, %r1591, 0x5410U;
	st.shared.v2.b32 	[%r1567+8], {%r1595, %r1588};
	cvt.u32.u16 	%r1596, %rs529;
	cvt.u32.u16 	%r1597, %rs530;
	prmt.b32 	%r1598, %r1597, %r1596, 0x3340U;
	cvt.u32.u16 	%r1599, %rs531;
	cvt.u32.u16 	%r1600, %rs532;
	prmt.b32 	%r1601, %r1600, %r1599, 0x3340U;
	prmt.b32 	%r1602, %r1601, %r1598, 0x5410U;
	cvt.u32.u16 	%r1603, %rs533;
	cvt.u32.u16 	%r1604, %rs534;
	prmt.b32 	%r1605, %r1604, %r1603, 0x3340U;
	cvt.u32.u16 	%r1606, %rs535;
	cvt.u32.u16 	%r1607, %rs536;
	prmt.b32 	%r1608, %r1607, %r1606, 0x3340U;
	prmt.b32 	%r1609, %r1608, %r1605, 0x5410U;
	st.shared.v2.b32 	[%r1567+16], {%r1609, %r1602};
	cvt.u32.u16 	%r1610, %rs569;
	cvt.u32.u16 	%r1611, %rs570;
	prmt.b32 	%r1612, %r1611, %r1610, 0x3340U;
	cvt.u32.u16 	%r1613, %rs571;
	cvt.u32.u16 	%r1614, %rs572;
	prmt.b32 	%r1615, %r1614, %r1613, 0x3340U;
	prmt.b32 	%r1616, %r1615, %r1612, 0x5410U;
	cvt.u32.u16 	%r1617, %rs573;
	cvt.u32.u16 	%r1618, %rs574;
	prmt.b32 	%r1619, %r1618, %r1617, 0x3340U;
	cvt.u32.u16 	%r1620, %rs575;
	cvt.u32.u16 	%r1621, %rs576;
	prmt.b32 	%r1622, %r1621, %r1620, 0x3340U;
	prmt.b32 	%r1623, %r1622, %r1619, 0x5410U;
	st.shared.v2.b32 	[%r1567+24], {%r1623, %r1616};
	cvt.u32.u16 	%r1624, %rs609;
	cvt.u32.u16 	%r1625, %rs610;
	prmt.b32 	%r1626, %r1625, %r1624, 0x3340U;
	cvt.u32.u16 	%r1627, %rs611;
	cvt.u32.u16 	%r1628, %rs612;
	prmt.b32 	%r1629, %r1628, %r1627, 0x3340U;
	prmt.b32 	%r1630, %r1629, %r1626, 0x5410U;
	cvt.u32.u16 	%r1631, %rs613;
	cvt.u32.u16 	%r1632, %rs614;
	prmt.b32 	%r1633, %r1632, %r1631, 0x3340U;
	cvt.u32.u16 	%r1634, %rs615;
	cvt.u32.u16 	%r1635, %rs616;
	prmt.b32 	%r1636, %r1635, %r1634, 0x3340U;
	prmt.b32 	%r1637, %r1636, %r1633, 0x5410U;
	st.shared.v2.b32 	[%r1567+32], {%r1637, %r1630};
	cvt.u32.u16 	%r1638, %rs649;
	cvt.u32.u16 	%r1639, %rs650;
	prmt.b32 	%r1640, %r1639, %r1638, 0x3340U;
	cvt.u32.u16 	%r1641, %rs651;
	cvt.u32.u16 	%r1642, %rs652;
	prmt.b32 	%r1643, %r1642, %r1641, 0x3340U;
	prmt.b32 	%r1644, %r1643, %r1640, 0x5410U;
	cvt.u32.u16 	%r1645, %rs653;
	cvt.u32.u16 	%r1646, %rs654;
	prmt.b32 	%r1647, %r1646, %r1645, 0x3340U;
	cvt.u32.u16 	%r1648, %rs655;
	cvt.u32.u16 	%r1649, %rs656;
	prmt.b32 	%r1650, %r1649, %r1648, 0x3340U;
	prmt.b32 	%r1651, %r1650, %r1647, 0x5410U;
	st.shared.v2.b32 	[%r1567+40], {%r1651, %r1644};
	cvt.u32.u16 	%r1652, %rs689;
	cvt.u32.u16 	%r1653, %rs690;
	prmt.b32 	%r1654, %r1653, %r1652, 0x3340U;
	cvt.u32.u16 	%r1655, %rs691;
	cvt.u32.u16 	%r1656, %rs692;
	prmt.b32 	%r1657, %r1656, %r1655, 0x3340U;
	prmt.b32 	%r1658, %r1657, %r1654, 0x5410U;
	cvt.u32.u16 	%r1659, %rs693;
	cvt.u32.u16 	%r1660, %rs694;
	prmt.b32 	%r1661, %r1660, %r1659, 0x3340U;
	cvt.u32.u16 	%r1662, %rs695;
	cvt.u32.u16 	%r1663, %rs696;
	prmt.b32 	%r1664, %r1663, %r1662, 0x3340U;
	prmt.b32 	%r1665, %r1664, %r1661, 0x5410U;
	st.shared.v2.b32 	[%r1567+48], {%r1665, %r1658};
	cvt.u32.u16 	%r1666, %rs729;
	cvt.u32.u16 	%r1667, %rs730;
	prmt.b32 	%r1668, %r1667, %r1666, 0x3340U;
	cvt.u32.u16 	%r1669, %rs731;
	cvt.u32.u16 	%r1670, %rs732;
	prmt.b32 	%r1671, %r1670, %r1669, 0x3340U;
	prmt.b32 	%r1672, %r1671, %r1668, 0x5410U;
	cvt.u32.u16 	%r1673, %rs733;
	cvt.u32.u16 	%r1674, %rs734;
	prmt.b32 	%r1675, %r1674, %r1673, 0x3340U;
	cvt.u32.u16 	%r1676, %rs735;
	cvt.u32.u16 	%r1677, %rs736;
	prmt.b32 	%r1678, %r1677, %r1676, 0x3340U;
	prmt.b32 	%r1679, %r1678, %r1675, 0x5410U;
	st.shared.v2.b32 	[%r1567+56], {%r1679, %r1672};
	bar.warp.sync 	-1;
	mad.lo.s32 	%r1680, %r1559, -7, %r1562;
	shr.s32 	%r1681, %r1680, 5;
	add.s32 	%r1682, %r1681, %r1680;
	shl.b32 	%r1683, %r1682, 3;
	add.s32 	%r1684, %r1566, %r1683;
	ld.shared.v2.b32 	{%r1685, %r1686}, [%r1684];
	bfe.u32 	%r1687, %r1686, 24, 8;
	bfe.u32 	%r1688, %r1686, 16, 8;
	bfe.u32 	%r1689, %r1686, 8, 8;
	bfe.u32 	%r1690, %r1686, 0, 8;
	bfe.u32 	%r1691, %r1685, 24, 8;
	bfe.u32 	%r1692, %r1685, 16, 8;
	bfe.u32 	%r1693, %r1685, 8, 8;
	bfe.u32 	%r1694, %r1685, 0, 8;
	add.s32 	%r1695, %r1680, 32;
	shr.s32 	%r1696, %r1695, 5;
	add.s32 	%r1697, %r1696, %r1680;
	shl.b32 	%r1698, %r1697, 3;
	add.s32 	%r1699, %r1566, %r1698;
	ld.shared.v2.b32 	{%r1700, %r1701}, [%r1699+256];
	bfe.u32 	%r1702, %r1701, 24, 8;
	bfe.u32 	%r1703, %r1701, 16, 8;
	bfe.u32 	%r1704, %r1701, 8, 8;
	bfe.u32 	%r1705, %r1701, 0, 8;
	bfe.u32 	%r1706, %r1700, 24, 8;
	bfe.u32 	%r1707, %r1700, 16, 8;
	bfe.u32 	%r1708, %r1700, 8, 8;
	bfe.u32 	%r1709, %r1700, 0, 8;
	add.s32 	%r1710, %r1680, 64;
	shr.s32 	%r1711, %r1710, 5;
	add.s32 	%r1712, %r1711, %r1680;
	shl.b32 	%r1713, %r1712, 3;
	add.s32 	%r1714, %r1566, %r1713;
	ld.shared.v2.b32 	{%r1715, %r1716}, [%r1714+512];
	bfe.u32 	%r1717, %r1716, 24, 8;
	bfe.u32 	%r1718, %r1716, 16, 8;
	bfe.u32 	%r1719, %r1716, 8, 8;
	bfe.u32 	%r1720, %r1716, 0, 8;
	bfe.u32 	%r1721, %r1715, 24, 8;
	bfe.u32 	%r1722, %r1715, 16, 8;
	bfe.u32 	%r1723, %r1715, 8, 8;
	bfe.u32 	%r1724, %r1715, 0, 8;
	add.s32 	%r1725, %r1680, 96;
	shr.s32 	%r1726, %r1725, 5;
	add.s32 	%r1727, %r1726, %r1680;
	shl.b32 	%r1728, %r1727, 3;
	add.s32 	%r1729, %r1566, %r1728;
	ld.shared.v2.b32 	{%r1730, %r1731}, [%r1729+768];
	bfe.u32 	%r1732, %r1731, 24, 8;
	bfe.u32 	%r1733, %r1731, 16, 8;
	bfe.u32 	%r1734, %r1731, 8, 8;
	bfe.u32 	%r1735, %r1731, 0, 8;
	bfe.u32 	%r1736, %r1730, 24, 8;
	bfe.u32 	%r1737, %r1730, 16, 8;
	bfe.u32 	%r1738, %r1730, 8, 8;
	bfe.u32 	%r1739, %r1730, 0, 8;
	add.s32 	%r1740, %r1680, 128;
	shr.s32 	%r1741, %r1740, 5;
	add.s32 	%r1742, %r1741, %r1680;
	shl.b32 	%r1743, %r1742, 3;
	add.s32 	%r1744, %r1566, %r1743;
	ld.shared.v2.b32 	{%r1745, %r1746}, [%r1744+1024];
	bfe.u32 	%r1747, %r1746, 24, 8;
	bfe.u32 	%r1748, %r1746, 16, 8;
	bfe.u32 	%r1749, %r1746, 8, 8;
	bfe.u32 	%r1750, %r1746, 0, 8;
	bfe.u32 	%r1751, %r1745, 24, 8;
	bfe.u32 	%r1752, %r1745, 16, 8;
	bfe.u32 	%r1753, %r1745, 8, 8;
	bfe.u32 	%r1754, %r1745, 0, 8;
	add.s32 	%r1755, %r1680, 160;
	shr.s32 	%r1756, %r1755, 5;
	add.s32 	%r1757, %r1756, %r1680;
	shl.b32 	%r1758, %r1757, 3;
	add.s32 	%r1759, %r1566, %r1758;
	ld.shared.v2.b32 	{%r1760, %r1761}, [%r1759+1280];
	bfe.u32 	%r1762, %r1761, 24, 8;
	bfe.u32 	%r1763, %r1761, 16, 8;
	bfe.u32 	%r1764, %r1761, 8, 8;
	bfe.u32 	%r1765, %r1761, 0, 8;
	bfe.u32 	%r1766, %r1760, 24, 8;
	bfe.u32 	%r1767, %r1760, 16, 8;
	bfe.u32 	%r1768, %r1760, 8, 8;
	bfe.u32 	%r1769, %r1760, 0, 8;
	add.s32 	%r1770, %r1680, 192;
	shr.s32 	%r1771, %r1770, 5;
	add.s32 	%r1772, %r1771, %r1680;
	shl.b32 	%r1773, %r1772, 3;
	add.s32 	%r1774, %r1566, %r1773;
	ld.shared.v2.b32 	{%r1775, %r1776}, [%r1774+1536];
	bfe.u32 	%r1777, %r1776, 24, 8;
	bfe.u32 	%r1778, %r1776, 16, 8;
	bfe.u32 	%r1779, %r1776, 8, 8;
	bfe.u32 	%r1780, %r1776, 0, 8;
	bfe.u32 	%r1781, %r1775, 24, 8;
	bfe.u32 	%r1782, %r1775, 16, 8;
	bfe.u32 	%r1783, %r1775, 8, 8;
	bfe.u32 	%r1784, %r1775, 0, 8;
	add.s32 	%r1785, %r1680, 224;
	shr.s32 	%r1786, %r1785, 5;
	add.s32 	%r1787, %r1786, %r1680;
	shl.b32 	%r1788, %r1787, 3;
	add.s32 	%r1789, %r1566, %r1788;
	ld.shared.v2.b32 	{%r1790, %r1791}, [%r1789+1792];
	bfe.u32 	%r1792, %r1791, 24, 8;
	bfe.u32 	%r1793, %r1791, 16, 8;
	bfe.u32 	%r1794, %r1791, 8, 8;
	bfe.u32 	%r1795, %r1791, 0, 8;
	bfe.u32 	%r1796, %r1790, 24, 8;
	bfe.u32 	%r1797, %r1790, 16, 8;
	bfe.u32 	%r1798, %r1790, 8, 8;
	bfe.u32 	%r1799, %r1790, 0, 8;
	and.b32  	%r1800, %r36, 31;
	or.b32  	%r1801, %r1560, %r1800;
	cvt.u64.u32 	%rd884, %r1801;
	add.s64 	%rd885, %rd884, %rd883;
	cvta.to.global.u64 	%rd886, %rd898;
	shl.b64 	%rd887, %rd885, 3;
	add.s64 	%rd888, %rd886, %rd887;
	st.global.u8 	[%rd888], %r1694;
	st.global.u8 	[%rd888+1], %r1693;
	st.global.u8 	[%rd888+2], %r1692;
	st.global.u8 	[%rd888+3], %r1691;
	st.global.u8 	[%rd888+4], %r1690;
	st.global.u8 	[%rd888+5], %r1689;
	st.global.u8 	[%rd888+6], %r1688;
	st.global.u8 	[%rd888+7], %r1687;
	st.global.u8 	[%rd888+256], %r1709;
	st.global.u8 	[%rd888+257], %r1708;
	st.global.u8 	[%rd888+258], %r1707;
	st.global.u8 	[%rd888+259], %r1706;
	st.global.u8 	[%rd888+260], %r1705;
	st.global.u8 	[%rd888+261], %r1704;
	st.global.u8 	[%rd888+262], %r1703;
	st.global.u8 	[%rd888+263], %r1702;
	st.global.u8 	[%rd888+512], %r1724;
	st.global.u8 	[%rd888+513], %r1723;
	st.global.u8 	[%rd888+514], %r1722;
	st.global.u8 	[%rd888+515], %r1721;
	st.global.u8 	[%rd888+516], %r1720;
	st.global.u8 	[%rd888+517], %r1719;
	st.global.u8 	[%rd888+518], %r1718;
	st.global.u8 	[%rd888+519], %r1717;
	st.global.u8 	[%rd888+768], %r1739;
	st.global.u8 	[%rd888+769], %r1738;
	st.global.u8 	[%rd888+770], %r1737;
	st.global.u8 	[%rd888+771], %r1736;
	st.global.u8 	[%rd888+772], %r1735;
	st.global.u8 	[%rd888+773], %r1734;
	st.global.u8 	[%rd888+774], %r1733;
	st.global.u8 	[%rd888+775], %r1732;
	st.global.u8 	[%rd888+1024], %r1754;
	st.global.u8 	[%rd888+1025], %r1753;
	st.global.u8 	[%rd888+1026], %r1752;
	st.global.u8 	[%rd888+1027], %r1751;
	st.global.u8 	[%rd888+1028], %r1750;
	st.global.u8 	[%rd888+1029], %r1749;
	st.global.u8 	[%rd888+1030], %r1748;
	st.global.u8 	[%rd888+1031], %r1747;
	st.global.u8 	[%rd888+1280], %r1769;
	st.global.u8 	[%rd888+1281], %r1768;
	st.global.u8 	[%rd888+1282], %r1767;
	st.global.u8 	[%rd888+1283], %r1766;
	st.global.u8 	[%rd888+1284], %r1765;
	st.global.u8 	[%rd888+1285], %r1764;
	st.global.u8 	[%rd888+1286], %r1763;
	st.global.u8 	[%rd888+1287], %r1762;
	st.global.u8 	[%rd888+1536], %r1784;
	st.global.u8 	[%rd888+1537], %r1783;
	st.global.u8 	[%rd888+1538], %r1782;
	st.global.u8 	[%rd888+1539], %r1781;
	st.global.u8 	[%rd888+1540], %r1780;
	st.global.u8 	[%rd888+1541], %r1779;
	st.global.u8 	[%rd888+1542], %r1778;
	st.global.u8 	[%rd888+1543], %r1777;
	st.global.u8 	[%rd888+1792], %r1799;
	st.global.u8 	[%rd888+1793], %r1798;
	st.global.u8 	[%rd888+1794], %r1797;
	st.global.u8 	[%rd888+1795], %r1796;
	st.global.u8 	[%rd888+1796], %r1795;
	st.global.u8 	[%rd888+1797], %r1794;
	st.global.u8 	[%rd888+1798], %r1793;
	st.global.u8 	[%rd888+1799], %r1792;
	bra.uni 	$L__BB13_251;
$L__BB13_100:
	ld.param.u64 	%rd896, [_ZN3cub18CUB_300001_SM_10006detail10merge_sort26DeviceMergeSortMergeKernelINS2_10policy_hubIP4KeyTE9Policy600ES6_PNS0_8NullTypeES6_SA_jN4cuda3std3__44lessIS5_EES5_S9_EEvbT2_T3_T4_PT6_PT7_T5_PSI_SI_NS1_7vsmem_tE_param_1];
	cvt.u64.u32 	%rd889, %r38;
	// begin inline asm
	mov.u32 %r1802, %laneid;
	// end inline asm
	and.b32  	%r1803, %r37, 7936;
	shl.b32 	%r1804, %r1802, 3;
	add.s32 	%r1805, %r1804, %r1803;
	shr.s32 	%r1806, %r1805, 5;
	add.s32 	%r1807, %r1806, %r1805;
	shl.b32 	%r1808, %r1807, 3;
	mov.u32 	%r1809, _ZZN3cub18CUB_300001_SM_10006detail10merge_sort26DeviceMergeSortMergeKernelINS2_10policy_hubIP4KeyTE9Policy600ES6_PNS0_8NullTypeES6_SA_jN4cuda3std3__44lessIS5_EES5_S9_EEvbT2_T3_T4_PT6_PT7_T5_PSI_SI_NS1_7vsmem_tEE19static_temp_storage;
	add.s32 	%r1810, %r1809, %r1808;
	cvt.u32.u16 	%r1811, %rs449;
	cvt.u32.u16 	%r1812, %rs450;
	prmt.b32 	%r1813, %r1812, %r1811, 0x3340U;
	cvt.u32.u16 	%r1814, %rs451;
	cvt.u32.u16 	%r1815, %rs452;
	prmt.b32 	%r1816, %r1815, %r1814, 0x3340U;
	prmt.b32 	%r1817, %r1816, %r1813, 0x5410U;
	cvt.u32.u16 	%r1818, %rs453;
	cvt.u32.u16 	%r1819, %rs454;
	prmt.b32 	%r1820, %r1819, %r1818, 0x3340U;
	cvt.u32.u16 	%r1821, %rs455;
	cvt.u32.u16 	%r1822, %rs456;
	prmt.b32 	%r1823, %r1822, %r1821, 0x3340U;
	prmt.b32 	%r1824, %r1823, %r1820, 0x5410U;
	st.shared.v2.b32 	[%r1810], {%r1824, %r1817};
	cvt.u32.u16 	%r1825, %rs489;
	cvt.u32.u16 	%r1826, %rs490;
	prmt.b32 	%r1827, %r1826, %r1825, 0x3340U;
	cvt.u32.u16 	%r1828, %rs491;
	cvt.u32.u16 	%r1829, %rs492;
	prmt.b32 	%r1830, %r1829, %r1828, 0x3340U;
	prmt.b32 	%r1831, %r1830, %r1827, 0x5410U;
	cvt.u32.u16 	%r1832, %rs493;
	cvt.u32.u16 	%r1833, %rs494;
	prmt.b32 	%r1834, %r1833, %r1832, 0x3340U;
	cvt.u32.u16 	%r1835, %rs495;
	cvt.u32.u16 	%r1836, %rs496;
	prmt.b32 	%r1837, %r1836, %r1835, 0x3340U;
	prmt.b32 	%r1838, %r1837, %r1834, 0x5410U;
	st.shared.v2.b32 	[%r1810+8], {%r1838, %r1831};
	cvt.u32.u16 	%r1839, %rs529;
	cvt.u32.u16 	%r1840, %rs530;
	prmt.b32 	%r1841, %r1840, %r1839, 0x3340U;
	cvt.u32.u16 	%r1842, %rs531;
	cvt.u32.u16 	%r1843, %rs532;
	prmt.b32 	%r1844, %r1843, %r1842, 0x3340U;
	prmt.b32 	%r1845, %r1844, %r1841, 0x5410U;
	cvt.u32.u16 	%r1846, %rs533;
	cvt.u32.u16 	%r1847, %rs534;
	prmt.b32 	%r1848, %r1847, %r1846, 0x3340U;
	cvt.u32.u16 	%r1849, %rs535;
	cvt.u32.u16 	%r1850, %rs536;
	prmt.b32 	%r1851, %r1850, %r1849, 0x3340U;
	prmt.b32 	%r1852, %r1851, %r1848, 0x5410U;
	st.shared.v2.b32 	[%r1810+16], {%r1852, %r1845};
	cvt.u32.u16 	%r1853, %rs569;
	cvt.u32.u16 	%r1854, %rs570;
	prmt.b32 	%r1855, %r1854, %r1853, 0x3340U;
	cvt.u32.u16 	%r1856, %rs571;
	cvt.u32.u16 	%r1857, %rs572;
	prmt.b32 	%r1858, %r1857, %r1856, 0x3340U;
	prmt.b32 	%r1859, %r1858, %r1855, 0x5410U;
	cvt.u32.u16 	%r1860, %rs573;
	cvt.u32.u16 	%r1861, %rs574;
	prmt.b32 	%r1862, %r1861, %r1860, 0x3340U;
	cvt.u32.u16 	%r1863, %rs575;
	cvt.u32.u16 	%r1864, %rs576;
	prmt.b32 	%r1865, %r1864, %r1863, 0x3340U;
	prmt.b32 	%r1866, %r1865, %r1862, 0x5410U;
	st.shared.v2.b32 	[%r1810+24], {%r1866, %r1859};
	cvt.u32.u16 	%r1867, %rs609;
	cvt.u32.u16 	%r1868, %rs610;
	prmt.b32 	%r1869, %r1868, %r1867, 0x3340U;
	cvt.u32.u16 	%r1870, %rs611;
	cvt.u32.u16 	%r1871, %rs612;
	prmt.b32 	%r1872, %r1871, %r1870, 0x3340U;
	prmt.b32 	%r1873, %r1872, %r1869, 0x5410U;
	cvt.u32.u16 	%r1874, %rs613;
	cvt.u32.u16 	%r1875, %rs614;
	prmt.b32 	%r1876, %r1875, %r1874, 0x3340U;
	cvt.u32.u16 	%r1877, %rs615;
	cvt.u32.u16 	%r1878, %rs616;
	prmt.b32 	%r1879, %r1878, %r1877, 0x3340U;
	prmt.b32 	%r1880, %r1879, %r1876, 0x5410U;
	st.shared.v2.b32 	[%r1810+32], {%r1880, %r1873};
	cvt.u32.u16 	%r1881, %rs649;
	cvt.u32.u16 	%r1882, %rs650;
	prmt.b32 	%r1883, %r1882, %r1881, 0x3340U;
	cvt.u32.u16 	%r1884, %rs651;
	cvt.u32.u16 	%r1885, %rs652;
	prmt.b32 	%r1886, %r1885, %r1884, 0x3340U;
	prmt.b32 	%r1887, %r1886, %r1883, 0x5410U;
	cvt.u32.u16 	%r1888, %rs653;
	cvt.u32.u16 	%r1889, %rs654;
	prmt.b32 	%r1890, %r1889, %r1888, 0x3340U;
	cvt.u32.u16 	%r1891, %rs655;
	cvt.u32.u16 	%r1892, %rs656;
	prmt.b32 	%r1893, %r1892, %r1891, 0x3340U;
	prmt.b32 	%r1894, %r1893, %r1890, 0x5410U;
	st.shared.v2.b32 	[%r1810+40], {%r1894, %r1887};
	cvt.u32.u16 	%r1895, %rs689;
	cvt.u32.u16 	%r1896, %rs690;
	prmt.b32 	%r1897, %r1896, %r1895, 0x3340U;
	cvt.u32.u16 	%r1898, %rs691;
	cvt.u32.u16 	%r1899, %rs692;
	prmt.b32 	%r1900, %r1899, %r1898, 0x3340U;
	prmt.b32 	%r1901, %r1900, %r1897, 0x5410U;
	cvt.u32.u16 	%r1902, %rs693;
	cvt.u32.u16 	%r1903, %rs694;
	prmt.b32 	%r1904, %r1903, %r1902, 0x3340U;
	cvt.u32.u16 	%r1905, %rs695;
	cvt.u32.u16 	%r1906, %rs696;
	prmt.b32 	%r1907, %r1906, %r1905, 0x3340U;
	prmt.b32 	%r1908, %r1907, %r1904, 0x5410U;
	st.shared.v2.b32 	[%r1810+48], {%r1908, %r1901};
	cvt.u32.u16 	%r1909, %rs729;
	cvt.u32.u16 	%r1910, %rs730;
	prmt.b32 	%r1911, %r1910, %r1909, 0x3340U;
	cvt.u32.u16 	%r1912, %rs731;
	cvt.u32.u16 	%r1913, %rs732;
	prmt.b32 	%r1914, %r1913, %r1912, 0x3340U;
	prmt.b32 	%r1915, %r1914, %r1911, 0x5410U;
	cvt.u32.u16 	%r1916, %rs733;
	cvt.u32.u16 	%r1917, %rs734;
	prmt.b32 	%r1918, %r1917, %r1916, 0x3340U;
	cvt.u32.u16 	%r1919, %rs735;
	cvt.u32.u16 	%r1920, %rs736;
	prmt.b32 	%r1921, %r1920, %r1919, 0x3340U;
	prmt.b32 	%r1922, %r1921, %r1918, 0x5410U;
	st.shared.v2.b32 	[%r1810+56], {%r1922, %r1915};
	bar.warp.sync 	-1;
	mad.lo.s32 	%r1923, %r1802, -7, %r1805;
	shr.s32 	%r1924, %r1923, 5;
	add.s32 	%r1925, %r1924, %r1923;
	shl.b32 	%r1926, %r1925, 3;
	add.s32 	%r1927, %r1809, %r1926;
	ld.shared.v2.b32 	{%r1928, %r1929}, [%r1927];
	bfe.u32 	%r1930, %r1929, 24, 8;
	bfe.u32 	%r1931, %r1929, 16, 8;
	bfe.u32 	%r1932, %r1929, 8, 8;
	bfe.u32 	%r1933, %r1929, 0, 8;
	bfe.u32 	%r1934, %r1928, 24, 8;
	bfe.u32 	%r1935, %r1928, 16, 8;
	bfe.u32 	%r1936, %r1928, 8, 8;
	bfe.u32 	%r1937, %r1928, 0, 8;
	add.s32 	%r1938, %r1923, 32;
	shr.s32 	%r1939, %r1938, 5;
	add.s32 	%r1940, %r1939, %r1923;
	shl.b32 	%r1941, %r1940, 3;
	add.s32 	%r1942, %r1809, %r1941;
	ld.shared.v2.b32 	{%r1943, %r1944}, [%r1942+256];
	bfe.u32 	%r1945, %r1944, 24, 8;
	bfe.u32 	%r1946, %r1944, 16, 8;
	bfe.u32 	%r1947, %r1944, 8, 8;
	bfe.u32 	%r1948, %r1944, 0, 8;
	bfe.u32 	%r1949, %r1943, 24, 8;
	bfe.u32 	%r1950, %r1943, 16, 8;
	bfe.u32 	%r1951, %r1943, 8, 8;
	bfe.u32 	%r1952, %r1943, 0, 8;
	add.s32 	%r1953, %r1923, 64;
	shr.s32 	%r1954, %r1953, 5;
	add.s32 	%r1955, %r1954, %r1923;
	shl.b32 	%r1956, %r1955, 3;
	add.s32 	%r1957, %r1809, %r1956;
	ld.shared.v2.b32 	{%r1958, %r1959}, [%r1957+512];
	bfe.u32 	%r1960, %r1959, 24, 8;
	bfe.u32 	%r1961, %r1959, 16, 8;
	bfe.u32 	%r1962, %r1959, 8, 8;
	bfe.u32 	%r1963, %r1959, 0, 8;
	bfe.u32 	%r1964, %r1958, 24, 8;
	bfe.u32 	%r1965, %r1958, 16, 8;
	bfe.u32 	%r1966, %r1958, 8, 8;
	bfe.u32 	%r1967, %r1958, 0, 8;
	add.s32 	%r1968, %r1923, 96;
	shr.s32 	%r1969, %r1968, 5;
	add.s32 	%r1970, %r1969, %r1923;
	shl.b32 	%r1971, %r1970, 3;
	add.s32 	%r1972, %r1809, %r1971;
	ld.shared.v2.b32 	{%r1973, %r1974}, [%r1972+768];
	bfe.u32 	%r1975, %r1974, 24, 8;
	bfe.u32 	%r1976, %r1974, 16, 8;
	bfe.u32 	%r1977, %r1974, 8, 8;
	bfe.u32 	%r1978, %r1974, 0, 8;
	bfe.u32 	%r1979, %r1973, 24, 8;
	bfe.u32 	%r1980, %r1973, 16, 8;
	bfe.u32 	%r1981, %r1973, 8, 8;
	bfe.u32 	%r1982, %r1973, 0, 8;
	add.s32 	%r1983, %r1923, 128;
	shr.s32 	%r1984, %r1983, 5;
	add.s32 	%r1985, %r1984, %r1923;
	shl.b32 	%r1986, %r1985, 3;
	add.s32 	%r1987, %r1809, %r1986;
	ld.shared.v2.b32 	{%r1988, %r1989}, [%r1987+1024];
	bfe.u32 	%r1990, %r1989, 24, 8;
	bfe.u32 	%r1991, %r1989, 16, 8;
	bfe.u32 	%r1992, %r1989, 8, 8;
	bfe.u32 	%r1993, %r1989, 0, 8;
	bfe.u32 	%r1994, %r1988, 24, 8;
	bfe.u32 	%r1995, %r1988, 16, 8;
	bfe.u32 	%r1996, %r1988, 8, 8;
	bfe.u32 	%r1997, %r1988, 0, 8;
	add.s32 	%r1998, %r1923, 160;
	shr.s32 	%r1999, %r1998, 5;
	add.s32 	%r2000, %r1999, %r1923;
	shl.b32 	%r2001, %r2000, 3;
	add.s32 	%r2002, %r1809, %r2001;
	ld.shared.v2.b32 	{%r2003, %r2004}, [%r2002+1280];
	bfe.u32 	%r2005, %r2004, 24, 8;
	bfe.u32 	%r2006, %r2004, 16, 8;
	bfe.u32 	%r2007, %r2004, 8, 8;
	bfe.u32 	%r2008, %r2004, 0, 8;
	bfe.u32 	%r2009, %r2003, 24, 8;
	bfe.u32 	%r2010, %r2003, 16, 8;
	bfe.u32 	%r2011, %r2003, 8, 8;
	bfe.u32 	%r2012, %r2003, 0, 8;
	add.s32 	%r2013, %r1923, 192;
	shr.s32 	%r2014, %r2013, 5;
	add.s32 	%r2015, %r2014, %r1923;
	shl.b32 	%r2016, %r2015, 3;
	add.s32 	%r2017, %r1809, %r2016;
	ld.shared.v2.b32 	{%r2018, %r2019}, [%r2017+1536];
	bfe.u32 	%r2020, %r2019, 24, 8;
	bfe.u32 	%r2021, %r2019, 16, 8;
	bfe.u32 	%r2022, %r2019, 8, 8;
	bfe.u32 	%r2023, %r2019, 0, 8;
	bfe.u32 	%r2024, %r2018, 24, 8;
	bfe.u32 	%r2025, %r2018, 16, 8;
	bfe.u32 	%r2026, %r2018, 8, 8;
	bfe.u32 	%r2027, %r2018, 0, 8;
	add.s32 	%r2028, %r1923, 224;
	shr.s32 	%r2029, %r2028, 5;
	add.s32 	%r2030, %r2029, %r1923;
	shl.b32 	%r2031, %r2030, 3;
	add.s32 	%r2032, %r1809, %r2031;
	ld.shared.v2.b32 	{%r2033, %r2034}, [%r2032+1792];
	bfe.u32 	%r2035, %r2034, 24, 8;
	bfe.u32 	%r2036, %r2034, 16, 8;
	bfe.u32 	%r2037, %r2034, 8, 8;
	bfe.u32 	%r2038, %r2034, 0, 8;
	bfe.u32 	%r2039, %r2033, 24, 8;
	bfe.u32 	%r2040, %r2033, 16, 8;
	bfe.u32 	%r2041, %r2033, 8, 8;
	bfe.u32 	%r2042, %r2033, 0, 8;
	and.b32  	%r2043, %r36, 31;
	or.b32  	%r2044, %r1803, %r2043;
	cvt.u64.u32 	%rd890, %r2044;
	add.s64 	%rd891, %rd890, %rd889;
	cvta.to.global.u64 	%rd892, %rd896;
	shl.b64 	%rd893, %rd891, 3;
	add.s64 	%rd894, %rd892, %rd893;
	st.global.u8 	[%rd894], %r1937;
	st.global.u8 	[%rd894+1], %r1936;
	st.global.u8 	[%rd894+2], %r1935;
	st.global.u8 	[%rd894+3], %r1934;
	st.global.u8 	[%rd894+4], %r1933;
	st.global.u8 	[%rd894+5], %r1932;
	st.global.u8 	[%rd894+6], %r1931;
	st.global.u8 	[%rd894+7], %r1930;
	st.global.u8 	[%rd894+256], %r1952;
	st.global.u8 	[%rd894+257], %r1951;
	st.global.u8 	[%rd894+258], %r1950;
	st.global.u8 	[%rd894+259], %r1949;
	st.global.u8 	[%rd894+260], %r1948;
	st.global.u8 	[%rd894+261], %r1947;
	st.global.u8 	[%rd894+262], %r1946;
	st.global.u8 	[%rd894+263], %r1945;
	st.global.u8 	[%rd894+512], %r1967;
	st.global.u8 	[%rd894+513], %r1966;
	st.global.u8 	[%rd894+514], %r1965;
	st.global.u8 	[%rd894+515], %r1964;
	st.global.u8 	[%rd894+516], %r1963;
	st.global.u8 	[%rd894+517], %r1962;
	st.global.u8 	[%rd894+518], %r1961;
	st.global.u8 	[%rd894+519], %r1960;
	st.global.u8 	[%rd894+768], %r1982;
	st.global.u8 	[%rd894+769], %r1981;
	st.global.u8 	[%rd894+770], %r1980;
	st.global.u8 	[%rd894+771], %r1979;
	st.global.u8 	[%rd894+772], %r1978;
	st.global.u8 	[%rd894+773], %r1977;
	st.global.u8 	[%rd894+774], %r1976;
	st.global.u8 	[%rd894+775], %r1975;
	st.global.u8 	[%rd894+1024], %r1997;
	st.global.u8 	[%rd894+1025], %r1996;
	st.global.u8 	[%rd894+1026], %r1995;
	st.global.u8 	[%rd894+1027], %r1994;
	st.global.u8 	[%rd894+1028], %r1993;
	st.global.u8 	[%rd894+1029], %r1992;
	st.global.u8 	[%rd894+1030], %r1991;
	st.global.u8 	[%rd894+1031], %r1990;
	st.global.u8 	[%rd894+1280], %r2012;
	st.global.u8 	[%rd894+1281], %r2011;
	st.global.u8 	[%rd894+1282], %r2010;
	st.global.u8 	[%rd894+1283], %r2009;
	st.global.u8 	[%rd894+1284], %r2008;
	st.global.u8 	[%rd894+1285], %r2007;
	st.global.u8 	[%rd894+1286], %r2006;
	st.global.u8 	[%rd894+1287], %r2005;
	st.global.u8 	[%rd894+1536], %r2027;
	st.global.u8 	[%rd894+1537], %r2026;
	st.global.u8 	[%rd894+1538], %r2025;
	st.global.u8 	[%rd894+1539], %r2024;
	st.global.u8 	[%rd894+1540], %r2023;
	st.global.u8 	[%rd894+1541], %r2022;
	st.global.u8 	[%rd894+1542], %r2021;
	st.global.u8 	[%rd894+1543], %r2020;
	st.global.u8 	[%rd894+1792], %r2042;
	st.global.u8 	[%rd894+1793], %r2041;
	st.global.u8 	[%rd894+1794], %r2040;
	st.global.u8 	[%rd894+1795], %r2039;
	st.global.u8 	[%rd894+1796], %r2038;
	st.global.u8 	[%rd894+1797], %r2037;
	st.global.u8 	[%rd894+1798], %r2036;
	st.global.u8 	[%rd894+1799], %r2035;
	bra.uni 	$L__BB13_251;
$L__BB13_101:
	ld.param.s8 	%rs1618, [_ZN3cub18CUB_300001_SM_10006detail10merge_sort26DeviceMergeSortMergeKernelINS2_10policy_hubIP4KeyTE9Policy600ES6_PNS0_8NullTypeES6_SA_jN4cuda3std3__44lessIS5_EES5_S9_EEvbT2_T3_T4_PT6_PT7_T5_PSI_SI_NS1_7vsmem_tE_param_0];
	mul.wide.u32 	%rd17, %r1, 4;
	add.s64 	%rd18, %rd3, %rd17;
	ld.global.u32 	%r101, [%rd18];
	ld.global.u32 	%r102, [%rd18+4];
	neg.s32 	%r103, %r98;
	and.b32  	%r104, %r1, %r103;
	shl.b32 	%r39, %r104, 11;
	shl.b32 	%r105, %r98, 10;
	and.b32  	%r40, %r105, -2048;
	sub.s32 	%r106, %r1, %r104;
	shl.b32 	%r107, %r106, 11;
	sub.s32 	%r41, %r101, %r39;
	sub.s32 	%r108, %r102, %r39;
	sub.s32 	%r109, %r97, %r39;
	max.u32 	%r110, %r109, %r40;
	sub.s32 	%r111, %r110, %r40;
	sub.s32 	%r112, %r107, %r41;
	min.u32 	%r42, %r112, %r111;
	setp.eq.s32 	%p34, %r107, -2048;
	selp.b32 	%r113, 2047, 2048, %p34;
	add.s32 	%r114, %r113, %r107;
	sub.s32 	%r115, %r114, %r108;
	or.b32  	%r116, %r1, %r103;
	setp.eq.s32 	%p35, %r116, -1;
	min.u32 	%r117, %r40, %r109;
	selp.b32 	%r118, %r117, %r108, %p35;
	selp.b32 	%r119, %r40, %r115, %p35;
	min.u32 	%r120, %r119, %r111;
	sub.s32 	%r43, %r118, %r41;
	sub.s32 	%r44, %r120, %r42;
	// begin inline asm
	griddepcontrol.wait;
	// end inline asm
	setp.eq.s16 	%p36, %rs1618, 0;
	@%p36 bra 	$L__BB13_134;
	cvt.u64.u32 	%rd19, %r39;
	cvt.u64.u32 	%rd20, %r41;
	add.s64 	%rd21, %rd20, %rd19;
	cvt.u64.u32 	%rd22, %r40;
	add.s64 	%rd23, %rd19, %rd22;
	cvt.u64.u32 	%rd24, %r42;
	add.s64 	%rd25, %rd23, %rd24;
	add.s32 	%r45, %r44, %r43;
	setp.ge.s32 	%p37, %r2, %r45;
	cvt.u64.u32 	%rd26, %r2;
	add.s64 	%rd27, %rd21, %rd26;
	shl.b64 	%rd28, %rd27, 3;
	add.s64 	%rd8, %rd2, %rd28;
	sub.s32 	%r121, %r2, %r43;
	cvt.s64.s32 	%rd29, %r121;
	add.s64 	%rd30, %rd25, %rd29;
	shl.b64 	%rd31, %rd30, 3;
	add.s64 	%rd9, %rd2, %rd31;
	@%p37 bra 	$L__BB13_106;
	setp.ge.s32 	%p38, %r2, %r43;
	@%p38 bra 	$L__BB13_105;
	ld.global.u8 	%rs2085, [%rd8];
	ld.global.u8 	%rs2084, [%rd8+1];
	ld.global.u8 	%rs2083, [%rd8+2];
	ld.global.u8 	%rs2082, [%rd8+3];
	ld.global.u8 	%rs2081, [%rd8+4];
	ld.global.u8 	%rs2080, [%rd8+5];
	ld.global.u8 	%rs2079, [%rd8+6];
	ld.global.u8 	%rs2078, [%rd8+7];
	bra.uni 	$L__BB13_106;
$L__BB13_105:
	ld.global.u8 	%rs2085, [%rd9];
	ld.global.u8 	%rs2084, [%rd9+1];
	ld.global.u8 	%rs2083, [%rd9+2];
	ld.global.u8 	%rs2082, [%rd9+3];
	ld.global.u8 	%rs2081, [%rd9+4];
	ld.global.u8 	%rs2080, [%rd9+5];
	ld.global.u8 	%rs2079, [%rd9+6];
	ld.global.u8 	%rs2078, [%rd9+7];
$L__BB13_106:
	add.s32 	%r46, %r2, 256;
	setp.ge.s32 	%p39, %r46, %r45;
	@%p39 bra 	$L__BB13_110;
	setp.lt.s32 	%p40, %r46, %r43;
	@%p40 bra 	$L__BB13_109;
	ld.global.u8 	%rs2077, [%rd9+2048];
	ld.global.u8 	%rs2076, [%rd9+2049];
	ld.global.u8 	%rs2075, [%rd9+2050];
	ld.global.u8 	%rs2074, [%rd9+2051];
	ld.global.u8 	%rs2073, [%rd9+2052];
	ld.global.u8 	%rs2072, [%rd9+2053];
	ld.global.u8 	%rs2071, [%rd9+2054];
	ld.global.u8 	%rs2070, [%rd9+2055];
	bra.uni 	$L__BB13_110;
$L__BB13_109:
	ld.global.u8 	%rs2077, [%rd8+2048];
	ld.global.u8 	%rs2076, [%rd8+2049];
	ld.global.u8 	%rs2075, [%rd8+2050];
	ld.global.u8 	%rs2074, [%rd8+2051];
	ld.global.u8 	%rs2073, [%rd8+2052];
	ld.global.u8 	%rs2072, [%rd8+2053];
	ld.global.u8 	%rs2071, [%rd8+2054];
	ld.global.u8 	%rs2070, [%rd8+2055];
$L__BB13_110:
	add.s32 	%r47, %r2, 512;
	setp.ge.s32 	%p41, %r47, %r45;
	@%p41 bra 	$L__BB13_114;
	setp.lt.s32 	%p42, %r47, %r43;
	@%p42 bra 	$L__BB13_113;
	ld.global.u8 	%rs2069, [%rd9+4096];
	ld.global.u8 	%rs2068, [%rd9+4097];
	ld.global.u8 	%rs2067, [%rd9+4098];
	ld.global.u8 	%rs2066, [%rd9+4099];
	ld.global.u8 	%rs2065, [%rd9+4100];
	ld.global.u8 	%rs2064, [%rd9+4101];
	ld.global.u8 	%rs2063, [%rd9+4102];
	ld.global.u8 	%rs2062, [%rd9+4103];
	bra.uni 	$L__BB13_114;
$L__BB13_113:
	ld.global.u8 	%rs2069, [%rd8+4096];
	ld.global.u8 	%rs2068, [%rd8+4097];
	ld.global.u8 	%rs2067, [%rd8+4098];
	ld.global.u8 	%rs2066, [%rd8+4099];
	ld.global.u8 	%rs2065, [%rd8+4100];
	ld.global.u8 	%rs2064, [%rd8+4101];
	ld.global.u8 	%rs2063, [%rd8+4102];
	ld.global.u8 	%rs2062, [%rd8+4103];
$L__BB13_114:
	add.s32 	%r48, %r2, 768;
	setp.ge.s32 	%p43, %r48, %r45;
	@%p43 bra 	$L__BB13_118;
	setp.lt.s32 	%p44, %r48, %r43;
	@%p44 bra 	$L__BB13_117;
	ld.global.u8 	%rs2061, [%rd9+6144];
	ld.global.u8 	%rs2060, [%rd9+6145];
	ld.global.u8 	%rs2059, [%rd9+6146];
	ld.global.u8 	%rs2058, [%rd9+6147];
	ld.global.u8 	%rs2057, [%rd9+6148];
	ld.global.u8 	%rs2056, [%rd9+6149];
	ld.global.u8 	%rs2055, [%rd9+6150];
	ld.global.u8 	%rs2054, [%rd9+6151];
	bra.uni 	$L__BB13_118;
$L__BB13_117:
	ld.global.u8 	%rs2061, [%rd8+6144];
	ld.global.u8 	%rs2060, [%rd8+6145];
	ld.global.u8 	%rs2059, [%rd8+6146];
	ld.global.u8 	%rs2058, [%rd8+6147];
	ld.global.u8 	%rs2057, [%rd8+6148];
	ld.global.u8 	%rs2056, [%rd8+6149];
	ld.global.u8 	%rs2055, [%rd8+6150];
	ld.global.u8 	%rs2054, [%rd8+6151];
$L__BB13_118:
	or.b32  	%r49, %r2, 1024;
	setp.ge.s32 	%p45, %r49, %r45;
	@%p45 bra 	$L__BB13_122;
	setp.lt.s32 	%p46, %r49, %r43;
	@%p46 bra 	$L__BB13_121;
	ld.global.u8 	%rs2053, [%rd9+8192];
	ld.global.u8 	%rs2052, [%rd9+8193];
	ld.global.u8 	%rs2051, [%rd9+8194];
	ld.global.u8 	%rs2050, [%rd9+8195];
	ld.global.u8 	%rs2049, [%rd9+8196];
	ld.global.u8 	%rs2048, [%rd9+8197];
	ld.global.u8 	%rs2047, [%rd9+8198];
	ld.global.u8 	%rs2046, [%rd9+8199];
	bra.uni 	$L__BB13_122;
$L__BB13_121:
	ld.global.u8 	%rs2053, [%rd8+8192];
	ld.global.u8 	%rs2052, [%rd8+8193];
	ld.global.u8 	%rs2051, [%rd8+8194];
	ld.global.u8 	%rs2050, [%rd8+8195];
	ld.global.u8 	%rs2049, [%rd8+8196];
	ld.global.u8 	%rs2048, [%rd8+8197];
	ld.global.u8 	%rs2047, [%rd8+8198];
	ld.global.u8 	%rs2046, [%rd8+8199];
$L__BB13_122:
	add.s32 	%r50, %r2, 1280;
	setp.ge.s32 	%p47, %r50, %r45;
	@%p47 bra 	$L__BB13_126;
	setp.lt.s32 	%p48, %r50, %r43;
	@%p48 bra 	$L__BB13_125;
	ld.global.u8 	%rs2045, [%rd9+10240];
	ld.global.u8 	%rs2044, [%rd9+10241];
	ld.global.u8 	%rs2043, [%rd9+10242];
	ld.global.u8 	%rs2042, [%rd9+10243];
	ld.global.u8 	%rs2041, [%rd9+10244];
	ld.global.u8 	%rs2040, [%rd9+10245];
	ld.global.u8 	%rs2039, [%rd9+10246];
	ld.global.u8 	%rs2038, [%rd9+10247];
	bra.uni 	$L__BB13_126;
$L__BB13_125:
	ld.global.u8 	%rs2045, [%rd8+10240];
	ld.global.u8 	%rs2044, [%rd8+10241];
	ld.global.u8 	%rs2043, [%rd8+10242];
	ld.global.u8 	%rs2042, [%rd8+10243];
	ld.global.u8 	%rs2041, [%rd8+10244];
	ld.global.u8 	%rs2040, [%rd8+10245];
	ld.global.u8 	%rs2039, [%rd8+10246];
	ld.global.u8 	%rs2038, [%rd8+10247];
$L__BB13_126:
	add.s32 	%r51, %r2, 1536;
	setp.ge.s32 	%p49, %r51, %r45;
	@%p49 bra 	$L__BB13_130;
	setp.lt.s32 	%p50, %r51, %r43;
	@%p50 bra 	$L__BB13_129;
	ld.global.u8 	%rs2037, [%rd9+12288];
	ld.global.u8 	%rs2036, [%rd9+12289];
	ld.global.u8 	%rs2035, [%rd9+12290];
	ld.global.u8 	%rs2034, [%rd9+12291];
	ld.global.u8 	%rs2033, [%rd9+12292];
	ld.global.u8 	%rs2032, [%rd9+12293];
	ld.global.u8 	%rs2031, [%rd9+12294];
	ld.global.u8 	%rs2030, [%rd9+12295];
	bra.uni 	$L__BB13_130;
$L__BB13_129:
	ld.global.u8 	%rs2037, [%rd8+12288];
	ld.global.u8 	%rs2036, [%rd8+12289];
	ld.global.u8 	%rs2035, [%rd8+12290];
	ld.global.u8 	%rs2034, [%rd8+12291];
	ld.global.u8 	%rs2033, [%rd8+12292];
	ld.global.u8 	%rs2032, [%rd8+12293];
	ld.global.u8 	%rs2031, [%rd8+12294];
	ld.global.u8 	%rs2030, [%rd8+12295];
$L__BB13_130:
	add.s32 	%r52, %r2, 1792;
	setp.ge.s32 	%p51, %r52, %r45;
	@%p51 bra 	$L__BB13_166;
	setp.lt.s32 	%p52, %r52, %r43;
	@%p52 bra 	$L__BB13_133;
	ld.global.u8 	%rs2029, [%rd9+14336];
	ld.global.u8 	%rs2028, [%rd9+14337];
	ld.global.u8 	%rs2027, [%rd9+14338];
	ld.global.u8 	%rs2026, [%rd9+14339];
	ld.global.u8 	%rs2025, [%rd9+14340];
	ld.global.u8 	%rs2024, [%rd9+14341];
	ld.global.u8 	%rs2023, [%rd9+14342];
	ld.global.u8 	%rs2022, [%rd9+14343];
	bra.uni 	$L__BB13_166;
$L__BB13_133:
	ld.global.u8 	%rs2029, [%rd8+14336];
	ld.global.u8 	%rs2028, [%rd8+14337];
	ld.global.u8 	%rs2027, [%rd8+14338];
	ld.global.u8 	%rs2026, [%rd8+14339];
	ld.global.u8 	%rs2025, [%rd8+14340];
	ld.global.u8 	%rs2024, [%rd8+14341];
	ld.global.u8 	%rs2023, [%rd8+14342];
	ld.global.u8 	%rs2022, [%rd8+14343];
	bra.uni 	$L__BB13_166;
$L__BB13_134:
	cvt.u64.u32 	%rd32, %r39;
	cvt.u64.u32 	%rd33, %r41;
	add.s64 	%rd34, %rd33, %rd32;
	cvt.u64.u32 	%rd35, %r40;
	add.s64 	%rd36, %rd32, %rd35;
	cvt.u64.u32 	%rd37, %r42;
	add.s64 	%rd38, %rd36, %rd37;
	add.s32 	%r53, %r44, %r43;
	setp.ge.s32 	%p53, %r2, %r53;
	cvt.u64.u32 	%rd39, %r2;
	add.s64 	%rd40, %rd34, %rd39;
	shl.b64 	%rd41, %rd40, 3;
	add.s64 	%rd10, %rd1, %rd41;
	sub.s32 	%r122, %r2, %r43;
	cvt.s64.s32 	%rd42, %r122;
	add.s64 	%rd43, %rd38, %rd42;
	shl.b64 	%rd44, %rd43, 3;
	add.s64 	%rd11, %rd1, %rd44;
	@%p53 bra 	$L__BB13_138;
	setp.ge.s32 	%p54, %r2, %r43;
	@%p54 bra 	$L__BB13_137;
	ld.global.u8 	%rs2085, [%rd10];
	ld.global.u8 	%rs2084, [%rd10+1];
	ld.global.u8 	%rs2083, [%rd10+2];
	ld.global.u8 	%rs2082, [%rd10+3];
	ld.global.u8 	%rs2081, [%rd10+4];
	ld.global.u8 	%rs2080, [%rd10+5];
	ld.global.u8 	%rs2079, [%rd10+6];
	ld.global.u8 	%rs2078, [%rd10+7];
	bra.uni 	$L__BB13_138;
$L__BB13_137:
	ld.global.u8 	%rs2085, [%rd11];
	ld.global.u8 	%rs2084, [%rd11+1];
	ld.global.u8 	%rs2083, [%rd11+2];
	ld.global.u8 	%rs2082, [%rd11+3];
	ld.global.u8 	%rs2081, [%rd11+4];
	ld.global.u8 	%rs2080, [%rd11+5];
	ld.global.u8 	%rs2079, [%rd11+6];
	ld.global.u8 	%rs2078, [%rd11+7];
$L__BB13_138:
	add.s32 	%r54, %r2, 256;
	setp.ge.s32 	%p55, %r54, %r53;
	@%p55 bra 	$L__BB13_142;
	setp.lt.s32 	%p56, %r54, %r43;
	@%p56 bra 	$L__BB13_141;
	ld.global.u8 	%rs2077, [%rd11+2048];
	ld.global.u8 	%rs2076, [%rd11+2049];
	ld.global.u8 	%rs2075, [%rd11+2050];
	ld.global.u8 	%rs2074, [%rd11+2051];
	ld.global.u8 	%rs2073, [%rd11+2052];
	ld.global.u8 	%rs2072, [%rd11+2053];
	ld.global.u8 	%rs2071, [%rd11+2054];
	ld.global.u8 	%rs2070, [%rd11+2055];
	bra.uni 	$L__BB13_142;
$L__BB13_141:
	ld.global.u8 	%rs2077, [%rd10+2048];
	ld.global.u8 	%rs2076, [%rd10+2049];
	ld.global.u8 	%rs2075, [%rd10+2050];
	ld.global.u8 	%rs2074, [%rd10+2051];
	ld.global.u8 	%rs2073, [%rd10+2052];
	ld.global.u8 	%rs2072, [%rd10+2053];
	ld.global.u8 	%rs2071, [%rd10+2054];
	ld.global.u8 	%rs2070, [%rd10+2055];
$L__BB13_142:
	add.s32 	%r55, %r2, 512;
	setp.ge.s32 	%p57, %r55, %r53;
	@%p57 bra 	$L__BB13_146;
	setp.lt.s32 	%p58, %r55, %r43;
	@%p58 bra 	$L__BB13_145;
	ld.global.u8 	%rs2069, [%rd11+4096];
	ld.global.u8 	%rs2068, [%rd11+4097];
	ld.global.u8 	%rs2067, [%rd11+4098];
	ld.global.u8 	%rs2066, [%rd11+4099];
	ld.global.u8 	%rs2065, [%rd11+4100];
	ld.global.u8 	%rs2064, [%rd11+4101];
	ld.global.u8 	%rs2063, [%rd11+4102];
	ld.global.u8 	%rs2062, [%rd11+4103];
	bra.uni 	$L__BB13_146;
$L__BB13_145:
	ld.global.u8 	%rs2069, [%rd10+4096];
	ld.global.u8 	%rs2068, [%rd10+4097];
	ld.global.u8 	%rs2067, [%rd10+4098];
	ld.global.u8 	%rs2066, [%rd10+4099];
	ld.global.u8 	%rs2065, [%rd10+4100];
	ld.global.u8 	%rs2064, [%rd10+4101];
	ld.global.u8 	%rs2063, [%rd10+4102];
	ld.global.u8 	%rs2062, [%rd10+4103];
$L__BB13_146:
	add.s32 	%r56, %r2, 768;
	setp.ge.s32 	%p59, %r56, %r53;
	@%p59 bra 	$L__BB13_150;
	setp.lt.s32 	%p60, %r56, %r43;
	@%p60 bra 	$L__BB13_149;
	ld.global.u8 	%rs2061, [%rd11+6144];
	ld.global.u8 	%rs2060, [%rd11+6145];
	ld.global.u8 	%rs2059, [%rd11+6146];
	ld.global.u8 	%rs2058, [%rd11+6147];
	ld.global.u8 	%rs2057, [%rd11+6148];
	ld.global.u8 	%rs2056, [%rd11+6149];
	ld.global.u8 	%rs2055, [%rd11+6150];
	ld.global.u8 	%rs2054, [%rd11+6151];
	bra.uni 	$L__BB13_150;
$L__BB13_149:
	ld.global.u8 	%rs2061, [%rd10+6144];
	ld.global.u8 	%rs2060, [%rd10+6145];
	ld.global.u8 	%rs2059, [%rd10+6146];
	ld.global.u8 	%rs2058, [%rd10+6147];
	ld.global.u8 	%rs2057, [%rd10+6148];
	ld.global.u8 	%rs2056, [%rd10+6149];
	ld.global.u8 	%rs2055, [%rd10+6150];
	ld.global.u8 	%rs2054, [%rd10+6151];
$L__BB13_150:
	or.b32  	%r57, %r2, 1024;
	setp.ge.s32 	%p61, %r57, %r53;
	@%p61 bra 	$L__BB13_154;
	setp.lt.s32 	%p62, %r57, %r43;
	@%p62 bra 	$L__BB13_153;
	ld.global.u8 	%rs2053, [%rd11+8192];
	ld.global.u8 	%rs2052, [%rd11+8193];
	ld.global.u8 	%rs2051, [%rd11+8194];
	ld.global.u8 	%rs2050, [%rd11+8195];
	ld.global.u8 	%rs2049, [%rd11+8196];
	ld.global.u8 	%rs2048, [%rd11+8197];
	ld.global.u8 	%rs2047, [%rd11+8198];
	ld.global.u8 	%rs2046, [%rd11+8199];
	bra.uni 	$L__BB13_154;
$L__BB13_153:
	ld.global.u8 	%rs2053, [%rd10+8192];
	ld.global.u8 	%rs2052, [%rd10+8193];
	ld.global.u8 	%rs2051, [%rd10+8194];
	ld.global.u8 	%rs2050, [%rd10+8195];
	ld.global.u8 	%rs2049, [%rd10+8196];
	ld.global.u8 	%rs2048, [%rd10+8197];
	ld.global.u8 	%rs2047, [%rd10+8198];
	ld.global.u8 	%rs2046, [%rd10+8199];
$L__BB13_154:
	add.s32 	%r58, %r2, 1280;
	setp.ge.s32 	%p63, %r58, %r53;
	@%p63 bra 	$L__BB13_158;
	setp.lt.s32 	%p64, %r58, %r43;
	@%p64 bra 	$L__BB13_157;
	ld.global.u8 	%rs2045, [%rd11+10240];
	ld.global.u8 	%rs2044, [%rd11+10241];
	ld.global.u8 	%rs2043, [%rd11+10242];
	ld.global.u8 	%rs2042, [%rd11+10243];
	ld.global.u8 	%rs2041, [%rd11+10244];
	ld.global.u8 	%rs2040, [%rd11+10245];
	ld.global.u8 	%rs2039, [%rd11+10246];
	ld.global.u8 	%rs2038, [%rd11+10247];
	bra.uni 	$L__BB13_158;
$L__BB13_157:
	ld.global.u8 	%rs2045, [%rd10+10240];
	ld.global.u8 	%rs2044, [%rd10+10241];
	ld.global.u8 	%rs2043, [%rd10+10242];
	ld.global.u8 	%rs2042, [%rd10+10243];
	ld.global.u8 	%rs2041, [%rd10+10244];
	ld.global.u8 	%rs2040, [%rd10+10245];
	ld.global.u8 	%rs2039, [%rd10+10246];
	ld.global.u8 	%rs2038, [%rd10+10247];
$L__BB13_158:
	add.s32 	%r59, %r2, 1536;
	setp.ge.s32 	%p65, %r59, %r53;
	@%p65 bra 	$L__BB13_162;
	setp.lt.s32 	%p66, %r59, %r43;
	@%p66 bra 	$L__BB13_161;
	ld.global.u8 	%rs2037, [%rd11+12288];
	ld.global.u8 	%rs2036, [%rd11+12289];
	ld.global.u8 	%rs2035, [%rd11+12290];
	ld.global.u8 	%rs2034, [%rd11+12291];
	ld.global.u8 	%rs2033, [%rd11+12292];
	ld.global.u8 	%rs2032, [%rd11+12293];
	ld.global.u8 	%rs2031, [%rd11+12294];
	ld.global.u8 	%rs2030, [%rd11+12295];
	bra.uni 	$L__BB13_162;
$L__BB13_161:
	ld.global.u8 	%rs2037, [%rd10+12288];
	ld.global.u8 	%rs2036, [%rd10+12289];
	ld.global.u8 	%rs2035, [%rd10+12290];
	ld.global.u8 	%rs2034, [%rd10+12291];
	ld.global.u8 	%rs2033, [%rd10+12292];
	ld.global.u8 	%rs2032, [%rd10+12293];
	ld.global.u8 	%rs2031, [%rd10+12294];
	ld.global.u8 	%rs2030, [%rd10+12295];
$L__BB13_162:
	add.s32 	%r60, %r2, 1792;
	setp.ge.s32 	%p67, %r60, %r53;
	@%p67 bra 	$L__BB13_166;
	setp.lt.s32 	%p68, %r60, %r43;
	@%p68 bra 	$L__BB13_165;
	ld.global.u8 	%rs2029, [%rd11+14336];
	ld.global.u8 	%rs2028, [%rd11+14337];
	ld.global.u8 	%rs2027, [%rd11+14338];
	ld.global.u8 	%rs2026, [%rd11+14339];
	ld.global.u8 	%rs2025, [%rd11+14340];
	ld.global.u8 	%rs2024, [%rd11+14341];
	ld.global.u8 	%rs2023, [%rd11+14342];
	ld.global.u8 	%rs2022, [%rd11+14343];
	bra.uni 	$L__BB13_166;
$L__BB13_165:
	ld.global.u8 	%rs2029, [%rd10+14336];
	ld.global.u8 	%rs2028, [%rd10+14337];
	ld.global.u8 	%rs2027, [%rd10+14338];
	ld.global.u8 	%rs2026, [%rd10+14339];
	ld.global.u8 	%rs2025, [%rd10+14340];
	ld.global.u8 	%rs2024, [%rd10+14341];
	ld.global.u8 	%rs2023, [%rd10+14342];
	ld.global.u8 	%rs2022, [%rd10+14343];
$L__BB13_166:
	shl.b32 	%r123, %r2, 3;
	mov.u32 	%r124, _ZZN3cub18CUB_300001_SM_10006detail10merge_sort26DeviceMergeSortMergeKernelINS2_10policy_hubIP4KeyTE9Policy600ES6_PNS0_8NullTypeES6_SA_jN4cuda3std3__44lessIS5_EES5_S9_EEvbT2_T3_T4_PT6_PT7_T5_PSI_SI_NS1_7vsmem_tEE19static_temp_storage;
	add.s32 	%r125, %r124, %r123;
	cvt.u32.u16 	%r126, %rs2078;
	cvt.u32.u16 	%r127, %rs2079;
	prmt.b32 	%r128, %r127, %r126, 0x3340U;
	cvt.u32.u16 	%r129, %rs2080;
	cvt.u32.u16 	%r130, %rs2081;
	prmt.b32 	%r131, %r130, %r129, 0x3340U;
	prmt.b32 	%r132, %r131, %r128, 0x5410U;
	cvt.u32.u16 	%r133, %rs2082;
	cvt.u32.u16 	%r134, %rs2083;
	prmt.b32 	%r135, %r134, %r133, 0x3340U;
	cvt.u32.u16 	%r136, %rs2084;
	cvt.u32.u16 	%r137, %rs2085;
	prmt.b32 	%r138, %r137, %r136, 0x3340U;
	prmt.b32 	%r139, %r138, %r135, 0x5410U;
	st.shared.v2.b32 	[%r125], {%r139, %r132};
	cvt.u32.u16 	%r140, %rs2070;
	cvt.u32.u16 	%r141, %rs2071;
	prmt.b32 	%r142, %r141, %r140, 0x3340U;
	cvt.u32.u16 	%r143, %rs2072;
	cvt.u32.u16 	%r144, %rs2073;
	prmt.b32 	%r145, %r144, %r143, 0x3340U;
	prmt.b32 	%r146, %r145, %r142, 0x5410U;
	cvt.u32.u16 	%r147, %rs2074;
	cvt.u32.u16 	%r148, %rs2075;
	prmt.b32 	%r149, %r148, %r147, 0x3340U;
	cvt.u32.u16 	%r150, %rs2076;
	cvt.u32.u16 	%r151, %rs2077;
	prmt.b32 	%r152, %r151, %r150, 0x3340U;
	prmt.b32 	%r153, %r152, %r149, 0x5410U;
	st.shared.v2.b32 	[%r125+2048], {%r153, %r146};
	cvt.u32.u16 	%r154, %rs2062;
	cvt.u32.u16 	%r155, %rs2063;
	prmt.b32 	%r156, %r155, %r154, 0x3340U;
	cvt.u32.u16 	%r157, %rs2064;
	cvt.u32.u16 	%r158, %rs2065;
	prmt.b32 	%r159, %r158, %r157, 0x3340U;
	prmt.b32 	%r160, %r159, %r156, 0x5410U;
	cvt.u32.u16 	%r161, %rs2066;
	cvt.u32.u16 	%r162, %rs2067;
	prmt.b32 	%r163, %r162, %r161, 0x3340U;
	cvt.u32.u16 	%r164, %rs2068;
	cvt.u32.u16 	%r165, %rs2069;
	prmt.b32 	%r166, %r165, %r164, 0x3340U;
	prmt.b32 	%r167, %r166, %r163, 0x5410U;
	st.shared.v2.b32 	[%r125+4096], {%r167, %r160};
	cvt.u32.u16 	%r168, %rs2054;
	cvt.u32.u16 	%r169, %rs2055;
	prmt.b32 	%r170, %r169, %r168, 0x3340U;
	cvt.u32.u16 	%r171, %rs2056;
	cvt.u32.u16 	%r172, %rs2057;
	prmt.b32 	%r173, %r172, %r171, 0x3340U;
	prmt.b32 	%r174, %r173, %r170, 0x5410U;
	cvt.u32.u16 	%r175, %rs2058;
	cvt.u32.u16 	%r176, %rs2059;
	prmt.b32 	%r177, %r176, %r175, 0x3340U;
	cvt.u32.u16 	%r178, %rs2060;
	cvt.u32.u16 	%r179, %rs2061;
	prmt.b32 	%r180, %r179, %r178, 0x3340U;
	prmt.b32 	%r181, %r180, %r177, 0x5410U;
	st.shared.v2.b32 	[%r125+6144], {%r181, %r174};
	cvt.u32.u16 	%r182, %rs2046;
	cvt.u32.u16 	%r183, %rs2047;
	prmt.b32 	%r184, %r183, %r182, 0x3340U;
	cvt.u32.u16 	%r185, %rs2048;
	cvt.u32.u16 	%r186, %rs2049;
	prmt.b32 	%r187, %r186, %r185, 0x3340U;
	prmt.b32 	%r188, %r187, %r184, 0x5410U;
	cvt.u32.u16 	%r189, %rs2050;
	cvt.u32.u16 	%r190, %rs2051;
	prmt.b32 	%r191, %r190, %r189, 0x3340U;
	cvt.u32.u16 	%r192, %rs2052;
	cvt.u32.u16 	%r193, %rs2053;
	prmt.b32 	%r194, %r193, %r192, 0x3340U;
	prmt.b32 	%r195, %r194, %r191, 0x5410U;
	st.shared.v2.b32 	[%r125+8192], {%r195, %r188};
	cvt.u32.u16 	%r196, %rs2038;
	cvt.u32.u16 	%r197, %rs2039;
	prmt.b32 	%r198, %r197, %r196, 0x3340U;
	cvt.u32.u16 	%r199, %rs2040;
	cvt.u32.u16 	%r200, %rs2041;
	prmt.b32 	%r201, %r200, %r199, 0x3340U;
	prmt.b32 	%r202, %r201, %r198, 0x5410U;
	cvt.u32.u16 	%r203, %rs2042;
	cvt.u32.u16 	%r204, %rs2043;
	prmt.b32 	%r205, %r204, %r203, 0x3340U;
	cvt.u32.u16 	%r206, %rs2044;
	cvt.u32.u16 	%r207, %rs2045;
	prmt.b32 	%r208, %r207, %r206, 0x3340U;
	prmt.b32 	%r209, %r208, %r205, 0x5410U;
	st.shared.v2.b32 	[%r125+10240], {%r209, %r202};
	cvt.u32.u16 	%r210, %rs2030;
	cvt.u32.u16 	%r211, %rs2031;
	prmt.b32 	%r212, %r211, %r210, 0x3340U;
	cvt.u32.u16 	%r213, %rs2032;
	cvt.u32.u16 	%r214, %rs2033;
	prmt.b32 	%r215, %r214, %r213, 0x3340U;
	prmt.b32 	%r216, %r215, %r212, 0x5410U;
	cvt.u32.u16 	%r217, %rs2034;
	cvt.u32.u16 	%r218, %rs2035;
	prmt.b32 	%r219, %r218, %r217, 0x3340U;
	cvt.u32.u16 	%r220, %rs2036;
	cvt.u32.u16 	%r221, %rs2037;
	prmt.b32 	%r222, %r221, %r220, 0x3340U;
	prmt.b32 	%r223, %r222, %r219, 0x5410U;
	st.shared.v2.b32 	[%r125+12288], {%r223, %r216};
	cvt.u32.u16 	%r224, %rs2022;
	cvt.u32.u16 	%r225, %rs2023;
	prmt.b32 	%r226, %r225, %r224, 0x3340U;
	cvt.u32.u16 	%r227, %rs2024;
	cvt.u32.u16 	%r228, %rs2025;
	prmt.b32 	%r229, %r228, %r227, 0x3340U;
	prmt.b32 	%r230, %r229, %r226, 0x5410U;
	cvt.u32.u16 	%r231, %rs2026;
	cvt.u32.u16 	%r232, %rs2027;
	prmt.b32 	%r233, %r232, %r231, 0x3340U;
	cvt.u32.u16 	%r234, %rs2028;
	cvt.u32.u16 	%r235, %rs2029;
	prmt.b32 	%r236, %r235, %r234, 0x3340U;
	prmt.b32 	%r237, %r236, %r233, 0x5410U;
	st.shared.v2.b32 	[%r125+14336], {%r237, %r230};
	bar.sync 	0;
	// begin inline asm
	griddepcontrol.launch_dependents;
	// end inline asm
	add.s32 	%r61, %r44, %r43;
	min.s32 	%r62, %r123, %r61;
	setp.lt.s32 	%p69, %r62, %r44;
	sub.s32 	%r238, %r62, %r44;
	selp.b32 	%r2050, 0, %r238, %p69;
	min.s32 	%r2048, %r43, %r62;
	setp.ge.s32 	%p70, %r2050, %r2048;
	@%p70 bra 	$L__BB13_169;
	add.s32 	%r65, %r62, %r43;
$L__BB13_168:
	sub.s32 	%r239, %r2048, %r2050;
	shr.u32 	%r240, %r239, 31;
	add.s32 	%r241, %r239, %r240;
	shr.s32 	%r242, %r241, 1;
	add.s32 	%r243, %r242, %r2050;
	shl.b32 	%r244, %r243, 3;
	add.s32 	%r246, %r124, %r244;
	ld.shared.v2.b32 	{%r247, %r248}, [%r246];
	bfe.u32 	%r249, %r248, 0, 8;
	bfe.u32 	%r250, %r248, 8, 8;
	bfe.u32 	%r251, %r248, 16, 8;
	bfe.u32 	%r252, %r248, 24, 8;
	not.b32 	%r253, %r243;
	add.s32 	%r254, %r65, %r253;
	shl.b32 	%r255, %r254, 3;
	add.s32 	%r256, %r124, %r255;
	ld.shared.v2.b32 	{%r257, %r258}, [%r256];
	bfe.u32 	%r259, %r258, 0, 8;
	bfe.u32 	%r260, %r258, 8, 8;
	bfe.u32 	%r261, %r258, 16, 8;
	bfe.u32 	%r262, %r258, 24, 8;
	cvt.u64.u32 	%rd45, %r262;
	shl.b64 	%rd46, %rd45, 56;
	cvt.u64.u32 	%rd47, %r261;
	shl.b64 	%rd48, %rd47, 48;
	and.b64  	%rd49, %rd48, 71776119061217280;
	cvt.u64.u32 	%rd50, %r260;
	shl.b64 	%rd51, %rd50, 40;
	and.b64  	%rd52, %rd51, 280375465082880;
	cvt.u64.u32 	%rd53, %r259;
	shl.b64 	%rd54, %rd53, 32;
	and.b64  	%rd55, %rd54, 1095216660480;
	ld.shared.u32 	%rd56, [%r256];
	or.b64  	%rd57, %rd56, %rd55;
	or.b64  	%rd58, %rd57, %rd52;
	or.b64  	%rd59, %rd58, %rd49;
	or.b64  	%rd60, %rd59, %rd46;
	cvt.u64.u32 	%rd61, %r252;
	shl.b64 	%rd62, %rd61, 56;
	cvt.u64.u32 	%rd63, %r251;
	shl.b64 	%rd64, %rd63, 48;
	and.b64  	%rd65, %rd64, 71776119061217280;
	cvt.u64.u32 	%rd66, %r250;
	shl.b64 	%rd67, %rd66, 40;
	and.b64  	%rd68, %rd67, 280375465082880;
	cvt.u64.u32 	%rd69, %r249;
	shl.b64 	%rd70, %rd69, 32;
	and.b64  	%rd71, %rd70, 1095216660480;
	ld.shared.u32 	%rd72, [%r246];
	or.b64  	%rd73, %rd72, %rd71;
	or.b64  	%rd74, %rd73, %rd68;
	or.b64  	%rd75, %rd74, %rd65;
	or.b64  	%rd76, %rd75, %rd62;
	setp.lt.s64 	%p71, %rd60, %rd76;
	add.s32 	%r263, %r243, 1;
	selp.b32 	%r2050, %r2050, %r263, %p71;
	selp.b32 	%r2048, %r243, %r2048, %p71;
	setp.lt.s32 	%p72, %r2050, %r2048;
	@%p72 bra 	$L__BB13_168;
$L__BB13_169:
	sub.s32 	%r264, %r62, %r2050;
	add.s32 	%r71, %r264, %r43;
	shl.b32 	%r265, %r71, 3;
	add.s32 	%r72, %r124, %r265;
	ld.shared.v2.b32 	{%r267, %r268}, [%r72];
	bfe.u32 	%r269, %r267, 0, 8;
	cvt.u16.u32 	%rs2086, %r269;
	bfe.u32 	%r270, %r267, 8, 8;
	cvt.u16.u32 	%rs2087, %r270;
	bfe.u32 	%r271, %r267, 16, 8;
	cvt.u16.u32 	%rs2088, %r271;
	bfe.u32 	%r272, %r267, 24, 8;
	cvt.u16.u32 	%rs2089, %r272;
	bfe.u32 	%r273, %r268, 0, 8;
	cvt.u16.u32 	%rs2090, %r273;
	bfe.u32 	%r274, %r268, 8, 8;
	cvt.u16.u32 	%rs2091, %r274;
	bfe.u32 	%r275, %r268, 16, 8;
	cvt.u16.u32 	%rs2092, %r275;
	bfe.u32 	%r276, %r268, 24, 8;
	cvt.u16.u32 	%rs2093, %r276;
	shl.b32 	%r277, %r2050, 3;
	add.s32 	%r73, %r124, %r277;
	ld.shared.v2.b32 	{%r278, %r279}, [%r73];
	bfe.u32 	%r280, %r278, 0, 8;
	cvt.u16.u32 	%rs2110, %r280;
	bfe.u32 	%r281, %r278, 8, 8;
	cvt.u16.u32 	%rs2111, %r281;
	bfe.u32 	%r282, %r278, 16, 8;
	cvt.u16.u32 	%rs2112, %r282;
	bfe.u32 	%r283, %r278, 24, 8;
	cvt.u16.u32 	%rs2113, %r283;
	bfe.u32 	%r284, %r279, 0, 8;
	cvt.u16.u32 	%rs2114, %r284;
	bfe.u32 	%r285, %r279, 8, 8;
	cvt.u16.u32 	%rs2115, %r285;
	bfe.u32 	%r286, %r279, 16, 8;
	cvt.u16.u32 	%rs2116, %r286;
	bfe.u32 	%r287, %r279, 24, 8;
	cvt.u16.u32 	%rs2117, %r287;
	setp.ge.s32 	%p74, %r71, %r61;
	mov.pred 	%p202, 0;
	@%p74 bra 	$L__BB13_172;
	setp.ge.s32 	%p76, %r2050, %r43;
	mov.pred 	%p202, -1;
	@%p76 bra 	$L__BB13_172;
	cvt.u64.u16 	%rd77, %rs2093;
	shl.b64 	%rd78, %rd77, 56;
	cvt.u64.u16 	%rd79, %rs2092;
	shl.b64 	%rd80, %rd79, 48;
	and.b64  	%rd81, %rd80, 71776119061217280;
	or.b64  	%rd82, %rd78, %rd81;
	cvt.u64.u16 	%rd83, %rs2091;
	shl.b64 	%rd84, %rd83, 40;
	and.b64  	%rd85, %rd84, 280375465082880;
	or.b64  	%rd86, %rd82, %rd85;
	cvt.u64.u16 	%rd87, %rs2090;
	shl.b64 	%rd88, %rd87, 32;
	and.b64  	%rd89, %rd88, 1095216660480;
	or.b64  	%rd90, %rd86, %rd89;
	cvt.u32.u16 	%r288, %rs2089;
	and.b32  	%r289, %r288, 255;
	mul.wide.u32 	%rd91, %r289, 16777216;
	or.b64  	%rd92, %rd90, %rd91;
	cvt.u32.u16 	%r290, %rs2088;
	and.b32  	%r291, %r290, 255;
	mul.wide.u32 	%rd93, %r291, 65536;
	cvt.u32.u16 	%r292, %rs2087;
	and.b32  	%r293, %r292, 255;
	mul.wide.u32 	%rd94, %r293, 256;
	or.b64  	%rd95, %rd92, %rd93;
	cvt.u64.u16 	%rd96, %rs2086;
	and.b64  	%rd97, %rd96, 255;
	or.b64  	%rd98, %rd95, %rd94;
	or.b64  	%rd99, %rd98, %rd97;
	cvt.u64.u16 	%rd100, %rs2117;
	shl.b64 	%rd101, %rd100, 56;
	cvt.u64.u16 	%rd102, %rs2116;
	shl.b64 	%rd103, %rd102, 48;
	and.b64  	%rd104, %rd103, 71776119061217280;
	or.b64  	%rd105, %rd101, %rd104;
	cvt.u64.u16 	%rd106, %rs2115;
	shl.b64 	%rd107, %rd106, 40;
	and.b64  	%rd108, %rd107, 280375465082880;
	or.b64  	%rd109, %rd105, %rd108;
	cvt.u64.u16 	%rd110, %rs2114;
	shl.b64 	%rd111, %rd110, 32;
	and.b64  	%rd112, %rd111, 1095216660480;
	or.b64  	%rd113, %rd109, %rd112;
	cvt.u32.u16 	%r294, %rs2113;
	and.b32  	%r295, %r294, 255;
	mul.wide.u32 	%rd114, %r295, 16777216;
	or.b64  	%rd115, %rd113, %rd114;
	cvt.u32.u16 	%r296, %rs2112;
	and.b32  	%r297, %r296, 255;
	mul.wide.u32 	%rd116, %r297, 65536;
	cvt.u32.u16 	%r298, %rs2111;
	and.b32  	%r299, %r298, 255;
	mul.wide.u32 	%rd117, %r299, 256;
	or.b64  	%rd118, %rd115, %rd116;
	cvt.u64.u16 	%rd119, %rs2110;
	and.b64  	%rd120, %rd119, 255;
	or.b64  	%rd121, %rd118, %rd117;
	or.b64  	%rd122, %rd121, %rd120;
	setp.lt.s64 	%p202, %rd99, %rd122;
$L__BB13_172:
	selp.b16 	%rs1185, %rs2093, %rs2117, %p202;
	selp.b16 	%rs1186, %rs2092, %rs2116, %p202;
	selp.b16 	%rs1187, %rs2091, %rs2115, %p202;
	selp.b16 	%rs1188, %rs2090, %rs2114, %p202;
	selp.b16 	%rs1189, %rs2089, %rs2113, %p202;
	selp.b16 	%rs1190, %rs2088, %rs2112, %p202;
	selp.b16 	%rs1191, %rs2087, %rs2111, %p202;
	selp.b16 	%rs1192, %rs2086, %rs2110, %p202;
	selp.u32 	%r300, 1, 0, %p202;
	add.s32 	%r74, %r71, %r300;
	not.pred 	%p77, %p202;
	selp.u32 	%r301, 1, 0, %p77;
	add.s32 	%r75, %r2050, %r301;
	@%p77 bra 	$L__BB13_174;
	ld.shared.v2.b32 	{%r312, %r313}, [%r72+8];
	bfe.u32 	%r314, %r312, 0, 8;
	cvt.u16.u32 	%rs2086, %r314;
	bfe.u32 	%r315, %r312, 8, 8;
	cvt.u16.u32 	%rs2087, %r315;
	bfe.u32 	%r316, %r312, 16, 8;
	cvt.u16.u32 	%rs2088, %r316;
	bfe.u32 	%r317, %r312, 24, 8;
	cvt.u16.u32 	%rs2089, %r317;
	bfe.u32 	%r318, %r313, 0, 8;
	cvt.u16.u32 	%rs2090, %r318;
	bfe.u32 	%r319, %r313, 8, 8;
	cvt.u16.u32 	%rs2091, %r319;
	bfe.u32 	%r320, %r313, 16, 8;
	cvt.u16.u32 	%rs2092, %r320;
	bfe.u32 	%r321, %r313, 24, 8;
	cvt.u16.u32 	%rs2093, %r321;
	bra.uni 	$L__BB13_175;
$L__BB13_174:
	ld.shared.v2.b32 	{%r302, %r303}, [%r73+8];
	bfe.u32 	%r304, %r302, 0, 8;
	cvt.u16.u32 	%rs2110, %r304;
	bfe.u32 	%r305, %r302, 8, 8;
	cvt.u16.u32 	%rs2111, %r305;
	bfe.u32 	%r306, %r302, 16, 8;
	cvt.u16.u32 	%rs2112, %r306;
	bfe.u32 	%r307, %r302, 24, 8;
	cvt.u16.u32 	%rs2113, %r307;
	bfe.u32 	%r308, %r303, 0, 8;
	cvt.u16.u32 	%rs2114, %r308;
	bfe.u32 	%r309, %r303, 8, 8;
	cvt.u16.u32 	%rs2115, %r309;
	bfe.u32 	%r310, %r303, 16, 8;
	cvt.u16.u32 	%rs2116, %r310;
	bfe.u32 	%r311, %r303, 24, 8;
	cvt.u16.u32 	%rs2117, %r311;
$L__BB13_175:
	setp.ge.s32 	%p79, %r74, %r61;
	mov.pred 	%p203, 0;
	@%p79 bra 	$L__BB13_178;
	setp.ge.s32 	%p81, %r75, %r43;
	mov.pred 	%p203, -1;
	@%p81 bra 	$L__BB13_178;
	cvt.u64.u16 	%rd123, %rs2093;
	shl.b64 	%rd124, %rd123, 56;
	cvt.u64.u16 	%rd125, %rs2092;
	shl.b64 	%rd126, %rd125, 48;
	and.b64  	%rd127, %rd126, 71776119061217280;
	or.b64  	%rd128, %rd124, %rd127;
	cvt.u64.u16 	%rd129, %rs2091;
	shl.b64 	%rd130, %rd129, 40;
	and.b64  	%rd131, %rd130, 280375465082880;
	or.b64  	%rd132, %rd128, %rd131;
	cvt.u64.u16 	%rd133, %rs2090;
	shl.b64 	%rd134, %rd133, 32;
	and.b64  	%rd135, %rd134, 1095216660480;
	or.b64  	%rd136, %rd132, %rd135;
	cvt.u32.u16 	%r322, %rs2089;
	and.b32  	%r323, %r322, 255;
	mul.wide.u32 	%rd137, %r323, 16777216;
	or.b64  	%rd138, %rd136, %rd137;
	cvt.u32.u16 	%r324, %rs2088;
	and.b32  	%r325, %r324, 255;
	mul.wide.u32 	%rd139, %r325, 65536;
	cvt.u32.u16 	%r326, %rs2087;
	and.b32  	%r327, %r326, 255;
	mul.wide.u32 	%rd140, %r327, 256;
	or.b64  	%rd141, %rd138, %rd139;
	cvt.u64.u16 	%rd142, %rs2086;
	and.b64  	%rd143, %rd142, 255;
	or.b64  	%rd144, %rd141, %rd140;
	or.b64  	%rd145, %rd144, %rd143;
	cvt.u64.u16 	%rd146, %rs2117;
	shl.b64 	%rd147, %rd146, 56;
	cvt.u64.u16 	%rd148, %rs2116;
	shl.b64 	%rd149, %rd148, 48;
	and.b64  	%rd150, %rd149, 71776119061217280;
	or.b64  	%rd151, %rd147, %rd150;
	cvt.u64.u16 	%rd152, %rs2115;
	shl.b64 	%rd153, %rd152, 40;
	and.b64  	%rd154, %rd153, 280375465082880;
	or.b64  	%rd155, %rd151, %rd154;
	cvt.u64.u16 	%rd156, %rs2114;
	shl.b64 	%rd157, %rd156, 32;
	and.b64  	%rd158, %rd157, 1095216660480;
	or.b64  	%rd159, %rd155, %rd158;
	cvt.u32.u16 	%r328, %rs2113;
	and.b32  	%r329, %r328, 255;
	mul.wide.u32 	%rd160, %r329, 16777216;
	or.b64  	%rd161, %rd159, %rd160;
	cvt.u32.u16 	%r330, %rs2112;
	and.b32  	%r331, %r330, 255;
	mul.wide.u32 	%rd162, %r331, 65536;
	cvt.u32.u16 	%r332, %rs2111;
	and.b32  	%r333, %r332, 255;
	mul.wide.u32 	%rd163, %r333, 256;
	or.b64  	%rd164, %rd161, %rd162;
	cvt.u64.u16 	%rd165, %rs2110;
	and.b64  	%rd166, %rd165, 255;
	or.b64  	%rd167, %rd164, %rd163;
	or.b64  	%rd168, %rd167, %rd166;
	setp.lt.s64 	%p203, %rd145, %rd168;
$L__BB13_178:
	selp.b16 	%rs1225, %rs2093, %rs2117, %p203;
	selp.b16 	%rs1226, %rs2092, %rs2116, %p203;
	selp.b16 	%rs1227, %rs2091, %rs2115, %p203;
	selp.b16 	%rs1228, %rs2090, %rs2114, %p203;
	selp.b16 	%rs1229, %rs2089, %rs2113, %p203;
	selp.b16 	%rs1230, %rs2088, %rs2112, %p203;
	selp.b16 	%rs1231, %rs2087, %rs2111, %p203;
	selp.b16 	%rs1232, %rs2086, %rs2110, %p203;
	selp.u32 	%r334, 1, 0, %p203;
	add.s32 	%r76, %r74, %r334;
	not.pred 	%p82, %p203;
	selp.u32 	%r335, 1, 0, %p82;
	add.s32 	%r77, %r75, %r335;
	@%p203 bra 	$L__BB13_180;
	shl.b32 	%r336, %r77, 3;
	add.s32 	%r338, %r124, %r336;
	ld.shared.v2.b32 	{%r339, %r340}, [%r338];
	bfe.u32 	%r341, %r339, 0, 8;
	cvt.u16.u32 	%rs2110, %r341;
	bfe.u32 	%r342, %r339, 8, 8;
	cvt.u16.u32 	%rs2111, %r342;
	bfe.u32 	%r343, %r339, 16, 8;
	cvt.u16.u32 	%rs2112, %r343;
	bfe.u32 	%r344, %r339, 24, 8;
	cvt.u16.u32 	%rs2113, %r344;
	bfe.u32 	%r345, %r340, 0, 8;
	cvt.u16.u32 	%rs2114, %r345;
	bfe.u32 	%r346, %r340, 8, 8;
	cvt.u16.u32 	%rs2115, %r346;
	bfe.u32 	%r347, %r340, 16, 8;
	cvt.u16.u32 	%rs2116, %r347;
	bfe.u32 	%r348, %r340, 24, 8;
	cvt.u16.u32 	%rs2117, %r348;
	bra.uni 	$L__BB13_181;
$L__BB13_180:
	shl.b32 	%r349, %r76, 3;
	add.s32 	%r351, %r124, %r349;
	ld.shared.v2.b32 	{%r352, %r353}, [%r351];
	bfe.u32 	%r354, %r352, 0, 8;
	cvt.u16.u32 	%rs2086, %r354;
	bfe.u32 	%r355, %r352, 8, 8;
	cvt.u16.u32 	%rs2087, %r355;
	bfe.u32 	%r356, %r352, 16, 8;
	cvt.u16.u32 	%rs2088, %r356;
	bfe.u32 	%r357, %r352, 24, 8;
	cvt.u16.u32 	%rs2089, %r357;
	bfe.u32 	%r358, %r353, 0, 8;
	cvt.u16.u32 	%rs2090, %r358;
	bfe.u32 	%r359, %r353, 8, 8;
	cvt.u16.u32 	%rs2091, %r359;
	bfe.u32 	%r360, %r353, 16, 8;
	cvt.u16.u32 	%rs2092, %r360;
	bfe.u32 	%r361, %r353, 24, 8;
	cvt.u16.u32 	%rs2093, %r361;
$L__BB13_181:
	setp.ge.s32 	%p84, %r76, %r61;
	mov.pred 	%p204, 0;
	@%p84 bra 	$L__BB13_184;
	setp.ge.s32 	%p86, %r77, %r43;
	mov.pred 	%p204, -1;
	@%p86 bra 	$L__BB13_184;
	cvt.u64.u16 	%rd169, %rs2093;
	shl.b64 	%rd170, %rd169, 56;
	cvt.u64.u16 	%rd171, %rs2092;
	shl.b64 	%rd172, %rd171, 48;
	and.b64  	%rd173, %rd172, 71776119061217280;
	or.b64  	%rd174, %rd170, %rd173;
	cvt.u64.u16 	%rd175, %rs2091;
	shl.b64 	%rd176, %rd175, 40;
	and.b64  	%rd177, %rd176, 280375465082880;
	or.b64  	%rd178, %rd174, %rd177;
	cvt.u64.u16 	%rd179, %rs2090;
	shl.b64 	%rd180, %rd179, 32;
	and.b64  	%rd181, %rd180, 1095216660480;
	or.b64  	%rd182, %rd178, %rd181;
	cvt.u32.u16 	%r362, %rs2089;
	and.b32  	%r363, %r362, 255;
	mul.wide.u32 	%rd183, %r363, 16777216;
	or.b64  	%rd184, %rd182, %rd183;
	cvt.u32.u16 	%r364, %rs2088;
	and.b32  	%r365, %r364, 255;
	mul.wide.u32 	%rd185, %r365, 65536;
	cvt.u32.u16 	%r366, %rs2087;
	and.b32  	%r367, %r366, 255;
	mul.wide.u32 	%rd186, %r367, 256;
	or.b64  	%rd187, %rd184, %rd185;
	cvt.u64.u16 	%rd188, %rs2086;
	and.b64  	%rd189, %rd188, 255;
	or.b64  	%rd190, %rd187, %rd186;
	or.b64  	%rd191, %rd190, %rd189;
	cvt.u64.u16 	%rd192, %rs2117;
	shl.b64 	%rd193, %rd192, 56;
	cvt.u64.u16 	%rd194, %rs2116;
	shl.b64 	%rd195, %rd194, 48;
	and.b64  	%rd196, %rd195, 71776119061217280;
	or.b64  	%rd197, %rd193, %rd196;
	cvt.u64.u16 	%rd198, %rs2115;
	shl.b64 	%rd199, %rd198, 40;
	and.b64  	%rd200, %rd199, 280375465082880;
	or.b64  	%rd201, %rd197, %rd200;
	cvt.u64.u16 	%rd202, %rs2114;
	shl.b64 	%rd203, %rd202, 32;
	and.b64  	%rd204, %rd203, 1095216660480;
	or.b64  	%rd205, %rd201, %rd204;
	cvt.u32.u16 	%r368, %rs2113;
	and.b32  	%r369, %r368, 255;
	mul.wide.u32 	%rd206, %r369, 16777216;
	or.b64  	%rd207, %rd205, %rd206;
	cvt.u32.u16 	%r370, %rs2112;
	and.b32  	%r371, %r370, 255;
	mul.wide.u32 	%rd208, %r371, 65536;
	cvt.u32.u16 	%r372, %rs2111;
	and.b32  	%r373, %r372, 255;
	mul.wide.u32 	%rd209, %r373, 256;
	or.b64  	%rd210, %rd207, %rd208;
	cvt.u64.u16 	%rd211, %rs2110;
	and.b64  	%rd212, %rd211, 255;
	or.b64  	%rd213, %rd210, %rd209;
	or.b64  	%rd214, %rd213, %rd212;
	setp.lt.s64 	%p204, %rd191, %rd214;
$L__BB13_184:
	selp.b16 	%rs1265, %rs2093, %rs2117, %p204;
	selp.b16 	%rs1266, %rs2092, %rs2116, %p204;
	selp.b16 	%rs1267, %rs2091, %rs2115, %p204;
	selp.b16 	%rs1268, %rs2090, %rs2114, %p204;
	selp.b16 	%rs1269, %rs2089, %rs2113, %p204;
	selp.b16 	%rs1270, %rs2088, %rs2112, %p204;
	selp.b16 	%rs1271, %rs2087, %rs2111, %p204;
	selp.b16 	%rs1272, %rs2086, %rs2110, %p204;
	selp.u32 	%r374, 1, 0, %p204;
	add.s32 	%r78, %r76, %r374;
	not.pred 	%p87, %p204;
	selp.u32 	%r375, 1, 0, %p87;
	add.s32 	%r79, %r77, %r375;
	@%p204 bra 	$L__BB13_186;
	shl.b32 	%r376, %r79, 3;
	add.s32 	%r378, %r124, %r376;
	ld.shared.v2.b32 	{%r379, %r380}, [%r378];
	bfe.u32 	%r381, %r379, 0, 8;
	cvt.u16.u32 	%rs2110, %r381;
	bfe.u32 	%r382, %r379, 8, 8;
	cvt.u16.u32 	%rs2111, %r382;
	bfe.u32 	%r383, %r379, 16, 8;
	cvt.u16.u32 	%rs2112, %r383;
	bfe.u32 	%r384, %r379, 24, 8;
	cvt.u16.u32 	%rs2113, %r384;
	bfe.u32 	%r385, %r380, 0, 8;
	cvt.u16.u32 	%rs2114, %r385;
	bfe.u32 	%r386, %r380, 8, 8;
	cvt.u16.u32 	%rs2115, %r386;
	bfe.u32 	%r387, %r380, 16, 8;
	cvt.u16.u32 	%rs2116, %r387;
	bfe.u32 	%r388, %r380, 24, 8;
	cvt.u16.u32 	%rs2117, %r388;
	bra.uni 	$L__BB13_187;
$L__BB13_186:
	shl.b32 	%r389, %r78, 3;
	add.s32 	%r391, %r124, %r389;
	ld.shared.v2.b32 	{%r392, %r393}, [%r391];
	bfe.u32 	%r394, %r392, 0, 8;
	cvt.u16.u32 	%rs2086, %r394;
	bfe.u32 	%r395, %r392, 8, 8;
	cvt.u16.u32 	%rs2087, %r395;
	bfe.u32 	%r396, %r392, 16, 8;
	cvt.u16.u32 	%rs2088, %r396;
	bfe.u32 	%r397, %r392, 24, 8;
	cvt.u16.u32 	%rs2089, %r397;
	bfe.u32 	%r398, %r393, 0, 8;
	cvt.u16.u32 	%rs2090, %r398;
	bfe.u32 	%r399, %r393, 8, 8;
	cvt.u16.u32 	%rs2091, %r399;
	bfe.u32 	%r400, %r393, 16, 8;
	cvt.u16.u32 	%rs2092, %r400;
	bfe.u32 	%r401, %r393, 24, 8;
	cvt.u16.u32 	%rs2093, %r401;
$L__BB13_187:
	setp.ge.s32 	%p89, %r78, %r61;
	mov.pred 	%p205, 0;
	@%p89 bra 	$L__BB13_190;
	setp.ge.s32 	%p91, %r79, %r43;
	mov.pred 	%p205, -1;
	@%p91 bra 	$L__BB13_190;
	cvt.u64.u16 	%rd215, %rs2093;
	shl.b64 	%rd216, %rd215, 56;
	cvt.u64.u16 	%rd217, %rs2092;
	shl.b64 	%rd218, %rd217, 48;
	and.b64  	%rd219, %rd218, 71776119061217280;
	or.b64  	%rd220, %rd216, %rd219;
	cvt.u64.u16 	%rd221, %rs2091;
	shl.b64 	%rd222, %rd221, 40;
	and.b64  	%rd223, %rd222, 280375465082880;
	or.b64  	%rd224, %rd220, %rd223;
	cvt.u64.u16 	%rd225, %rs2090;
	shl.b64 	%rd226, %rd225, 32;
	and.b64  	%rd227, %rd226, 1095216660480;
	or.b64  	%rd228, %rd224, %rd227;
	cvt.u32.u16 	%r402, %rs2089;
	and.b32  	%r403, %r402, 255;
	mul.wide.u32 	%rd229, %r403, 16777216;
	or.b64  	%rd230, %rd228, %rd229;
	cvt.u32.u16 	%r404, %rs2088;
	and.b32  	%r405, %r404, 255;
	mul.wide.u32 	%rd231, %r405, 65536;
	cvt.u32.u16 	%r406, %rs2087;
	and.b32  	%r407, %r406, 255;
	mul.wide.u32 	%rd232, %r407, 256;
	or.b64  	%rd233, %rd230, %rd231;
	cvt.u64.u16 	%rd234, %rs2086;
	and.b64  	%rd235, %rd234, 255;
	or.b64  	%rd236, %rd233, %rd232;
	or.b64  	%rd237, %rd236, %rd235;
	cvt.u64.u16 	%rd238, %rs2117;
	shl.b64 	%rd239, %rd238, 56;
	cvt.u64.u16 	%rd240, %rs2116;
	shl.b64 	%rd241, %rd240, 48;
	and.b64  	%rd242, %rd241, 71776119061217280;
	or.b64  	%rd243, %rd239, %rd242;
	cvt.u64.u16 	%rd244, %rs2115;
	shl.b64 	%rd245, %rd244, 40;
	and.b64  	%rd246, %rd245, 280375465082880;
	or.b64  	%rd247, %rd243, %rd246;
	cvt.u64.u16 	%rd248, %rs2114;
	shl.b64 	%rd249, %rd248, 32;
	and.b64  	%rd250, %rd249, 1095216660480;
	or.b64  	%rd251, %rd247, %rd250;
	cvt.u32.u16 	%r408, %rs2113;
	and.b32  	%r409, %r408, 255;
	mul.wide.u32 	%rd252, %r409, 16777216;
	or.b64  	%rd253, %rd251, %rd252;
	cvt.u32.u16 	%r410, %rs2112;
	and.b32  	%r411, %r410, 255;
	mul.wide.u32 	%rd254, %r411, 65536;
	cvt.u32.u16 	%r412, %rs2111;
	and.b32  	%r413, %r412, 255;
	mul.wide.u32 	%rd255, %r413, 256;
	or.b64  	%rd256, %rd253, %rd254;
	cvt.u64.u16 	%rd257, %rs2110;
	and.b64  	%rd258, %rd257, 255;
	or.b64  	%rd259, %rd256, %rd255;
	or.b64  	%rd260, %rd259, %rd258;
	setp.lt.s64 	%p205, %rd237, %rd260;
$L__BB13_190:
	selp.b16 	%rs1305, %rs2093, %rs2117, %p205;
	selp.b16 	%rs1306, %rs2092, %rs2116, %p205;
	selp.b16 	%rs1307, %rs2091, %rs2115, %p205;
	selp.b16 	%rs1308, %rs2090, %rs2114, %p205;
	selp.b16 	%rs1309, %rs2089, %rs2113, %p205;
	selp.b16 	%rs1310, %rs2088, %rs2112, %p205;
	selp.b16 	%rs1311, %rs2087, %rs2111, %p205;
	selp.b16 	%rs1312, %rs2086, %rs2110, %p205;
	selp.u32 	%r414, 1, 0, %p205;
	add.s32 	%r80, %r78, %r414;
	not.pred 	%p92, %p205;
	selp.u32 	%r415, 1, 0, %p92;
	add.s32 	%r81, %r79, %r415;
	@%p205 bra 	$L__BB13_192;
	shl.b32 	%r416, %r81, 3;
	add.s32 	%r418, %r124, %r416;
	ld.shared.v2.b32 	{%r419, %r420}, [%r418];
	bfe.u32 	%r421, %r419, 0, 8;
	cvt.u16.u32 	%rs2110, %r421;
	bfe.u32 	%r422, %r419, 8, 8;
	cvt.u16.u32 	%rs2111, %r422;
	bfe.u32 	%r423, %r419, 16, 8;
	cvt.u16.u32 	%rs2112, %r423;
	bfe.u32 	%r424, %r419, 24, 8;
	cvt.u16.u32 	%rs2113, %r424;
	bfe.u32 	%r425, %r420, 0, 8;
	cvt.u16.u32 	%rs2114, %r425;
	bfe.u32 	%r426, %r420, 8, 8;
	cvt.u16.u32 	%rs2115, %r426;
	bfe.u32 	%r427, %r420, 16, 8;
	cvt.u16.u32 	%rs2116, %r427;
	bfe.u32 	%r428, %r420, 24, 8;
	cvt.u16.u32 	%rs2117, %r428;
	bra.uni 	$L__BB13_193;
$L__BB13_192:
	shl.b32 	%r429, %r80, 3;
	add.s32 	%r431, %r124, %r429;
	ld.shared.v2.b32 	{%r432, %r433}, [%r431];
	bfe.u32 	%r434, %r432, 0, 8;
	cvt.u16.u32 	%rs2086, %r434;
	bfe.u32 	%r435, %r432, 8, 8;
	cvt.u16.u32 	%rs2087, %r435;
	bfe.u32 	%r436, %r432, 16, 8;
	cvt.u16.u32 	%rs2088, %r436;
	bfe.u32 	%r437, %r432, 24, 8;
	cvt.u16.u32 	%rs2089, %r437;
	bfe.u32 	%r438, %r433, 0, 8;
	cvt.u16.u32 	%rs2090, %r438;
	bfe.u32 	%r439, %r433, 8, 8;
	cvt.u16.u32 	%rs2091, %r439;
	bfe.u32 	%r440, %r433, 16, 8;
	cvt.u16.u32 	%rs2092, %r440;
	bfe.u32 	%r441, %r433, 24, 8;
	cvt.u16.u32 	%rs2093, %r441;
$L__BB13_193:
	setp.ge.s32 	%p94, %r80, %r61;
	mov.pred 	%p206, 0;
	@%p94 bra 	$L__BB13_196;
	setp.ge.s32 	%p96, %r81, %r43;
	mov.pred 	%p206, -1;
	@%p96 bra 	$L__BB13_196;
	cvt.u64.u16 	%rd261, %rs2093;
	shl.b64 	%rd262, %rd261, 56;
	cvt.u64.u16 	%rd263, %rs2092;
	shl.b64 	%rd264, %rd263, 48;
	and.b64  	%rd265, %rd264, 71776119061217280;
	or.b64  	%rd266, %rd262, %rd265;
	cvt.u64.u16 	%rd267, %rs2091;
	shl.b64 	%rd268, %rd267, 40;
	and.b64  	%rd269, %rd268, 280375465082880;
	or.b64  	%rd270, %rd266, %rd269;
	cvt.u64.u16 	%rd271, %rs2090;
	shl.b64 	%rd272, %rd271, 32;
	and.b64  	%rd273, %rd272, 1095216660480;
	or.b64  	%rd274, %rd270, %rd273;
	cvt.u32.u16 	%r442, %rs2089;
	and.b32  	%r443, %r442, 255;
	mul.wide.u32 	%rd275, %r443, 16777216;
	or.b64  	%rd276, %rd274, %rd275;
	cvt.u32.u16 	%r444, %rs2088;
	and.b32  	%r445, %r444, 255;
	mul.wide.u32 	%rd277, %r445, 65536;
	cvt.u32.u16 	%r446, %rs2087;
	and.b32  	%r447, %r446, 255;
	mul.wide.u32 	%rd278, %r447, 256;
	or.b64  	%rd279, %rd276, %rd277;
	cvt.u64.u16 	%rd280, %rs2086;
	and.b64  	%rd281, %rd280, 255;
	or.b64  	%rd282, %rd279, %rd278;
	or.b64  	%rd283, %rd282, %rd281;
	cvt.u64.u16 	%rd284, %rs2117;
	shl.b64 	%rd285, %rd284, 56;
	cvt.u64.u16 	%rd286, %rs2116;
	shl.b64 	%rd287, %rd286, 48;
	and.b64  	%rd288, %rd287, 71776119061217280;
	or.b64  	%rd289, %rd285, %rd288;
	cvt.u64.u16 	%rd290, %rs2115;
	shl.b64 	%rd291, %rd290, 40;
	and.b64  	%rd292, %rd291, 280375465082880;
	or.b64  	%rd293, %rd289, %rd292;
	cvt.u64.u16 	%rd294, %rs2114;
	shl.b64 	%rd295, %rd294, 32;
	and.b64  	%rd296, %rd295, 1095216660480;
	or.b64  	%rd297, %rd293, %rd296;
	cvt.u32.u16 	%r448, %rs2113;
	and.b32  	%r449, %r448, 255;
	mul.wide.u32 	%rd298, %r449, 16777216;
	or.b64  	%rd299, %rd297, %rd298;
	cvt.u32.u16 	%r450, %rs2112;
	and.b32  	%r451, %r450, 255;
	mul.wide.u32 	%rd300, %r451, 65536;
	cvt.u32.u16 	%r452, %rs2111;
	and.b32  	%r453, %r452, 255;
	mul.wide.u32 	%rd301, %r453, 256;
	or.b64  	%rd302, %rd299, %rd300;
	cvt.u64.u16 	%rd303, %rs2110;
	and.b64  	%rd304, %rd303, 255;
	or.b64  	%rd305, %rd302, %rd301;
	or.b64  	%rd306, %rd305, %rd304;
	setp.lt.s64 	%p206, %rd283, %rd306;
$L__BB13_196:
	selp.b16 	%rs1345, %rs2093, %rs2117, %p206;
	selp.b16 	%rs1346, %rs2092, %rs2116, %p206;
	selp.b16 	%rs1347, %rs2091, %rs2115, %p206;
	selp.b16 	%rs1348, %rs2090, %rs2114, %p206;
	selp.b16 	%rs1349, %rs2089, %rs2113, %p206;
	selp.b16 	%rs1350, %rs2088, %rs2112, %p206;
	selp.b16 	%rs1351, %rs2087, %rs2111, %p206;
	selp.b16 	%rs1352, %rs2086, %rs2110, %p206;
	selp.u32 	%r454, 1, 0, %p206;
	add.s32 	%r82, %r80, %r454;
	not.pred 	%p97, %p206;
	selp.u32 	%r455, 1, 0, %p97;
	add.s32 	%r83, %r81, %r455;
	@%p206 bra 	$L__BB13_198;
	shl.b32 	%r456, %r83, 3;
	add.s32 	%r458, %r124, %r456;
	ld.shared.v2.b32 	{%r459, %r460}, [%r458];
	bfe.u32 	%r461, %r459, 0, 8;
	cvt.u16.u32 	%rs2110, %r461;
	bfe.u32 	%r462, %r459, 8, 8;
	cvt.u16.u32 	%rs2111, %r462;
	bfe.u32 	%r463, %r459, 16, 8;
	cvt.u16.u32 	%rs2112, %r463;
	bfe.u32 	%r464, %r459, 24, 8;
	cvt.u16.u32 	%rs2113, %r464;
	bfe.u32 	%r465, %r460, 0, 8;
	cvt.u16.u32 	%rs2114, %r465;
	bfe.u32 	%r466, %r460, 8, 8;
	cvt.u16.u32 	%rs2115, %r466;
	bfe.u32 	%r467, %r460, 16, 8;
	cvt.u16.u32 	%rs2116, %r467;
	bfe.u32 	%r468, %r460, 24, 8;
	cvt.u16.u32 	%rs2117, %r468;
	bra.uni 	$L__BB13_199;
$L__BB13_198:
	shl.b32 	%r469, %r82, 3;
	add.s32 	%r471, %r124, %r469;
	ld.shared.v2.b32 	{%r472, %r473}, [%r471];
	bfe.u32 	%r474, %r472, 0, 8;
	cvt.u16.u32 	%rs2086, %r474;
	bfe.u32 	%r475, %r472, 8, 8;
	cvt.u16.u32 	%rs2087, %r475;
	bfe.u32 	%r476, %r472, 16, 8;
	cvt.u16.u32 	%rs2088, %r476;
	bfe.u32 	%r477, %r472, 24, 8;
	cvt.u16.u32 	%rs2089, %r477;
	bfe.u32 	%r478, %r473, 0, 8;
	cvt.u16.u32 	%rs2090, %r478;
	bfe.u32 	%r479, %r473, 8, 8;
	cvt.u16.u32 	%rs2091, %r479;
	bfe.u32 	%r480, %r473, 16, 8;
	cvt.u16.u32 	%rs2092, %r480;
	bfe.u32 	%r481, %r473, 24, 8;
	cvt.u16.u32 	%rs2093, %r481;
$L__BB13_199:
	setp.ge.s32 	%p99, %r82, %r61;
	mov.pred 	%p207, 0;
	@%p99 bra 	$L__BB13_202;
	setp.ge.s32 	%p101, %r83, %r43;
	mov.pred 	%p207, -1;
	@%p101 bra 	$L__BB13_202;
	cvt.u64.u16 	%rd307, %rs2093;
	shl.b64 	%rd308, %rd307, 56;
	cvt.u64.u16 	%rd309, %rs2092;
	shl.b64 	%rd310, %rd309, 48;
	and.b64  	%rd311, %rd310, 71776119061217280;
	or.b64  	%rd312, %rd308, %rd311;
	cvt.u64.u16 	%rd313, %rs2091;
	shl.b64 	%rd314, %rd313, 40;
	and.b64  	%rd315, %rd314, 280375465082880;
	or.b64  	%rd316, %rd312, %rd315;
	cvt.u64.u16 	%rd317, %rs2090;
	shl.b64 	%rd318, %rd317, 32;
	and.b64  	%rd319, %rd318, 1095216660480;
	or.b64  	%rd320, %rd316, %rd319;
	cvt.u32.u16 	%r482, %rs2089;
	and.b32  	%r483, %r482, 255;
	mul.wide.u32 	%rd321, %r483, 16777216;
	or.b64  	%rd322, %rd320, %rd321;
	cvt.u32.u16 	%r484, %rs2088;
	and.b32  	%r485, %r484, 255;
	mul.wide.u32 	%rd323, %r485, 65536;
	cvt.u32.u16 	%r486, %rs2087;
	and.b32  	%r487, %r486, 255;
	mul.wide.u32 	%rd324, %r487, 256;
	or.b64  	%rd325, %rd322, %rd323;
	cvt.u64.u16 	%rd326, %rs2086;
	and.b64  	%rd327, %rd326, 255;
	or.b64  	%rd328, %rd325, %rd324;
	or.b64  	%rd329, %rd328, %rd327;
	cvt.u64.u16 	%rd330, %rs2117;
	shl.b64 	%rd331, %rd330, 56;
	cvt.u64.u16 	%rd332, %rs2116;
	shl.b64 	%rd333, %rd332, 48;
	and.b64  	%rd334, %rd333, 71776119061217280;
	or.b64  	%rd335, %rd331, %rd334;
	cvt.u64.u16 	%rd336, %rs2115;
	shl.b64 	%rd337, %rd336, 40;
	and.b64  	%rd338, %rd337, 280375465082880;
	or.b64  	%rd339, %rd335, %rd338;
	cvt.u64.u16 	%rd340, %rs2114;
	shl.b64 	%rd341, %rd340, 32;
	and.b64  	%rd342, %rd341, 1095216660480;
	or.b64  	%rd343, %rd339, %rd342;
	cvt.u32.u16 	%r488, %rs2113;
	and.b32  	%r489, %r488, 255;
	mul.wide.u32 	%rd344, %r489, 16777216;
	or.b64  	%rd345, %rd343, %rd344;
	cvt.u32.u16 	%r490, %rs2112;
	and.b32  	%r491, %r490, 255;
	mul.wide.u32 	%rd346, %r491, 65536;
	cvt.u32.u16 	%r492, %rs2111;
	and.b32  	%r493, %r492, 255;
	mul.wide.u32 	%rd347, %r493, 256;
	or.b64  	%rd348, %rd345, %rd346;
	cvt.u64.u16 	%rd349, %rs2110;
	and.b64  	%rd350, %rd349, 255;
	or.b64  	%rd351, %rd348, %rd347;
	or.b64  	%rd352, %rd351, %rd350;
	setp.lt.s64 	%p207, %rd329, %rd352;
$L__BB13_202:
	selp.b16 	%rs1385, %rs2093, %rs2117, %p207;
	selp.b16 	%rs1386, %rs2092, %rs2116, %p207;
	selp.b16 	%rs1387, %rs2091, %rs2115, %p207;
	selp.b16 	%rs1388, %rs2090, %rs2114, %p207;
	selp.b16 	%rs1389, %rs2089, %rs2113, %p207;
	selp.b16 	%rs1390, %rs2088, %rs2112, %p207;
	selp.b16 	%rs1391, %rs2087, %rs2111, %p207;
	selp.b16 	%rs1392, %rs2086, %rs2110, %p207;
	selp.u32 	%r494, 1, 0, %p207;
	add.s32 	%r84, %r82, %r494;
	not.pred 	%p102, %p207;
	selp.u32 	%r495, 1, 0, %p102;
	add.s32 	%r85, %r83, %r495;
	@%p207 bra 	$L__BB13_204;
	shl.b32 	%r496, %r85, 3;
	add.s32 	%r498, %r124, %r496;
	ld.shared.v2.b32 	{%r499, %r500}, [%r498];
	bfe.u32 	%r501, %r499, 0, 8;
	cvt.u16.u32 	%rs2110, %r501;
	bfe.u32 	%r502, %r499, 8, 8;
	cvt.u16.u32 	%rs2111, %r502;
	bfe.u32 	%r503, %r499, 16, 8;
	cvt.u16.u32 	%rs2112, %r503;
	bfe.u32 	%r504, %r499, 24, 8;
	cvt.u16.u32 	%rs2113, %r504;
	bfe.u32 	%r505, %r500, 0, 8;
	cvt.u16.u32 	%rs2114, %r505;
	bfe.u32 	%r506, %r500, 8, 8;
	cvt.u16.u32 	%rs2115, %r506;
	bfe.u32 	%r507, %r500, 16, 8;
	cvt.u16.u32 	%rs2116, %r507;
	bfe.u32 	%r508, %r500, 24, 8;
	cvt.u16.u32 	%rs2117, %r508;
	bra.uni 	$L__BB13_205;
$L__BB13_204:
	shl.b32 	%r509, %r84, 3;
	add.s32 	%r511, %r124, %r509;
	ld.shared.v2.b32 	{%r512, %r513}, [%r511];
	bfe.u32 	%r514, %r512, 0, 8;
	cvt.u16.u32 	%rs2086, %r514;
	bfe.u32 	%r515, %r512, 8, 8;
	cvt.u16.u32 	%rs2087, %r515;
	bfe.u32 	%r516, %r512, 16, 8;
	cvt.u16.u32 	%rs2088, %r516;
	bfe.u32 	%r517, %r512, 24, 8;
	cvt.u16.u32 	%rs2089, %r517;
	bfe.u32 	%r518, %r513, 0, 8;
	cvt.u16.u32 	%rs2090, %r518;
	bfe.u32 	%r519, %r513, 8, 8;
	cvt.u16.u32 	%rs2091, %r519;
	bfe.u32 	%r520, %r513, 16, 8;
	cvt.u16.u32 	%rs2092, %r520;
	bfe.u32 	%r521, %r513, 24, 8;
	cvt.u16.u32 	%rs2093, %r521;
$L__BB13_205:
	setp.ge.s32 	%p104, %r84, %r61;
	mov.pred 	%p208, 0;
	@%p104 bra 	$L__BB13_208;
	setp.ge.s32 	%p106, %r85, %r43;
	mov.pred 	%p208, -1;
	@%p106 bra 	$L__BB13_208;
	cvt.u64.u16 	%rd353, %rs2093;
	shl.b64 	%rd354, %rd353, 56;
	cvt.u64.u16 	%rd355, %rs2092;
	shl.b64 	%rd356, %rd355, 48;
	and.b64  	%rd357, %rd356, 71776119061217280;
	or.b64  	%rd358, %rd354, %rd357;
	cvt.u64.u16 	%rd359, %rs2091;
	shl.b64 	%rd360, %rd359, 40;
	and.b64  	%rd361, %rd360, 280375465082880;
	or.b64  	%rd362, %rd358, %rd361;
	cvt.u64.u16 	%rd363, %rs2090;
	shl.b64 	%rd364, %rd363, 32;
	and.b64  	%rd365, %rd364, 1095216660480;
	or.b64  	%rd366, %rd362, %rd365;
	cvt.u32.u16 	%r522, %rs2089;
	and.b32  	%r523, %r522, 255;
	mul.wide.u32 	%rd367, %r523, 16777216;
	or.b64  	%rd368, %rd366, %rd367;
	cvt.u32.u16 	%r524, %rs2088;
	and.b32  	%r525, %r524, 255;
	mul.wide.u32 	%rd369, %r525, 65536;
	cvt.u32.u16 	%r526, %rs2087;
	and.b32  	%r527, %r526, 255;
	mul.wide.u32 	%rd370, %r527, 256;
	or.b64  	%rd371, %rd368, %rd369;
	cvt.u64.u16 	%rd372, %rs2086;
	and.b64  	%rd373, %rd372, 255;
	or.b64  	%rd374, %rd371, %rd370;
	or.b64  	%rd375, %rd374, %rd373;
	cvt.u64.u16 	%rd376, %rs2117;
	shl.b64 	%rd377, %rd376, 56;
	cvt.u64.u16 	%rd378, %rs2116;
	shl.b64 	%rd379, %rd378, 48;
	and.b64  	%rd380, %rd379, 71776119061217280;
	or.b64  	%rd381, %rd377, %rd380;
	cvt.u64.u16 	%rd382, %rs2115;
	shl.b64 	%rd383, %rd382, 40;
	and.b64  	%rd384, %rd383, 280375465082880;
	or.b64  	%rd385, %rd381, %rd384;
	cvt.u64.u16 	%rd386, %rs2114;
	shl.b64 	%rd387, %rd386, 32;
	and.b64  	%rd388, %rd387, 1095216660480;
	or.b64  	%rd389, %rd385, %rd388;
	cvt.u32.u16 	%r528, %rs2113;
	and.b32  	%r529, %r528, 255;
	mul.wide.u32 	%rd390, %r529, 16777216;
	or.b64  	%rd391, %rd389, %rd390;
	cvt.u32.u16 	%r530, %rs2112;
	and.b32  	%r531, %r530, 255;
	mul.wide.u32 	%rd392, %r531, 65536;
	cvt.u32.u16 	%r532, %rs2111;
	and.b32  	%r533, %r532, 255;
	mul.wide.u32 	%rd393, %r533, 256;
	or.b64  	%rd394, %rd391, %rd392;
	cvt.u64.u16 	%rd395, %rs2110;
	and.b64  	%rd396, %rd395, 255;
	or.b64  	%rd397, %rd394, %rd393;
	or.b64  	%rd398, %rd397, %rd396;
	setp.lt.s64 	%p208, %rd375, %rd398;
$L__BB13_208:
	selp.b16 	%rs1425, %rs2093, %rs2117, %p208;
	selp.b16 	%rs1426, %rs2092, %rs2116, %p208;
	selp.b16 	%rs1427, %rs2091, %rs2115, %p208;
	selp.b16 	%rs1428, %rs2090, %rs2114, %p208;
	selp.b16 	%rs1429, %rs2089, %rs2113, %p208;
	selp.b16 	%rs1430, %rs2088, %rs2112, %p208;
	selp.b16 	%rs1431, %rs2087, %rs2111, %p208;
	selp.b16 	%rs1432, %rs2086, %rs2110, %p208;
	selp.u32 	%r534, 1, 0, %p208;
	add.s32 	%r86, %r84, %r534;
	not.pred 	%p107, %p208;
	selp.u32 	%r535, 1, 0, %p107;
	add.s32 	%r87, %r85, %r535;
	@%p208 bra 	$L__BB13_210;
	shl.b32 	%r536, %r87, 3;
	add.s32 	%r538, %r124, %r536;
	ld.shared.v2.b32 	{%r539, %r540}, [%r538];
	bfe.u32 	%r541, %r539, 0, 8;
	cvt.u16.u32 	%rs2110, %r541;
	bfe.u32 	%r542, %r539, 8, 8;
	cvt.u16.u32 	%rs2111, %r542;
	bfe.u32 	%r543, %r539, 16, 8;
	cvt.u16.u32 	%rs2112, %r543;
	bfe.u32 	%r544, %r539, 24, 8;
	cvt.u16.u32 	%rs2113, %r544;
	bfe.u32 	%r545, %r540, 0, 8;
	cvt.u16.u32 	%rs2114, %r545;
	bfe.u32 	%r546, %r540, 8, 8;
	cvt.u16.u32 	%rs2115, %r546;
	bfe.u32 	%r547, %r540, 16, 8;
	cvt.u16.u32 	%rs2116, %r547;
	bfe.u32 	%r548, %r540, 24, 8;
	cvt.u16.u32 	%rs2117, %r548;
	bra.uni 	$L__BB13_211;
$L__BB13_210:
	shl.b32 	%r549, %r86, 3;
	add.s32 	%r551, %r124, %r549;
	ld.shared.v2.b32 	{%r552, %r553}, [%r551];
	bfe.u32 	%r554, %r552, 0, 8;
	cvt.u16.u32 	%rs2086, %r554;
	bfe.u32 	%r555, %r552, 8, 8;
	cvt.u16.u32 	%rs2087, %r555;
	bfe.u32 	%r556, %r552, 16, 8;
	cvt.u16.u32 	%rs2088, %r556;
	bfe.u32 	%r557, %r552, 24, 8;
	cvt.u16.u32 	%rs2089, %r557;
	bfe.u32 	%r558, %r553, 0, 8;
	cvt.u16.u32 	%rs2090, %r558;
	bfe.u32 	%r559, %r553, 8, 8;
	cvt.u16.u32 	%rs2091, %r559;
	bfe.u32 	%r560, %r553, 16, 8;
	cvt.u16.u32 	%rs2092, %r560;
	bfe.u32 	%r561, %r553, 24, 8;
	cvt.u16.u32 	%rs2093, %r561;
$L__BB13_211:
	setp.ge.s32 	%p109, %r86, %r61;
	mov.pred 	%p209, 0;
	@%p109 bra 	$L__BB13_214;
	setp.ge.s32 	%p111, %r87, %r43;
	mov.pred 	%p209, -1;
	@%p111 bra 	$L__BB13_214;
	cvt.u64.u16 	%rd399, %rs2093;
	shl.b64 	%rd400, %rd399, 56;
	cvt.u64.u16 	%rd401, %rs2092;
	shl.b64 	%rd402, %rd401, 48;
	and.b64  	%rd403, %rd402, 71776119061217280;
	or.b64  	%rd404, %rd400, %rd403;
	cvt.u64.u16 	%rd405, %rs2091;
	shl.b64 	%rd406, %rd405, 40;
	and.b64  	%rd407, %rd406, 280375465082880;
	or.b64  	%rd408, %rd404, %rd407;
	cvt.u64.u16 	%rd409, %rs2090;
	shl.b64 	%rd410, %rd409, 32;
	and.b64  	%rd411, %rd410, 1095216660480;
	or.b64  	%rd412, %rd408, %rd411;
	cvt.u32.u16 	%r562, %rs2089;
	and.b32  	%r563, %r562, 255;
	mul.wide.u32 	%rd413, %r563, 16777216;
	or.b64  	%rd414, %rd412, %rd413;
	cvt.u32.u16 	%r564, %rs2088;
	and.b32  	%r565, %r564, 255;
	mul.wide.u32 	%rd415, %r565, 65536;
	cvt.u32.u16 	%r566, %rs2087;
	and.b32  	%r567, %r566, 255;
	mul.wide.u32 	%rd416, %r567, 256;
	or.b64  	%rd417, %rd414, %rd415;
	cvt.u64.u16 	%rd418, %rs2086;
	and.b64  	%rd419, %rd418, 255;
	or.b64  	%rd420, %rd417, %rd416;
	or.b64  	%rd421, %rd420, %rd419;
	cvt.u64.u16 	%rd422, %rs2117;
	shl.b64 	%rd423, %rd422, 56;
	cvt.u64.u16 	%rd424, %rs2116;
	shl.b64 	%rd425, %rd424, 48;
	and.b64  	%rd426, %rd425, 71776119061217280;
	or.b64  	%rd427, %rd423, %rd426;
	cvt.u64.u16 	%rd428, %rs2115;
	shl.b64 	%rd429, %rd428, 40;
	and.b64  	%rd430, %rd429, 280375465082880;
	or.b64  	%rd431, %rd427, %rd430;
	cvt.u64.u16 	%rd432, %rs2114;
	shl.b64 	%rd433, %rd432, 32;
	and.b64  	%rd434, %rd433, 1095216660480;
	or.b64  	%rd435, %rd431, %rd434;
	cvt.u32.u16 	%r568, %rs2113;
	and.b32  	%r569, %r568, 255;
	mul.wide.u32 	%rd436, %r569, 16777216;
	or.b64  	%rd437, %rd435, %rd436;
	cvt.u32.u16 	%r570, %rs2112;
	and.b32  	%r571, %r570, 255;
	mul.wide.u32 	%rd438, %r571, 65536;
	cvt.u32.u16 	%r572, %rs2111;
	and.b32  	%r573, %r572, 255;
	mul.wide.u32 	%rd439, %r573, 256;
	or.b64  	%rd440, %rd437, %rd438;
	cvt.u64.u16 	%rd441, %rs2110;
	and.b64  	%rd442, %rd441, 255;
	or.b64  	%rd443, %rd440, %rd439;
	or.b64  	%rd444, %rd443, %rd442;
	setp.lt.s64 	%p209, %rd421, %rd444;
$L__BB13_214:
	ld.param.s8 	%rs1619, [_ZN3cub18CUB_300001_SM_10006detail10merge_sort26DeviceMergeSortMergeKernelINS2_10policy_hubIP4KeyTE9Policy600ES6_PNS0_8NullTypeES6_SA_jN4cuda3std3__44lessIS5_EES5_S9_EEvbT2_T3_T4_PT6_PT7_T5_PSI_SI_NS1_7vsmem_tE_param_0];
	mov.u32 	%r88, %tid.x;
	shl.b32 	%r89, %r88, 3;
	mov.u32 	%r574, %ctaid.x;
	shl.b32 	%r90, %r574, 11;
	setp.eq.s16 	%p112, %rs1619, 0;
	selp.b16 	%rs1465, %rs2093, %rs2117, %p209;
	selp.b16 	%rs1466, %rs2092, %rs2116, %p209;
	selp.b16 	%rs1467, %rs2091, %rs2115, %p209;
	selp.b16 	%rs1468, %rs2090, %rs2114, %p209;
	selp.b16 	%rs1469, %rs2089, %rs2113, %p209;
	selp.b16 	%rs1470, %rs2088, %rs2112, %p209;
	selp.b16 	%rs1471, %rs2087, %rs2111, %p209;
	selp.b16 	%rs1472, %rs2086, %rs2110, %p209;
	bar.sync 	0;
	@%p112 bra 	$L__BB13_233;
	// begin inline asm
	mov.u32 %r575, %laneid;
	// end inline asm
	and.b32  	%r91, %r89, 7936;
	shl.b32 	%r576, %r575, 3;
	add.s32 	%r577, %r576, %r91;
	shr.s32 	%r578, %r577, 5;
	add.s32 	%r579, %r578, %r577;
	shl.b32 	%r580, %r579, 3;
	mov.u32 	%r581, _ZZN3cub18CUB_300001_SM_10006detail10merge_sort26DeviceMergeSortMergeKernelINS2_10policy_hubIP4KeyTE9Policy600ES6_PNS0_8NullTypeES6_SA_jN4cuda3std3__44lessIS5_EES5_S9_EEvbT2_T3_T4_PT6_PT7_T5_PSI_SI_NS1_7vsmem_tEE19static_temp_storage;
	add.s32 	%r582, %r581, %r580;
	cvt.u32.u16 	%r583, %rs1185;
	cvt.u32.u16 	%r584, %rs1186;
	prmt.b32 	%r585, %r584, %r583, 0x3340U;
	cvt.u32.u16 	%r586, %rs1187;
	cvt.u32.u16 	%r587, %rs1188;
	prmt.b32 	%r588, %r587, %r586, 0x3340U;
	prmt.b32 	%r589, %r588, %r585, 0x5410U;
	cvt.u32.u16 	%r590, %rs1189;
	cvt.u32.u16 	%r591, %rs1190;
	prmt.b32 	%r592, %r591, %r590, 0x3340U;
	cvt.u32.u16 	%r593, %rs1191;
	cvt.u32.u16 	%r594, %rs1192;
	prmt.b32 	%r595, %r594, %r593, 0x3340U;
	prmt.b32 	%r596, %r595, %r592, 0x5410U;
	st.shared.v2.b32 	[%r582], {%r596, %r589};
	cvt.u32.u16 	%r597, %rs1225;
	cvt.u32.u16 	%r598, %rs1226;
	prmt.b32 	%r599, %r598, %r597, 0x3340U;
	cvt.u32.u16 	%r600, %rs1227;
	cvt.u32.u16 	%r601, %rs1228;
	prmt.b32 	%r602, %r601, %r600, 0x3340U;
	prmt.b32 	%r603, %r602, %r599, 0x5410U;
	cvt.u32.u16 	%r604, %rs1229;
	cvt.u32.u16 	%r605, %rs1230;
	prmt.b32 	%r606, %r605, %r604, 0x3340U;
	cvt.u32.u16 	%r607, %rs1231;
	cvt.u32.u16 	%r608, %rs1232;
	prmt.b32 	%r609, %r608, %r607, 0x3340U;
	prmt.b32 	%r610, %r609, %r606, 0x5410U;
	st.shared.v2.b32 	[%r582+8], {%r610, %r603};
	cvt.u32.u16 	%r611, %rs1265;
	cvt.u32.u16 	%r612, %rs1266;
	prmt.b32 	%r613, %r612, %r611, 0x3340U;
	cvt.u32.u16 	%r614, %rs1267;
	cvt.u32.u16 	%r615, %rs1268;
	prmt.b32 	%r616, %r615, %r614, 0x3340U;
	prmt.b32 	%r617, %r616, %r613, 0x5410U;
	cvt.u32.u16 	%r618, %rs1269;
	cvt.u32.u16 	%r619, %rs1270;
	prmt.b32 	%r620, %r619, %r618, 0x3340U;
	cvt.u32.u16 	%r621, %rs1271;
	cvt.u32.u16 	%r622, %rs1272;
	prmt.b32 	%r623, %r622, %r621, 0x3340U;
	prmt.b32 	%r624, %r623, %r620, 0x5410U;
	st.shared.v2.b32 	[%r582+16], {%r624, %r617};
	cvt.u32.u16 	%r625, %rs1305;
	cvt.u32.u16 	%r626, %rs1306;
	prmt.b32 	%r627, %r626, %r625, 0x3340U;
	cvt.u32.u16 	%r628, %rs1307;
	cvt.u32.u16 	%r629, %rs1308;
	prmt.b32 	%r630, %r629, %r628, 0x3340U;
	prmt.b32 	%r631, %r630, %r627, 0x5410U;
	cvt.u32.u16 	%r632, %rs1309;
	cvt.u32.u16 	%r633, %rs1310;
	prmt.b32 	%r634, %r633, %r632, 0x3340U;
	cvt.u32.u16 	%r635, %rs1311;
	cvt.u32.u16 	%r636, %rs1312;
	prmt.b32 	%r637, %r636, %r635, 0x3340U;
	prmt.b32 	%r638, %r637, %r634, 0x5410U;
	st.shared.v2.b32 	[%r582+24], {%r638, %r631};
	cvt.u32.u16 	%r639, %rs1345;
	cvt.u32.u16 	%r640, %rs1346;
	prmt.b32 	%r641, %r640, %r639, 0x3340U;
	cvt.u32.u16 	%r642, %rs1347;
	cvt.u32.u16 	%r643, %rs1348;
	prmt.b32 	%r644, %r643, %r642, 0x3340U;
	prmt.b32 	%r645, %r644, %r641, 0x5410U;
	cvt.u32.u16 	%r646, %rs1349;
	cvt.u32.u16 	%r647, %rs1350;
	prmt.b32 	%r648, %r647, %r646, 0x3340U;
	cvt.u32.u16 	%r649, %rs1351;
	cvt.u32.u16 	%r650, %rs1352;
	prmt.b32 	%r651, %r650, %r649, 0x3340U;
	prmt.b32 	%r652, %r651, %r648, 0x5410U;
	st.shared.v2.b32 	[%r582+32], {%r652, %r645};
	cvt.u32.u16 	%r653, %rs1385;
	cvt.u32.u16 	%r654, %rs1386;
	prmt.b32 	%r655, %r654, %r653, 0x3340U;
	cvt.u32.u16 	%r656, %rs1387;
	cvt.u32.u16 	%r657, %rs1388;
	prmt.b32 	%r658, %r657, %r656, 0x3340U;
	prmt.b32 	%r659, %r658, %r655, 0x5410U;
	cvt.u32.u16 	%r660, %rs1389;
	cvt.u32.u16 	%r661, %rs1390;
	prmt.b32 	%r662, %r661, %r660, 0x3340U;
	cvt.u32.u16 	%r663, %rs1391;
	cvt.u32.u16 	%r664, %rs1392;
	prmt.b32 	%r665, %r664, %r663, 0x3340U;
	prmt.b32 	%r666, %r665, %r662, 0x5410U;
	st.shared.v2.b32 	[%r582+40], {%r666, %r659};
	cvt.u32.u16 	%r667, %rs1425;
	cvt.u32.u16 	%r668, %rs1426;
	prmt.b32 	%r669, %r668, %r667, 0x3340U;
	cvt.u32.u16 	%r670, %rs1427;
	cvt.u32.u16 	%r671, %rs1428;
	prmt.b32 	%r672, %r671, %r670, 0x3340U;
	prmt.b32 	%r673, %r672, %r669, 0x5410U;
	cvt.u32.u16 	%r674, %rs1429;
	cvt.u32.u16 	%r675, %rs1430;
	prmt.b32 	%r676, %r675, %r674, 0x3340U;
	cvt.u32.u16 	%r677, %rs1431;
	cvt.u32.u16 	%r678, %rs1432;
	prmt.b32 	%r679, %r678, %r677, 0x3340U;
	prmt.b32 	%r680, %r679, %r676, 0x5410U;
	st.shared.v2.b32 	[%r582+48], {%r680, %r673};
	cvt.u32.u16 	%r681, %rs1465;
	cvt.u32.u16 	%r682, %rs1466;
	prmt.b32 	%r683, %r682, %r681, 0x3340U;
	cvt.u32.u16 	%r684, %rs1467;
	cvt.u32.u16 	%r685, %rs1468;
	prmt.b32 	%r686, %r685, %r684, 0x3340U;
	prmt.b32 	%r687, %r686, %r683, 0x5410U;
	cvt.u32.u16 	%r688, %rs1469;
	cvt.u32.u16 	%r689, %rs1470;
	prmt.b32 	%r690, %r689, %r688, 0x3340U;
	cvt.u32.u16 	%r691, %rs1471;
	cvt.u32.u16 	%r692, %rs1472;
	prmt.b32 	%r693, %r692, %r691, 0x3340U;
	prmt.b32 	%r694, %r693, %r690, 0x5410U;
	st.shared.v2.b32 	[%r582+56], {%r694, %r687};
	bar.warp.sync 	-1;
	mad.lo.s32 	%r695, %r575, -7, %r577;
	shr.s32 	%r696, %r695, 5;
	add.s32 	%r697, %r696, %r695;
	shl.b32 	%r698, %r697, 3;
	add.s32 	%r699, %r581, %r698;
	ld.shared.v2.b32 	{%r700, %r701}, [%r699];
	bfe.u32 	%r702, %r701, 24, 8;
	cvt.u16.u32 	%rs1473, %r702;
	bfe.u32 	%r703, %r701, 16, 8;
	cvt.u16.u32 	%rs1474, %r703;
	bfe.u32 	%r704, %r701, 8, 8;
	cvt.u16.u32 	%rs1475, %r704;
	bfe.u32 	%r705, %r701, 0, 8;
	cvt.u16.u32 	%rs1476, %r705;
	bfe.u32 	%r706, %r700, 24, 8;
	cvt.u16.u32 	%rs1477, %r706;
	bfe.u32 	%r707, %r700, 16, 8;
	cvt.u16.u32 	%rs1478, %r707;
	bfe.u32 	%r708, %r700, 8, 8;
	cvt.u16.u32 	%rs1479, %r708;
	bfe.u32 	%r709, %r700, 0, 8;
	cvt.u16.u32 	%rs1480, %r709;
	add.s32 	%r710, %r695, 32;
	shr.s32 	%r711, %r710, 5;
	add.s32 	%r712, %r711, %r695;
	shl.b32 	%r713, %r712, 3;
	add.s32 	%r714, %r581, %r713;
	ld.shared.v2.b32 	{%r715, %r716}, [%r714+256];
	bfe.u32 	%r717, %r716, 24, 8;
	cvt.u16.u32 	%rs1481, %r717;
	bfe.u32 	%r718, %r716, 16, 8;
	cvt.u16.u32 	%rs1482, %r718;
	bfe.u32 	%r719, %r716, 8, 8;
	cvt.u16.u32 	%rs1483, %r719;
	bfe.u32 	%r720, %r716, 0, 8;
	cvt.u16.u32 	%rs1484, %r720;
	bfe.u32 	%r721, %r715, 24, 8;
	cvt.u16.u32 	%rs1485, %r721;
	bfe.u32 	%r722, %r715, 16, 8;
	cvt.u16.u32 	%rs1486, %r722;
	bfe.u32 	%r723, %r715, 8, 8;
	cvt.u16.u32 	%rs1487, %r723;
	bfe.u32 	%r724, %r715, 0, 8;
	cvt.u16.u32 	%rs1488, %r724;
	add.s32 	%r725, %r695, 64;
	shr.s32 	%r726, %r725, 5;
	add.s32 	%r727, %r726, %r695;
	shl.b32 	%r728, %r727, 3;
	add.s32 	%r729, %r581, %r728;
	ld.shared.v2.b32 	{%r730, %r731}, [%r729+512];
	bfe.u32 	%r732, %r731, 24, 8;
	cvt.u16.u32 	%rs1489, %r732;
	bfe.u32 	%r733, %r731, 16, 8;
	cvt.u16.u32 	%rs1490, %r733;
	bfe.u32 	%r734, %r731, 8, 8;
	cvt.u16.u32 	%rs1491, %r734;
	bfe.u32 	%r735, %r731, 0, 8;
	cvt.u16.u32 	%rs1492, %r735;
	bfe.u32 	%r736, %r730, 24, 8;
	cvt.u16.u32 	%rs1493, %r736;
	bfe.u32 	%r737, %r730, 16, 8;
	cvt.u16.u32 	%rs1494, %r737;
	bfe.u32 	%r738, %r730, 8, 8;
	cvt.u16.u32 	%rs1495, %r738;
	bfe.u32 	%r739, %r730, 0, 8;
	cvt.u16.u32 	%rs1496, %r739;
	add.s32 	%r740, %r695, 96;
	shr.s32 	%r741, %r740, 5;
	add.s32 	%r742, %r741, %r695;
	shl.b32 	%r743, %r742, 3;
	add.s32 	%r744, %r581, %r743;
	ld.shared.v2.b32 	{%r745, %r746}, [%r744+768];
	bfe.u32 	%r747, %r746, 24, 8;
	cvt.u16.u32 	%rs1497, %r747;
	bfe.u32 	%r748, %r746, 16, 8;
	cvt.u16.u32 	%rs1498, %r748;
	bfe.u32 	%r749, %r746, 8, 8;
	cvt.u16.u32 	%rs1499, %r749;
	bfe.u32 	%r750, %r746, 0, 8;
	cvt.u16.u32 	%rs1500, %r750;
	bfe.u32 	%r751, %r745, 24, 8;
	cvt.u16.u32 	%rs1501, %r751;
	bfe.u32 	%r752, %r745, 16, 8;
	cvt.u16.u32 	%rs1502, %r752;
	bfe.u32 	%r753, %r745, 8, 8;
	cvt.u16.u32 	%rs1503, %r753;
	bfe.u32 	%r754, %r745, 0, 8;
	cvt.u16.u32 	%rs1504, %r754;
	add.s32 	%r755, %r695, 128;
	shr.s32 	%r756, %r755, 5;
	add.s32 	%r757, %r756, %r695;
	shl.b32 	%r758, %r757, 3;
	add.s32 	%r759, %r581, %r758;
	ld.shared.v2.b32 	{%r760, %r761}, [%r759+1024];
	bfe.u32 	%r762, %r761, 24, 8;
	cvt.u16.u32 	%rs1505, %r762;
	bfe.u32 	%r763, %r761, 16, 8;
	cvt.u16.u32 	%rs1506, %r763;
	bfe.u32 	%r764, %r761, 8, 8;
	cvt.u16.u32 	%rs1507, %r764;
	bfe.u32 	%r765, %r761, 0, 8;
	cvt.u16.u32 	%rs1508, %r765;
	bfe.u32 	%r766, %r760, 24, 8;
	cvt.u16.u32 	%rs1509, %r766;
	bfe.u32 	%r767, %r760, 16, 8;
	cvt.u16.u32 	%rs1510, %r767;
	bfe.u32 	%r768, %r760, 8, 8;
	cvt.u16.u32 	%rs1511, %r768;
	bfe.u32 	%r769, %r760, 0, 8;
	cvt.u16.u32 	%rs1512, %r769;
	add.s32 	%r770, %r695, 160;
	shr.s32 	%r771, %r770, 5;
	add.s32 	%r772, %r771, %r695;
	shl.b32 	%r773, %r772, 3;
	add.s32 	%r774, %r581, %r773;
	ld.shared.v2.b32 	{%r775, %r776}, [%r774+1280];
	bfe.u32 	%r777, %r776, 24, 8;
	cvt.u16.u32 	%rs1513, %r777;
	bfe.u32 	%r778, %r776, 16, 8;
	cvt.u16.u32 	%rs1514, %r778;
	bfe.u32 	%r779, %r776, 8, 8;
	cvt.u16.u32 	%rs1515, %r779;
	bfe.u32 	%r780, %r776, 0, 8;
	cvt.u16.u32 	%rs1516, %r780;
	bfe.u32 	%r781, %r775, 24, 8;
	cvt.u16.u32 	%rs1517, %r781;
	bfe.u32 	%r782, %r775, 16, 8;
	cvt.u16.u32 	%rs1518, %r782;
	bfe.u32 	%r783, %r775, 8, 8;
	cvt.u16.u32 	%rs1519, %r783;
	bfe.u32 	%r784, %r775, 0, 8;
	cvt.u16.u32 	%rs1520, %r784;
	add.s32 	%r785, %r695, 192;
	shr.s32 	%r786, %r785, 5;
	add.s32 	%r787, %r786, %r695;
	shl.b32 	%r788, %r787, 3;
	add.s32 	%r789, %r581, %r788;
	ld.shared.v2.b32 	{%r790, %r791}, [%r789+1536];
	bfe.u32 	%r792, %r791, 24, 8;
	cvt.u16.u32 	%rs1521, %r792;
	bfe.u32 	%r793, %r791, 16, 8;
	cvt.u16.u32 	%rs1522, %r793;
	bfe.u32 	%r794, %r791, 8, 8;
	cvt.u16.u32 	%rs1523, %r794;
	bfe.u32 	%r795, %r791, 0, 8;
	cvt.u16.u32 	%rs1524, %r795;
	bfe.u32 	%r796, %r790, 24, 8;
	cvt.u16.u32 	%rs1525, %r796;
	bfe.u32 	%r797, %r790, 16, 8;
	cvt.u16.u32 	%rs1526, %r797;
	bfe.u32 	%r798, %r790, 8, 8;
	cvt.u16.u32 	%rs1527, %r798;
	bfe.u32 	%r799, %r790, 0, 8;
	cvt.u16.u32 	%rs1528, %r799;
	add.s32 	%r800, %r695, 224;
	shr.s32 	%r801, %r800, 5;
	add.s32 	%r802, %r801, %r695;
	shl.b32 	%r803, %r802, 3;
	add.s32 	%r804, %r581, %r803;
	ld.shared.v2.b32 	{%r805, %r806}, [%r804+1792];
	bfe.u32 	%r807, %r806, 24, 8;
	cvt.u16.u32 	%rs1529, %r807;
	bfe.u32 	%r808, %r806, 16, 8;
	cvt.u16.u32 	%rs1530, %r808;
	bfe.u32 	%r809, %r806, 8, 8;
	cvt.u16.u32 	%rs1531, %r809;
	bfe.u32 	%r810, %r806, 0, 8;
	cvt.u16.u32 	%rs1532, %r810;
	bfe.u32 	%r811, %r805, 24, 8;
	cvt.u16.u32 	%rs1533, %r811;
	bfe.u32 	%r812, %r805, 16, 8;
	cvt.u16.u32 	%rs1534, %r812;
	bfe.u32 	%r813, %r805, 8, 8;
	cvt.u16.u32 	%rs1535, %r813;
	bfe.u32 	%r814, %r805, 0, 8;
	cvt.u16.u32 	%rs1536, %r814;
	setp.ne.s32 	%p113, %r88, 0;
	@%p113 bra 	$L__BB13_217;
	st.volatile.shared.u32 	[_ZZN3cub18CUB_300001_SM_10006detail10merge_sort26DeviceMergeSortMergeKernelINS2_10policy_hubIP4KeyTE9Policy600ES6_PNS0_8NullTypeES6_SA_jN4cuda3std3__44lessIS5_EES5_S9_EEvbT2_T3_T4_PT6_PT7_T5_PSI_SI_NS1_7vsmem_tEE19static_temp_storage+16896], %r61;
$L__BB13_217:
	ld.param.u64 	%rd897, [_ZN3cub18CUB_300001_SM_10006detail10merge_sort26DeviceMergeSortMergeKernelINS2_10policy_hubIP4KeyTE9Policy600ES6_PNS0_8NullTypeES6_SA_jN4cuda3std3__44lessIS5_EES5_S9_EEvbT2_T3_T4_PT6_PT7_T5_PSI_SI_NS1_7vsmem_tE_param_4];
	bar.sync 	0;
	ld.volatile.shared.u32 	%r92, [_ZZN3cub18CUB_300001_SM_10006detail10merge_sort26DeviceMergeSortMergeKernelINS2_10policy_hubIP4KeyTE9Policy600ES6_PNS0_8NullTypeES6_SA_jN4cuda3std3__44lessIS5_EES5_S9_EEvbT2_T3_T4_PT6_PT7_T5_PSI_SI_NS1_7vsmem_tEE19static_temp_storage+16896];
	and.b32  	%r815, %r88, 31;
	add.s32 	%r93, %r91, %r815;
	setp.ge.s32 	%p114, %r93, %r92;
	cvt.u64.u32 	%rd445, %r93;
	cvt.u64.u32 	%rd446, %r90;
	add.s64 	%rd447, %rd445, %rd446;
	cvta.to.global.u64 	%rd448, %rd897;
	shl.b64 	%rd449, %rd447, 3;
	add.s64 	%rd12, %rd448, %rd449;
	@%p114 bra 	$L__BB13_219;
	st.global.u8 	[%rd12], %rs1480;
	st.global.u8 	[%rd12+1], %rs1479;
	st.global.u8 	[%rd12+2], %rs1478;
	st.global.u8 	[%rd12+3], %rs1477;
	st.global.u8 	[%rd12+4], %rs1476;
	st.global.u8 	[%rd12+5], %rs1475;
	st.global.u8 	[%rd12+6], %rs1474;
	st.global.u8 	[%rd12+7], %rs1473;
$L__BB13_219:
	add.s32 	%r816, %r93, 32;
	setp.ge.s32 	%p115, %r816, %r92;
	@%p115 bra 	$L__BB13_221;
	st.global.u8 	[%rd12+256], %rs1488;
	st.global.u8 	[%rd12+257], %rs1487;
	st.global.u8 	[%rd12+258], %rs1486;
	st.global.u8 	[%rd12+259], %rs1485;
	st.global.u8 	[%rd12+260], %rs1484;
	st.global.u8 	[%rd12+261], %rs1483;
	st.global.u8 	[%rd12+262], %rs1482;
	st.global.u8 	[%rd12+263], %rs1481;
$L__BB13_221:
	add.s32 	%r817, %r93, 64;
	setp.ge.s32 	%p116, %r817, %r92;
	@%p116 bra 	$L__BB13_223;
	st.global.u8 	[%rd12+512], %rs1496;
	st.global.u8 	[%rd12+513], %rs1495;
	st.global.u8 	[%rd12+514], %rs1494;
	st.global.u8 	[%rd12+515], %rs1493;
	st.global.u8 	[%rd12+516], %rs1492;
	st.global.u8 	[%rd12+517], %rs1491;
	st.global.u8 	[%rd12+518], %rs1490;
	st.global.u8 	[%rd12+519], %rs1489;
$L__BB13_223:
	add.s32 	%r818, %r93, 96;
	setp.ge.s32 	%p117, %r818, %r92;
	@%p117 bra 	$L__BB13_225;
	st.global.u8 	[%rd12+768], %rs1504;
	st.global.u8 	[%rd12+769], %rs1503;
	st.global.u8 	[%rd12+770], %rs1502;
	st.global.u8 	[%rd12+771], %rs1501;
	st.global.u8 	[%rd12+772], %rs1500;
	st.global.u8 	[%rd12+773], %rs1499;
	st.global.u8 	[%rd12+774], %rs1498;
	st.global.u8 	[%rd12+775], %rs1497;
$L__BB13_225:
	add.s32 	%r819, %r93, 128;
	setp.ge.s32 	%p118, %r819, %r92;
	@%p118 bra 	$L__BB13_227;
	st.global.u8 	[%rd12+1024], %rs1512;
	st.global.u8 	[%rd12+1025], %rs1511;
	st.global.u8 	[%rd12+1026], %rs1510;
	st.global.u8 	[%rd12+1027], %rs1509;
	st.global.u8 	[%rd12+1028], %rs1508;
	st.global.u8 	[%rd12+1029], %rs1507;
	st.global.u8 	[%rd12+1030], %rs1506;
	st.global.u8 	[%rd12+1031], %rs1505;
$L__BB13_227:
	add.s32 	%r820, %r93, 160;
	setp.ge.s32 	%p119, %r820, %r92;
	@%p119 bra 	$L__BB13_229;
	st.global.u8 	[%rd12+1280], %rs1520;
	st.global.u8 	[%rd12+1281], %rs1519;
	st.global.u8 	[%rd12+1282], %rs1518;
	st.global.u8 	[%rd12+1283], %rs1517;
	st.global.u8 	[%rd12+1284], %rs1516;
	st.global.u8 	[%rd12+1285], %rs1515;
	st.global.u8 	[%rd12+1286], %rs1514;
	st.global.u8 	[%rd12+1287], %rs1513;
$L__BB13_229:
	add.s32 	%r821, %r93, 192;
	setp.ge.s32 	%p120, %r821, %r92;
	@%p120 bra 	$L__BB13_231;
	st.global.u8 	[%rd12+1536], %rs1528;
	st.global.u8 	[%rd12+1537], %rs1527;
	st.global.u8 	[%rd12+1538], %rs1526;
	st.global.u8 	[%rd12+1539], %rs1525;
	st.global.u8 	[%rd12+1540], %rs1524;
	st.global.u8 	[%rd12+1541], %rs1523;
	st.global.u8 	[%rd12+1542], %rs1522;
	st.global.u8 	[%rd12+1543], %rs1521;
$L__BB13_231:
	add.s32 	%r822, %r93, 224;
	setp.ge.s32 	%p121, %r822, %r92;
	@%p121 bra 	$L__BB13_251;
	st.global.u8 	[%rd12+1792], %rs1536;
	st.global.u8 	[%rd12+1793], %rs1535;
	st.global.u8 	[%rd12+1794], %rs1534;
	st.global.u8 	[%rd12+1795], %rs1533;
	st.global.u8 	[%rd12+1796], %rs1532;
	st.global.u8 	[%rd12+1797], %rs1531;
	st.global.u8 	[%rd12+1798], %rs1530;
	st.global.u8 	[%rd12+1799], %rs1529;
	bra.uni 	$L__BB13_251;
$L__BB13_233:
	// begin inline asm
	mov.u32 %r823, %laneid;
	// end inline asm
	and.b32  	%r94, %r89, 7936;
	shl.b32 	%r824, %r823, 3;
	add.s32 	%r825, %r824, %r94;
	shr.s32 	%r826, %r825, 5;
	add.s32 	%r827, %r826, %r825;
	shl.b32 	%r828, %r827, 3;
	mov.u32 	%r829, _ZZN3cub18CUB_300001_SM_10006detail10merge_sort26DeviceMergeSortMergeKernelINS2_10policy_hubIP4KeyTE9Policy600ES6_PNS0_8NullTypeES6_SA_jN4cuda3std3__44lessIS5_EES5_S9_EEvbT2_T3_T4_PT6_PT7_T5_PSI_SI_NS1_7vsmem_tEE19static_temp_storage;
	add.s32 	%r830, %r829, %r828;
	cvt.u32.u16 	%r831, %rs1185;
	cvt.u32.u16 	%r832, %rs1186;
	prmt.b32 	%r833, %r832, %r831, 0x3340U;
	cvt.u32.u16 	%r834, %rs1187;
	cvt.u32.u16 	%r835, %rs1188;
	prmt.b32 	%r836, %r835, %r834, 0x3340U;
	prmt.b32 	%r837, %r836, %r833, 0x5410U;
	cvt.u32.u16 	%r838, %rs1189;
	cvt.u32.u16 	%r839, %rs1190;
	prmt.b32 	%r840, %r839, %r838, 0x3340U;
	cvt.u32.u16 	%r841, %rs1191;
	cvt.u32.u16 	%r842, %rs1192;
	prmt.b32 	%r843, %r842, %r841, 0x3340U;
	prmt.b32 	%r844, %r843, %r840, 0x5410U;
	st.shared.v2.b32 	[%r830], {%r844, %r837};
	cvt.u32.u16 	%r845, %rs1225;
	cvt.u32.u16 	%r846, %rs1226;
	prmt.b32 	%r847, %r846, %r845, 0x3340U;
	cvt.u32.u16 	%r848, %rs1227;
	cvt.u32.u16 	%r849, %rs1228;
	prmt.b32 	%r850, %r849, %r848, 0x3340U;
	prmt.b32 	%r851, %r850, %r847, 0x5410U;
	cvt.u32.u16 	%r852, %rs1229;
	cvt.u32.u16 	%r853, %rs1230;
	prmt.b32 	%r854, %r853, %r852, 0x3340U;
	cvt.u32.u16 	%r855, %rs1231;
	cvt.u32.u16 	%r856, %rs1232;
	prmt.b32 	%r857, %r856, %r855, 0x3340U;
	prmt.b32 	%r858, %r857, %r854, 0x5410U;
	st.shared.v2.b32 	[%r830+8], {%r858, %r851};
	cvt.u32.u16 	%r859, %rs1265;
	cvt.u32.u16 	%r860, %rs1266;
	prmt.b32 	%r861, %r860, %r859, 0x3340U;
	cvt.u32.u16 	%r862, %rs1267;
	cvt.u32.u16 	%r863, %rs1268;
	prmt.b32 	%r864, %r863, %r862, 0x3340U;
	prmt.b32 	%r865, %r864, %r861, 0x5410U;
	cvt.u32.u16 	%r866, %rs1269;
	cvt.u32.u16 	%r867, %rs1270;
	prmt.b32 	%r868, %r867, %r866, 0x3340U;
	cvt.u32.u16 	%r869, %rs1271;
	cvt.u32.u16 	%r870, %rs1272;
	prmt.b32 	%r871, %r870, %r869, 0x3340U;
	prmt.b32 	%r872, %r871, %r868, 0x5410U;
	st.shared.v2.b32 	[%r830+16], {%r872, %r865};
	cvt.u32.u16 	%r873, %rs1305;
	cvt.u32.u16 	%r874, %rs1306;
	prmt.b32 	%r875, %r874, %r873, 0x3340U;
	cvt.u32.u16 	%r876, %rs1307;
	cvt.u32.u16 	%r877, %rs1308;
	prmt.b32 	%r878, %r877, %r876, 0x3340U;
	prmt.b32 	%r879, %r878, %r875, 0x5410U;
	cvt.u32.u16 	%r880, %rs1309;
	cvt.u32.u16 	%r881, %rs1310;
	prmt.b32 	%r882, %r881, %r880, 0x3340U;
	cvt.u32.u16 	%r883, %rs1311;
	cvt.u32.u16 	%r884, %rs1312;
	prmt.b32 	%r885, %r884, %r883, 0x3340U;
	prmt.b32 	%r886, %r885, %r882, 0x5410U;
	st.shared.v2.b32 	[%r830+24], {%r886, %r879};
	cvt.u32.u16 	%r887, %rs1345;
	cvt.u32.u16 	%r888, %rs1346;
	prmt.b32 	%r889, %r888, %r887, 0x3340U;
	cvt.u32.u16 	%r890, %rs1347;
	cvt.u32.u16 	%r891, %rs1348;
	prmt.b32 	%r892, %r891, %r890, 0x3340U;
	prmt.b32 	%r893, %r892, %r889, 0x5410U;
	cvt.u32.u16 	%r894, %rs1349;
	cvt.u32.u16 	%r895, %rs1350;
	prmt.b32 	%r896, %r895, %r894, 0x3340U;
	cvt.u32.u16 	%r897, %rs1351;
	cvt.u32.u16 	%r898, %rs1352;
	prmt.b32 	%r899, %r898, %r897, 0x3340U;
	prmt.b32 	%r900, %r899, %r896, 0x5410U;
	st.shared.v2.b32 	[%r830+32], {%r900, %r893};
	cvt.u32.u16 	%r901, %rs1385;
	cvt.u32.u16 	%r902, %rs1386;
	prmt.b32 	%r903, %r902, %r901, 0x3340U;
	cvt.u32.u16 	%r904, %rs1387;
	cvt.u32.u16 	%r905, %rs1388;
	prmt.b32 	%r906, %r905, %r904, 0x3340U;
	prmt.b32 	%r907, %r906, %r903, 0x5410U;
	cvt.u32.u16 	%r908, %rs1389;
	cvt.u32.u16 	%r909, %rs1390;
	prmt.b32 	%r910, %r909, %r908, 0x3340U;
	cvt.u32.u16 	%r911, %rs1391;
	cvt.u32.u16 	%r912, %rs1392;
	prmt.b32 	%r913, %r912, %r911, 0x3340U;
	prmt.b32 	%r914, %r913, %r910, 0x5410U;
	st.shared.v2.b32 	[%r830+40], {%r914, %r907};
	cvt.u32.u16 	%r915, %rs1425;
	cvt.u32.u16 	%r916, %rs1426;
	prmt.b32 	%r917, %r916, %r915, 0x3340U;
	cvt.u32.u16 	%r918, %rs1427;
	cvt.u32.u16 	%r919, %rs1428;
	prmt.b32 	%r920, %r919, %r918, 0x3340U;
	prmt.b32 	%r921, %r920, %r917, 0x5410U;
	cvt.u32.u16 	%r922, %rs1429;
	cvt.u32.u16 	%r923, %rs1430;
	prmt.b32 	%r924, %r923, %r922, 0x3340U;
	cvt.u32.u16 	%r925, %rs1431;
	cvt.u32.u16 	%r926, %rs1432;
	prmt.b32 	%r927, %r926, %r925, 0x3340U;
	prmt.b32 	%r928, %r927, %r924, 0x5410U;
	st.shared.v2.b32 	[%r830+48], {%r928, %r921};
	cvt.u32.u16 	%r929, %rs1465;
	cvt.u32.u16 	%r930, %rs1466;
	prmt.b32 	%r931, %r930, %r929, 0x3340U;
	cvt.u32.u16 	%r932, %rs1467;
	cvt.u32.u16 	%r933, %rs1468;
	prmt.b32 	%r934, %r933, %r932, 0x3340U;
	prmt.b32 	%r935, %r934, %r931, 0x5410U;
	cvt.u32.u16 	%r936, %rs1469;
	cvt.u32.u16 	%r937, %rs1470;
	prmt.b32 	%r938, %r937, %r936, 0x3340U;
	cvt.u32.u16 	%r939, %rs1471;
	cvt.u32.u16 	%r940, %rs1472;
	prmt.b32 	%r941, %r940, %r939, 0x3340U;
	prmt.b32 	%r942, %r941, %r938, 0x5410U;
	st.shared.v2.b32 	[%r830+56], {%r942, %r935};
	bar.warp.sync 	-1;
	mad.lo.s32 	%r943, %r823, -7, %r825;
	shr.s32 	%r944, %r943, 5;
	add.s32 	%r945, %r944, %r943;
	shl.b32 	%r946, %r945, 3;
	add.s32 	%r947, %r829, %r946;
	ld.shared.v2.b32 	{%r948, %r949}, [%r947];
	bfe.u32 	%r950, %r949, 24, 8;
	cvt.u16.u32 	%rs1537, %r950;
	bfe.u32 	%r951, %r949, 16, 8;
	cvt.u16.u32 	%rs1538, %r951;
	bfe.u32 	%r952, %r949, 8, 8;
	cvt.u16.u32 	%rs1539, %r952;
	bfe.u32 	%r953, %r949, 0, 8;
	cvt.u16.u32 	%rs1540, %r953;
	bfe.u32 	%r954, %r948, 24, 8;
	cvt.u16.u32 	%rs1541, %r954;
	bfe.u32 	%r955, %r948, 16, 8;
	cvt.u16.u32 	%rs1542, %r955;
	bfe.u32 	%r956, %r948, 8, 8;
	cvt.u16.u32 	%rs1543, %r956;
	bfe.u32 	%r957, %r948, 0, 8;
	cvt.u16.u32 	%rs1544, %r957;
	add.s32 	%r958, %r943, 32;
	shr.s32 	%r959, %r958, 5;
	add.s32 	%r960, %r959, %r943;
	shl.b32 	%r961, %r960, 3;
	add.s32 	%r962, %r829, %r961;
	ld.shared.v2.b32 	{%r963, %r964}, [%r962+256];
	bfe.u32 	%r965, %r964, 24, 8;
	cvt.u16.u32 	%rs1545, %r965;
	bfe.u32 	%r966, %r964, 16, 8;
	cvt.u16.u32 	%rs1546, %r966;
	bfe.u32 	%r967, %r964, 8, 8;
	cvt.u16.u32 	%rs1547, %r967;
	bfe.u32 	%r968, %r964, 0, 8;
	cvt.u16.u32 	%rs1548, %r968;
	bfe.u32 	%r969, %r963, 24, 8;
	cvt.u16.u32 	%rs1549, %r969;
	bfe.u32 	%r970, %r963, 16, 8;
	cvt.u16.u32 	%rs1550, %r970;
	bfe.u32 	%r971, %r963, 8, 8;
	cvt.u16.u32 	%rs1551, %r971;
	bfe.u32 	%r972, %r963, 0, 8;
	cvt.u16.u32 	%rs1552, %r972;
	add.s32 	%r973, %r943, 64;
	shr.s32 	%r974, %r973, 5;
	add.s32 	%r975, %r974, %r943;
	shl.b32 	%r976, %r975, 3;
	add.s32 	%r977, %r829, %r976;
	ld.shared.v2.b32 	{%r978, %r979}, [%r977+512];
	bfe.u32 	%r980, %r979, 24, 8;
	cvt.u16.u32 	%rs1553, %r980;
	bfe.u32 	%r981, %r979, 16, 8;
	cvt.u16.u32 	%rs1554, %r981;
	bfe.u32 	%r982, %r979, 8, 8;
	cvt.u16.u32 	%rs1555, %r982;
	bfe.u32 	%r983, %r979, 0, 8;
	cvt.u16.u32 	%rs1556, %r983;
	bfe.u32 	%r984, %r978, 24, 8;
	cvt.u16.u32 	%rs1557, %r984;
	bfe.u32 	%r985, %r978, 16, 8;
	cvt.u16.u32 	%rs1558, %r985;
	bfe.u32 	%r986, %r978, 8, 8;
	cvt.u16.u32 	%rs1559, %r986;
	bfe.u32 	%r987, %r978, 0, 8;
	cvt.u16.u32 	%rs1560, %r987;
	add.s32 	%r988, %r943, 96;
	shr.s32 	%r989, %r988, 5;
	add.s32 	%r990, %r989, %r943;
	shl.b32 	%r991, %r990, 3;
	add.s32 	%r992, %r829, %r991;
	ld.shared.v2.b32 	{%r993, %r994}, [%r992+768];
	bfe.u32 	%r995, %r994, 24, 8;
	cvt.u16.u32 	%rs1561, %r995;
	bfe.u32 	%r996, %r994, 16, 8;
	cvt.u16.u32 	%rs1562, %r996;
	bfe.u32 	%r997, %r994, 8, 8;
	cvt.u16.u32 	%rs1563, %r997;
	bfe.u32 	%r998, %r994, 0, 8;
	cvt.u16.u32 	%rs1564, %r998;
	bfe.u32 	%r999, %r993, 24, 8;
	cvt.u16.u32 	%rs1565, %r999;
	bfe.u32 	%r1000, %r993, 16, 8;
	cvt.u16.u32 	%rs1566, %r1000;
	bfe.u32 	%r1001, %r993, 8, 8;
	cvt.u16.u32 	%rs1567, %r1001;
	bfe.u32 	%r1002, %r993, 0, 8;
	cvt.u16.u32 	%rs1568, %r1002;
	add.s32 	%r1003, %r943, 128;
	shr.s32 	%r1004, %r1003, 5;
	add.s32 	%r1005, %r1004, %r943;
	shl.b32 	%r1006, %r1005, 3;
	add.s32 	%r1007, %r829, %r1006;
	ld.shared.v2.b32 	{%r1008, %r1009}, [%r1007+1024];
	bfe.u32 	%r1010, %r1009, 24, 8;
	cvt.u16.u32 	%rs1569, %r1010;
	bfe.u32 	%r1011, %r1009, 16, 8;
	cvt.u16.u32 	%rs1570, %r1011;
	bfe.u32 	%r1012, %r1009, 8, 8;
	cvt.u16.u32 	%rs1571, %r1012;
	bfe.u32 	%r1013, %r1009, 0, 8;
	cvt.u16.u32 	%rs1572, %r1013;
	bfe.u32 	%r1014, %r1008, 24, 8;
	cvt.u16.u32 	%rs1573, %r1014;
	bfe.u32 	%r1015, %r1008, 16, 8;
	cvt.u16.u32 	%rs1574, %r1015;
	bfe.u32 	%r1016, %r1008, 8, 8;
	cvt.u16.u32 	%rs1575, %r1016;
	bfe.u32 	%r1017, %r1008, 0, 8;
	cvt.u16.u32 	%rs1576, %r1017;
	add.s32 	%r1018, %r943, 160;
	shr.s32 	%r1019, %r1018, 5;
	add.s32 	%r1020, %r1019, %r943;
	shl.b32 	%r1021, %r1020, 3;
	add.s32 	%r1022, %r829, %r1021;
	ld.shared.v2.b32 	{%r1023, %r1024}, [%r1022+1280];
	bfe.u32 	%r1025, %r1024, 24, 8;
	cvt.u16.u32 	%rs1577, %r1025;
	bfe.u32 	%r1026, %r1024, 16, 8;
	cvt.u16.u32 	%rs1578, %r1026;
	bfe.u32 	%r1027, %r1024, 8, 8;
	cvt.u16.u32 	%rs1579, %r1027;
	bfe.u32 	%r1028, %r1024, 0, 8;
	cvt.u16.u32 	%rs1580, %r1028;
	bfe.u32 	%r1029, %r1023, 24, 8;
	cvt.u16.u32 	%rs1581, %r1029;
	bfe.u32 	%r1030, %r1023, 16, 8;
	cvt.u16.u32 	%rs1582, %r1030;
	bfe.u32 	%r1031, %r1023, 8, 8;
	cvt.u16.u32 	%rs1583, %r1031;
	bfe.u32 	%r1032, %r1023, 0, 8;
	cvt.u16.u32 	%rs1584, %r1032;
	add.s32 	%r1033, %r943, 192;
	shr.s32 	%r1034, %r1033, 5;
	add.s32 	%r1035, %r1034, %r943;
	shl.b32 	%r1036, %r1035, 3;
	add.s32 	%r1037, %r829, %r1036;
	ld.shared.v2.b32 	{%r1038, %r1039}, [%r1037+1536];
	bfe.u32 	%r1040, %r1039, 24, 8;
	cvt.u16.u32 	%rs1585, %r1040;
	bfe.u32 	%r1041, %r1039, 16, 8;
	cvt.u16.u32 	%rs1586, %r1041;
	bfe.u32 	%r1042, %r1039, 8, 8;
	cvt.u16.u32 	%rs1587, %r1042;
	bfe.u32 	%r1043, %r1039, 0, 8;
	cvt.u16.u32 	%rs1588, %r1043;
	bfe.u32 	%r1044, %r1038, 24, 8;
	cvt.u16.u32 	%rs1589, %r1044;
	bfe.u32 	%r1045, %r1038, 16, 8;
	cvt.u16.u32 	%rs1590, %r1045;
	bfe.u32 	%r1046, %r1038, 8, 8;
	cvt.u16.u32 	%rs1591, %r1046;
	bfe.u32 	%r1047, %r1038, 0, 8;
	cvt.u16.u32 	%rs1592, %r1047;
	add.s32 	%r1048, %r943, 224;
	shr.s32 	%r1049, %r1048, 5;
	add.s32 	%r1050, %r1049, %r943;
	shl.b32 	%r1051, %r1050, 3;
	add.s32 	%r1052, %r829, %r1051;
	ld.shared.v2.b32 	{%r1053, %r1054}, [%r1052+1792];
	bfe.u32 	%r1055, %r1054, 24, 8;
	cvt.u16.u32 	%rs1593, %r1055;
	bfe.u32 	%r1056, %r1054, 16, 8;
	cvt.u16.u32 	%rs1594, %r1056;
	bfe.u32 	%r1057, %r1054, 8, 8;
	cvt.u16.u32 	%rs1595, %r1057;
	bfe.u32 	%r1058, %r1054, 0, 8;
	cvt.u16.u32 	%rs1596, %r1058;
	bfe.u32 	%r1059, %r1053, 24, 8;
	cvt.u16.u32 	%rs1597, %r1059;
	bfe.u32 	%r1060, %r1053, 16, 8;
	cvt.u16.u32 	%rs1598, %r1060;
	bfe.u32 	%r1061, %r1053, 8, 8;
	cvt.u16.u32 	%rs1599, %r1061;
	bfe.u32 	%r1062, %r1053, 0, 8;
	cvt.u16.u32 	%rs1600, %r1062;
	setp.ne.s32 	%p122, %r88, 0;
	@%p122 bra 	$L__BB13_235;
	st.volatile.shared.u32 	[_ZZN3cub18CUB_300001_SM_10006detail10merge_sort26DeviceMergeSortMergeKernelINS2_10policy_hubIP4KeyTE9Policy600ES6_PNS0_8NullTypeES6_SA_jN4cuda3std3__44lessIS5_EES5_S9_EEvbT2_T3_T4_PT6_PT7_T5_PSI_SI_NS1_7vsmem_tEE19static_temp_storage+16896], %r61;
$L__BB13_235:
	ld.param.u64 	%rd895, [_ZN3cub18CUB_300001_SM_10006detail10merge_sort26DeviceMergeSortMergeKernelINS2_10policy_hubIP4KeyTE9Policy600ES6_PNS0_8NullTypeES6_SA_jN4cuda3std3__44lessIS5_EES5_S9_EEvbT2_T3_T4_PT6_PT7_T5_PSI_SI_NS1_7vsmem_tE_param_1];
	bar.sync 	0;
	ld.volatile.shared.u32 	%r95, [_ZZN3cub18CUB_300001_SM_10006detail10merge_sort26DeviceMergeSortMergeKernelINS2_10policy_hubIP4KeyTE9Policy600ES6_PNS0_8NullTypeES6_SA_jN4cuda3std3__44lessIS5_EES5_S9_EEvbT2_T3_T4_PT6_PT7_T5_PSI_SI_NS1_7vsmem_tEE19static_temp_storage+16896];
	and.b32  	%r1063, %r88, 31;
	add.s32 	%r96, %r94, %r1063;
	setp.ge.s32 	%p123, %r96, %r95;
	cvt.u64.u32 	%rd450, %r96;
	cvt.u64.u32 	%rd451, %r90;
	add.s64 	%rd452, %rd450, %rd451;
	cvta.to.global.u64 	%rd453, %rd895;
	shl.b64 	%rd454, %rd452, 3;
	add.s64 	%rd13, %rd453, %rd454;
	@%p123 bra 	$L__BB13_237;
	st.global.u8 	[%rd13], %rs1544;
	st.global.u8 	[%rd13+1], %rs1543;
	st.global.u8 	[%rd13+2], %rs1542;
	st.global.u8 	[%rd13+3], %rs1541;
	st.global.u8 	[%rd13+4], %rs1540;
	st.global.u8 	[%rd13+5], %rs1539;
	st.global.u8 	[%rd13+6], %rs1538;
	st.global.u8 	[%rd13+7], %rs1537;
$L__BB13_237:
	add.s32 	%r1064, %r96, 32;
	setp.ge.s32 	%p124, %r1064, %r95;
	@%p124 bra 	$L__BB13_239;
	st.global.u8 	[%rd13+256], %rs1552;
	st.global.u8 	[%rd13+257], %rs1551;
	st.global.u8 	[%rd13+258], %rs1550;
	st.global.u8 	[%rd13+259], %rs1549;
	st.global.u8 	[%rd13+260], %rs1548;
	st.global.u8 	[%rd13+261], %rs1547;
	st.global.u8 	[%rd13+262], %rs1546;
	st.global.u8 	[%rd13+263], %rs1545;
$L__BB13_239:
	add.s32 	%r1065, %r96, 64;
	setp.ge.s32 	%p125, %r1065, %r95;
	@%p125 bra 	$L__BB13_241;
	st.global.u8 	[%rd13+512], %rs1560;
	st.global.u8 	[%rd13+513], %rs1559;
	st.global.u8 	[%rd13+514], %rs1558;
	st.global.u8 	[%rd13+515], %rs1557;
	st.global.u8 	[%rd13+516], %rs1556;
	st.global.u8 	[%rd13+517], %rs1555;
	st.global.u8 	[%rd13+518], %rs1554;
	st.global.u8 	[%rd13+519], %rs1553;
$L__BB13_241:
	add.s32 	%r1066, %r96, 96;
	setp.ge.s32 	%p126, %r1066, %r95;
	@%p126 bra 	$L__BB13_243;
	st.global.u8 	[%rd13+768], %rs1568;
	st.global.u8 	[%rd13+769], %rs1567;
	st.global.u8 	[%rd13+770], %rs1566;
	st.global.u8 	[%rd13+771], %rs1565;
	st.global.u8 	[%rd13+772], %rs1564;
	st.global.u8 	[%rd13+773], %rs1563;
	st.global.u8 	[%rd13+774], %rs1562;
	st.global.u8 	[%rd13+775], %rs1561;
$L__BB13_243:
	add.s32 	%r1067, %r96, 128;
	setp.ge.s32 	%p127, %r1067, %r95;
	@%p127 bra 	$L__BB13_245;
	st.global.u8 	[%rd13+1024], %rs1576;
	st.global.u8 	[%rd13+1025], %rs1575;
	st.global.u8 	[%rd13+1026], %rs1574;
	st.global.u8 	[%rd13+1027], %rs1573;
	st.global.u8 	[%rd13+1028], %rs1572;
	st.global.u8 	[%rd13+1029], %rs1571;
	st.global.u8 	[%rd13+1030], %rs1570;
	st.global.u8 	[%rd13+1031], %rs1569;
$L__BB13_245:
	add.s32 	%r1068, %r96, 160;
	setp.ge.s32 	%p128, %r1068, %r95;
	@%p128 bra 	$L__BB13_247;
	st.global.u8 	[%rd13+1280], %rs1584;
	st.global.u8 	[%rd13+1281], %rs1583;
	st.global.u8 	[%rd13+1282], %rs1582;
	st.global.u8 	[%rd13+1283], %rs1581;
	st.global.u8 	[%rd13+1284], %rs1580;
	st.global.u8 	[%rd13+1285], %rs1579;
	st.global.u8 	[%rd13+1286], %rs1578;
	st.global.u8 	[%rd13+1287], %rs1577;
$L__BB13_247:
	add.s32 	%r1069, %r96, 192;
	setp.ge.s32 	%p129, %r1069, %r95;
	@%p129 bra 	$L__BB13_249;
	st.global.u8 	[%rd13+1536], %rs1592;
	st.global.u8 	[%rd13+1537], %rs1591;
	st.global.u8 	[%rd13+1538], %rs1590;
	st.global.u8 	[%rd13+1539], %rs1589;
	st.global.u8 	[%rd13+1540], %rs1588;
	st.global.u8 	[%rd13+1541], %rs1587;
	st.global.u8 	[%rd13+1542], %rs1586;
	st.global.u8 	[%rd13+1543], %rs1585;
$L__BB13_249:
	add.s32 	%r1070, %r96, 224;
	setp.ge.s32 	%p130, %r1070, %r95;
	@%p130 bra 	$L__BB13_251;
	st.global.u8 	[%rd13+1792], %rs1600;
	st.global.u8 	[%rd13+1793], %rs1599;
	st.global.u8 	[%rd13+1794], %rs1598;
	st.global.u8 	[%rd13+1795], %rs1597;
	st.global.u8 	[%rd13+1796], %rs1596;
	st.global.u8 	[%rd13+1797], %rs1595;
	st.global.u8 	[%rd13+1798], %rs1594;
	st.global.u8 	[%rd13+1799], %rs1593;
$L__BB13_251:
	ret;

}
	// .globl	_ZN3cub18CUB_300001_SM_10006detail10merge_sort30DeviceMergeSortBlockSortKernelINS2_10policy_hubIP4KeyTE9Policy600ES6_PNS0_8NullTypeES6_SA_mN4cuda3std3__44lessIS5_EES5_S9_EEvbT0_T1_T2_T3_T4_PT6_PT7_T5_NS1_7vsmem_tE
.visible .entry _ZN3cub18CUB_300001_SM_10006detail10merge_sort30DeviceMergeSortBlockSortKernelINS2_10policy_hubIP4KeyTE9Policy600ES6_PNS0_8NullTypeES6_SA_mN4cuda3std3__44lessIS5_EES5_S9_EEvbT0_T1_T2_T3_T4_PT6_PT7_T5_NS1_7vsmem_tE(
	.param .u8 _ZN3cub18CUB_300001_SM_10006detail10merge_sort30DeviceMergeSortBlockSortKernelINS2_10policy_hubIP4KeyTE9Policy600ES6_PNS0_8NullTypeES6_SA_mN4cuda3std3__44lessIS5_EES5_S9_EEvbT0_T1_T2_T3_T4_PT6_PT7_T5_NS1_7vsmem_tE_param_0,
	.param .u64 .ptr .align 1 _ZN3cub18CUB_300001_SM_10006detail10merge_sort30DeviceMergeSortBlockSortKernelINS2_10policy_hubIP4KeyTE9Policy600ES6_PNS0_8NullTypeES6_SA_mN4cuda3std3__44lessIS5_EES5_S9_EEvbT0_T1_T2_T3_T4_PT6_PT7_T5_NS1_7vsmem_tE_param_1,
	.param .u64 .ptr .align 1 _ZN3cub18CUB_300001_SM_10006detail10merge_sort30DeviceMergeSortBlockSortKernelINS2_10policy_hubIP4KeyTE9Policy600ES6_PNS0_8NullTypeES6_SA_mN4cuda3std3__44lessIS5_EES5_S9_EEvbT0_T1_T2_T3_T4_PT6_PT7_T5_NS1_7vsmem_tE_param_2,
	.param .u64 .ptr .align 1 _ZN3cub18CUB_300001_SM_10006detail10merge_sort30DeviceMergeSortBlockSortKernelINS2_10policy_hubIP4KeyTE9Policy600ES6_PNS0_8NullTypeES6_SA_mN4cuda3std3__44lessIS5_EES5_S9_EEvbT0_T1_T2_T3_T4_PT6_PT7_T5_NS1_7vsmem_tE_param_3,
	.param .u64 .ptr .align 1 _ZN3cub18CUB_300001_SM_10006detail10merge_sort30DeviceMergeSortBlockSortKernelINS2_10policy_hubIP4KeyTE9Policy600ES6_PNS0_8NullTypeES6_SA_mN4cuda3std3__44lessIS5_EES5_S9_EEvbT0_T1_T2_T3_T4_PT6_PT7_T5_NS1_7vsmem_tE_param_4,
	.param .u64 _ZN3cub18CUB_300001_SM_10006detail10merge_sort30DeviceMergeSortBlockSortKernelINS2_10policy_hubIP4KeyTE9Policy600ES6_PNS0_8NullTypeES6_SA_mN4cuda3std3__44lessIS5_EES5_S9_EEvbT0_T1_T2_T3_T4_PT6_PT7_T5_NS1_7vsmem_tE_param_5,
	.param .u64 .ptr .align 1 _ZN3cub18CUB_300001_SM_10006detail10merge_sort30DeviceMergeSortBlockSortKernelINS2_10policy_hubIP4KeyTE9Policy600ES6_PNS0_8NullTypeES6_SA_mN4cuda3std3__44lessIS5_EES5_S9_EEvbT0_T1_T2_T3_T4_PT6_PT7_T5_NS1_7vsmem_tE_param_6,
	.param .u64 .ptr .align 1 _ZN3cub18CUB_300001_SM_10006detail10merge_sort30DeviceMergeSortBlockSortKernelINS2_10policy_hubIP4KeyTE9Policy600ES6_PNS0_8NullTypeES6_SA_mN4cuda3std3__44lessIS5_EES5_S9_EEvbT0_T1_T2_T3_T4_PT6_PT7_T5_NS1_7vsmem_tE_param_7,
	.param .align 1 .b8 _ZN3cub18CUB_300001_SM_10006detail10merge_sort30DeviceMergeSortBlockSortKernelINS2_10policy_hubIP4KeyTE9Policy600ES6_PNS0_8NullTypeES6_SA_mN4cuda3std3__44lessIS5_EES5_S9_EEvbT0_T1_T2_T3_T4_PT6_PT7_T5_NS1_7vsmem_tE_param_8[1],
	.param .align 8 .b8 _ZN3cub18CUB_300001_SM_10006detail10merge_sort30DeviceMergeSortBlockSortKernelINS2_10policy_hubIP4KeyTE9Policy600ES6_PNS0_8NullTypeES6_SA_mN4cuda3std3__44lessIS5_EES5_S9_EEvbT0_T1_T2_T3_T4_PT6_PT7_T5_NS1_7vsmem_tE_param_9[8]
)
.maxntid 256
{
	.reg .pred 	%p<186>;
	.reg .b16 	%rs<1355>;
	.reg .b32 	%r<2278>;
	.reg .b64 	%rd<3777>;
	// demoted variable
	.shared .align 16 .b8 _ZZN3cub18CUB_300001_SM_10006detail10merge_sort30DeviceMergeSortBlockSortKernelINS2_10policy_hubIP4KeyTE9Policy600ES6_PNS0_8NullTypeES6_SA_mN4cuda3std3__44lessIS5_EES5_S9_EEvbT0_T1_T2_T3_T4_PT6_PT7_T5_NS1_7vsmem_tEE19static_temp_storage[16912];
	ld.param.u64 	%rd232, [_ZN3cub18CUB_300001_SM_10006detail10merge_sort30DeviceMergeSortBlockSortKernelINS2_10policy_hubIP4KeyTE9Policy600ES6_PNS0_8NullTypeES6_SA_mN4cuda3std3__44lessIS5_EES5_S9_EEvbT0_T1_T2_T3_T4_PT6_PT7_T5_NS1_7vsmem_tE_param_1];
	ld.param.u64 	%rd229, [_ZN3cub18CUB_300001_SM_10006detail10merge_sort30DeviceMergeSortBlockSortKernelINS2_10policy_hubIP4KeyTE9Policy600ES6_PNS0_8NullTypeES6_SA_mN4cuda3std3__44lessIS5_EES5_S9_EEvbT0_T1_T2_T3_T4_PT6_PT7_T5_NS1_7vsmem_tE_param_3];
	ld.param.u64 	%rd230, [_ZN3cub18CUB_300001_SM_10006detail10merge_sort30DeviceMergeSortBlockSortKernelINS2_10policy_hubIP4KeyTE9Policy600ES6_PNS0_8NullTypeES6_SA_mN4cuda3std3__44lessIS5_EES5_S9_EEvbT0_T1_T2_T3_T4_PT6_PT7_T5_NS1_7vsmem_tE_param_5];
	ld.param.u64 	%rd231, [_ZN3cub18CUB_300001_SM_10006detail10merge_sort30DeviceMergeSortBlockSortKernelINS2_10policy_hubIP4KeyTE9Policy600ES6_PNS0_8NullTypeES6_SA_mN4cuda3std3__44lessIS5_EES5_S9_EEvbT0_T1_T2_T3_T4_PT6_PT7_T5_NS1_7vsmem_tE_param_6];
	cvta.to.global.u64 	%rd1, %rd231;
	cvta.to.global.u64 	%rd2, %rd229;
	cvta.to.global.u64 	%rd3, %rd232;
	mov.u32 	%r114, %ctaid.x;
	cvt.u64.u32 	%rd233, %r114;
	mov.u32 	%r115, %nctaid.x;
	cvt.u64.u32 	%rd234, %r115;
	mul.wide.u32 	%rd4, %r114, 2048;
	add.s64 	%rd235, %rd234, -1;
	setp.le.u64 	%p29, %rd235, %rd233;
	@%p29 bra 	$L__BB14_88;
	// begin inline asm
	griddepcontrol.wait;
	// end inline asm
	mov.u32 	%r1, %tid.x;
	and.b32  	%r1269, %r1, 31;
	shl.b32 	%r2, %r1, 3;
	and.b32  	%r1270, %r2, 7936;
	or.b32  	%r1271, %r1270, %r1269;
	cvt.u64.u32 	%rd2151, %r1271;
	add.s64 	%rd5, %rd4, %rd2151;
	shl.b64 	%rd2152, %rd5, 3;
	add.s64 	%rd2153, %rd3, %rd2152;
	ld.global.u8 	%rs922, [%rd2153+256];
	ld.global.u8 	%rd2154, [%rd2153+260];
	ld.global.u8 	%rd2155, [%rd2153+261];
	ld.global.u8 	%rd2156, [%rd2153+262];
	cvt.u64.u16 	%rd2157, %rs922;
	and.b64  	%rd2158, %rd2157, 255;
	ld.global.u8 	%r1272, [%rd2153+257];
	mul.wide.u32 	%rd2159, %r1272, 256;
	or.b64  	%rd2160, %rd2159, %rd2158;
	ld.global.u8 	%r1273, [%rd2153+258];
	mul.wide.u32 	%rd2161, %r1273, 65536;
	ld.global.u8 	%r1274, [%rd2153+259];
	mul.wide.u32 	%rd2162, %r1274, 16777216;
	or.b64  	%rd2163, %rd2162, %rd2160;
	or.b64  	%rd2164, %rd2163, %rd2161;
	shl.b64 	%rd2165, %rd2154, 32;
	shl.b64 	%rd2166, %rd2155, 40;
	shl.b64 	%rd2167, %rd2156, 48;
	ld.global.u8 	%rd2168, [%rd2153+263];
	shl.b64 	%rd2169, %rd2168, 56;
	or.b64  	%rd2170, %rd2165, %rd2166;
	or.b64  	%rd2171, %rd2170, %rd2164;
	or.b64  	%rd2172, %rd2167, %rd2169;
	or.b64  	%rd2173, %rd2172, %rd2171;
	ld.global.u8 	%rs923, [%rd2153+512];
	ld.global.u8 	%rd2174, [%rd2153+516];
	ld.global.u8 	%rd2175, [%rd2153+517];
	ld.global.u8 	%rd2176, [%rd2153+518];
	cvt.u64.u16 	%rd2177, %rs923;
	and.b64  	%rd2178, %rd2177, 255;
	ld.global.u8 	%r1275, [%rd2153+513];
	mul.wide.u32 	%rd2179, %r1275, 256;
	or.b64  	%rd2180, %rd2179, %rd2178;
	ld.global.u8 	%r1276, [%rd2153+514];
	mul.wide.u32 	%rd2181, %r1276, 65536;
	ld.global.u8 	%r1277, [%rd2153+515];
	mul.wide.u32 	%rd2182, %r1277, 16777216;
	or.b64  	%rd2183, %rd2182, %rd2180;
	or.b64  	%rd2184, %rd2183, %rd2181;
	shl.b64 	%rd2185, %rd2174, 32;
	shl.b64 	%rd2186, %rd2175, 40;
	shl.b64 	%rd2187, %rd2176, 48;
	ld.global.u8 	%rd2188, [%rd2153+519];
	shl.b64 	%rd2189, %rd2188, 56;
	or.b64  	%rd2190, %rd2185, %rd2186;
	or.b64  	%rd2191, %rd2190, %rd2184;
	or.b64  	%rd2192, %rd2187, %rd2189;
	or.b64  	%rd2193, %rd2192, %rd2191;
	ld.global.u8 	%rs924, [%rd2153+768];
	ld.global.u8 	%rd2194, [%rd2153+772];
	ld.global.u8 	%rd2195, [%rd2153+773];
	ld.global.u8 	%rd2196, [%rd2153+774];
	cvt.u64.u16 	%rd2197, %rs924;
	and.b64  	%rd2198, %rd2197, 255;
	ld.global.u8 	%r1278, [%rd2153+769];
	mul.wide.u32 	%rd2199, %r1278, 256;
	or.b64  	%rd2200, %rd2199, %rd2198;
	ld.global.u8 	%r1279, [%rd2153+770];
	mul.wide.u32 	%rd2201, %r1279, 65536;
	ld.global.u8 	%r1280, [%rd2153+771];
	mul.wide.u32 	%rd2202, %r1280, 16777216;
	or.b64  	%rd2203, %rd2202, %rd2200;
	or.b64  	%rd2204, %rd2203, %rd2201;
	shl.b64 	%rd2205, %rd2194, 32;
	shl.b64 	%rd2206, %rd2195, 40;
	shl.b64 	%rd2207, %rd2196, 48;
	ld.global.u8 	%rd2208, [%rd2153+775];
	shl.b64 	%rd2209, %rd2208, 56;
	or.b64  	%rd2210, %rd2205, %rd2206;
	or.b64  	%rd2211, %rd2210, %rd2204;
	or.b64  	%rd2212, %rd2207, %rd2209;
	or.b64  	%rd2213, %rd2212, %rd2211;
	ld.global.u8 	%rs925, [%rd2153+1024];
	ld.global.u8 	%rd2214, [%rd2153+1028];
	ld.global.u8 	%rd2215, [%rd2153+1029];
	ld.global.u8 	%rd2216, [%rd2153+1030];
	cvt.u64.u16 	%rd2217, %rs925;
	and.b64  	%rd2218, %rd2217, 255;
	ld.global.u8 	%r1281, [%rd2153+1025];
	mul.wide.u32 	%rd2219, %r1281, 256;
	or.b64  	%rd2220, %rd2219, %rd2218;
	ld.global.u8 	%r1282, [%rd2153+1026];
	mul.wide.u32 	%rd2221, %r1282, 65536;
	ld.global.u8 	%r1283, [%rd2153+1027];
	mul.wide.u32 	%rd2222, %r1283, 16777216;
	or.b64  	%rd2223, %rd2222, %rd2220;
	or.b64  	%rd2224, %rd2223, %rd2221;
	shl.b64 	%rd2225, %rd2214, 32;
	shl.b64 	%rd2226, %rd2215, 40;
	shl.b64 	%rd2227, %rd2216, 48;
	ld.global.u8 	%rd2228, [%rd2153+1031];
	shl.b64 	%rd2229, %rd2228, 56;
	or.b64  	%rd2230, %rd2225, %rd2226;
	or.b64  	%rd2231, %rd2230, %rd2224;
	or.b64  	%rd2232, %rd2227, %rd2229;
	or.b64  	%rd2233, %rd2232, %rd2231;
	ld.global.u8 	%rs926, [%rd2153+1280];
	ld.global.u8 	%rd2234, [%rd2153+1284];
	ld.global.u8 	%rd2235, [%rd2153+1285];
	ld.global.u8 	%rd2236, [%rd2153+1286];
	cvt.u64.u16 	%rd2237, %rs926;
	and.b64  	%rd2238, %rd2237, 255;
	ld.global.u8 	%r1284, [%rd2153+1281];
	mul.wide.u32 	%rd2239, %r1284, 256;
	or.b64  	%rd2240, %rd2239, %rd2238;
	ld.global.u8 	%r1285, [%rd2153+1282];
	mul.wide.u32 	%rd2241, %r1285, 65536;
	ld.global.u8 	%r1286, [%rd2153+1283];
	mul.wide.u32 	%rd2242, %r1286, 16777216;
	or.b64  	%rd2243, %rd2242, %rd2240;
	or.b64  	%rd2244, %rd2243, %rd2241;
	shl.b64 	%rd2245, %rd2234, 32;
	shl.b64 	%rd2246, %rd2235, 40;
	shl.b64 	%rd2247, %rd2236, 48;
	ld.global.u8 	%rd2248, [%rd2153+1287];
	shl.b64 	%rd2249, %rd2248, 56;
	or.b64  	%rd2250, %rd2245, %rd2246;
	or.b64  	%rd2251, %rd2250, %rd2244;
	or.b64  	%rd2252, %rd2247, %rd2249;
	or.b64  	%rd2253, %rd2252, %rd2251;
	ld.global.u8 	%rs927, [%rd2153+1536];
	ld.global.u8 	%rd2254, [%rd2153+1540];
	ld.global.u8 	%rd2255, [%rd2153+1541];
	ld.global.u8 	%rd2256, [%rd2153+1542];
	cvt.u64.u16 	%rd2257, %rs927;
	and.b64  	%rd2258, %rd2257, 255;
	ld.global.u8 	%r1287, [%rd2153+1537];
	mul.wide.u32 	%rd2259, %r1287, 256;
	or.b64  	%rd2260, %rd2259, %rd2258;
	ld.global.u8 	%r1288, [%rd2153+1538];
	mul.wide.u32 	%rd2261, %r1288, 65536;
	ld.global.u8 	%r1289, [%rd2153+1539];
	mul.wide.u32 	%rd2262, %r1289, 16777216;
	or.b64  	%rd2263, %rd2262, %rd2260;
	or.b64  	%rd2264, %rd2263, %rd2261;
	shl.b64 	%rd2265, %rd2254, 32;
	shl.b64 	%rd2266, %rd2255, 40;
	shl.b64 	%rd2267, %rd2256, 48;
	ld.global.u8 	%rd2268, [%rd2153+1543];
	shl.b64 	%rd2269, %rd2268, 56;
	or.b64  	%rd2270, %rd2265, %rd2266;
	or.b64  	%rd2271, %rd2270, %rd2264;
	or.b64  	%rd2272, %rd2267, %rd2269;
	or.b64  	%rd2273, %rd2272, %rd2271;
	ld.global.u8 	%rs928, [%rd2153+1792];
	ld.global.u8 	%rd2274, [%rd2153+1796];
	ld.global.u8 	%rd2275, [%rd2153+1797];
	ld.global.u8 	%rd2276, [%rd2153+1798];
	cvt.u64.u16 	%rd2277, %rs928;
	and.b64  	%rd2278, %rd2277, 255;
	ld.global.u8 	%r1290, [%rd2153+1793];
	mul.wide.u32 	%rd2279, %r1290, 256;
	or.b64  	%rd2280, %rd2279, %rd2278;
	ld.global.u8 	%r1291, [%rd2153+1794];
	mul.wide.u32 	%rd2281, %r1291, 65536;
	ld.global.u8 	%r1292, [%rd2153+1795];
	mul.wide.u32 	%rd2282, %r1292, 16777216;
	or.b64  	%rd2283, %rd2282, %rd2280;
	or.b64  	%rd2284, %rd2283, %rd2281;
	shl.b64 	%rd2285, %rd2274, 32;
	shl.b64 	%rd2286, %rd2275, 40;
	shl.b64 	%rd2287, %rd2276, 48;
	ld.global.u8 	%rd2288, [%rd2153+1799];
	shl.b64 	%rd2289, %rd2288, 56;
	or.b64  	%rd2290, %rd2285, %rd2286;
	or.b64  	%rd2291, %rd2290, %rd2284;
	or.b64  	%rd2292, %rd2287, %rd2289;
	or.b64  	%rd2293, %rd2292, %rd2291;
	// begin inline asm
	mov.u32 %r1268, %laneid;
	// end inline asm
	add.s32 	%r1293, %r1268, %r1270;
	shr.s32 	%r1294, %r1293, 5;
	add.s32 	%r1295, %r1294, %r1293;
	shl.b32 	%r1296, %r1295, 3;
	mov.u32 	%r1297, _ZZN3cub18CUB_300001_SM_10006detail10merge_sort30DeviceMergeSortBlockSortKernelINS2_10policy_hubIP4KeyTE9Policy600ES6_PNS0_8NullTypeES6_SA_mN4cuda3std3__44lessIS5_EES5_S9_EEvbT0_T1_T2_T3_T4_PT6_PT7_T5_NS1_7vsmem_tEE19static_temp_storage;
	add.s32 	%r3, %r1297, %r1296;
	ld.global.u8 	%r1298, [%rd2153+7];
	ld.global.u8 	%r1299, [%rd2153+6];
	prmt.b32 	%r1300, %r1299, %r1298, 0x3340U;
	ld.global.u8 	%r1301, [%rd2153+5];
	ld.global.u8 	%r1302, [%rd2153+4];
	prmt.b32 	%r1303, %r1302, %r1301, 0x3340U;
	prmt.b32 	%r1304, %r1303, %r1300, 0x5410U;
	ld.global.u8 	%r1305, [%rd2153+3];
	ld.global.u8 	%r1306, [%rd2153+2];
	prmt.b32 	%r1307, %r1306, %r1305, 0x3340U;
	ld.global.u8 	%r1308, [%rd2153+1];
	ld.global.u8 	%r1309, [%rd2153];
	prmt.b32 	%r1310, %r1309, %r1308, 0x3340U;
	prmt.b32 	%r1311, %r1310, %r1307, 0x5410U;
	st.shared.v2.b32 	[%r3], {%r1311, %r1304};
	add.s32 	%r1312, %r1293, 32;
	shr.s32 	%r1313, %r1312, 5;
	add.s32 	%r1314, %r1313, %r1293;
	shl.b32 	%r1315, %r1314, 3;
	add.s32 	%r4, %r1297, %r1315;
	shr.u64 	%rd2294, %rd2171, 40;
	shr.u64 	%rd2295, %rd2173, 48;
	shr.u64 	%rd2296, %rd2173, 56;
	{ .reg .b32 tmp; mov.b64 {tmp, %r1316}, %rd2171; }
	cvt.u32.u64 	%r1317, %rd2294;
	prmt.b32 	%r1318, %r1316, %r1317, 0x3340U;
	cvt.u32.u64 	%r1319, %rd2296;
	cvt.u32.u64 	%r1320, %rd2295;
	prmt.b32 	%r1321, %r1320, %r1319, 0x3340U;
	prmt.b32 	%r1322, %r1318, %r1321, 0x5410U;
	prmt.b32 	%r1323, %r1273, %r1274, 0x3340U;
	cvt.u32.u16 	%r1324, %rs922;
	prmt.b32 	%r1325, %r1324, %r1272, 0x3340U;
	prmt.b32 	%r1326, %r1325, %r1323, 0x5410U;
	st.shared.v2.b32 	[%r4+256], {%r1326, %r1322};
	add.s32 	%r1327, %r1293, 64;
	shr.s32 	%r1328, %r1327, 5;
	add.s32 	%r1329, %r1328, %r1293;
	shl.b32 	%r1330, %r1329, 3;
	add.s32 	%r5, %r1297, %r1330;
	shr.u64 	%rd2297, %rd2191, 40;
	shr.u64 	%rd2298, %rd2193, 48;
	shr.u64 	%rd2299, %rd2193, 56;
	{ .reg .b32 tmp; mov.b64 {tmp, %r1331}, %rd2191; }
	cvt.u32.u64 	%r1332, %rd2297;
	prmt.b32 	%r1333, %r1331, %r1332, 0x3340U;
	cvt.u32.u64 	%r1334, %rd2299;
	cvt.u32.u64 	%r1335, %rd2298;
	prmt.b32 	%r1336, %r1335, %r1334, 0x3340U;
	prmt.b32 	%r1337, %r1333, %r1336, 0x5410U;
	prmt.b32 	%r1338, %r1276, %r1277, 0x3340U;
	cvt.u32.u16 	%r1339, %rs923;
	prmt.b32 	%r1340, %r1339, %r1275, 0x3340U;
	prmt.b32 	%r1341, %r1340, %r1338, 0x5410U;
	st.shared.v2.b32 	[%r5+512], {%r1341, %r1337};
	add.s32 	%r1342, %r1293, 96;
	shr.s32 	%r1343, %r1342, 5;
	add.s32 	%r1344, %r1343, %r1293;
	shl.b32 	%r1345, %r1344, 3;
	add.s32 	%r6, %r1297, %r1345;
	shr.u64 	%rd2300, %rd2211, 40;
	shr.u64 	%rd2301, %rd2213, 48;
	shr.u64 	%rd2302, %rd2213, 56;
	{ .reg .b32 tmp; mov.b64 {tmp, %r1346}, %rd2211; }
	cvt.u32.u64 	%r1347, %rd2300;
	prmt.b32 	%r1348, %r1346, %r1347, 0x3340U;
	cvt.u32.u64 	%r1349, %rd2302;
	cvt.u32.u64 	%r1350, %rd2301;
	prmt.b32 	%r1351, %r1350, %r1349, 0x3340U;
	prmt.b32 	%r1352, %r1348, %r1351, 0x5410U;
	prmt.b32 	%r1353, %r1279, %r1280, 0x3340U;
	cvt.u32.u16 	%r1354, %rs924;
	prmt.b32 	%r1355, %r1354, %r1278, 0x3340U;
	prmt.b32 	%r1356, %r1355, %r1353, 0x5410U;
	st.shared.v2.b32 	[%r6+768], {%r1356, %r1352};
	add.s32 	%r1357, %r1293, 128;
	shr.s32 	%r1358, %r1357, 5;
	add.s32 	%r1359, %r1358, %r1293;
	shl.b32 	%r1360, %r1359, 3;
	add.s32 	%r7, %r1297, %r1360;
	shr.u64 	%rd2303, %rd2231, 40;
	shr.u64 	%rd2304, %rd2233, 48;
	shr.u64 	%rd2305, %rd2233, 56;
	{ .reg .b32 tmp; mov.b64 {tmp, %r1361}, %rd2231; }
	cvt.u32.u64 	%r1362, %rd2303;
	prmt.b32 	%r1363, %r1361, %r1362, 0x3340U;
	cvt.u32.u64 	%r1364, %rd2305;
	cvt.u32.u64 	%r1365, %rd2304;
	prmt.b32 	%r1366, %r1365, %r1364, 0x3340U;
	prmt.b32 	%r1367, %r1363, %r1366, 0x5410U;
	prmt.b32 	%r1368, %r1282, %r1283, 0x3340U;
	cvt.u32.u16 	%r1369, %rs925;
	prmt.b32 	%r1370, %r1369, %r1281, 0x3340U;
	prmt.b32 	%r1371, %r1370, %r1368, 0x5410U;
	st.shared.v2.b32 	[%r7+1024], {%r1371, %r1367};
	add.s32 	%r1372, %r1293, 160;
	shr.s32 	%r1373, %r1372, 5;
	add.s32 	%r1374, %r1373, %r1293;
	shl.b32 	%r1375, %r1374, 3;
	add.s32 	%r8, %r1297, %r1375;
	shr.u64 	%rd2306, %rd2251, 40;
	shr.u64 	%rd2307, %rd2253, 48;
	shr.u64 	%rd2308, %rd2253, 56;
	{ .reg .b32 tmp; mov.b64 {tmp, %r1376}, %rd2251; }
	cvt.u32.u64 	%r1377, %rd2306;
	prmt.b32 	%r1378, %r1376, %r1377, 0x3340U;
	cvt.u32.u64 	%r1379, %rd2308;
	cvt.u32.u64 	%r1380, %rd2307;
	prmt.b32 	%r1381, %r1380, %r1379, 0x3340U;
	prmt.b32 	%r1382, %r1378, %r1381, 0x5410U;
	prmt.b32 	%r1383, %r1285, %r1286, 0x3340U;
	cvt.u32.u16 	%r1384, %rs926;
	prmt.b32 	%r1385, %r1384, %r1284, 0x3340U;
	prmt.b32 	%r1386, %r1385, %r1383, 0x5410U;
	st.shared.v2.b32 	[%r8+1280], {%r1386, %r1382};
	add.s32 	%r1387, %r1293, 192;
	shr.s32 	%r1388, %r1387, 5;
	add.s32 	%r1389, %r1388, %r1293;
	shl.b32 	%r1390, %r1389, 3;
	add.s32 	%r9, %r1297, %r1390;
	shr.u64 	%rd2309, %rd2271, 40;
	shr.u64 	%rd2310, %rd2273, 48;
	shr.u64 	%rd2311, %rd2273, 56;
	{ .reg .b32 tmp; mov.b64 {tmp, %r1391}, %rd2271; }
	cvt.u32.u64 	%r1392, %rd2309;
	prmt.b32 	%r1393, %r1391, %r1392, 0x3340U;
	cvt.u32.u64 	%r1394, %rd2311;
	cvt.u32.u64 	%r1395, %rd2310;
	prmt.b32 	%r1396, %r1395, %r1394, 0x3340U;
	prmt.b32 	%r1397, %r1393, %r1396, 0x5410U;
	prmt.b32 	%r1398, %r1288, %r1289, 0x3340U;
	cvt.u32.u16 	%r1399, %rs927;
	prmt.b32 	%r1400, %r1399, %r1287, 0x3340U;
	prmt.b32 	%r1401, %r1400, %r1398, 0x5410U;
	st.shared.v2.b32 	[%r9+1536], {%r1401, %r1397};
	add.s32 	%r1402, %r1293, 224;
	shr.s32 	%r1403, %r1402, 5;
	add.s32 	%r1404, %r1403, %r1293;
	shl.b32 	%r1405, %r1404, 3;
	add.s32 	%r10, %r1297, %r1405;
	shr.u64 	%rd2312, %rd2291, 40;
	shr.u64 	%rd2313, %rd2293, 48;
	shr.u64 	%rd2314, %rd2293, 56;
	{ .reg .b32 tmp; mov.b64 {tmp, %r1406}, %rd2291; }
	cvt.u32.u64 	%r1407, %rd2312;
	prmt.b32 	%r1408, %r1406, %r1407, 0x3340U;
	cvt.u32.u64 	%r1409, %rd2314;
	cvt.u32.u64 	%r1410, %rd2313;
	prmt.b32 	%r1411, %r1410, %r1409, 0x3340U;
	prmt.b32 	%r1412, %r1408, %r1411, 0x5410U;
	prmt.b32 	%r1413, %r1291, %r1292, 0x3340U;
	cvt.u32.u16 	%r1414, %rs928;
	prmt.b32 	%r1415, %r1414, %r1290, 0x3340U;
	prmt.b32 	%r1416, %r1415, %r1413, 0x5410U;
	st.shared.v2.b32 	[%r10+1792], {%r1416, %r1412};
	bar.warp.sync 	-1;
	mad.lo.s32 	%r1417, %r1268, 7, %r1293;
	shr.s32 	%r1418, %r1417, 5;
	add.s32 	%r1419, %r1418, %r1417;
	shl.b32 	%r1420, %r1419, 3;
	add.s32 	%r11, %r1297, %r1420;
	ld.shared.v2.b32 	{%r1421, %r1422}, [%r11];
	bfe.u32 	%r1423, %r1421, 0, 8;
	cvt.u16.u32 	%rs1002, %r1423;
	bfe.u32 	%r1424, %r1421, 8, 8;
	cvt.u16.u32 	%rs1001, %r1424;
	bfe.u32 	%r1425, %r1421, 16, 8;
	cvt.u16.u32 	%rs1000, %r1425;
	bfe.u32 	%r1426, %r1421, 24, 8;
	cvt.u16.u32 	%rs999, %r1426;
	bfe.u32 	%r1427, %r1422, 0, 8;
	cvt.u16.u32 	%rs998, %r1427;
	bfe.u32 	%r1428, %r1422, 8, 8;
	cvt.u16.u32 	%rs997, %r1428;
	bfe.u32 	%r1429, %r1422, 16, 8;
	cvt.u16.u32 	%rs996, %r1429;
	bfe.u32 	%r1430, %r1422, 24, 8;
	cvt.u16.u32 	%rs995, %r1430;
	add.s32 	%r1431, %r1417, 1;
	shr.s32 	%r1432, %r1431, 5;
	add.s32 	%r1433, %r1432, %r1417;
	shl.b32 	%r1434, %r1433, 3;
	add.s32 	%r12, %r1297, %r1434;
	ld.shared.v2.b32 	{%r1435, %r1436}, [%r12+8];
	bfe.u32 	%r1437, %r1435, 0, 8;
	cvt.u16.u32 	%rs9, %r1437;
	bfe.u32 	%r1438, %r1435, 8, 8;
	cvt.u16.u32 	%rs10, %r1438;
	bfe.u32 	%r1439, %r1435, 16, 8;
	cvt.u16.u32 	%rs11, %r1439;
	bfe.u32 	%r1440, %r1435, 24, 8;
	cvt.u16.u32 	%rs12, %r1440;
	bfe.u32 	%r1441, %r1436, 24, 8;
	bfe.u32 	%r1442, %r1436, 16, 8;
	bfe.u32 	%r1443, %r1436, 8, 8;
	bfe.u32 	%r1444, %r1436, 0, 8;
	cvt.u64.u32 	%rd2315, %r1437;
	and.b64  	%rd2316, %rd2315, 255;
	mul.wide.u32 	%rd2317, %r1438, 256;
	or.b64  	%rd2318, %rd2317, %rd2316;
	mul.wide.u32 	%rd2319, %r1439, 65536;
	mul.wide.u32 	%rd2320, %r1440, 16777216;
	or.b64  	%rd2321, %rd2320, %rd2318;
	or.b64  	%rd2322, %rd2321, %rd2319;
	cvt.u64.u32 	%rd2323, %r1444;
	shl.b64 	%rd2324, %rd2323, 32;
	and.b64  	%rd2325, %rd2324, 1095216660480;
	cvt.u64.u32 	%rd2326, %r1443;
	shl.b64 	%rd2327, %rd2326, 40;
	and.b64  	%rd2328, %rd2327, 280375465082880;
	cvt.u64.u32 	%rd2329, %r1442;
	shl.b64 	%rd2330, %rd2329, 48;
	and.b64  	%rd2331, %rd2330, 71776119061217280;
	cvt.u64.u32 	%rd2332, %r1441;
	shl.b64 	%rd2333, %rd2332, 56;
	or.b64  	%rd2334, %rd2325, %rd2328;
	or.b64  	%rd6, %rd2334, %rd2322;
	or.b64  	%rd2335, %rd2331, %rd2333;
	or.b64  	%rd3714, %rd2335, %rd6;
	add.s32 	%r1445, %r1417, 2;
	shr.s32 	%r1446, %r1445, 5;
	add.s32 	%r1447, %r1446, %r1417;
	shl.b32 	%r1448, %r1447, 3;
	add.s32 	%r13, %r1297, %r1448;
	ld.shared.v2.b32 	{%r1449, %r1450}, [%r13+16];
	bfe.u32 	%r1451, %r1450, 24, 8;
	bfe.u32 	%r1452, %r1450, 16, 8;
	bfe.u32 	%r1453, %r1450, 8, 8;
	bfe.u32 	%r1454, %r1450, 0, 8;
	ld.shared.u16 	%rd8, [%r13+16];
	bfe.u32 	%r1455, %r1449, 16, 8;
	mul.wide.u32 	%rd9, %r1455, 65536;
	bfe.u32 	%r1456, %r1449, 24, 8;
	mul.wide.u32 	%rd10, %r1456, 16777216;
	or.b64  	%rd2336, %rd10, %rd8;
	or.b64  	%rd2337, %rd2336, %rd9;
	cvt.u64.u32 	%rd2338, %r1454;
	shl.b64 	%rd2339, %rd2338, 32;
	and.b64  	%rd2340, %rd2339, 1095216660480;
	cvt.u64.u32 	%rd2341, %r1453;
	shl.b64 	%rd2342, %rd2341, 40;
	and.b64  	%rd2343, %rd2342, 280375465082880;
	cvt.u64.u32 	%rd2344, %r1452;
	shl.b64 	%rd2345, %rd2344, 48;
	and.b64  	%rd2346, %rd2345, 71776119061217280;
	cvt.u64.u32 	%rd2347, %r1451;
	shl.b64 	%rd2348, %rd2347, 56;
	or.b64  	%rd2349, %rd2340, %rd2343;
	or.b64  	%rd2350, %rd2349, %rd2337;
	or.b64  	%rd2351, %rd2346, %rd2348;
	or.b64  	%rd3716, %rd2351, %rd2350;
	add.s32 	%r1457, %r1417, 3;
	shr.s32 	%r1458, %r1457, 5;
	add.s32 	%r1459, %r1458, %r1417;
	shl.b32 	%r1460, %r1459, 3;
	add.s32 	%r14, %r1297, %r1460;
	ld.shared.v2.b32 	{%r1461, %r1462}, [%r14+24];
	bfe.u32 	%r1463, %r1462, 24, 8;
	bfe.u32 	%r1464, %r1462, 16, 8;
	bfe.u32 	%r1465, %r1462, 8, 8;
	bfe.u32 	%r1466, %r1462, 0, 8;
	ld.shared.u16 	%rd12, [%r14+24];
	bfe.u32 	%r1467, %r1461, 16, 8;
	mul.wide.u32 	%rd13, %r1467, 65536;
	bfe.u32 	%r1468, %r1461, 24, 8;
	mul.wide.u32 	%rd14, %r1468, 16777216;
	or.b64  	%rd2352, %rd14, %rd12;
	or.b64  	%rd2353, %rd2352, %rd13;
	cvt.u64.u32 	%rd2354, %r1466;
	shl.b64 	%rd2355, %rd2354, 32;
	and.b64  	%rd2356, %rd2355, 1095216660480;
	cvt.u64.u32 	%rd2357, %r1465;
	shl.b64 	%rd2358, %rd2357, 40;
	and.b64  	%rd2359, %rd2358, 280375465082880;
	cvt.u64.u32 	%rd2360, %r1464;
	shl.b64 	%rd2361, %rd2360, 48;
	and.b64  	%rd2362, %rd2361, 71776119061217280;
	cvt.u64.u32 	%rd2363, %r1463;
	shl.b64 	%rd2364, %rd2363, 56;
	or.b64  	%rd2365, %rd2356, %rd2359;
	or.b64  	%rd2366, %rd2365, %rd2353;
	or.b64  	%rd2367, %rd2362, %rd2364;
	or.b64  	%rd3715, %rd2367, %rd2366;
	add.s32 	%r1469, %r1417, 4;
	shr.s32 	%r1470, %r1469, 5;
	add.s32 	%r1471, %r1470, %r1417;
	shl.b32 	%r1472, %r1471, 3;
	add.s32 	%r15, %r1297, %r1472;
	ld.shared.v2.b32 	{%r1473, %r1474}, [%r15+32];
	bfe.u32 	%r1475, %r1474, 24, 8;
	bfe.u32 	%r1476, %r1474, 16, 8;
	bfe.u32 	%r1477, %r1474, 8, 8;
	bfe.u32 	%r1478, %r1474, 0, 8;
	ld.shared.u16 	%rd16, [%r15+32];
	bfe.u32 	%r1479, %r1473, 16, 8;
	mul.wide.u32 	%rd17, %r1479, 65536;
	bfe.u32 	%r1480, %r1473, 24, 8;
	mul.wide.u32 	%rd18, %r1480, 16777216;
	or.b64  	%rd2368, %rd18, %rd16;
	or.b64  	%rd2369, %rd2368, %rd17;
	cvt.u64.u32 	%rd2370, %r1478;
	shl.b64 	%rd2371, %rd2370, 32;
	and.b64  	%rd2372, %rd2371, 1095216660480;
	cvt.u64.u32 	%rd2373, %r1477;
	shl.b64 	%rd2374, %rd2373, 40;
	and.b64  	%rd2375, %rd2374, 280375465082880;
	cvt.u64.u32 	%rd2376, %r1476;
	shl.b64 	%rd2377, %rd2376, 48;
	and.b64  	%rd2378, %rd2377, 71776119061217280;
	cvt.u64.u32 	%rd2379, %r1475;
	shl.b64 	%rd2380, %rd2379, 56;
	or.b64  	%rd2381, %rd2372, %rd2375;
	or.b64  	%rd2382, %rd2381, %rd2369;
	or.b64  	%rd2383, %rd2378, %rd2380;
	or.b64  	%rd3718, %rd2383, %rd2382;
	add.s32 	%r1481, %r1417, 5;
	shr.s32 	%r1482, %r1481, 5;
	add.s32 	%r1483, %r1482, %r1417;
	shl.b32 	%r1484, %r1483, 3;
	add.s32 	%r16, %r1297, %r1484;
	ld.shared.v2.b32 	{%r1485, %r1486}, [%r16+40];
	bfe.u32 	%r1487, %r1486, 24, 8;
	bfe.u32 	%r1488, %r1486, 16, 8;
	bfe.u32 	%r1489, %r1486, 8, 8;
	bfe.u32 	%r1490, %r1486, 0, 8;
	ld.shared.u16 	%rd20, [%r16+40];
	bfe.u32 	%r1491, %r1485, 16, 8;
	mul.wide.u32 	%rd21, %r1491, 65536;
	bfe.u32 	%r1492, %r1485, 24, 8;
	mul.wide.u32 	%rd22, %r1492, 16777216;
	or.b64  	%rd2384, %rd22, %rd20;
	or.b64  	%rd2385, %rd2384, %rd21;
	cvt.u64.u32 	%rd2386, %r1490;
	shl.b64 	%rd2387, %rd2386, 32;
	and.b64  	%rd2388, %rd2387, 1095216660480;
	cvt.u64.u32 	%rd2389, %r1489;
	shl.b64 	%rd2390, %rd2389, 40;
	and.b64  	%rd2391, %rd2390, 280375465082880;
	cvt.u64.u32 	%rd2392, %r1488;
	shl.b64 	%rd2393, %rd2392, 48;
	and.b64  	%rd2394, %rd2393, 71776119061217280;
	cvt.u64.u32 	%rd2395, %r1487;
	shl.b64 	%rd2396, %rd2395, 56;
	or.b64  	%rd2397, %rd2388, %rd2391;
	or.b64  	%rd2398, %rd2397, %rd2385;
	or.b64  	%rd2399, %rd2394, %rd2396;
	or.b64  	%rd3717, %rd2399, %rd2398;
	add.s32 	%r1493, %r1417, 6;
	shr.s32 	%r1494, %r1493, 5;
	add.s32 	%r1495, %r1494, %r1417;
	shl.b32 	%r1496, %r1495, 3;
	add.s32 	%r17, %r1297, %r1496;
	ld.shared.v2.b32 	{%r1497, %r1498}, [%r17+48];
	bfe.u32 	%r1499, %r1498, 24, 8;
	bfe.u32 	%r1500, %r1498, 16, 8;
	bfe.u32 	%r1501, %r1498, 8, 8;
	bfe.u32 	%r1502, %r1498, 0, 8;
	ld.shared.u16 	%rd24, [%r17+48];
	bfe.u32 	%r1503, %r1497, 16, 8;
	mul.wide.u32 	%rd25, %r1503, 65536;
	bfe.u32 	%r1504, %r1497, 24, 8;
	mul.wide.u32 	%rd26, %r1504, 16777216;
	or.b64  	%rd2400, %rd26, %rd24;
	or.b64  	%rd2401, %rd2400, %rd25;
	cvt.u64.u32 	%rd2402, %r1502;
	shl.b64 	%rd2403, %rd2402, 32;
	and.b64  	%rd2404, %rd2403, 1095216660480;
	cvt.u64.u32 	%rd2405, %r1501;
	shl.b64 	%rd2406, %rd2405, 40;
	and.b64  	%rd2407, %rd2406, 280375465082880;
	cvt.u64.u32 	%rd2408, %r1500;
	shl.b64 	%rd2409, %rd2408, 48;
	and.b64  	%rd2410, %rd2409, 71776119061217280;
	cvt.u64.u32 	%rd2411, %r1499;
	shl.b64 	%rd2412, %rd2411, 56;
	or.b64  	%rd2413, %rd2404, %rd2407;
	or.b64  	%rd2414, %rd2413, %rd2401;
	or.b64  	%rd2415, %rd2410, %rd2412;
	or.b64  	%rd3720, %rd2415, %rd2414;
	add.s32 	%r1505, %r1417, 7;
	shr.s32 	%r1506, %r1505, 5;
	add.s32 	%r1507, %r1506, %r1417;
	shl.b32 	%r1508, %r1507, 3;
	add.s32 	%r18, %r1297, %r1508;
	ld.shared.v2.b32 	{%r1509, %r1510}, [%r18+56];
	bfe.u32 	%r1511, %r1510, 24, 8;
	bfe.u32 	%r1512, %r1510, 16, 8;
	bfe.u32 	%r1513, %r1510, 8, 8;
	bfe.u32 	%r1514, %r1510, 0, 8;
	ld.shared.u16 	%rd28, [%r18+56];
	bfe.u32 	%r1515, %r1509, 16, 8;
	mul.wide.u32 	%rd29, %r1515, 65536;
	bfe.u32 	%r1516, %r1509, 24, 8;
	mul.wide.u32 	%rd30, %r1516, 16777216;
	or.b64  	%rd2416, %rd30, %rd28;
	or.b64  	%rd2417, %rd2416, %rd29;
	cvt.u64.u32 	%rd2418, %r1514;
	shl.b64 	%rd2419, %rd2418, 32;
	and.b64  	%rd2420, %rd2419, 1095216660480;
	cvt.u64.u32 	%rd2421, %r1513;
	shl.b64 	%rd2422, %rd2421, 40;
	and.b64  	%rd2423, %rd2422, 280375465082880;
	cvt.u64.u32 	%rd2424, %r1512;
	shl.b64 	%rd2425, %rd2424, 48;
	and.b64  	%rd2426, %rd2425, 71776119061217280;
	cvt.u64.u32 	%rd2427, %r1511;
	shl.b64 	%rd2428, %rd2427, 56;
	or.b64  	%rd2429, %rd2420, %rd2423;
	or.b64  	%rd2430, %rd2429, %rd2417;
	or.b64  	%rd2431, %rd2426, %rd2428;
	or.b64  	%rd3719, %rd2431, %rd2430;
	bar.sync 	0;
	// begin inline asm
	griddepcontrol.launch_dependents;
	// end inline asm
	cvt.u64.u32 	%rd2432, %r1430;
	shl.b64 	%rd2433, %rd2432, 56;
	cvt.u64.u32 	%rd2434, %r1429;
	shl.b64 	%rd2435, %rd2434, 48;
	and.b64  	%rd2436, %rd2435, 71776119061217280;
	cvt.u64.u32 	%rd2437, %r1428;
	shl.b64 	%rd2438, %rd2437, 40;
	and.b64  	%rd2439, %rd2438, 280375465082880;
	cvt.u64.u32 	%rd2440, %r1427;
	shl.b64 	%rd2441, %rd2440, 32;
	and.b64  	%rd2442, %rd2441, 1095216660480;
	mul.wide.u32 	%rd2443, %r1426, 16777216;
	mul.wide.u32 	%rd2444, %r1425, 65536;
	mul.wide.u32 	%rd2445, %r1424, 256;
	cvt.u64.u32 	%rd2446, %r1423;
	and.b64  	%rd2447, %rd2446, 255;
	or.b64  	%rd2448, %rd2445, %rd2447;
	or.b64  	%rd2449, %rd2448, %rd2444;
	or.b64  	%rd2450, %rd2449, %rd2443;
	or.b64  	%rd2451, %rd2450, %rd2442;
	or.b64  	%rd2452, %rd2451, %rd2439;
	or.b64  	%rd2453, %rd2452, %rd2436;
	or.b64  	%rd32, %rd2453, %rd2433;
	setp.ge.s64 	%p120, %rd3714, %rd32;
	@%p120 bra 	$L__BB14_3;
	shr.u64 	%rd2454, %rd6, 32;
	cvt.u16.u64 	%rs998, %rd2454;
	shr.u64 	%rd2455, %rd6, 40;
	cvt.u16.u64 	%rs997, %rd2455;
	shr.u64 	%rd2456, %rd3714, 48;
	cvt.u16.u64 	%rs996, %rd2456;
	shr.u64 	%rd2457, %rd3714, 56;
	cvt.u16.u64 	%rs995, %rd2457;
	mov.u64 	%rd3714, %rd32;
	mov.u16 	%rs999, %rs12;
	mov.u16 	%rs1000, %rs11;
	mov.u16 	%rs1001, %rs10;
	mov.u16 	%rs1002, %rs9;
$L__BB14_3:
	and.b64  	%rd2458, %rd3716, -4294967296;
	or.b64  	%rd2459, %rd2458, %rd9;
	or.b64  	%rd2460, %rd2459, %rd8;
	or.b64  	%rd34, %rd2460, %rd10;
	setp.ge.s64 	%p121, %rd3715, %rd34;
	@%p121 bra 	$L__BB14_5;
	and.b64  	%rd2461, %rd3715, -4294967296;
	or.b64  	%rd2462, %rd2461, %rd13;
	or.b64  	%rd2463, %rd2462, %rd12;
	or.b64  	%rd3716, %rd2463, %rd14;
	mov.u64 	%rd3715, %rd34;
$L__BB14_5:
	and.b64  	%rd2464, %rd3718, -4294967296;
	or.b64  	%rd2465, %rd2464, %rd17;
	or.b64  	%rd2466, %rd2465, %rd16;
	or.b64  	%rd38, %rd2466, %rd18;
	setp.ge.s64 	%p122, %rd3717, %rd38;
	@%p122 bra 	$L__BB14_7;
	and.b64  	%rd2467, %rd3717, -4294967296;
	or.b64  	%rd2468, %rd2467, %rd21;
	or.b64  	%rd2469, %rd2468, %rd20;
	or.b64  	%rd3718, %rd2469, %rd22;
	mov.u64 	%rd3717, %rd38;
$L__BB14_7:
	and.b64  	%rd2470, %rd3720, -4294967296;
	or.b64  	%rd2471, %rd2470, %rd25;
	or.b64  	%rd2472, %rd2471, %rd24;
	or.b64  	%rd42, %rd2472, %rd26;
	setp.ge.s64 	%p123, %rd3719, %rd42;
	@%p123 bra 	$L__BB14_9;
	and.b64  	%rd2473, %rd3719, -4294967296;
	or.b64  	%rd2474, %rd2473, %rd29;
	or.b64  	%rd2475, %rd2474, %rd28;
	or.b64  	%rd3720, %rd2475, %rd30;
	mov.u64 	%rd3719, %rd42;
$L__BB14_9:
	max.s64 	%rd46, %rd3716, %rd3714;
	min.s64 	%rd3721, %rd3716, %rd3714;
	max.s64 	%rd48, %rd3718, %rd3715;
	min.s64 	%rd49, %rd3718, %rd3715;
	cvt.u64.u16 	%rd2476, %rs995;
	shl.b64 	%rd2477, %rd2476, 56;
	cvt.u64.u16 	%rd2478, %rs996;
	shl.b64 	%rd2479, %rd2478, 48;
	and.b64  	%rd2480, %rd2479, 71776119061217280;
	cvt.u64.u16 	%rd2481, %rs997;
	shl.b64 	%rd2482, %rd2481, 40;
	and.b64  	%rd2483, %rd2482, 280375465082880;
	cvt.u64.u16 	%rd2484, %rs998;
	shl.b64 	%rd2485, %rd2484, 32;
	and.b64  	%rd2486, %rd2485, 1095216660480;
	cvt.u32.u16 	%r1517, %rs999;
	and.b32  	%r1518, %r1517, 255;
	mul.wide.u32 	%rd2487, %r1518, 16777216;
	cvt.u32.u16 	%r1519, %rs1000;
	and.b32  	%r1520, %r1519, 255;
	mul.wide.u32 	%rd2488, %r1520, 65536;
	cvt.u32.u16 	%r1521, %rs1001;
	and.b32  	%r1522, %r1521, 255;
	mul.wide.u32 	%rd2489, %r1522, 256;
	cvt.u64.u16 	%rd2490, %rs1002;
	and.b64  	%rd2491, %rd2490, 255;
	or.b64  	%rd2492, %rd2489, %rd2491;
	or.b64  	%rd2493, %rd2492, %rd2488;
	or.b64  	%rd2494, %rd2493, %rd2487;
	or.b64  	%rd2495, %rd2494, %rd2486;
	or.b64  	%rd2496, %rd2495, %rd2483;
	or.b64  	%rd2497, %rd2496, %rd2480;
	or.b64  	%rd50, %rd2497, %rd2477;
	setp.ge.s64 	%p124, %rd3721, %rd50;
	@%p124 bra 	$L__BB14_11;
	cvt.u16.u64 	%rs1002, %rd3721;
	shr.u64 	%rd2498, %rd3721, 8;
	cvt.u16.u64 	%rs1001, %rd2498;
	shr.u64 	%rd2499, %rd3721, 16;
	cvt.u16.u64 	%rs1000, %rd2499;
	shr.u64 	%rd2500, %rd3721, 24;
	cvt.u16.u64 	%rs999, %rd2500;
	shr.u64 	%rd2501, %rd3721, 32;
	cvt.u16.u64 	%rs998, %rd2501;
	shr.u64 	%rd2502, %rd3721, 40;
	cvt.u16.u64 	%rs997, %rd2502;
	shr.u64 	%rd2503, %rd3721, 48;
	cvt.u16.u64 	%rs996, %rd2503;
	shr.u64 	%rd2504, %rd3721, 56;
	cvt.u16.u64 	%rs995, %rd2504;
	mov.u64 	%rd3721, %rd50;
$L__BB14_11:
	max.s64 	%rd2505, %rd3720, %rd3717;
	min.s64 	%rd2506, %rd3720, %rd3717;
	max.s64 	%rd52, %rd49, %rd46;
	min.s64 	%rd2507, %rd49, %rd46;
	max.s64 	%rd53, %rd2506, %rd48;
	min.s64 	%rd54, %rd2506, %rd48;
	max.s64 	%rd55, %rd3719, %rd2505;
	min.s64 	%rd56, %rd3719, %rd2505;
	max.s64 	%rd57, %rd2507, %rd3721;
	min.s64 	%rd3722, %rd2507, %rd3721;
	cvt.u64.u16 	%rd2508, %rs995;
	shl.b64 	%rd2509, %rd2508, 56;
	cvt.u64.u16 	%rd2510, %rs996;
	shl.b64 	%rd2511, %rd2510, 48;
	and.b64  	%rd2512, %rd2511, 71776119061217280;
	cvt.u64.u16 	%rd2513, %rs997;
	shl.b64 	%rd2514, %rd2513, 40;
	and.b64  	%rd2515, %rd2514, 280375465082880;
	cvt.u64.u16 	%rd2516, %rs998;
	shl.b64 	%rd2517, %rd2516, 32;
	and.b64  	%rd2518, %rd2517, 1095216660480;
	cvt.u32.u16 	%r1523, %rs999;
	and.b32  	%r1524, %r1523, 255;
	mul.wide.u32 	%rd2519, %r1524, 16777216;
	cvt.u32.u16 	%r1525, %rs1000;
	and.b32  	%r1526, %r1525, 255;
	mul.wide.u32 	%rd2520, %r1526, 65536;
	cvt.u32.u16 	%r1527, %rs1001;
	and.b32  	%r1528, %r1527, 255;
	mul.wide.u32 	%rd2521, %r1528, 256;
	cvt.u64.u16 	%rd2522, %rs1002;
	and.b64  	%rd2523, %rd2522, 255;
	or.b64  	%rd2524, %rd2521, %rd2523;
	or.b64  	%rd2525, %rd2524, %rd2520;
	or.b64  	%rd2526, %rd2525, %rd2519;
	or.b64  	%rd2527, %rd2526, %rd2518;
	or.b64  	%rd2528, %rd2527, %rd2515;
	or.b64  	%rd2529, %rd2528, %rd2512;
	or.b64  	%rd59, %rd2529, %rd2509;
	setp.ge.s64 	%p125, %rd3722, %rd59;
	@%p125 bra 	$L__BB14_13;
	cvt.u16.u64 	%rs1002, %rd3722;
	shr.u64 	%rd2530, %rd3722, 8;
	cvt.u16.u64 	%rs1001, %rd2530;
	shr.u64 	%rd2531, %rd3722, 16;
	cvt.u16.u64 	%rs1000, %rd2531;
	shr.u64 	%rd2532, %rd3722, 24;
	cvt.u16.u64 	%rs999, %rd2532;
	shr.u64 	%rd2533, %rd3722, 32;
	cvt.u16.u64 	%rs998, %rd2533;
	shr.u64 	%rd2534, %rd3722, 40;
	cvt.u16.u64 	%rs997, %rd2534;
	shr.u64 	%rd2535, %rd3722, 48;
	cvt.u16.u64 	%rs996, %rd2535;
	shr.u64 	%rd2536, %rd3722, 56;
	cvt.u16.u64 	%rs995, %rd2536;
	mov.u64 	%rd3722, %rd59;
$L__BB14_13:
	max.s64 	%rd2537, %rd54, %rd52;
	min.s64 	%rd2538, %rd54, %rd52;
	max.s64 	%rd2539, %rd56, %rd53;
	min.s64 	%rd2540, %rd56, %rd53;
	max.s64 	%rd61, %rd2538, %rd57;
	min.s64 	%rd2541, %rd2538, %rd57;
	max.s64 	%rd62, %rd2540, %rd2537;
	min.s64 	%rd63, %rd2540, %rd2537;
	setp.gt.s64 	%p126, %rd53, %rd55;
	selp.b64 	%rd64, %rd2539, %rd55, %p126;
	selp.b64 	%rd65, %rd55, %rd2539, %p126;
	max.s64 	%rd66, %rd2541, %rd3722;
	min.s64 	%rd3723, %rd2541, %rd3722;
	cvt.u64.u16 	%rd2542, %rs995;
	shl.b64 	%rd2543, %rd2542, 56;
	cvt.u64.u16 	%rd2544, %rs996;
	shl.b64 	%rd2545, %rd2544, 48;
	and.b64  	%rd2546, %rd2545, 71776119061217280;
	cvt.u64.u16 	%rd2547, %rs997;
	shl.b64 	%rd2548, %rd2547, 40;
	and.b64  	%rd2549, %rd2548, 280375465082880;
	cvt.u64.u16 	%rd2550, %rs998;
	shl.b64 	%rd2551, %rd2550, 32;
	and.b64  	%rd2552, %rd2551, 1095216660480;
	cvt.u32.u16 	%r1529, %rs999;
	and.b32  	%r1530, %r1529, 255;
	mul.wide.u32 	%rd2553, %r1530, 16777216;
	cvt.u32.u16 	%r1531, %rs1000;
	and.b32  	%r1532, %r1531, 255;
	mul.wide.u32 	%rd2554, %r1532, 65536;
	cvt.u32.u16 	%r1533, %rs1001;
	and.b32  	%r1534, %r1533, 255;
	mul.wide.u32 	%rd2555, %r1534, 256;
	cvt.u64.u16 	%rd2556, %rs1002;
	and.b64  	%rd2557, %rd2556, 255;
	or.b64  	%rd2558, %rd2555, %rd2557;
	or.b64  	%rd2559, %rd2558, %rd2554;
	or.b64  	%rd2560, %rd2559, %rd2553;
	or.b64  	%rd2561, %rd2560, %rd2552;
	or.b64  	%rd2562, %rd2561, %rd2549;
	or.b64  	%rd2563, %rd2562, %rd2546;
	or.b64  	%rd68, %rd2563, %rd2543;
	setp.ge.s64 	%p127, %rd3723, %rd68;
	@%p127 bra 	$L__BB14_15;
	cvt.u16.u64 	%rs1002, %rd3723;
	shr.u64 	%rd2564, %rd3723, 8;
	cvt.u16.u64 	%rs1001, %rd2564;
	shr.u64 	%rd2565, %rd3723, 16;
	cvt.u16.u64 	%rs1000, %rd2565;
	shr.u64 	%rd2566, %rd3723, 24;
	cvt.u16.u64 	%rs999, %rd2566;
	shr.u64 	%rd2567, %rd3723, 32;
	cvt.u16.u64 	%rs998, %rd2567;
	shr.u64 	%rd2568, %rd3723, 40;
	cvt.u16.u64 	%rs997, %rd2568;
	shr.u64 	%rd2569, %rd3723, 48;
	cvt.u16.u64 	%rs996, %rd2569;
	shr.u64 	%rd2570, %rd3723, 56;
	cvt.u16.u64 	%rs995, %rd2570;
	mov.u64 	%rd3723, %rd68;
$L__BB14_15:
	max.s64 	%rd2571, %rd63, %rd61;
	min.s64 	%rd2572, %rd63, %rd61;
	max.s64 	%rd2573, %rd65, %rd62;
	min.s64 	%rd2574, %rd65, %rd62;
	max.s64 	%rd2575, %rd2572, %rd66;
	min.s64 	%rd2576, %rd2572, %rd66;
	max.s64 	%rd2577, %rd2574, %rd2571;
	min.s64 	%rd2578, %rd2574, %rd2571;
	max.s64 	%rd3737, %rd64, %rd2573;
	min.s64 	%rd2579, %rd64, %rd2573;
	max.s64 	%rd3732, %rd2576, %rd3723;
	min.s64 	%rd3731, %rd2576, %rd3723;
	max.s64 	%rd3734, %rd2578, %rd2575;
	min.s64 	%rd3733, %rd2578, %rd2575;
	max.s64 	%rd3736, %rd2579, %rd2577;
	min.s64 	%rd3735, %rd2579, %rd2577;
	shl.b32 	%r1536, %r2, 3;
	mov.u32 	%r1537, _ZZN3cub18CUB_300001_SM_10006detail10merge_sort30DeviceMergeSortBlockSortKernelINS2_10policy_hubIP4KeyTE9Policy600ES6_PNS0_8NullTypeES6_SA_mN4cuda3std3__44lessIS5_EES5_S9_EEvbT0_T1_T2_T3_T4_PT6_PT7_T5_NS1_7vsmem_tEE19static_temp_storage;
	add.s32 	%r19, %r1537, %r1536;
	mov.b32 	%r2270, 2;
$L__BB14_16:
	bar.sync 	0;
	add.s32 	%r1538, %r2270, -1;
	shr.u64 	%rd2580, %rd3731, 8;
	shr.u64 	%rd2581, %rd3731, 16;
	shr.u64 	%rd2582, %rd3731, 24;
	shr.u64 	%rd2583, %rd3731, 40;
	shr.u64 	%rd2584, %rd3731, 48;
	shr.u64 	%rd2585, %rd3731, 56;
	cvt.u32.u16 	%r1539, %rs995;
	cvt.u32.u16 	%r1540, %rs996;
	prmt.b32 	%r1541, %r1540, %r1539, 0x3340U;
	cvt.u32.u16 	%r1542, %rs997;
	cvt.u32.u16 	%r1543, %rs998;
	prmt.b32 	%r1544, %r1543, %r1542, 0x3340U;
	prmt.b32 	%r1545, %r1544, %r1541, 0x5410U;
	cvt.u32.u16 	%r1546, %rs999;
	cvt.u32.u16 	%r1547, %rs1000;
	prmt.b32 	%r1548, %r1547, %r1546, 0x3340U;
	cvt.u32.u16 	%r1549, %rs1001;
	cvt.u32.u16 	%r1550, %rs1002;
	prmt.b32 	%r1551, %r1550, %r1549, 0x3340U;
	prmt.b32 	%r1552, %r1551, %r1548, 0x5410U;
	cvt.u32.u64 	%r1553, %rd2585;
	cvt.u32.u64 	%r1554, %rd2584;
	prmt.b32 	%r1555, %r1554, %r1553, 0x3340U;
	{ .reg .b32 tmp; mov.b64 {tmp, %r1556}, %rd3731; }
	cvt.u32.u64 	%r1557, %rd2583;
	prmt.b32 	%r1558, %r1556, %r1557, 0x3340U;
	prmt.b32 	%r1559, %r1558, %r1555, 0x5410U;
	cvt.u32.u64 	%r1560, %rd2582;
	cvt.u32.u64 	%r1561, %rd2581;
	prmt.b32 	%r1562, %r1561, %r1560, 0x3340U;
	cvt.u32.u64 	%r1563, %rd3731;
	cvt.u32.u64 	%r1564, %rd2580;
	prmt.b32 	%r1565, %r1563, %r1564, 0x3340U;
	prmt.b32 	%r1566, %r1565, %r1562, 0x5410U;
	st.shared.v4.b32 	[%r19], {%r1552, %r1545, %r1566, %r1559};
	shr.u64 	%rd2586, %rd3732, 8;
	shr.u64 	%rd2587, %rd3732, 16;
	shr.u64 	%rd2588, %rd3732, 24;
	shr.u64 	%rd2589, %rd3732, 40;
	shr.u64 	%rd2590, %rd3732, 48;
	shr.u64 	%rd2591, %rd3732, 56;
	shr.u64 	%rd2592, %rd3733, 8;
	shr.u64 	%rd2593, %rd3733, 16;
	shr.u64 	%rd2594, %rd3733, 24;
	shr.u64 	%rd2595, %rd3733, 40;
	shr.u64 	%rd2596, %rd3733, 48;
	shr.u64 	%rd2597, %rd3733, 56;
	cvt.u32.u64 	%r1567, %rd2597;
	cvt.u32.u64 	%r1568, %rd2596;
	prmt.b32 	%r1569, %r1568, %r1567, 0x3340U;
	{ .reg .b32 tmp; mov.b64 {tmp, %r1570}, %rd3733; }
	cvt.u32.u64 	%r1571, %rd2595;
	prmt.b32 	%r1572, %r1570, %r1571, 0x3340U;
	prmt.b32 	%r1573, %r1572, %r1569, 0x5410U;
	cvt.u32.u64 	%r1574, %rd2594;
	cvt.u32.u64 	%r1575, %rd2593;
	prmt.b32 	%r1576, %r1575, %r1574, 0x3340U;
	cvt.u32.u64 	%r1577, %rd3733;
	cvt.u32.u64 	%r1578, %rd2592;
	prmt.b32 	%r1579, %r1577, %r1578, 0x3340U;
	prmt.b32 	%r1580, %r1579, %r1576, 0x5410U;
	cvt.u32.u64 	%r1581, %rd2591;
	cvt.u32.u64 	%r1582, %rd2590;
	prmt.b32 	%r1583, %r1582, %r1581, 0x3340U;
	{ .reg .b32 tmp; mov.b64 {tmp, %r1584}, %rd3732; }
	cvt.u32.u64 	%r1585, %rd2589;
	prmt.b32 	%r1586, %r1584, %r1585, 0x3340U;
	prmt.b32 	%r1587, %r1586, %r1583, 0x5410U;
	cvt.u32.u64 	%r1588, %rd2588;
	cvt.u32.u64 	%r1589, %rd2587;
	prmt.b32 	%r1590, %r1589, %r1588, 0x3340U;
	cvt.u32.u64 	%r1591, %rd3732;
	cvt.u32.u64 	%r1592, %rd2586;
	prmt.b32 	%r1593, %r1591, %r1592, 0x3340U;
	prmt.b32 	%r1594, %r1593, %r1590, 0x5410U;
	st.shared.v4.b32 	[%r19+16], {%r1594, %r1587, %r1580, %r1573};
	shr.u64 	%rd2598, %rd3734, 8;
	shr.u64 	%rd2599, %rd3734, 16;
	shr.u64 	%rd2600, %rd3734, 24;
	shr.u64 	%rd2601, %rd3734, 40;
	shr.u64 	%rd2602, %rd3734, 48;
	shr.u64 	%rd2603, %rd3734, 56;
	shr.u64 	%rd2604, %rd3735, 8;
	shr.u64 	%rd2605, %rd3735, 16;
	shr.u64 	%rd2606, %rd3735, 24;
	shr.u64 	%rd2607, %rd3735, 40;
	shr.u64 	%rd2608, %rd3735, 48;
	shr.u64 	%rd2609, %rd3735, 56;
	cvt.u32.u64 	%r1595, %rd2609;
	cvt.u32.u64 	%r1596, %rd2608;
	prmt.b32 	%r1597, %r1596, %r1595, 0x3340U;
	{ .reg .b32 tmp; mov.b64 {tmp, %r1598}, %rd3735; }
	cvt.u32.u64 	%r1599, %rd2607;
	prmt.b32 	%r1600, %r1598, %r1599, 0x3340U;
	prmt.b32 	%r1601, %r1600, %r1597, 0x5410U;
	cvt.u32.u64 	%r1602, %rd2606;
	cvt.u32.u64 	%r1603, %rd2605;
	prmt.b32 	%r1604, %r1603, %r1602, 0x3340U;
	cvt.u32.u64 	%r1605, %rd3735;
	cvt.u32.u64 	%r1606, %rd2604;
	prmt.b32 	%r1607, %r1605, %r1606, 0x3340U;
	prmt.b32 	%r1608, %r1607, %r1604, 0x5410U;
	cvt.u32.u64 	%r1609, %rd2603;
	cvt.u32.u64 	%r1610, %rd2602;
	prmt.b32 	%r1611, %r1610, %r1609, 0x3340U;
	{ .reg .b32 tmp; mov.b64 {tmp, %r1612}, %rd3734; }
	cvt.u32.u64 	%r1613, %rd2601;
	prmt.b32 	%r1614, %r1612, %r1613, 0x3340U;
	prmt.b32 	%r1615, %r1614, %r1611, 0x5410U;
	cvt.u32.u64 	%r1616, %rd2600;
	cvt.u32.u64 	%r1617, %rd2599;
	prmt.b32 	%r1618, %r1617, %r1616, 0x3340U;
	cvt.u32.u64 	%r1619, %rd3734;
	cvt.u32.u64 	%r1620, %rd2598;
	prmt.b32 	%r1621, %r1619, %r1620, 0x3340U;
	prmt.b32 	%r1622, %r1621, %r1618, 0x5410U;
	st.shared.v4.b32 	[%r19+32], {%r1622, %r1615, %r1608, %r1601};
	shr.u64 	%rd2610, %rd3736, 8;
	shr.u64 	%rd2611, %rd3736, 16;
	shr.u64 	%rd2612, %rd3736, 24;
	shr.u64 	%rd2613, %rd3736, 40;
	shr.u64 	%rd2614, %rd3736, 48;
	shr.u64 	%rd2615, %rd3736, 56;
	shr.u64 	%rd2616, %rd3737, 8;
	shr.u64 	%rd2617, %rd3737, 16;
	shr.u64 	%rd2618, %rd3737, 24;
	shr.u64 	%rd2619, %rd3737, 40;
	shr.u64 	%rd2620, %rd3737, 48;
	shr.u64 	%rd2621, %rd3737, 56;
	cvt.u32.u64 	%r1623, %rd2621;
	cvt.u32.u64 	%r1624, %rd2620;
	prmt.b32 	%r1625, %r1624, %r1623, 0x3340U;
	{ .reg .b32 tmp; mov.b64 {tmp, %r1626}, %rd3737; }
	cvt.u32.u64 	%r1627, %rd2619;
	prmt.b32 	%r1628, %r1626, %r1627, 0x3340U;
	prmt.b32 	%r1629, %r1628, %r1625, 0x5410U;
	cvt.u32.u64 	%r1630, %rd2618;
	cvt.u32.u64 	%r1631, %rd2617;
	prmt.b32 	%r1632, %r1631, %r1630, 0x3340U;
	cvt.u32.u64 	%r1633, %rd3737;
	cvt.u32.u64 	%r1634, %rd2616;
	prmt.b32 	%r1635, %r1633, %r1634, 0x3340U;
	prmt.b32 	%r1636, %r1635, %r1632, 0x5410U;
	cvt.u32.u64 	%r1637, %rd2615;
	cvt.u32.u64 	%r1638, %rd2614;
	prmt.b32 	%r1639, %r1638, %r1637, 0x3340U;
	{ .reg .b32 tmp; mov.b64 {tmp, %r1640}, %rd3736; }
	cvt.u32.u64 	%r1641, %rd2613;
	prmt.b32 	%r1642, %r1640, %r1641, 0x3340U;
	prmt.b32 	%r1643, %r1642, %r1639, 0x5410U;
	cvt.u32.u64 	%r1644, %rd2612;
	cvt.u32.u64 	%r1645, %rd2611;
	prmt.b32 	%r1646, %r1645, %r1644, 0x3340U;
	cvt.u32.u64 	%r1647, %rd3736;
	cvt.u32.u64 	%r1648, %rd2610;
	prmt.b32 	%r1649, %r1647, %r1648, 0x3340U;
	prmt.b32 	%r1650, %r1649, %r1646, 0x5410U;
	st.shared.v4.b32 	[%r19+48], {%r1650, %r1643, %r1636, %r1629};
	bar.sync 	0;
	neg.s32 	%r1651, %r2270;
	and.b32  	%r1652, %r1, %r1651;
	shl.b32 	%r1653, %r1652, 3;
	shl.b32 	%r1654, %r2270, 2;
	and.b32  	%r1655, %r1538, %r1;
	shl.b32 	%r1656, %r1655, 3;
	min.u32 	%r21, %r1656, 2048;
	min.u32 	%r22, %r1653, 2048;
	add.s32 	%r1657, %r22, %r1654;
	min.u32 	%r23, %r1657, 2048;
	add.s32 	%r1658, %r23, %r1654;
	min.u32 	%r24, %r1658, 2048;
	sub.s32 	%r1659, %r23, %r22;
	sub.s32 	%r1660, %r24, %r23;
	setp.lt.s32 	%p128, %r21, %r1660;
	sub.s32 	%r1661, %r21, %r1660;
	selp.b32 	%r2273, 0, %r1661, %p128;
	min.s32 	%r2271, %r1659, %r21;
	setp.ge.s32 	%p129, %r2273, %r2271;
	@%p129 bra 	$L__BB14_19;
	add.s32 	%r27, %r23, %r21;
$L__BB14_18:
	sub.s32 	%r1662, %r2271, %r2273;
	shr.u32 	%r1663, %r1662, 31;
	add.s32 	%r1664, %r1662, %r1663;
	shr.s32 	%r1665, %r1664, 1;
	add.s32 	%r1666, %r1665, %r2273;
	add.s32 	%r1667, %r1666, %r22;
	shl.b32 	%r1668, %r1667, 3;
	add.s32 	%r1670, %r1537, %r1668;
	ld.shared.v2.b32 	{%r1671, %r1672}, [%r1670];
	bfe.u32 	%r1673, %r1672, 0, 8;
	bfe.u32 	%r1674, %r1672, 8, 8;
	bfe.u32 	%r1675, %r1672, 16, 8;
	bfe.u32 	%r1676, %r1672, 24, 8;
	not.b32 	%r1677, %r1666;
	add.s32 	%r1678, %r27, %r1677;
	shl.b32 	%r1679, %r1678, 3;
	add.s32 	%r1680, %r1537, %r1679;
	ld.shared.v2.b32 	{%r1681, %r1682}, [%r1680];
	bfe.u32 	%r1683, %r1682, 0, 8;
	bfe.u32 	%r1684, %r1682, 8, 8;
	bfe.u32 	%r1685, %r1682, 16, 8;
	bfe.u32 	%r1686, %r1682, 24, 8;
	cvt.u64.u32 	%rd2622, %r1686;
	shl.b64 	%rd2623, %rd2622, 56;
	cvt.u64.u32 	%rd2624, %r1685;
	shl.b64 	%rd2625, %rd2624, 48;
	and.b64  	%rd2626, %rd2625, 71776119061217280;
	cvt.u64.u32 	%rd2627, %r1684;
	shl.b64 	%rd2628, %rd2627, 40;
	and.b64  	%rd2629, %rd2628, 280375465082880;
	cvt.u64.u32 	%rd2630, %r1683;
	shl.b64 	%rd2631, %rd2630, 32;
	and.b64  	%rd2632, %rd2631, 1095216660480;
	ld.shared.u32 	%rd2633, [%r1680];
	or.b64  	%rd2634, %rd2633, %rd2632;
	or.b64  	%rd2635, %rd2634, %rd2629;
	or.b64  	%rd2636, %rd2635, %rd2626;
	or.b64  	%rd2637, %rd2636, %rd2623;
	cvt.u64.u32 	%rd2638, %r1676;
	shl.b64 	%rd2639, %rd2638, 56;
	cvt.u64.u32 	%rd2640, %r1675;
	shl.b64 	%rd2641, %rd2640, 48;
	and.b64  	%rd2642, %rd2641, 71776119061217280;
	cvt.u64.u32 	%rd2643, %r1674;
	shl.b64 	%rd2644, %rd2643, 40;
	and.b64  	%rd2645, %rd2644, 280375465082880;
	cvt.u64.u32 	%rd2646, %r1673;
	shl.b64 	%rd2647, %rd2646, 32;
	and.b64  	%rd2648, %rd2647, 1095216660480;
	ld.shared.u32 	%rd2649, [%r1670];
	or.b64  	%rd2650, %rd2649, %rd2648;
	or.b64  	%rd2651, %rd2650, %rd2645;
	or.b64  	%rd2652, %rd2651, %rd2642;
	or.b64  	%rd2653, %rd2652, %rd2639;
	setp.lt.s64 	%p130, %rd2637, %rd2653;
	add.s32 	%r1687, %r1666, 1;
	selp.b32 	%r2273, %r2273, %r1687, %p130;
	selp.b32 	%r2271, %r1666, %r2271, %p130;
	setp.lt.s32 	%p131, %r2273, %r2271;
	@%p131 bra 	$L__BB14_18;
$L__BB14_19:
	add.s32 	%r33, %r2273, %r22;
	add.s32 	%r1688, %r23, %r21;
	sub.s32 	%r34, %r1688, %r2273;
	shl.b32 	%r1689, %r33, 3;
	add.s32 	%r35, %r1537, %r1689;
	ld.shared.v2.b32 	{%r1691, %r1692}, [%r35];
	bfe.u32 	%r1693, %r1691, 0, 8;
	cvt.u16.u32 	%rs1051, %r1693;
	bfe.u32 	%r1694, %r1691, 8, 8;
	cvt.u16.u32 	%rs1052, %r1694;
	bfe.u32 	%r1695, %r1691, 16, 8;
	cvt.u16.u32 	%rs1053, %r1695;
	bfe.u32 	%r1696, %r1691, 24, 8;
	cvt.u16.u32 	%rs1054, %r1696;
	bfe.u32 	%r1697, %r1692, 0, 8;
	cvt.u16.u32 	%rs1055, %r1697;
	bfe.u32 	%r1698, %r1692, 8, 8;
	cvt.u16.u32 	%rs1056, %r1698;
	bfe.u32 	%r1699, %r1692, 16, 8;
	cvt.u16.u32 	%rs1057, %r1699;
	bfe.u32 	%r1700, %r1692, 24, 8;
	cvt.u16.u32 	%rs1058, %r1700;
	shl.b32 	%r1701, %r34, 3;
	add.s32 	%r36, %r1537, %r1701;
	ld.shared.v2.b32 	{%r1702, %r1703}, [%r36];
	bfe.u32 	%r1704, %r1702, 0, 8;
	cvt.u16.u32 	%rs1027, %r1704;
	bfe.u32 	%r1705, %r1702, 8, 8;
	cvt.u16.u32 	%rs1028, %r1705;
	bfe.u32 	%r1706, %r1702, 16, 8;
	cvt.u16.u32 	%rs1029, %r1706;
	bfe.u32 	%r1707, %r1702, 24, 8;
	cvt.u16.u32 	%rs1030, %r1707;
	bfe.u32 	%r1708, %r1703, 0, 8;
	cvt.u16.u32 	%rs1031, %r1708;
	bfe.u32 	%r1709, %r1703, 8, 8;
	cvt.u16.u32 	%rs1032, %r1709;
	bfe.u32 	%r1710, %r1703, 16, 8;
	cvt.u16.u32 	%rs1033, %r1710;
	bfe.u32 	%r1711, %r1703, 24, 8;
	cvt.u16.u32 	%rs1034, %r1711;
	setp.ge.s32 	%p133, %r34, %r24;
	mov.pred 	%p172, 0;
	@%p133 bra 	$L__BB14_22;
	setp.ge.s32 	%p135, %r33, %r23;
	mov.pred 	%p172, -1;
	@%p135 bra 	$L__BB14_22;
	cvt.u64.u16 	%rd2654, %rs1034;
	shl.b64 	%rd2655, %rd2654, 56;
	cvt.u64.u16 	%rd2656, %rs1033;
	shl.b64 	%rd2657, %rd2656, 48;
	and.b64  	%rd2658, %rd2657, 71776119061217280;
	or.b64  	%rd2659, %rd2655, %rd2658;
	cvt.u64.u16 	%rd2660, %rs1032;
	shl.b64 	%rd2661, %rd2660, 40;
	and.b64  	%rd2662, %rd2661, 280375465082880;
	or.b64  	%rd2663, %rd2659, %rd2662;
	cvt.u64.u16 	%rd2664, %rs1031;
	shl.b64 	%rd2665, %rd2664, 32;
	and.b64  	%rd2666, %rd2665, 1095216660480;
	or.b64  	%rd2667, %rd2663, %rd2666;
	cvt.u32.u16 	%r1712, %rs1030;
	and.b32  	%r1713, %r1712, 255;
	mul.wide.u32 	%rd2668, %r1713, 16777216;
	or.b64  	%rd2669, %rd2667, %rd2668;
	cvt.u32.u16 	%r1714, %rs1029;
	and.b32  	%r1715, %r1714, 255;
	mul.wide.u32 	%rd2670, %r1715, 65536;
	cvt.u32.u16 	%r1716, %rs1028;
	and.b32  	%r1717, %r1716, 255;
	mul.wide.u32 	%rd2671, %r1717, 256;
	or.b64  	%rd2672, %rd2669, %rd2670;
	cvt.u64.u16 	%rd2673, %rs1027;
	and.b64  	%rd2674, %rd2673, 255;
	or.b64  	%rd2675, %rd2672, %rd2671;
	or.b64  	%rd2676, %rd2675, %rd2674;
	cvt.u64.u16 	%rd2677, %rs1058;
	shl.b64 	%rd2678, %rd2677, 56;
	cvt.u64.u16 	%rd2679, %rs1057;
	shl.b64 	%rd2680, %rd2679, 48;
	and.b64  	%rd2681, %rd2680, 71776119061217280;
	or.b64  	%rd2682, %rd2678, %rd2681;
	cvt.u64.u16 	%rd2683, %rs1056;
	shl.b64 	%rd2684, %rd2683, 40;
	and.b64  	%rd2685, %rd2684, 280375465082880;
	or.b64  	%rd2686, %rd2682, %rd2685;
	cvt.u64.u16 	%rd2687, %rs1055;
	shl.b64 	%rd2688, %rd2687, 32;
	and.b64  	%rd2689, %rd2688, 1095216660480;
	or.b64  	%rd2690, %rd2686, %rd2689;
	cvt.u32.u16 	%r1718, %rs1054;
	and.b32  	%r1719, %r1718, 255;
	mul.wide.u32 	%rd2691, %r1719, 16777216;
	or.b64  	%rd2692, %rd2690, %rd2691;
	cvt.u32.u16 	%r1720, %rs1053;
	and.b32  	%r1721, %r1720, 255;
	mul.wide.u32 	%rd2693, %r1721, 65536;
	cvt.u32.u16 	%r1722, %rs1052;
	and.b32  	%r1723, %r1722, 255;
	mul.wide.u32 	%rd2694, %r1723, 256;
	or.b64  	%rd2695, %rd2692, %rd2693;
	cvt.u64.u16 	%rd2696, %rs1051;
	and.b64  	%rd2697, %rd2696, 255;
	or.b64  	%rd2698, %rd2695, %rd2694;
	or.b64  	%rd2699, %rd2698, %rd2697;
	setp.lt.s64 	%p172, %rd2676, %rd2699;
$L__BB14_22:
	selp.b16 	%rs995, %rs1034, %rs1058, %p172;
	selp.b16 	%rs996, %rs1033, %rs1057, %p172;
	selp.b16 	%rs997, %rs1032, %rs1056, %p172;
	selp.b16 	%rs998, %rs1031, %rs1055, %p172;
	selp.b16 	%rs999, %rs1030, %rs1054, %p172;
	selp.b16 	%rs1000, %rs1029, %rs1053, %p172;
	selp.b16 	%rs1001, %rs1028, %rs1052, %p172;
	selp.b16 	%rs1002, %rs1027, %rs1051, %p172;
	selp.u32 	%r1724, 1, 0, %p172;
	add.s32 	%r37, %r34, %r1724;
	not.pred 	%p136, %p172;
	selp.u32 	%r1725, 1, 0, %p136;
	add.s32 	%r38, %r33, %r1725;
	@%p136 bra 	$L__BB14_24;
	ld.shared.v2.b32 	{%r1736, %r1737}, [%r36+8];
	bfe.u32 	%r1738, %r1736, 0, 8;
	cvt.u16.u32 	%rs1027, %r1738;
	bfe.u32 	%r1739, %r1736, 8, 8;
	cvt.u16.u32 	%rs1028, %r1739;
	bfe.u32 	%r1740, %r1736, 16, 8;
	cvt.u16.u32 	%rs1029, %r1740;
	bfe.u32 	%r1741, %r1736, 24, 8;
	cvt.u16.u32 	%rs1030, %r1741;
	bfe.u32 	%r1742, %r1737, 0, 8;
	cvt.u16.u32 	%rs1031, %r1742;
	bfe.u32 	%r1743, %r1737, 8, 8;
	cvt.u16.u32 	%rs1032, %r1743;
	bfe.u32 	%r1744, %r1737, 16, 8;
	cvt.u16.u32 	%rs1033, %r1744;
	bfe.u32 	%r1745, %r1737, 24, 8;
	cvt.u16.u32 	%rs1034, %r1745;
	bra.uni 	$L__BB14_25;
$L__BB14_24:
	ld.shared.v2.b32 	{%r1726, %r1727}, [%r35+8];
	bfe.u32 	%r1728, %r1726, 0, 8;
	cvt.u16.u32 	%rs1051, %r1728;
	bfe.u32 	%r1729, %r1726, 8, 8;
	cvt.u16.u32 	%rs1052, %r1729;
	bfe.u32 	%r1730, %r1726, 16, 8;
	cvt.u16.u32 	%rs1053, %r1730;
	bfe.u32 	%r1731, %r1726, 24, 8;
	cvt.u16.u32 	%rs1054, %r1731;
	bfe.u32 	%r1732, %r1727, 0, 8;
	cvt.u16.u32 	%rs1055, %r1732;
	bfe.u32 	%r1733, %r1727, 8, 8;
	cvt.u16.u32 	%rs1056, %r1733;
	bfe.u32 	%r1734, %r1727, 16, 8;
	cvt.u16.u32 	%rs1057, %r1734;
	bfe.u32 	%r1735, %r1727, 24, 8;
	cvt.u16.u32 	%rs1058, %r1735;
$L__BB14_25:
	setp.ge.s32 	%p138, %r37, %r24;
	mov.pred 	%p173, 0;
	@%p138 bra 	$L__BB14_28;
	setp.ge.s32 	%p140, %r38, %r23;
	mov.pred 	%p173, -1;
	@%p140 bra 	$L__BB14_28;
	cvt.u64.u16 	%rd2700, %rs1034;
	shl.b64 	%rd2701, %rd2700, 56;
	cvt.u64.u16 	%rd2702, %rs1033;
	shl.b64 	%rd2703, %rd2702, 48;
	and.b64  	%rd2704, %rd2703, 71776119061217280;
	or.b64  	%rd2705, %rd2701, %rd2704;
	cvt.u64.u16 	%rd2706, %rs1032;
	shl.b64 	%rd2707, %rd2706, 40;
	and.b64  	%rd2708, %rd2707, 280375465082880;
	or.b64  	%rd2709, %rd2705, %rd2708;
	cvt.u64.u16 	%rd2710, %rs1031;
	shl.b64 	%rd2711, %rd2710, 32;
	and.b64  	%rd2712, %rd2711, 1095216660480;
	or.b64  	%rd2713, %rd2709, %rd2712;
	cvt.u32.u16 	%r1746, %rs1030;
	and.b32  	%r1747, %r1746, 255;
	mul.wide.u32 	%rd2714, %r1747, 16777216;
	or.b64  	%rd2715, %rd2713, %rd2714;
	cvt.u32.u16 	%r1748, %rs1029;
	and.b32  	%r1749, %r1748, 255;
	mul.wide.u32 	%rd2716, %r1749, 65536;
	cvt.u32.u16 	%r1750, %rs1028;
	and.b32  	%r1751, %r1750, 255;
	mul.wide.u32 	%rd2717, %r1751, 256;
	or.b64  	%rd2718, %rd2715, %rd2716;
	cvt.u64.u16 	%rd2719, %rs1027;
	and.b64  	%rd2720, %rd2719, 255;
	or.b64  	%rd2721, %rd2718, %rd2717;
	or.b64  	%rd2722, %rd2721, %rd2720;
	cvt.u64.u16 	%rd2723, %rs1058;
	shl.b64 	%rd2724, %rd2723, 56;
	cvt.u64.u16 	%rd2725, %rs1057;
	shl.b64 	%rd2726, %rd2725, 48;
	and.b64  	%rd2727, %rd2726, 71776119061217280;
	or.b64  	%rd2728, %rd2724, %rd2727;
	cvt.u64.u16 	%rd2729, %rs1056;
	shl.b64 	%rd2730, %rd2729, 40;
	and.b64  	%rd2731, %rd2730, 280375465082880;
	or.b64  	%rd2732, %rd2728, %rd2731;
	cvt.u64.u16 	%rd2733, %rs1055;
	shl.b64 	%rd2734, %rd2733, 32;
	and.b64  	%rd2735, %rd2734, 1095216660480;
	or.b64  	%rd2736, %rd2732, %rd2735;
	cvt.u32.u16 	%r1752, %rs1054;
	and.b32  	%r1753, %r1752, 255;
	mul.wide.u32 	%rd2737, %r1753, 16777216;
	or.b64  	%rd2738, %rd2736, %rd2737;
	cvt.u32.u16 	%r1754, %rs1053;
	and.b32  	%r1755, %r1754, 255;
	mul.wide.u32 	%rd2739, %r1755, 65536;
	cvt.u32.u16 	%r1756, %rs1052;
	and.b32  	%r1757, %r1756, 255;
	mul.wide.u32 	%rd2740, %r1757, 256;
	or.b64  	%rd2741, %rd2738, %rd2739;
	cvt.u64.u16 	%rd2742, %rs1051;
	and.b64  	%rd2743, %rd2742, 255;
	or.b64  	%rd2744, %rd2741, %rd2740;
	or.b64  	%rd2745, %rd2744, %rd2743;
	setp.lt.s64 	%p173, %rd2722, %rd2745;
$L__BB14_28:
	@%p173 bra 	$L__BB14_30;
	cvt.u64.u16 	%rd2746, %rs1051;
	and.b64  	%rd2747, %rd2746, 255;
	cvt.u32.u16 	%r1758, %rs1052;
	and.b32  	%r1759, %r1758, 255;
	mul.wide.u32 	%rd2748, %r1759, 256;
	or.b64  	%rd2749, %rd2748, %rd2747;
	cvt.u32.u16 	%r1760, %rs1053;
	and.b32  	%r1761, %r1760, 255;
	mul.wide.u32 	%rd2750, %r1761, 65536;
	or.b64  	%rd2751, %rd2749, %rd2750;
	cvt.u32.u16 	%r1762, %rs1054;
	and.b32  	%r1763, %r1762, 255;
	mul.wide.u32 	%rd2752, %r1763, 16777216;
	or.b64  	%rd2753, %rd2751, %rd2752;
	cvt.u64.u16 	%rd2754, %rs1055;
	shl.b64 	%rd2755, %rd2754, 32;
	and.b64  	%rd2756, %rd2755, 1095216660480;
	cvt.u64.u16 	%rd2757, %rs1056;
	shl.b64 	%rd2758, %rd2757, 40;
	and.b64  	%rd2759, %rd2758, 280375465082880;
	cvt.u64.u16 	%rd2760, %rs1057;
	shl.b64 	%rd2761, %rd2760, 48;
	and.b64  	%rd2762, %rd2761, 71776119061217280;
	cvt.u64.u16 	%rd2763, %rs1058;
	shl.b64 	%rd2764, %rd2763, 56;
	or.b64  	%rd2765, %rd2753, %rd2756;
	or.b64  	%rd2766, %rd2765, %rd2759;
	or.b64  	%rd2767, %rd2766, %rd2762;
	or.b64  	%rd3731, %rd2767, %rd2764;
	bra.uni 	$L__BB14_31;
$L__BB14_30:
	cvt.u64.u16 	%rd2768, %rs1027;
	and.b64  	%rd2769, %rd2768, 255;
	cvt.u32.u16 	%r1764, %rs1028;
	and.b32  	%r1765, %r1764, 255;
	mul.wide.u32 	%rd2770, %r1765, 256;
	or.b64  	%rd2771, %rd2770, %rd2769;
	cvt.u32.u16 	%r1766, %rs1029;
	and.b32  	%r1767, %r1766, 255;
	mul.wide.u32 	%rd2772, %r1767, 65536;
	or.b64  	%rd2773, %rd2771, %rd2772;
	cvt.u32.u16 	%r1768, %rs1030;
	and.b32  	%r1769, %r1768, 255;
	mul.wide.u32 	%rd2774, %r1769, 16777216;
	or.b64  	%rd2775, %rd2773, %rd2774;
	cvt.u64.u16 	%rd2776, %rs1031;
	shl.b64 	%rd2777, %rd2776, 32;
	and.b64  	%rd2778, %rd2777, 1095216660480;
	cvt.u64.u16 	%rd2779, %rs1032;
	shl.b64 	%rd2780, %rd2779, 40;
	and.b64  	%rd2781, %rd2780, 280375465082880;
	cvt.u64.u16 	%rd2782, %rs1033;
	shl.b64 	%rd2783, %rd2782, 48;
	and.b64  	%rd2784, %rd2783, 71776119061217280;
	cvt.u64.u16 	%rd2785, %rs1034;
	shl.b64 	%rd2786, %rd2785, 56;
	or.b64  	%rd2787, %rd2775, %rd2778;
	or.b64  	%rd2788, %rd2787, %rd2781;
	or.b64  	%rd2789, %rd2788, %rd2784;
	or.b64  	%rd3731, %rd2789, %rd2786;
$L__BB14_31:
	selp.u32 	%r1770, 1, 0, %p173;
	add.s32 	%r39, %r37, %r1770;
	not.pred 	%p141, %p173;
	selp.u32 	%r1771, 1, 0, %p141;
	add.s32 	%r40, %r38, %r1771;
	@%p173 bra 	$L__BB14_33;
	shl.b32 	%r1772, %r40, 3;
	add.s32 	%r1774, %r1537, %r1772;
	ld.shared.v2.b32 	{%r1775, %r1776}, [%r1774];
	bfe.u32 	%r1777, %r1775, 0, 8;
	cvt.u16.u32 	%rs1051, %r1777;
	bfe.u32 	%r1778, %r1775, 8, 8;
	cvt.u16.u32 	%rs1052, %r1778;
	bfe.u32 	%r1779, %r1775, 16, 8;
	cvt.u16.u32 	%rs1053, %r1779;
	bfe.u32 	%r1780, %r1775, 24, 8;
	cvt.u16.u32 	%rs1054, %r1780;
	bfe.u32 	%r1781, %r1776, 0, 8;
	cvt.u16.u32 	%rs1055, %r1781;
	bfe.u32 	%r1782, %r1776, 8, 8;
	cvt.u16.u32 	%rs1056, %r1782;
	bfe.u32 	%r1783, %r1776, 16, 8;
	cvt.u16.u32 	%rs1057, %r1783;
	bfe.u32 	%r1784, %r1776, 24, 8;
	cvt.u16.u32 	%rs1058, %r1784;
	bra.uni 	$L__BB14_34;
$L__BB14_33:
	shl.b32 	%r1785, %r39, 3;
	add.s32 	%r1787, %r1537, %r1785;
	ld.shared.v2.b32 	{%r1788, %r1789}, [%r1787];
	bfe.u32 	%r1790, %r1788, 0, 8;
	cvt.u16.u32 	%rs1027, %r1790;
	bfe.u32 	%r1791, %r1788, 8, 8;
	cvt.u16.u32 	%rs1028, %r1791;
	bfe.u32 	%r1792, %r1788, 16, 8;
	cvt.u16.u32 	%rs1029, %r1792;
	bfe.u32 	%r1793, %r1788, 24, 8;
	cvt.u16.u32 	%rs1030, %r1793;
	bfe.u32 	%r1794, %r1789, 0, 8;
	cvt.u16.u32 	%rs1031, %r1794;
	bfe.u32 	%r1795, %r1789, 8, 8;
	cvt.u16.u32 	%rs1032, %r1795;
	bfe.u32 	%r1796, %r1789, 16, 8;
	cvt.u16.u32 	%rs1033, %r1796;
	bfe.u32 	%r1797, %r1789, 24, 8;
	cvt.u16.u32 	%rs1034, %r1797;
$L__BB14_34:
	setp.ge.s32 	%p143, %r39, %r24;
	mov.pred 	%p174, 0;
	@%p143 bra 	$L__BB14_37;
	setp.ge.s32 	%p145, %r40, %r23;
	mov.pred 	%p174, -1;
	@%p145 bra 	$L__BB14_37;
	cvt.u64.u16 	%rd2790, %rs1034;
	shl.b64 	%rd2791, %rd2790, 56;
	cvt.u64.u16 	%rd2792, %rs1033;
	shl.b64 	%rd2793, %rd2792, 48;
	and.b64  	%rd2794, %rd2793, 71776119061217280;
	or.b64  	%rd2795, %rd2791, %rd2794;
	cvt.u64.u16 	%rd2796, %rs1032;
	shl.b64 	%rd2797, %rd2796, 40;
	and.b64  	%rd2798, %rd2797, 280375465082880;
	or.b64  	%rd2799, %rd2795, %rd2798;
	cvt.u64.u16 	%rd2800, %rs1031;
	shl.b64 	%rd2801, %rd2800, 32;
	and.b64  	%rd2802, %rd2801, 1095216660480;
	or.b64  	%rd2803, %rd2799, %rd2802;
	cvt.u32.u16 	%r1798, %rs1030;
	and.b32  	%r1799, %r1798, 255;
	mul.wide.u32 	%rd2804, %r1799, 16777216;
	or.b64  	%rd2805, %rd2803, %rd2804;
	cvt.u32.u16 	%r1800, %rs1029;
	and.b32  	%r1801, %r1800, 255;
	mul.wide.u32 	%rd2806, %r1801, 65536;
	cvt.u32.u16 	%r1802, %rs1028;
	and.b32  	%r1803, %r1802, 255;
	mul.wide.u32 	%rd2807, %r1803, 256;
	or.b64  	%rd2808, %rd2805, %rd2806;
	cvt.u64.u16 	%rd2809, %rs1027;
	and.b64  	%rd2810, %rd2809, 255;
	or.b64  	%rd2811, %rd2808, %rd2807;
	or.b64  	%rd2812, %rd2811, %rd2810;
	cvt.u64.u16 	%rd2813, %rs1058;
	shl.b64 	%rd2814, %rd2813, 56;
	cvt.u64.u16 	%rd2815, %rs1057;
	shl.b64 	%rd2816, %rd2815, 48;
	and.b64  	%rd2817, %rd2816, 71776119061217280;
	or.b64  	%rd2818, %rd2814, %rd2817;
	cvt.u64.u16 	%rd2819, %rs1056;
	shl.b64 	%rd2820, %rd2819, 40;
	and.b64  	%rd2821, %rd2820, 280375465082880;
	or.b64  	%rd2822, %rd2818, %rd2821;
	cvt.u64.u16 	%rd2823, %rs1055;
	shl.b64 	%rd2824, %rd2823, 32;
	and.b64  	%rd2825, %rd2824, 1095216660480;
	or.b64  	%rd2826, %rd2822, %rd2825;
	cvt.u32.u16 	%r1804, %rs1054;
	and.b32  	%r1805, %r1804, 255;
	mul.wide.u32 	%rd2827, %r1805, 16777216;
	or.b64  	%rd2828, %rd2826, %rd2827;
	cvt.u32.u16 	%r1806, %rs1053;
	and.b32  	%r1807, %r1806, 255;
	mul.wide.u32 	%rd2829, %r1807, 65536;
	cvt.u32.u16 	%r1808, %rs1052;
	and.b32  	%r1809, %r1808, 255;
	mul.wide.u32 	%rd2830, %r1809, 256;
	or.b64  	%rd2831, %rd2828, %rd2829;
	cvt.u64.u16 	%rd2832, %rs1051;
	and.b64  	%rd2833, %rd2832, 255;
	or.b64  	%rd2834, %rd2831, %rd2830;
	or.b64  	%rd2835, %rd2834, %rd2833;
	setp.lt.s64 	%p174, %rd2812, %rd2835;
$L__BB14_37:
	@%p174 bra 	$L__BB14_39;
	cvt.u64.u16 	%rd2836, %rs1051;
	and.b64  	%rd2837, %rd2836, 255;
	cvt.u32.u16 	%r1810, %rs1052;
	and.b32  	%r1811, %r1810, 255;
	mul.wide.u32 	%rd2838, %r1811, 256;
	or.b64  	%rd2839, %rd2838, %rd2837;
	cvt.u32.u16 	%r1812, %rs1053;
	and.b32  	%r1813, %r1812, 255;
	mul.wide.u32 	%rd2840, %r1813, 65536;
	or.b64  	%rd2841, %rd2839, %rd2840;
	cvt.u32.u16 	%r1814, %rs1054;
	and.b32  	%r1815, %r1814, 255;
	mul.wide.u32 	%rd2842, %r1815, 16777216;
	or.b64  	%rd2843, %rd2841, %rd2842;
	cvt.u64.u16 	%rd2844, %rs1055;
	shl.b64 	%rd2845, %rd2844, 32;
	and.b64  	%rd2846, %rd2845, 1095216660480;
	cvt.u64.u16 	%rd2847, %rs1056;
	shl.b64 	%rd2848, %rd2847, 40;
	and.b64  	%rd2849, %rd2848, 280375465082880;
	cvt.u64.u16 	%rd2850, %rs1057;
	shl.b64 	%rd2851, %rd2850, 48;
	and.b64  	%rd2852, %rd2851, 71776119061217280;
	cvt.u64.u16 	%rd2853, %rs1058;
	shl.b64 	%rd2854, %rd2853, 56;
	or.b64  	%rd2855, %rd2843, %rd2846;
	or.b64  	%rd2856, %rd2855, %rd2849;
	or.b64  	%rd2857, %rd2856, %rd2852;
	or.b64  	%rd3732, %rd2857, %rd2854;
	bra.uni 	$L__BB14_40;
$L__BB14_39:
	cvt.u64.u16 	%rd2858, %rs1027;
	and.b64  	%rd2859, %rd2858, 255;
	cvt.u32.u16 	%r1816, %rs1028;
	and.b32  	%r1817, %r1816, 255;
	mul.wide.u32 	%rd2860, %r1817, 256;
	or.b64  	%rd2861, %rd2860, %rd2859;
	cvt.u32.u16 	%r1818, %rs1029;
	and.b32  	%r1819, %r1818, 255;
	mul.wide.u32 	%rd2862, %r1819, 65536;
	or.b64  	%rd2863, %rd2861, %rd2862;
	cvt.u32.u16 	%r1820, %rs1030;
	and.b32  	%r1821, %r1820, 255;
	mul.wide.u32 	%rd2864, %r1821, 16777216;
	or.b64  	%rd2865, %rd2863, %rd2864;
	cvt.u64.u16 	%rd2866, %rs1031;
	shl.b64 	%rd2867, %rd2866, 32;
	and.b64  	%rd2868, %rd2867, 1095216660480;
	cvt.u64.u16 	%rd2869, %rs1032;
	shl.b64 	%rd2870, %rd2869, 40;
	and.b64  	%rd2871, %rd2870, 280375465082880;
	cvt.u64.u16 	%rd2872, %rs1033;
	shl.b64 	%rd2873, %rd2872, 48;
	and.b64  	%rd2874, %rd2873, 71776119061217280;
	cvt.u64.u16 	%rd2875, %rs1034;
	shl.b64 	%rd2876, %rd2875, 56;
	or.b64  	%rd2877, %rd2865, %rd2868;
	or.b64  	%rd2878, %rd2877, %rd2871;
	or.b64  	%rd2879, %rd2878, %rd2874;
	or.b64  	%rd3732, %rd2879, %rd2876;
$L__BB14_40:
	selp.u32 	%r1822, 1, 0, %p174;
	add.s32 	%r41, %r39, %r1822;
	not.pred 	%p146, %p174;
	selp.u32 	%r1823, 1, 0, %p146;
	add.s32 	%r42, %r40, %r1823;
	@%p174 bra 	$L__BB14_42;
	shl.b32 	%r1824, %r42, 3;
	add.s32 	%r1826, %r1537, %r1824;
	ld.shared.v2.b32 	{%r1827, %r1828}, [%r1826];
	bfe.u32 	%r1829, %r1827, 0, 8;
	cvt.u16.u32 	%rs1051, %r1829;
	bfe.u32 	%r1830, %r1827, 8, 8;
	cvt.u16.u32 	%rs1052, %r1830;
	bfe.u32 	%r1831, %r1827, 16, 8;
	cvt.u16.u32 	%rs1053, %r1831;
	bfe.u32 	%r1832, %r1827, 24, 8;
	cvt.u16.u32 	%rs1054, %r1832;
	bfe.u32 	%r1833, %r1828, 0, 8;
	cvt.u16.u32 	%rs1055, %r1833;
	bfe.u32 	%r1834, %r1828, 8, 8;
	cvt.u16.u32 	%rs1056, %r1834;
	bfe.u32 	%r1835, %r1828, 16, 8;
	cvt.u16.u32 	%rs1057, %r1835;
	bfe.u32 	%r1836, %r1828, 24, 8;
	cvt.u16.u32 	%rs1058, %r1836;
	bra.uni 	$L__BB14_43;
$L__BB14_42:
	shl.b32 	%r1837, %r41, 3;
	add.s32 	%r1839, %r1537, %r1837;
	ld.shared.v2.b32 	{%r1840, %r1841}, [%r1839];
	bfe.u32 	%r1842, %r1840, 0, 8;
	cvt.u16.u32 	%rs1027, %r1842;
	bfe.u32 	%r1843, %r1840, 8, 8;
	cvt.u16.u32 	%rs1028, %r1843;
	bfe.u32 	%r1844, %r1840, 16, 8;
	cvt.u16.u32 	%rs1029, %r1844;
	bfe.u32 	%r1845, %r1840, 24, 8;
	cvt.u16.u32 	%rs1030, %r1845;
	bfe.u32 	%r1846, %r1841, 0, 8;
	cvt.u16.u32 	%rs1031, %r1846;
	bfe.u32 	%r1847, %r1841, 8, 8;
	cvt.u16.u32 	%rs1032, %r1847;
	bfe.u32 	%r1848, %r1841, 16, 8;
	cvt.u16.u32 	%rs1033, %r1848;
	bfe.u32 	%r1849, %r1841, 24, 8;
	cvt.u16.u32 	%rs1034, %r1849;
$L__BB14_43:
	setp.ge.s32 	%p148, %r41, %r24;
	mov.pred 	%p175, 0;
	@%p148 bra 	$L__BB14_46;
	setp.ge.s32 	%p150, %r42, %r23;
	mov.pred 	%p175, -1;
	@%p150 bra 	$L__BB14_46;
	cvt.u64.u16 	%rd2880, %rs1034;
	shl.b64 	%rd2881, %rd2880, 56;
	cvt.u64.u16 	%rd2882, %rs1033;
	shl.b64 	%rd2883, %rd2882, 48;
	and.b64  	%rd2884, %rd2883, 71776119061217280;
	or.b64  	%rd2885, %rd2881, %rd2884;
	cvt.u64.u16 	%rd2886, %rs1032;
	shl.b64 	%rd2887, %rd2886, 40;
	and.b64  	%rd2888, %rd2887, 280375465082880;
	or.b64  	%rd2889, %rd2885, %rd2888;
	cvt.u64.u16 	%rd2890, %rs1031;
	shl.b64 	%rd2891, %rd2890, 32;
	and.b64  	%rd2892, %rd2891, 1095216660480;
	or.b64  	%rd2893, %rd2889, %rd2892;
	cvt.u32.u16 	%r1850, %rs1030;
	and.b32  	%r1851, %r1850, 255;
	mul.wide.u32 	%rd2894, %r1851, 16777216;
	or.b64  	%rd2895, %rd2893, %rd2894;
	cvt.u32.u16 	%r1852, %rs1029;
	and.b32  	%r1853, %r1852, 255;
	mul.wide.u32 	%rd2896, %r1853, 65536;
	cvt.u32.u16 	%r1854, %rs1028;
	and.b32  	%r1855, %r1854, 255;
	mul.wide.u32 	%rd2897, %r1855, 256;
	or.b64  	%rd2898, %rd2895, %rd2896;
	cvt.u64.u16 	%rd2899, %rs1027;
	and.b64  	%rd2900, %rd2899, 255;
	or.b64  	%rd2901, %rd2898, %rd2897;
	or.b64  	%rd2902, %rd2901, %rd2900;
	cvt.u64.u16 	%rd2903, %rs1058;
	shl.b64 	%rd2904, %rd2903, 56;
	cvt.u64.u16 	%rd2905, %rs1057;
	shl.b64 	%rd2906, %rd2905, 48;
	and.b64  	%rd2907, %rd2906, 71776119061217280;
	or.b64  	%rd2908, %rd2904, %rd2907;
	cvt.u64.u16 	%rd2909, %rs1056;
	shl.b64 	%rd2910, %rd2909, 40;
	and.b64  	%rd2911, %rd2910, 280375465082880;
	or.b64  	%rd2912, %rd2908, %rd2911;
	cvt.u64.u16 	%rd2913, %rs1055;
	shl.b64 	%rd2914, %rd2913, 32;
	and.b64  	%rd2915, %rd2914, 1095216660480;
	or.b64  	%rd2916, %rd2912, %rd2915;
	cvt.u32.u16 	%r1856, %rs1054;
	and.b32  	%r1857, %r1856, 255;
	mul.wide.u32 	%rd2917, %r1857, 16777216;
	or.b64  	%rd2918, %rd2916, %rd2917;
	cvt.u32.u16 	%r1858, %rs1053;
	and.b32  	%r1859, %r1858, 255;
	mul.wide.u32 	%rd2919, %r1859, 65536;
	cvt.u32.u16 	%r1860, %rs1052;
	and.b32  	%r1861, %r1860, 255;
	mul.wide.u32 	%rd2920, %r1861, 256;
	or.b64  	%rd2921, %rd2918, %rd2919;
	cvt.u64.u16 	%rd2922, %rs1051;
	and.b64  	%rd2923, %rd2922, 255;
	or.b64  	%rd2924, %rd2921, %rd2920;
	or.b64  	%rd2925, %rd2924, %rd2923;
	setp.lt.s64 	%p175, %rd2902, %rd2925;
$L__BB14_46:
	@%p175 bra 	$L__BB14_48;
	cvt.u64.u16 	%rd2926, %rs1051;
	and.b64  	%rd2927, %rd2926, 255;
	cvt.u32.u16 	%r1862, %rs1052;
	and.b32  	%r1863, %r1862, 255;
	mul.wide.u32 	%rd2928, %r1863, 256;
	or.b64  	%rd2929, %rd2928, %rd2927;
	cvt.u32.u16 	%r1864, %rs1053;
	and.b32  	%r1865, %r1864, 255;
	mul.wide.u32 	%rd2930, %r1865, 65536;
	or.b64  	%rd2931, %rd2929, %rd2930;
	cvt.u32.u16 	%r1866, %rs1054;
	and.b32  	%r1867, %r1866, 255;
	mul.wide.u32 	%rd2932, %r1867, 16777216;
	or.b64  	%rd2933, %rd2931, %rd2932;
	cvt.u64.u16 	%rd2934, %rs1055;
	shl.b64 	%rd2935, %rd2934, 32;
	and.b64  	%rd2936, %rd2935, 1095216660480;
	cvt.u64.u16 	%rd2937, %rs1056;
	shl.b64 	%rd2938, %rd2937, 40;
	and.b64  	%rd2939, %rd2938, 280375465082880;
	cvt.u64.u16 	%rd2940, %rs1057;
	shl.b64 	%rd2941, %rd2940, 48;
	and.b64  	%rd2942, %rd2941, 71776119061217280;
	cvt.u64.u16 	%rd2943, %rs1058;
	shl.b64 	%rd2944, %rd2943, 56;
	or.b64  	%rd2945, %rd2933, %rd2936;
	or.b64  	%rd2946, %rd2945, %rd2939;
	or.b64  	%rd2947, %rd2946, %rd2942;
	or.b64  	%rd3733, %rd2947, %rd2944;
	bra.uni 	$L__BB14_49;
$L__BB14_48:
	cvt.u64.u16 	%rd2948, %rs1027;
	and.b64  	%rd2949, %rd2948, 255;
	cvt.u32.u16 	%r1868, %rs1028;
	and.b32  	%r1869, %r1868, 255;
	mul.wide.u32 	%rd2950, %r1869, 256;
	or.b64  	%rd2951, %rd2950, %rd2949;
	cvt.u32.u16 	%r1870, %rs1029;
	and.b32  	%r1871, %r1870, 255;
	mul.wide.u32 	%rd2952, %r1871, 65536;
	or.b64  	%rd2953, %rd2951, %rd2952;
	cvt.u32.u16 	%r1872, %rs1030;
	and.b32  	%r1873, %r1872, 255;
	mul.wide.u32 	%rd2954, %r1873, 16777216;
	or.b64  	%rd2955, %rd2953, %rd2954;
	cvt.u64.u16 	%rd2956, %rs1031;
	shl.b64 	%rd2957, %rd2956, 32;
	and.b64  	%rd2958, %rd2957, 1095216660480;
	cvt.u64.u16 	%rd2959, %rs1032;
	shl.b64 	%rd2960, %rd2959, 40;
	and.b64  	%rd2961, %rd2960, 280375465082880;
	cvt.u64.u16 	%rd2962, %rs1033;
	shl.b64 	%rd2963, %rd2962, 48;
	and.b64  	%rd2964, %rd2963, 71776119061217280;
	cvt.u64.u16 	%rd2965, %rs1034;
	shl.b64 	%rd2966, %rd2965, 56;
	or.b64  	%rd2967, %rd2955, %rd2958;
	or.b64  	%rd2968, %rd2967, %rd2961;
	or.b64  	%rd2969, %rd2968, %rd2964;
	or.b64  	%rd3733, %rd2969, %rd2966;
$L__BB14_49:
	selp.u32 	%r1874, 1, 0, %p175;
	add.s32 	%r43, %r41, %r1874;
	not.pred 	%p151, %p175;
	selp.u32 	%r1875, 1, 0, %p151;
	add.s32 	%r44, %r42, %r1875;
	@%p175 bra 	$L__BB14_51;
	shl.b32 	%r1876, %r44, 3;
	add.s32 	%r1878, %r1537, %r1876;
	ld.shared.v2.b32 	{%r1879, %r1880}, [%r1878];
	bfe.u32 	%r1881, %r1879, 0, 8;
	cvt.u16.u32 	%rs1051, %r1881;
	bfe.u32 	%r1882, %r1879, 8, 8;
	cvt.u16.u32 	%rs1052, %r1882;
	bfe.u32 	%r1883, %r1879, 16, 8;
	cvt.u16.u32 	%rs1053, %r1883;
	bfe.u32 	%r1884, %r1879, 24, 8;
	cvt.u16.u32 	%rs1054, %r1884;
	bfe.u32 	%r1885, %r1880, 0, 8;
	cvt.u16.u32 	%rs1055, %r1885;
	bfe.u32 	%r1886, %r1880, 8, 8;
	cvt.u16.u32 	%rs1056, %r1886;
	bfe.u32 	%r1887, %r1880, 16, 8;
	cvt.u16.u32 	%rs1057, %r1887;
	bfe.u32 	%r1888, %r1880, 24, 8;
	cvt.u16.u32 	%rs1058, %r1888;
	bra.uni 	$L__BB14_52;
$L__BB14_51:
	shl.b32 	%r1889, %r43, 3;
	add.s32 	%r1891, %r1537, %r1889;
	ld.shared.v2.b32 	{%r1892, %r1893}, [%r1891];
	bfe.u32 	%r1894, %r1892, 0, 8;
	cvt.u16.u32 	%rs1027, %r1894;
	bfe.u32 	%r1895, %r1892, 8, 8;
	cvt.u16.u32 	%rs1028, %r1895;
	bfe.u32 	%r1896, %r1892, 16, 8;
	cvt.u16.u32 	%rs1029, %r1896;
	bfe.u32 	%r1897, %r1892, 24, 8;
	cvt.u16.u32 	%rs1030, %r1897;
	bfe.u32 	%r1898, %r1893, 0, 8;
	cvt.u16.u32 	%rs1031, %r1898;
	bfe.u32 	%r1899, %r1893, 8, 8;
	cvt.u16.u32 	%rs1032, %r1899;
	bfe.u32 	%r1900, %r1893, 16, 8;
	cvt.u16.u32 	%rs1033, %r1900;
	bfe.u32 	%r1901, %r1893, 24, 8;
	cvt.u16.u32 	%rs1034, %r1901;
$L__BB14_52:
	setp.ge.s32 	%p153, %r43, %r24;
	mov.pred 	%p176, 0;
	@%p153 bra 	$L__BB14_55;
	setp.ge.s32 	%p155, %r44, %r23;
	mov.pred 	%p176, -1;
	@%p155 bra 	$L__BB14_55;
	cvt.u64.u16 	%rd2970, %rs1034;
	shl.b64 	%rd2971, %rd2970, 56;
	cvt.u64.u16 	%rd2972, %rs1033;
	shl.b64 	%rd2973, %rd2972, 48;
	and.b64  	%rd2974, %rd2973, 71776119061217280;
	or.b64  	%rd2975, %rd2971, %rd2974;
	cvt.u64.u16 	%rd2976, %rs1032;
	shl.b64 	%rd2977, %rd2976, 40;
	and.b64  	%rd2978, %rd2977, 280375465082880;
	or.b64  	%rd2979, %rd2975, %rd2978;
	cvt.u64.u16 	%rd2980, %rs1031;
	shl.b64 	%rd2981, %rd2980, 32;
	and.b64  	%rd2982, %rd2981, 1095216660480;
	or.b64  	%rd2983, %rd2979, %rd2982;
	cvt.u32.u16 	%r1902, %rs1030;
	and.b32  	%r1903, %r1902, 255;
	mul.wide.u32 	%rd2984, %r1903, 16777216;
	or.b64  	%rd2985, %rd2983, %rd2984;
	cvt.u32.u16 	%r1904, %rs1029;
	and.b32  	%r1905, %r1904, 255;
	mul.wide.u32 	%rd2986, %r1905, 65536;
	cvt.u32.u16 	%r1906, %rs1028;
	and.b32  	%r1907, %r1906, 255;
	mul.wide.u32 	%rd2987, %r1907, 256;
	or.b64  	%rd2988, %rd2985, %rd2986;
	cvt.u64.u16 	%rd2989, %rs1027;
	and.b64  	%rd2990, %rd2989, 255;
	or.b64  	%rd2991, %rd2988, %rd2987;
	or.b64  	%rd2992, %rd2991, %rd2990;
	cvt.u64.u16 	%rd2993, %rs1058;
	shl.b64 	%rd2994, %rd2993, 56;
	cvt.u64.u16 	%rd2995, %rs1057;
	shl.b64 	%rd2996, %rd2995, 48;
	and.b64  	%rd2997, %rd2996, 71776119061217280;
	or.b64  	%rd2998, %rd2994, %rd2997;
	cvt.u64.u16 	%rd2999, %rs1056;
	shl.b64 	%rd3000, %rd2999, 40;
	and.b64  	%rd3001, %rd3000, 280375465082880;
	or.b64  	%rd3002, %rd2998, %rd3001;
	cvt.u64.u16 	%rd3003, %rs1055;
	shl.b64 	%rd3004, %rd3003, 32;
	and.b64  	%rd3005, %rd3004, 1095216660480;
	or.b64  	%rd3006, %rd3002, %rd3005;
	cvt.u32.u16 	%r1908, %rs1054;
	and.b32  	%r1909, %r1908, 255;
	mul.wide.u32 	%rd3007, %r1909, 16777216;
	or.b64  	%rd3008, %rd3006, %rd3007;
	cvt.u32.u16 	%r1910, %rs1053;
	and.b32  	%r1911, %r1910, 255;
	mul.wide.u32 	%rd3009, %r1911, 65536;
	cvt.u32.u16 	%r1912, %rs1052;
	and.b32  	%r1913, %r1912, 255;
	mul.wide.u32 	%rd3010, %r1913, 256;
	or.b64  	%rd3011, %rd3008, %rd3009;
	cvt.u64.u16 	%rd3012, %rs1051;
	and.b64  	%rd3013, %rd3012, 255;
	or.b64  	%rd3014, %rd3011, %rd3010;
	or.b64  	%rd3015, %rd3014, %rd3013;
	setp.lt.s64 	%p176, %rd2992, %rd3015;
$L__BB14_55:
	@%p176 bra 	$L__BB14_57;
	cvt.u64.u16 	%rd3016, %rs1051;
	and.b64  	%rd3017, %rd3016, 255;
	cvt.u32.u16 	%r1914, %rs1052;
	and.b32  	%r1915, %r1914, 255;
	mul.wide.u32 	%rd3018, %r1915, 256;
	or.b64  	%rd3019, %rd3018, %rd3017;
	cvt.u32.u16 	%r1916, %rs1053;
	and.b32  	%r1917, %r1916, 255;
	mul.wide.u32 	%rd3020, %r1917, 65536;
	or.b64  	%rd3021, %rd3019, %rd3020;
	cvt.u32.u16 	%r1918, %rs1054;
	and.b32  	%r1919, %r1918, 255;
	mul.wide.u32 	%rd3022, %r1919, 16777216;
	or.b64  	%rd3023, %rd3021, %rd3022;
	cvt.u64.u16 	%rd3024, %rs1055;
	shl.b64 	%rd3025, %rd3024, 32;
	and.b64  	%rd3026, %rd3025, 1095216660480;
	cvt.u64.u16 	%rd3027, %rs1056;
	shl.b64 	%rd3028, %rd3027, 40;
	and.b64  	%rd3029, %rd3028, 280375465082880;
	cvt.u64.u16 	%rd3030, %rs1057;
	shl.b64 	%rd3031, %rd3030, 48;
	and.b64  	%rd3032, %rd3031, 71776119061217280;
	cvt.u64.u16 	%rd3033, %rs1058;
	shl.b64 	%rd3034, %rd3033, 56;
	or.b64  	%rd3035, %rd3023, %rd3026;
	or.b64  	%rd3036, %rd3035, %rd3029;
	or.b64  	%rd3037, %rd3036, %rd3032;
	or.b64  	%rd3734, %rd3037, %rd3034;
	bra.uni 	$L__BB14_58;
$L__BB14_57:
	cvt.u64.u16 	%rd3038, %rs1027;
	and.b64  	%rd3039, %rd3038, 255;
	cvt.u32.u16 	%r1920, %rs1028;
	and.b32  	%r1921, %r1920, 255;
	mul.wide.u32 	%rd3040, %r1921, 256;
	or.b64  	%rd3041, %rd3040, %rd3039;
	cvt.u32.u16 	%r1922, %rs1029;
	and.b32  	%r1923, %r1922, 255;
	mul.wide.u32 	%rd3042, %r1923, 65536;
	or.b64  	%rd3043, %rd3041, %rd3042;
	cvt.u32.u16 	%r1924, %rs1030;
	and.b32  	%r1925, %r1924, 255;
	mul.wide.u32 	%rd3044, %r1925, 16777216;
	or.b64  	%rd3045, %rd3043, %rd3044;
	cvt.u64.u16 	%rd3046, %rs1031;
	shl.b64 	%rd3047, %rd3046, 32;
	and.b64  	%rd3048, %rd3047, 1095216660480;
	cvt.u64.u16 	%rd3049, %rs1032;
	shl.b64 	%rd3050, %rd3049, 40;
	and.b64  	%rd3051, %rd3050, 280375465082880;
	cvt.u64.u16 	%rd3052, %rs1033;
	shl.b64 	%rd3053, %rd3052, 48;
	and.b64  	%rd3054, %rd3053, 71776119061217280;
	cvt.u64.u16 	%rd3055, %rs1034;
	shl.b64 	%rd3056, %rd3055, 56;
	or.b64  	%rd3057, %rd3045, %rd3048;
	or.b64  	%rd3058, %rd3057, %rd3051;
	or.b64  	%rd3059, %rd3058, %rd3054;
	or.b64  	%rd3734, %rd3059, %rd3056;
$L__BB14_58:
	selp.u32 	%r1926, 1, 0, %p176;
	add.s32 	%r45, %r43, %r1926;
	not.pred 	%p156, %p176;
	selp.u32 	%r1927, 1, 0, %p156;
	add.s32 	%r46, %r44, %r1927;
	@%p176 bra 	$L__BB14_60;
	shl.b32 	%r1928, %r46, 3;
	add.s32 	%r1930, %r1537, %r1928;
	ld.shared.v2.b32 	{%r1931, %r1932}, [%r1930];
	bfe.u32 	%r1933, %r1931, 0, 8;
	cvt.u16.u32 	%rs1051, %r1933;
	bfe.u32 	%r1934, %r1931, 8, 8;
	cvt.u16.u32 	%rs1052, %r1934;
	bfe.u32 	%r1935, %r1931, 16, 8;
	cvt.u16.u32 	%rs1053, %r1935;
	bfe.u32 	%r1936, %r1931, 24, 8;
	cvt.u16.u32 	%rs1054, %r1936;
	bfe.u32 	%r1937, %r1932, 0, 8;
	cvt.u16.u32 	%rs1055, %r1937;
	bfe.u32 	%r1938, %r1932, 8, 8;
	cvt.u16.u32 	%rs1056, %r1938;
	bfe.u32 	%r1939, %r1932, 16, 8;
	cvt.u16.u32 	%rs1057, %r1939;
	bfe.u32 	%r1940, %r1932, 24, 8;
	cvt.u16.u32 	%rs1058, %r1940;
	bra.uni 	$L__BB14_61;
$L__BB14_60:
	shl.b32 	%r1941, %r45, 3;
	add.s32 	%r1943, %r1537, %r1941;
	ld.shared.v2.b32 	{%r1944, %r1945}, [%r1943];
	bfe.u32 	%r1946, %r1944, 0, 8;
	cvt.u16.u32 	%rs1027, %r1946;
	bfe.u32 	%r1947, %r1944, 8, 8;
	cvt.u16.u32 	%rs1028, %r1947;
	bfe.u32 	%r1948, %r1944, 16, 8;
	cvt.u16.u32 	%rs1029, %r1948;
	bfe.u32 	%r1949, %r1944, 24, 8;
	cvt.u16.u32 	%rs1030, %r1949;
	bfe.u32 	%r1950, %r1945, 0, 8;
	cvt.u16.u32 	%rs1031, %r1950;
	bfe.u32 	%r1951, %r1945, 8, 8;
	cvt.u16.u32 	%rs1032, %r1951;
	bfe.u32 	%r1952, %r1945, 16, 8;
	cvt.u16.u32 	%rs1033, %r1952;
	bfe.u32 	%r1953, %r1945, 24, 8;
	cvt.u16.u32 	%rs1034, %r1953;
$L__BB14_61:
	setp.ge.s32 	%p158, %r45, %r24;
	mov.pred 	%p177, 0;
	@%p158 bra 	$L__BB14_64;
	setp.ge.s32 	%p160, %r46, %r23;
	mov.pred 	%p177, -1;
	@%p160 bra 	$L__BB14_64;
	cvt.u64.u16 	%rd3060, %rs1034;
	shl.b64 	%rd3061, %rd3060, 56;
	cvt.u64.u16 	%rd3062, %rs1033;
	shl.b64 	%rd3063, %rd3062, 48;
	and.b64  	%rd3064, %rd3063, 71776119061217280;
	or.b64  	%rd3065, %rd3061, %rd3064;
	cvt.u64.u16 	%rd3066, %rs1032;
	shl.b64 	%rd3067, %rd3066, 40;
	and.b64  	%rd3068, %rd3067, 280375465082880;
	or.b64  	%rd3069, %rd3065, %rd3068;
	cvt.u64.u16 	%rd3070, %rs1031;
	shl.b64 	%rd3071, %rd3070, 32;
	and.b64  	%rd3072, %rd3071, 1095216660480;
	or.b64  	%rd3073, %rd3069, %rd3072;
	cvt.u32.u16 	%r1954, %rs1030;
	and.b32  	%r1955, %r1954, 255;
	mul.wide.u32 	%rd3074, %r1955, 16777216;
	or.b64  	%rd3075, %rd3073, %rd3074;
	cvt.u32.u16 	%r1956, %rs1029;
	and.b32  	%r1957, %r1956, 255;
	mul.wide.u32 	%rd3076, %r1957, 65536;
	cvt.u32.u16 	%r1958, %rs1028;
	and.b32  	%r1959, %r1958, 255;
	mul.wide.u32 	%rd3077, %r1959, 256;
	or.b64  	%rd3078, %rd3075, %rd3076;
	cvt.u64.u16 	%rd3079, %rs1027;
	and.b64  	%rd3080, %rd3079, 255;
	or.b64  	%rd3081, %rd3078, %rd3077;
	or.b64  	%rd3082, %rd3081, %rd3080;
	cvt.u64.u16 	%rd3083, %rs1058;
	shl.b64 	%rd3084, %rd3083, 56;
	cvt.u64.u16 	%rd3085, %rs1057;
	shl.b64 	%rd3086, %rd3085, 48;
	and.b64  	%rd3087, %rd3086, 71776119061217280;
	or.b64  	%rd3088, %rd3084, %rd3087;
	cvt.u64.u16 	%rd3089, %rs1056;
	shl.b64 	%rd3090, %rd3089, 40;
	and.b64  	%rd3091, %rd3090, 280375465082880;
	or.b64  	%rd3092, %rd3088, %rd3091;
	cvt.u64.u16 	%rd3093, %rs1055;
	shl.b64 	%rd3094, %rd3093, 32;
	and.b64  	%rd3095, %rd3094, 1095216660480;
	or.b64  	%rd3096, %rd3092, %rd3095;
	cvt.u32.u16 	%r1960, %rs1054;
	and.b32  	%r1961, %r1960, 255;
	mul.wide.u32 	%rd3097, %r1961, 16777216;
	or.b64  	%rd3098, %rd3096, %rd3097;
	cvt.u32.u16 	%r1962, %rs1053;
	and.b32  	%r1963, %r1962, 255;
	mul.wide.u32 	%rd3099, %r1963, 65536;
	cvt.u32.u16 	%r1964, %rs1052;
	and.b32  	%r1965, %r1964, 255;
	mul.wide.u32 	%rd3100, %r1965, 256;
	or.b64  	%rd3101, %rd3098, %rd3099;
	cvt.u64.u16 	%rd3102, %rs1051;
	and.b64  	%rd3103, %rd3102, 255;
	or.b64  	%rd3104, %rd3101, %rd3100;
	or.b64  	%rd3105, %rd3104, %rd3103;
	setp.lt.s64 	%p177, %rd3082, %rd3105;
$L__BB14_64:
	@%p177 bra 	$L__BB14_66;
	cvt.u64.u16 	%rd3106, %rs1051;
	and.b64  	%rd3107, %rd3106, 255;
	cvt.u32.u16 	%r1966, %rs1052;
	and.b32  	%r1967, %r1966, 255;
	mul.wide.u32 	%rd3108, %r1967, 256;
	or.b64  	%rd3109, %rd3108, %rd3107;
	cvt.u32.u16 	%r1968, %rs1053;
	and.b32  	%r1969, %r1968, 255;
	mul.wide.u32 	%rd3110, %r1969, 65536;
	or.b64  	%rd3111, %rd3109, %rd3110;
	cvt.u32.u16 	%r1970, %rs1054;
	and.b32  	%r1971, %r1970, 255;
	mul.wide.u32 	%rd3112, %r1971, 16777216;
	or.b64  	%rd3113, %rd3111, %rd3112;
	cvt.u64.u16 	%rd3114, %rs1055;
	shl.b64 	%rd3115, %rd3114, 32;
	and.b64  	%rd3116, %rd3115, 1095216660480;
	cvt.u64.u16 	%rd3117, %rs1056;
	shl.b64 	%rd3118, %rd3117, 40;
	and.b64  	%rd3119, %rd3118, 280375465082880;
	cvt.u64.u16 	%rd3120, %rs1057;
	shl.b64 	%rd3121, %rd3120, 48;
	and.b64  	%rd3122, %rd3121, 71776119061217280;
	cvt.u64.u16 	%rd3123, %rs1058;
	shl.b64 	%rd3124, %rd3123, 56;
	or.b64  	%rd3125, %rd3113, %rd3116;
	or.b64  	%rd3126, %rd3125, %rd3119;
	or.b64  	%rd3127, %rd3126, %rd3122;
	or.b64  	%rd3735, %rd3127, %rd3124;
	bra.uni 	$L__BB14_67;
$L__BB14_66:
	cvt.u64.u16 	%rd3128, %rs1027;
	and.b64  	%rd3129, %rd3128, 255;
	cvt.u32.u16 	%r1972, %rs1028;
	and.b32  	%r1973, %r1972, 255;
	mul.wide.u32 	%rd3130, %r1973, 256;
	or.b64  	%rd3131, %rd3130, %rd3129;
	cvt.u32.u16 	%r1974, %rs1029;
	and.b32  	%r1975, %r1974, 255;
	mul.wide.u32 	%rd3132, %r1975, 65536;
	or.b64  	%rd3133, %rd3131, %rd3132;
	cvt.u32.u16 	%r1976, %rs1030;
	and.b32  	%r1977, %r1976, 255;
	mul.wide.u32 	%rd3134, %r1977, 16777216;
	or.b64  	%rd3135, %rd3133, %rd3134;
	cvt.u64.u16 	%rd3136, %rs1031;
	shl.b64 	%rd3137, %rd3136, 32;
	and.b64  	%rd3138, %rd3137, 1095216660480;
	cvt.u64.u16 	%rd3139, %rs1032;
	shl.b64 	%rd3140, %rd3139, 40;
	and.b64  	%rd3141, %rd3140, 280375465082880;
	cvt.u64.u16 	%rd3142, %rs1033;
	shl.b64 	%rd3143, %rd3142, 48;
	and.b64  	%rd3144, %rd3143, 71776119061217280;
	cvt.u64.u16 	%rd3145, %rs1034;
	shl.b64 	%rd3146, %rd3145, 56;
	or.b64  	%rd3147, %rd3135, %rd3138;
	or.b64  	%rd3148, %rd3147, %rd3141;
	or.b64  	%rd3149, %rd3148, %rd3144;
	or.b64  	%rd3735, %rd3149, %rd3146;
$L__BB14_67:
	selp.u32 	%r1978, 1, 0, %p177;
	add.s32 	%r47, %r45, %r1978;
	not.pred 	%p161, %p177;
	selp.u32 	%r1979, 1, 0, %p161;
	add.s32 	%r48, %r46, %r1979;
	@%p177 bra 	$L__BB14_69;
	shl.b32 	%r1980, %r48, 3;
	add.s32 	%r1982, %r1537, %r1980;
	ld.shared.v2.b32 	{%r1983, %r1984}, [%r1982];
	bfe.u32 	%r1985, %r1983, 0, 8;
	cvt.u16.u32 	%rs1051, %r1985;
	bfe.u32 	%r1986, %r1983, 8, 8;
	cvt.u16.u32 	%rs1052, %r1986;
	bfe.u32 	%r1987, %r1983, 16, 8;
	cvt.u16.u32 	%rs1053, %r1987;
	bfe.u32 	%r1988, %r1983, 24, 8;
	cvt.u16.u32 	%rs1054, %r1988;
	bfe.u32 	%r1989, %r1984, 0, 8;
	cvt.u16.u32 	%rs1055, %r1989;
	bfe.u32 	%r1990, %r1984, 8, 8;
	cvt.u16.u32 	%rs1056, %r1990;
	bfe.u32 	%r1991, %r1984, 16, 8;
	cvt.u16.u32 	%rs1057, %r1991;
	bfe.u32 	%r1992, %r1984, 24, 8;
	cvt.u16.u32 	%rs1058, %r1992;
	bra.uni 	$L__BB14_70;
$L__BB14_69:
	shl.b32 	%r1993, %r47, 3;
	add.s32 	%r1995, %r1537, %r1993;
	ld.shared.v2.b32 	{%r1996, %r1997}, [%r1995];
	bfe.u32 	%r1998, %r1996, 0, 8;
	cvt.u16.u32 	%rs1027, %r1998;
	bfe.u32 	%r1999, %r1996, 8, 8;
	cvt.u16.u32 	%rs1028, %r1999;
	bfe.u32 	%r2000, %r1996, 16, 8;
	cvt.u16.u32 	%rs1029, %r2000;
	bfe.u32 	%r2001, %r1996, 24, 8;
	cvt.u16.u32 	%rs1030, %r2001;
	bfe.u32 	%r2002, %r1997, 0, 8;
	cvt.u16.u32 	%rs1031, %r2002;
	bfe.u32 	%r2003, %r1997, 8, 8;
	cvt.u16.u32 	%rs1032, %r2003;
	bfe.u32 	%r2004, %r1997, 16, 8;
	cvt.u16.u32 	%rs1033, %r2004;
	bfe.u32 	%r2005, %r1997, 24, 8;
	cvt.u16.u32 	%rs1034, %r2005;
$L__BB14_70:
	setp.ge.s32 	%p163, %r47, %r24;
	mov.pred 	%p178, 0;
	@%p163 bra 	$L__BB14_73;
	setp.ge.s32 	%p165, %r48, %r23;
	mov.pred 	%p178, -1;
	@%p165 bra 	$L__BB14_73;
	cvt.u64.u16 	%rd3150, %rs1034;
	shl.b64 	%rd3151, %rd3150, 56;
	cvt.u64.u16 	%rd3152, %rs1033;
	shl.b64 	%rd3153, %rd3152, 48;
	and.b64  	%rd3154, %rd3153, 71776119061217280;
	or.b64  	%rd3155, %rd3151, %rd3154;
	cvt.u64.u16 	%rd3156, %rs1032;
	shl.b64 	%rd3157, %rd3156, 40;
	and.b64  	%rd3158, %rd3157, 280375465082880;
	or.b64  	%rd3159, %rd3155, %rd3158;
	cvt.u64.u16 	%rd3160, %rs1031;
	shl.b64 	%rd3161, %rd3160, 32;
	and.b64  	%rd3162, %rd3161, 1095216660480;
	or.b64  	%rd3163, %rd3159, %rd3162;
	cvt.u32.u16 	%r2006, %rs1030;
	and.b32  	%r2007, %r2006, 255;
	mul.wide.u32 	%rd3164, %r2007, 16777216;
	or.b64  	%rd3165, %rd3163, %rd3164;
	cvt.u32.u16 	%r2008, %rs1029;
	and.b32  	%r2009, %r2008, 255;
	mul.wide.u32 	%rd3166, %r2009, 65536;
	cvt.u32.u16 	%r2010, %rs1028;
	and.b32  	%r2011, %r2010, 255;
	mul.wide.u32 	%rd3167, %r2011, 256;
	or.b64  	%rd3168, %rd3165, %rd3166;
	cvt.u64.u16 	%rd3169, %rs1027;
	and.b64  	%rd3170, %rd3169, 255;
	or.b64  	%rd3171, %rd3168, %rd3167;
	or.b64  	%rd3172, %rd3171, %rd3170;
	cvt.u64.u16 	%rd3173, %rs1058;
	shl.b64 	%rd3174, %rd3173, 56;
	cvt.u64.u16 	%rd3175, %rs1057;
	shl.b64 	%rd3176, %rd3175, 48;
	and.b64  	%rd3177, %rd3176, 71776119061217280;
	or.b64  	%rd3178, %rd3174, %rd3177;
	cvt.u64.u16 	%rd3179, %rs1056;
	shl.b64 	%rd3180, %rd3179, 40;
	and.b64  	%rd3181, %rd3180, 280375465082880;
	or.b64  	%rd3182, %rd3178, %rd3181;
	cvt.u64.u16 	%rd3183, %rs1055;
	shl.b64 	%rd3184, %rd3183, 32;
	and.b64  	%rd3185, %rd3184, 1095216660480;
	or.b64  	%rd3186, %rd3182, %rd3185;
	cvt.u32.u16 	%r2012, %rs1054;
	and.b32  	%r2013, %r2012, 255;
	mul.wide.u32 	%rd3187, %r2013, 16777216;
	or.b64  	%rd3188, %rd3186, %rd3187;
	cvt.u32.u16 	%r2014, %rs1053;
	and.b32  	%r2015, %r2014, 255;
	mul.wide.u32 	%rd3189, %r2015, 65536;
	cvt.u32.u16 	%r2016, %rs1052;
	and.b32  	%r2017, %r2016, 255;
	mul.wide.u32 	%rd3190, %r2017, 256;
	or.b64  	%rd3191, %rd3188, %rd3189;
	cvt.u64.u16 	%rd3192, %rs1051;
	and.b64  	%rd3193, %rd3192, 255;
	or.b64  	%rd3194, %rd3191, %rd3190;
	or.b64  	%rd3195, %rd3194, %rd3193;
	setp.lt.s64 	%p178, %rd3172, %rd3195;
$L__BB14_73:
	@%p178 bra 	$L__BB14_75;
	cvt.u64.u16 	%rd3196, %rs1051;
	and.b64  	%rd3197, %rd3196, 255;
	cvt.u32.u16 	%r2018, %rs1052;
	and.b32  	%r2019, %r2018, 255;
	mul.wide.u32 	%rd3198, %r2019, 256;
	or.b64  	%rd3199, %rd3198, %rd3197;
	cvt.u32.u16 	%r2020, %rs1053;
	and.b32  	%r2021, %r2020, 255;
	mul.wide.u32 	%rd3200, %r2021, 65536;
	or.b64  	%rd3201, %rd3199, %rd3200;
	cvt.u32.u16 	%r2022, %rs1054;
	and.b32  	%r2023, %r2022, 255;
	mul.wide.u32 	%rd3202, %r2023, 16777216;
	or.b64  	%rd3203, %rd3201, %rd3202;
	cvt.u64.u16 	%rd3204, %rs1055;
	shl.b64 	%rd3205, %rd3204, 32;
	and.b64  	%rd3206, %rd3205, 1095216660480;
	cvt.u64.u16 	%rd3207, %rs1056;
	shl.b64 	%rd3208, %rd3207, 40;
	and.b64  	%rd3209, %rd3208, 280375465082880;
	cvt.u64.u16 	%rd3210, %rs1057;
	shl.b64 	%rd3211, %rd3210, 48;
	and.b64  	%rd3212, %rd3211, 71776119061217280;
	cvt.u64.u16 	%rd3213, %rs1058;
	shl.b64 	%rd3214, %rd3213, 56;
	or.b64  	%rd3215, %rd3203, %rd3206;
	or.b64  	%rd3216, %rd3215, %rd3209;
	or.b64  	%rd3217, %rd3216, %rd3212;
	or.b64  	%rd3736, %rd3217, %rd3214;
	bra.uni 	$L__BB14_76;
$L__BB14_75:
	cvt.u64.u16 	%rd3218, %rs1027;
	and.b64  	%rd3219, %rd3218, 255;
	cvt.u32.u16 	%r2024, %rs1028;
	and.b32  	%r2025, %r2024, 255;
	mul.wide.u32 	%rd3220, %r2025, 256;
	or.b64  	%rd3221, %rd3220, %rd3219;
	cvt.u32.u16 	%r2026, %rs1029;
	and.b32  	%r2027, %r2026, 255;
	mul.wide.u32 	%rd3222, %r2027, 65536;
	or.b64  	%rd3223, %rd3221, %rd3222;
	cvt.u32.u16 	%r2028, %rs1030;
	and.b32  	%r2029, %r2028, 255;
	mul.wide.u32 	%rd3224, %r2029, 16777216;
	or.b64  	%rd3225, %rd3223, %rd3224;
	cvt.u64.u16 	%rd3226, %rs1031;
	shl.b64 	%rd3227, %rd3226, 32;
	and.b64  	%rd3228, %rd3227, 1095216660480;
	cvt.u64.u16 	%rd3229, %rs1032;
	shl.b64 	%rd3230, %rd3229, 40;
	and.b64  	%rd3231, %rd3230, 280375465082880;
	cvt.u64.u16 	%rd3232, %rs1033;
	shl.b64 	%rd3233, %rd3232, 48;
	and.b64  	%rd3234, %rd3233, 71776119061217280;
	cvt.u64.u16 	%rd3235, %rs1034;
	shl.b64 	%rd3236, %rd3235, 56;
	or.b64  	%rd3237, %rd3225, %rd3228;
	or.b64  	%rd3238, %rd3237, %rd3231;
	or.b64  	%rd3239, %rd3238, %rd3234;
	or.b64  	%rd3736, %rd3239, %rd3236;
$L__BB14_76:
	selp.u32 	%r2030, 1, 0, %p178;
	add.s32 	%r49, %r47, %r2030;
	not.pred 	%p166, %p178;
	selp.u32 	%r2031, 1, 0, %p166;
	add.s32 	%r50, %r48, %r2031;
	@%p178 bra 	$L__BB14_78;
	shl.b32 	%r2032, %r50, 3;
	add.s32 	%r2034, %r1537, %r2032;
	ld.shared.v2.b32 	{%r2035, %r2036}, [%r2034];
	bfe.u32 	%r2037, %r2035, 0, 8;
	cvt.u16.u32 	%rs1051, %r2037;
	bfe.u32 	%r2038, %r2035, 8, 8;
	cvt.u16.u32 	%rs1052, %r2038;
	bfe.u32 	%r2039, %r2035, 16, 8;
	cvt.u16.u32 	%rs1053, %r2039;
	bfe.u32 	%r2040, %r2035, 24, 8;
	cvt.u16.u32 	%rs1054, %r2040;
	bfe.u32 	%r2041, %r2036, 0, 8;
	cvt.u16.u32 	%rs1055, %r2041;
	bfe.u32 	%r2042, %r2036, 8, 8;
	cvt.u16.u32 	%rs1056, %r2042;
	bfe.u32 	%r2043, %r2036, 16, 8;
	cvt.u16.u32 	%rs1057, %r2043;
	bfe.u32 	%r2044, %r2036, 24, 8;
	cvt.u16.u32 	%rs1058, %r2044;
	bra.uni 	$L__BB14_79;
$L__BB14_78:
	shl.b32 	%r2045, %r49, 3;
	add.s32 	%r2047, %r1537, %r2045;
	ld.shared.v2.b32 	{%r2048, %r2049}, [%r2047];
	bfe.u32 	%r2050, %r2048, 0, 8;
	cvt.u16.u32 	%rs1027, %r2050;
	bfe.u32 	%r2051, %r2048, 8, 8;
	cvt.u16.u32 	%rs1028, %r2051;
	bfe.u32 	%r2052, %r2048, 16, 8;
	cvt.u16.u32 	%rs1029, %r2052;
	bfe.u32 	%r2053, %r2048, 24, 8;
	cvt.u16.u32 	%rs1030, %r2053;
	bfe.u32 	%r2054, %r2049, 0, 8;
	cvt.u16.u32 	%rs1031, %r2054;
	bfe.u32 	%r2055, %r2049, 8, 8;
	cvt.u16.u32 	%rs1032, %r2055;
	bfe.u32 	%r2056, %r2049, 16, 8;
	cvt.u16.u32 	%rs1033, %r2056;
	bfe.u32 	%r2057, %r2049, 24, 8;
	cvt.u16.u32 	%rs1034, %r2057;
$L__BB14_79:
	setp.ge.s32 	%p167, %r49, %r24;
	@%p167 bra 	$L__BB14_82;
	setp.ge.s32 	%p168, %r50, %r23;
	@%p168 bra 	$L__BB14_83;
	cvt.u64.u16 	%rd3240, %rs1034;
	shl.b64 	%rd3241, %rd3240, 56;
	cvt.u64.u16 	%rd3242, %rs1033;
	shl.b64 	%rd3243, %rd3242, 48;
	and.b64  	%rd3244, %rd3243, 71776119061217280;
	or.b64  	%rd3245, %rd3241, %rd3244;
	cvt.u64.u16 	%rd3246, %rs1032;
	shl.b64 	%rd3247, %rd3246, 40;
	and.b64  	%rd3248, %rd3247, 280375465082880;
	or.b64  	%rd3249, %rd3245, %rd3248;
	cvt.u64.u16 	%rd3250, %rs1031;
	shl.b64 	%rd3251, %rd3250, 32;
	and.b64  	%rd3252, %rd3251, 1095216660480;
	or.b64  	%rd3253, %rd3249, %rd3252;
	cvt.u32.u16 	%r2058, %rs1030;
	and.b32  	%r2059, %r2058, 255;
	mul.wide.u32 	%rd3254, %r2059, 16777216;
	or.b64  	%rd3255, %rd3253, %rd3254;
	cvt.u32.u16 	%r2060, %rs1029;
	and.b32  	%r2061, %r2060, 255;
	mul.wide.u32 	%rd3256, %r2061, 65536;
	cvt.u32.u16 	%r2062, %rs1028;
	and.b32  	%r2063, %r2062, 255;
	mul.wide.u32 	%rd3257, %r2063, 256;
	or.b64  	%rd3258, %rd3255, %rd3256;
	cvt.u64.u16 	%rd3259, %rs1027;
	and.b64  	%rd3260, %rd3259, 255;
	or.b64  	%rd3261, %rd3258, %rd3257;
	or.b64  	%rd3262, %rd3261, %rd3260;
	cvt.u64.u16 	%rd3263, %rs1058;
	shl.b64 	%rd3264, %rd3263, 56;
	cvt.u64.u16 	%rd3265, %rs1057;
	shl.b64 	%rd3266, %rd3265, 48;
	and.b64  	%rd3267, %rd3266, 71776119061217280;
	or.b64  	%rd3268, %rd3264, %rd3267;
	cvt.u64.u16 	%rd3269, %rs1056;
	shl.b64 	%rd3270, %rd3269, 40;
	and.b64  	%rd3271, %rd3270, 280375465082880;
	or.b64  	%rd3272, %rd3268, %rd3271;
	cvt.u64.u16 	%rd3273, %rs1055;
	shl.b64 	%rd3274, %rd3273, 32;
	and.b64  	%rd3275, %rd3274, 1095216660480;
	or.b64  	%rd3276, %rd3272, %rd3275;
	cvt.u32.u16 	%r2064, %rs1054;
	and.b32  	%r2065, %r2064, 255;
	mul.wide.u32 	%rd3277, %r2065, 16777216;
	or.b64  	%rd3278, %rd3276, %rd3277;
	cvt.u32.u16 	%r2066, %rs1053;
	and.b32  	%r2067, %r2066, 255;
	mul.wide.u32 	%rd3279, %r2067, 65536;
	cvt.u32.u16 	%r2068, %rs1052;
	and.b32  	%r2069, %r2068, 255;
	mul.wide.u32 	%rd3280, %r2069, 256;
	or.b64  	%rd3281, %rd3278, %rd3279;
	cvt.u64.u16 	%rd3282, %rs1051;
	and.b64  	%rd3283, %rd3282, 255;
	or.b64  	%rd3284, %rd3281, %rd3280;
	or.b64  	%rd3285, %rd3284, %rd3283;
	setp.lt.s64 	%p169, %rd3262, %rd3285;
	@%p169 bra 	$L__BB14_83;
$L__BB14_82:
	cvt.u64.u16 	%rd3286, %rs1051;
	and.b64  	%rd3287, %rd3286, 255;
	cvt.u32.u16 	%r2070, %rs1052;
	and.b32  	%r2071, %r2070, 255;
	mul.wide.u32 	%rd3288, %r2071, 256;
	or.b64  	%rd3289, %rd3288, %rd3287;
	cvt.u32.u16 	%r2072, %rs1053;
	and.b32  	%r2073, %r2072, 255;
	mul.wide.u32 	%rd3290, %r2073, 65536;
	or.b64  	%rd3291, %rd3289, %rd3290;
	cvt.u32.u16 	%r2074, %rs1054;
	and.b32  	%r2075, %r2074, 255;
	mul.wide.u32 	%rd3292, %r2075, 16777216;
	or.b64  	%rd3293, %rd3291, %rd3292;
	cvt.u64.u16 	%rd3294, %rs1055;
	shl.b64 	%rd3295, %rd3294, 32;
	and.b64  	%rd3296, %rd3295, 1095216660480;
	cvt.u64.u16 	%rd3297, %rs1056;
	shl.b64 	%rd3298, %rd3297, 40;
	and.b64  	%rd3299, %rd3298, 280375465082880;
	cvt.u64.u16 	%rd3300, %rs1057;
	shl.b64 	%rd3301, %rd3300, 48;
	and.b64  	%rd3302, %rd3301, 71776119061217280;
	cvt.u64.u16 	%rd3303, %rs1058;
	shl.b64 	%rd3304, %rd3303, 56;
	or.b64  	%rd3305, %rd3293, %rd3296;
	or.b64  	%rd3306, %rd3305, %rd3299;
	or.b64  	%rd3307, %rd3306, %rd3302;
	or.b64  	%rd3737, %rd3307, %rd3304;
	bra.uni 	$L__BB14_84;
$L__BB14_83:
	cvt.u64.u16 	%rd3308, %rs1027;
	and.b64  	%rd3309, %rd3308, 255;
	cvt.u32.u16 	%r2076, %rs1028;
	and.b32  	%r2077, %r2076, 255;
	mul.wide.u32 	%rd3310, %r2077, 256;
	or.b64  	%rd3311, %rd3310, %rd3309;
	cvt.u32.u16 	%r2078, %rs1029;
	and.b32  	%r2079, %r2078, 255;
	mul.wide.u32 	%rd3312, %r2079, 65536;
	or.b64  	%rd3313, %rd3311, %rd3312;
	cvt.u32.u16 	%r2080, %rs1030;
	and.b32  	%r2081, %r2080, 255;
	mul.wide.u32 	%rd3314, %r2081, 16777216;
	or.b64  	%rd3315, %rd3313, %rd3314;
	cvt.u64.u16 	%rd3316, %rs1031;
	shl.b64 	%rd3317, %rd3316, 32;
	and.b64  	%rd3318, %rd3317, 1095216660480;
	cvt.u64.u16 	%rd3319, %rs1032;
	shl.b64 	%rd3320, %rd3319, 40;
	and.b64  	%rd3321, %rd3320, 280375465082880;
	cvt.u64.u16 	%rd3322, %rs1033;
	shl.b64 	%rd3323, %rd3322, 48;
	and.b64  	%rd3324, %rd3323, 71776119061217280;
	cvt.u64.u16 	%rd3325, %rs1034;
	shl.b64 	%rd3326, %rd3325, 56;
	or.b64  	%rd3327, %rd3315, %rd3318;
	or.b64  	%rd3328, %rd3327, %rd3321;
	or.b64  	%rd3329, %rd3328, %rd3324;
	or.b64  	%rd3737, %rd3329, %rd3326;
$L__BB14_84:
	shl.b32 	%r51, %r2270, 1;
	setp.lt.u32 	%p170, %r2270, 129;
	mov.u32 	%r2270, %r51;
	@%p170 bra 	$L__BB14_16;
	ld.param.s8 	%rs986, [_ZN3cub18CUB_300001_SM_10006detail10merge_sort30DeviceMergeSortBlockSortKernelINS2_10policy_hubIP4KeyTE9Policy600ES6_PNS0_8NullTypeES6_SA_mN4cuda3std3__44lessIS5_EES5_S9_EEvbT0_T1_T2_T3_T4_PT6_PT7_T5_NS1_7vsmem_tE_param_0];
	bar.sync 	0;
	setp.eq.s16 	%p171, %rs986, 0;
	@%p171 bra 	$L__BB14_87;
	cvt.u32.u16 	%r2082, %rs995;
	cvt.u32.u16 	%r2083, %rs996;
	prmt.b32 	%r2084, %r2083, %r2082, 0x3340U;
	cvt.u32.u16 	%r2085, %rs997;
	cvt.u32.u16 	%r2086, %rs998;
	prmt.b32 	%r2087, %r2086, %r2085, 0x3340U;
	prmt.b32 	%r2088, %r2087, %r2084, 0x5410U;
	cvt.u32.u16 	%r2089, %rs999;
	cvt.u32.u16 	%r2090, %rs1000;
	prmt.b32 	%r2091, %r2090, %r2089, 0x3340U;
	cvt.u32.u16 	%r2092, %rs1001;
	cvt.u32.u16 	%r2093, %rs1002;
	prmt.b32 	%r2094, %r2093, %r2092, 0x3340U;
	prmt.b32 	%r2095, %r2094, %r2091, 0x5410U;
	st.shared.v2.b32 	[%r11], {%r2095, %r2088};
	st.shared.u64 	[%r12+8], %rd3731;
	st.shared.u64 	[%r13+16], %rd3732;
	st.shared.u64 	[%r14+24], %rd3733;
	st.shared.u64 	[%r15+32], %rd3734;
	st.shared.u64 	[%r16+40], %rd3735;
	st.shared.u64 	[%r17+48], %rd3736;
	st.shared.u64 	[%r18+56], %rd3737;
	bar.warp.sync 	-1;
	ld.shared.v2.b32 	{%r2096, %r2097}, [%r3];
	bfe.u32 	%r2098, %r2097, 24, 8;
	bfe.u32 	%r2099, %r2097, 16, 8;
	bfe.u32 	%r2100, %r2097, 8, 8;
	bfe.u32 	%r2101, %r2097, 0, 8;
	bfe.u32 	%r2102, %r2096, 24, 8;
	bfe.u32 	%r2103, %r2096, 16, 8;
	bfe.u32 	%r2104, %r2096, 8, 8;
	bfe.u32 	%r2105, %r2096, 0, 8;
	ld.shared.v2.b32 	{%r2106, %r2107}, [%r4+256];
	bfe.u32 	%r2108, %r2106, 24, 8;
	cvt.u16.u32 	%rs929, %r2108;
	bfe.u32 	%r2109, %r2106, 16, 8;
	cvt.u16.u32 	%rs930, %r2109;
	bfe.u32 	%r2110, %r2106, 8, 8;
	cvt.u16.u32 	%rs931, %r2110;
	bfe.u32 	%r2111, %r2106, 0, 8;
	cvt.u16.u32 	%rs932, %r2111;
	bfe.u32 	%r2112, %r2107, 24, 8;
	bfe.u32 	%r2113, %r2107, 16, 8;
	bfe.u32 	%r2114, %r2107, 8, 8;
	bfe.u32 	%r2115, %r2107, 0, 8;
	cvt.u64.u32 	%rd3330, %r2111;
	and.b64  	%rd3331, %rd3330, 255;
	mul.wide.u32 	%rd3332, %r2110, 256;
	or.b64  	%rd3333, %rd3332, %rd3331;
	mul.wide.u32 	%rd3334, %r2109, 65536;
	mul.wide.u32 	%rd3335, %r2108, 16777216;
	or.b64  	%rd3336, %rd3335, %rd3333;
	or.b64  	%rd3337, %rd3336, %rd3334;
	cvt.u64.u32 	%rd3338, %r2115;
	shl.b64 	%rd3339, %rd3338, 32;
	and.b64  	%rd3340, %rd3339, 1095216660480;
	cvt.u64.u32 	%rd3341, %r2114;
	shl.b64 	%rd3342, %rd3341, 40;
	and.b64  	%rd3343, %rd3342, 280375465082880;
	cvt.u64.u32 	%rd3344, %r2113;
	shl.b64 	%rd3345, %rd3344, 48;
	and.b64  	%rd3346, %rd3345, 71776119061217280;
	cvt.u64.u32 	%rd3347, %r2112;
	shl.b64 	%rd3348, %rd3347, 56;
	or.b64  	%rd3349, %rd3340, %rd3343;
	or.b64  	%rd3350, %rd3349, %rd3337;
	or.b64  	%rd3351, %rd3346, %rd3348;
	or.b64  	%rd3352, %rd3351, %rd3350;
	ld.shared.v2.b32 	{%r2116, %r2117}, [%r5+512];
	bfe.u32 	%r2118, %r2116, 24, 8;
	cvt.u16.u32 	%rs933, %r2118;
	bfe.u32 	%r2119, %r2116, 16, 8;
	cvt.u16.u32 	%rs934, %r2119;
	bfe.u32 	%r2120, %r2116, 8, 8;
	cvt.u16.u32 	%rs935, %r2120;
	bfe.u32 	%r2121, %r2116, 0, 8;
	cvt.u16.u32 	%rs936, %r2121;
	bfe.u32 	%r2122, %r2117, 24, 8;
	bfe.u32 	%r2123, %r2117, 16, 8;
	bfe.u32 	%r2124, %r2117, 8, 8;
	bfe.u32 	%r2125, %r2117, 0, 8;
	cvt.u64.u32 	%rd3353, %r2121;
	and.b64  	%rd3354, %rd3353, 255;
	mul.wide.u32 	%rd3355, %r2120, 256;
	or.b64  	%rd3356, %rd3355, %rd3354;
	mul.wide.u32 	%rd3357, %r2119, 65536;
	mul.wide.u32 	%rd3358, %r2118, 16777216;
	or.b64  	%rd3359, %rd3358, %rd3356;
	or.b64  	%rd3360, %rd3359, %rd3357;
	cvt.u64.u32 	%rd3361, %r2125;
	shl.b64 	%rd3362, %rd3361, 32;
	and.b64  	%rd3363, %rd3362, 1095216660480;
	cvt.u64.u32 	%rd3364, %r2124;
	shl.b64 	%rd3365, %rd3364, 40;
	and.b64  	%rd3366, %rd3365, 280375465082880;
	cvt.u64.u32 	%rd3367, %r2123;
	shl.b64 	%rd3368, %rd3367, 48;
	and.b64  	%rd3369, %rd3368, 71776119061217280;
	cvt.u64.u32 	%rd3370, %r2122;
	shl.b64 	%rd3371, %rd3370, 56;
	or.b64  	%rd3372, %rd3363, %rd3366;
	or.b64  	%rd3373, %rd3372, %rd3360;
	or.b64  	%rd3374, %rd3369, %rd3371;
	or.b64  	%rd3375, %rd3374, %rd3373;
	ld.shared.v2.b32 	{%r2126, %r2127}, [%r6+768];
	bfe.u32 	%r2128, %r2126, 24, 8;
	cvt.u16.u32 	%rs937, %r2128;
	bfe.u32 	%r2129, %r2126, 16, 8;
	cvt.u16.u32 	%rs938, %r2129;
	bfe.u32 	%r2130, %r2126, 8, 8;
	cvt.u16.u32 	%rs939, %r2130;
	bfe.u32 	%r2131, %r2126, 0, 8;
	cvt.u16.u32 	%rs940, %r2131;
	bfe.u32 	%r2132, %r2127, 24, 8;
	bfe.u32 	%r2133, %r2127, 16, 8;
	bfe.u32 	%r2134, %r2127, 8, 8;
	bfe.u32 	%r2135, %r2127, 0, 8;
	cvt.u64.u32 	%rd3376, %r2131;
	and.b64  	%rd3377, %rd3376, 255;
	mul.wide.u32 	%rd3378, %r2130, 256;
	or.b64  	%rd3379, %rd3378, %rd3377;
	mul.wide.u32 	%rd3380, %r2129, 65536;
	mul.wide.u32 	%rd3381, %r2128, 16777216;
	or.b64  	%rd3382, %rd3381, %rd3379;
	or.b64  	%rd3383, %rd3382, %rd3380;
	cvt.u64.u32 	%rd3384, %r2135;
	shl.b64 	%rd3385, %rd3384, 32;
	and.b64  	%rd3386, %rd3385, 1095216660480;
	cvt.u64.u32 	%rd3387, %r2134;
	shl.b64 	%rd3388, %rd3387, 40;
	and.b64  	%rd3389, %rd3388, 280375465082880;
	cvt.u64.u32 	%rd3390, %r2133;
	shl.b64 	%rd3391, %rd3390, 48;
	and.b64  	%rd3392, %rd3391, 71776119061217280;
	cvt.u64.u32 	%rd3393, %r2132;
	shl.b64 	%rd3394, %rd3393, 56;
	or.b64  	%rd3395, %rd3386, %rd3389;
	or.b64  	%rd3396, %rd3395, %rd3383;
	or.b64  	%rd3397, %rd3392, %rd3394;
	or.b64  	%rd3398, %rd3397, %rd3396;
	ld.shared.v2.b32 	{%r2136, %r2137}, [%r7+1024];
	bfe.u32 	%r2138, %r2136, 24, 8;
	cvt.u16.u32 	%rs941, %r2138;
	bfe.u32 	%r2139, %r2136, 16, 8;
	cvt.u16.u32 	%rs942, %r2139;
	bfe.u32 	%r2140, %r2136, 8, 8;
	cvt.u16.u32 	%rs943, %r2140;
	bfe.u32 	%r2141, %r2136, 0, 8;
	cvt.u16.u32 	%rs944, %r2141;
	bfe.u32 	%r2142, %r2137, 24, 8;
	bfe.u32 	%r2143, %r2137, 16, 8;
	bfe.u32 	%r2144, %r2137, 8, 8;
	bfe.u32 	%r2145, %r2137, 0, 8;
	cvt.u64.u32 	%rd3399, %r2141;
	and.b64  	%rd3400, %rd3399, 255;
	mul.wide.u32 	%rd3401, %r2140, 256;
	or.b64  	%rd3402, %rd3401, %rd3400;
	mul.wide.u32 	%rd3403, %r2139, 65536;
	mul.wide.u32 	%rd3404, %r2138, 16777216;
	or.b64  	%rd3405, %rd3404, %rd3402;
	or.b64  	%rd3406, %rd3405, %rd3403;
	cvt.u64.u32 	%rd3407, %r2145;
	shl.b64 	%rd3408, %rd3407, 32;
	and.b64  	%rd3409, %rd3408, 1095216660480;
	cvt.u64.u32 	%rd3410, %r2144;
	shl.b64 	%rd3411, %rd3410, 40;
	and.b64  	%rd3412, %rd3411, 280375465082880;
	cvt.u64.u32 	%rd3413, %r2143;
	shl.b64 	%rd3414, %rd3413, 48;
	and.b64  	%rd3415, %rd3414, 71776119061217280;
	cvt.u64.u32 	%rd3416, %r2142;
	shl.b64 	%rd3417, %rd3416, 56;
	or.b64  	%rd3418, %rd3409, %rd3412;
	or.b64  	%rd3419, %rd3418, %rd3406;
	or.b64  	%rd3420, %rd3415, %rd3417;
	or.b64  	%rd3421, %rd3420, %rd3419;
	ld.shared.v2.b32 	{%r2146, %r2147}, [%r8+1280];
	bfe.u32 	%r2148, %r2146, 24, 8;
	cvt.u16.u32 	%rs945, %r2148;
	bfe.u32 	%r2149, %r2146, 16, 8;
	cvt.u16.u32 	%rs946, %r2149;
	bfe.u32 	%r2150, %r2146, 8, 8;
	cvt.u16.u32 	%rs947, %r2150;
	bfe.u32 	%r2151, %r2146, 0, 8;
	cvt.u16.u32 	%rs948, %r2151;
	bfe.u32 	%r2152, %r2147, 24, 8;
	bfe.u32 	%r2153, %r2147, 16, 8;
	bfe.u32 	%r2154, %r2147, 8, 8;
	bfe.u32 	%r2155, %r2147, 0, 8;
	cvt.u64.u32 	%rd3422, %r2151;
	and.b64  	%rd3423, %rd3422, 255;
	mul.wide.u32 	%rd3424, %r2150, 256;
	or.b64  	%rd3425, %rd3424, %rd3423;
	mul.wide.u32 	%rd3426, %r2149, 65536;
	mul.wide.u32 	%rd3427, %r2148, 16777216;
	or.b64  	%rd3428, %rd3427, %rd3425;
	or.b64  	%rd3429, %rd3428, %rd3426;
	cvt.u64.u32 	%rd3430, %r2155;
	shl.b64 	%rd3431, %rd3430, 32;
	and.b64  	%rd3432, %rd3431, 1095216660480;
	cvt.u64.u32 	%rd3433, %r2154;
	shl.b64 	%rd3434, %rd3433, 40;
	and.b64  	%rd3435, %rd3434, 280375465082880;
	cvt.u64.u32 	%rd3436, %r2153;
	shl.b64 	%rd3437, %rd3436, 48;
	and.b64  	%rd3438, %rd3437, 71776119061217280;
	cvt.u64.u32 	%rd3439, %r2152;
	shl.b64 	%rd3440, %rd3439, 56;
	or.b64  	%rd3441, %rd3432, %rd3435;
	or.b64  	%rd3442, %rd3441, %rd3429;
	or.b64  	%rd3443, %rd3438, %rd3440;
	or.b64  	%rd3444, %rd3443, %rd3442;
	ld.shared.v2.b32 	{%r2156, %r2157}, [%r9+1536];
	bfe.u32 	%r2158, %r2156, 24, 8;
	cvt.u16.u32 	%rs949, %r2158;
	bfe.u32 	%r2159, %r2156, 16, 8;
	cvt.u16.u32 	%rs950, %r2159;
	bfe.u32 	%r2160, %r2156, 8, 8;
	cvt.u16.u32 	%rs951, %r2160;
	bfe.u32 	%r2161, %r2156, 0, 8;
	cvt.u16.u32 	%rs952, %r2161;
	bfe.u32 	%r2162, %r2157, 24, 8;
	bfe.u32 	%r2163, %r2157, 16, 8;
	bfe.u32 	%r2164, %r2157, 8, 8;
	bfe.u32 	%r2165, %r2157, 0, 8;
	cvt.u64.u32 	%rd3445, %r2161;
	and.b64  	%rd3446, %rd3445, 255;
	mul.wide.u32 	%rd3447, %r2160, 256;
	or.b64  	%rd3448, %rd3447, %rd3446;
	mul.wide.u32 	%rd3449, %r2159, 65536;
	mul.wide.u32 	%rd3450, %r2158, 16777216;
	or.b64  	%rd3451, %rd3450, %rd3448;
	or.b64  	%rd3452, %rd3451, %rd3449;
	cvt.u64.u32 	%rd3453, %r2165;
	shl.b64 	%rd3454, %rd3453, 32;
	and.b64  	%rd3455, %rd3454, 1095216660480;
	cvt.u64.u32 	%rd3456, %r2164;
	shl.b64 	%rd3457, %rd3456, 40;
	and.b64  	%rd3458, %rd3457, 280375465082880;
	cvt.u64.u32 	%rd3459, %r2163;
	shl.b64 	%rd3460, %rd3459, 48;
	and.b64  	%rd3461, %rd3460, 71776119061217280;
	cvt.u64.u32 	%rd3462, %r2162;
	shl.b64 	%rd3463, %rd3462, 56;
	or.b64  	%rd3464, %rd3455, %rd3458;
	or.b64  	%rd3465, %rd3464, %rd3452;
	or.b64  	%rd3466, %rd3461, %rd3463;
	or.b64  	%rd3467, %rd3466, %rd3465;
	ld.shared.v2.b32 	{%r2166, %r2167}, [%r10+1792];
	bfe.u32 	%r2168, %r2166, 24, 8;
	cvt.u16.u32 	%rs953, %r2168;
	bfe.u32 	%r2169, %r2166, 16, 8;
	cvt.u16.u32 	%rs954, %r2169;
	bfe.u32 	%r2170, %r2166, 8, 8;
	cvt.u16.u32 	%rs955, %r2170;
	bfe.u32 	%r2171, %r2166, 0, 8;
	cvt.u16.u32 	%rs956, %r2171;
	bfe.u32 	%r2172, %r2167, 24, 8;
	bfe.u32 	%r2173, %r2167, 16, 8;
	bfe.u32 	%r2174, %r2167, 8, 8;
	bfe.u32 	%r2175, %r2167, 0, 8;
	cvt.u64.u32 	%rd3468, %r2171;
	and.b64  	%rd3469, %rd3468, 255;
	mul.wide.u32 	%rd3470, %r2170, 256;
	or.b64  	%rd3471, %rd3470, %rd3469;
	mul.wide.u32 	%rd3472, %r2169, 65536;
	mul.wide.u32 	%rd3473, %r2168, 16777216;
	or.b64  	%rd3474, %rd3473, %rd3471;
	or.b64  	%rd3475, %rd3474, %rd3472;
	cvt.u64.u32 	%rd3476, %r2175;
	shl.b64 	%rd3477, %rd3476, 32;
	and.b64  	%rd3478, %rd3477, 1095216660480;
	cvt.u64.u32 	%rd3479, %r2174;
	shl.b64 	%rd3480, %rd3479, 40;
	and.b64  	%rd3481, %rd3480, 280375465082880;
	cvt.u64.u32 	%rd3482, %r2173;
	shl.b64 	%rd3483, %rd3482, 48;
	and.b64  	%rd3484, %rd3483, 71776119061217280;
	cvt.u64.u32 	%rd3485, %r2172;
	shl.b64 	%rd3486, %rd3485, 56;
	or.b64  	%rd3487, %rd3478, %rd3481;
	or.b64  	%rd3488, %rd3487, %rd3475;
	or.b64  	%rd3489, %rd3484, %rd3486;
	or.b64  	%rd3490, %rd3489, %rd3488;
	add.s64 	%rd3492, %rd2, %rd2152;
	st.global.u8 	[%rd3492], %r2105;
	st.global.u8 	[%rd3492+1], %r2104;
	st.global.u8 	[%rd3492+2], %r2103;
	st.global.u8 	[%rd3492+3], %r2102;
	st.global.u8 	[%rd3492+4], %r2101;
	st.global.u8 	[%rd3492+5], %r2100;
	st.global.u8 	[%rd3492+6], %r2099;
	st.global.u8 	[%rd3492+7], %r2098;
	shr.u64 	%rd3493, %rd3350, 32;
	shr.u64 	%rd3494, %rd3350, 40;
	shr.u64 	%rd3495, %rd3352, 48;
	shr.u64 	%rd3496, %rd3352, 56;
	st.global.u8 	[%rd3492+256], %rs932;
	st.global.u8 	[%rd3492+257], %rs931;
	st.global.u8 	[%rd3492+258], %rs930;
	st.global.u8 	[%rd3492+259], %rs929;
	st.global.u8 	[%rd3492+260], %rd3493;
	st.global.u8 	[%rd3492+261], %rd3494;
	st.global.u8 	[%rd3492+262], %rd3495;
	st.global.u8 	[%rd3492+263], %rd3496;
	shr.u64 	%rd3497, %rd3373, 32;
	shr.u64 	%rd3498, %rd3373, 40;
	shr.u64 	%rd3499, %rd3375, 48;
	shr.u64 	%rd3500, %rd3375, 56;
	st.global.u8 	[%rd3492+512], %rs936;
	st.global.u8 	[%rd3492+513], %rs935;
	st.global.u8 	[%rd3492+514], %rs934;
	st.global.u8 	[%rd3492+515], %rs933;
	st.global.u8 	[%rd3492+516], %rd3497;
	st.global.u8 	[%rd3492+517], %rd3498;
	st.global.u8 	[%rd3492+518], %rd3499;
	st.global.u8 	[%rd3492+519], %rd3500;
	shr.u64 	%rd3501, %rd3396, 32;
	shr.u64 	%rd3502, %rd3396, 40;
	shr.u64 	%rd3503, %rd3398, 48;
	shr.u64 	%rd3504, %rd3398, 56;
	st.global.u8 	[%rd3492+768], %rs940;
	st.global.u8 	[%rd3492+769], %rs939;
	st.global.u8 	[%rd3492+770], %rs938;
	st.global.u8 	[%rd3492+771], %rs937;
	st.global.u8 	[%rd3492+772], %rd3501;
	st.global.u8 	[%rd3492+773], %rd3502;
	st.global.u8 	[%rd3492+774], %rd3503;
	st.global.u8 	[%rd3492+775], %rd3504;
	shr.u64 	%rd3505, %rd3419, 32;
	shr.u64 	%rd3506, %rd3419, 40;
	shr.u64 	%rd3507, %rd3421, 48;
	shr.u64 	%rd3508, %rd3421, 56;
	st.global.u8 	[%rd3492+1024], %rs944;
	st.global.u8 	[%rd3492+1025], %rs943;
	st.global.u8 	[%rd3492+1026], %rs942;
	st.global.u8 	[%rd3492+1027], %rs941;
	st.global.u8 	[%rd3492+1028], %rd3505;
	st.global.u8 	[%rd3492+1029], %rd3506;
	st.global.u8 	[%rd3492+1030], %rd3507;
	st.global.u8 	[%rd3492+1031], %rd3508;
	shr.u64 	%rd3509, %rd3442, 32;
	shr.u64 	%rd3510, %rd3442, 40;
	shr.u64 	%rd3511, %rd3444, 48;
	shr.u64 	%rd3512, %rd3444, 56;
	st.global.u8 	[%rd3492+1280], %rs948;
	st.global.u8 	[%rd3492+1281], %rs947;
	st.global.u8 	[%rd3492+1282], %rs946;
	st.global.u8 	[%rd3492+1283], %rs945;
	st.global.u8 	[%rd3492+1284], %rd3509;
	st.global.u8 	[%rd3492+1285], %rd3510;
	st.global.u8 	[%rd3492+1286], %rd3511;
	st.global.u8 	[%rd3492+1287], %rd3512;
	shr.u64 	%rd3513, %rd3465, 32;
	shr.u64 	%rd3514, %rd3465, 40;
	shr.u64 	%rd3515, %rd3467, 48;
	shr.u64 	%rd3516, %rd3467, 56;
	st.global.u8 	[%rd3492+1536], %rs952;
	st.global.u8 	[%rd3492+1537], %rs951;
	st.global.u8 	[%rd3492+1538], %rs950;
	st.global.u8 	[%rd3492+1539], %rs949;
	st.global.u8 	[%rd3492+1540], %rd3513;
	st.global.u8 	[%rd3492+1541], %rd3514;
	st.global.u8 	[%rd3492+1542], %rd3515;
	st.global.u8 	[%rd3492+1543], %rd3516;
	shr.u64 	%rd3517, %rd3488, 32;
	shr.u64 	%rd3518, %rd3488, 40;
	shr.u64 	%rd3519, %rd3490, 48;
	shr.u64 	%rd3520, %rd3490, 56;
	st.global.u8 	[%rd3492+1792], %rs956;
	st.global.u8 	[%rd3492+1793], %rs955;
	st.global.u8 	[%rd3492+1794], %rs954;
	st.global.u8 	[%rd3492+1795], %rs953;
	st.global.u8 	[%rd3492+1796], %rd3517;
	st.global.u8 	[%rd3492+1797], %rd3518;
	st.global.u8 	[%rd3492+1798], %rd3519;
	st.global.u8 	[%rd3492+1799], %rd3520;
	bra.uni 	$L__BB14_247;
$L__BB14_87:
	cvt.u32.u16 	%r2176, %rs995;
	cvt.u32.u16 	%r2177, %rs996;
	prmt.b32 	%r2178, %r2177, %r2176, 0x3340U;
	cvt.u32.u16 	%r2179, %rs997;
	cvt.u32.u16 	%r2180, %rs998;
	prmt.b32 	%r2181, %r2180, %r2179, 0x3340U;
	prmt.b32 	%r2182, %r2181, %r2178, 0x5410U;
	cvt.u32.u16 	%r2183, %rs999;
	cvt.u32.u16 	%r2184, %rs1000;
	prmt.b32 	%r2185, %r2184, %r2183, 0x3340U;
	cvt.u32.u16 	%r2186, %rs1001;
	cvt.u32.u16 	%r2187, %rs1002;
	prmt.b32 	%r2188, %r2187, %r2186, 0x3340U;
	prmt.b32 	%r2189, %r2188, %r2185, 0x5410U;
	st.shared.v2.b32 	[%r11], {%r2189, %r2182};
	st.shared.u64 	[%r12+8], %rd3731;
	st.shared.u64 	[%r13+16], %rd3732;
	st.shared.u64 	[%r14+24], %rd3733;
	st.shared.u64 	[%r15+32], %rd3734;
	st.shared.u64 	[%r16+40], %rd3735;
	st.shared.u64 	[%r17+48], %rd3736;
	st.shared.u64 	[%r18+56], %rd3737;
	bar.warp.sync 	-1;
	ld.shared.v2.b32 	{%r2190, %r2191}, [%r3];
	bfe.u32 	%r2192, %r2191, 24, 8;
	bfe.u32 	%r2193, %r2191, 16, 8;
	bfe.u32 	%r2194, %r2191, 8, 8;
	bfe.u32 	%r2195, %r2191, 0, 8;
	bfe.u32 	%r2196, %r2190, 24, 8;
	bfe.u32 	%r2197, %r2190, 16, 8;
	bfe.u32 	%r2198, %r2190, 8, 8;
	bfe.u32 	%r2199, %r2190, 0, 8;
	ld.shared.v2.b32 	{%r2200, %r2201}, [%r4+256];
	bfe.u32 	%r2202, %r2200, 24, 8;
	cvt.u16.u32 	%rs957, %r2202;
	bfe.u32 	%r2203, %r2200, 16, 8;
	cvt.u16.u32 	%rs958, %r2203;
	bfe.u32 	%r2204, %r2200, 8, 8;
	cvt.u16.u32 	%rs959, %r2204;
	bfe.u32 	%r2205, %r2200, 0, 8;
	cvt.u16.u32 	%rs960, %r2205;
	bfe.u32 	%r2206, %r2201, 24, 8;
	bfe.u32 	%r2207, %r2201, 16, 8;
	bfe.u32 	%r2208, %r2201, 8, 8;
	bfe.u32 	%r2209, %r2201, 0, 8;
	cvt.u64.u32 	%rd3521, %r2205;
	and.b64  	%rd3522, %rd3521, 255;
	mul.wide.u32 	%rd3523, %r2204, 256;
	or.b64  	%rd3524, %rd3523, %rd3522;
	mul.wide.u32 	%rd3525, %r2203, 65536;
	mul.wide.u32 	%rd3526, %r2202, 16777216;
	or.b64  	%rd3527, %rd3526, %rd3524;
	or.b64  	%rd3528, %rd3527, %rd3525;
	cvt.u64.u32 	%rd3529, %r2209;
	shl.b64 	%rd3530, %rd3529, 32;
	and.b64  	%rd3531, %rd3530, 1095216660480;
	cvt.u64.u32 	%rd3532, %r2208;
	shl.b64 	%rd3533, %rd3532, 40;
	and.b64  	%rd3534, %rd3533, 280375465082880;
	cvt.u64.u32 	%rd3535, %r2207;
	shl.b64 	%rd3536, %rd3535, 48;
	and.b64  	%rd3537, %rd3536, 71776119061217280;
	cvt.u64.u32 	%rd3538, %r2206;
	shl.b64 	%rd3539, %rd3538, 56;
	or.b64  	%rd3540, %rd3531, %rd3534;
	or.b64  	%rd3541, %rd3540, %rd3528;
	or.b64  	%rd3542, %rd3537, %rd3539;
	or.b64  	%rd3543, %rd3542, %rd3541;
	ld.shared.v2.b32 	{%r2210, %r2211}, [%r5+512];
	bfe.u32 	%r2212, %r2210, 24, 8;
	cvt.u16.u32 	%rs961, %r2212;
	bfe.u32 	%r2213, %r2210, 16, 8;
	cvt.u16.u32 	%rs962, %r2213;
	bfe.u32 	%r2214, %r2210, 8, 8;
	cvt.u16.u32 	%rs963, %r2214;
	bfe.u32 	%r2215, %r2210, 0, 8;
	cvt.u16.u32 	%rs964, %r2215;
	bfe.u32 	%r2216, %r2211, 24, 8;
	bfe.u32 	%r2217, %r2211, 16, 8;
	bfe.u32 	%r2218, %r2211, 8, 8;
	bfe.u32 	%r2219, %r2211, 0, 8;
	cvt.u64.u32 	%rd3544, %r2215;
	and.b64  	%rd3545, %rd3544, 255;
	mul.wide.u32 	%rd3546, %r2214, 256;
	or.b64  	%rd3547, %rd3546, %rd3545;
	mul.wide.u32 	%rd3548, %r2213, 65536;
	mul.wide.u32 	%rd3549, %r2212, 16777216;
	or.b64  	%rd3550, %rd3549, %rd3547;
	or.b64  	%rd3551, %rd3550, %rd3548;
	cvt.u64.u32 	%rd3552, %r2219;
	shl.b64 	%rd3553, %rd3552, 32;
	and.b64  	%rd3554, %rd3553, 1095216660480;
	cvt.u64.u32 	%rd3555, %r2218;
	shl.b64 	%rd3556, %rd3555, 40;
	and.b64  	%rd3557, %rd3556, 280375465082880;
	cvt.u64.u32 	%rd3558, %r2217;
	shl.b64 	%rd3559, %rd3558, 48;
	and.b64  	%rd3560, %rd3559, 71776119061217280;
	cvt.u64.u32 	%rd3561, %r2216;
	shl.b64 	%rd3562, %rd3561, 56;
	or.b64  	%rd3563, %rd3554, %rd3557;
	or.b64  	%rd3564, %rd3563, %rd3551;
	or.b64  	%rd3565, %rd3560, %rd3562;
	or.b64  	%rd3566, %rd3565, %rd3564;
	ld.shared.v2.b32 	{%r2220, %r2221}, [%r6+768];
	bfe.u32 	%r2222, %r2220, 24, 8;
	cvt.u16.u32 	%rs965, %r2222;
	bfe.u32 	%r2223, %r2220, 16, 8;
	cvt.u16.u32 	%rs966, %r2223;
	bfe.u32 	%r2224, %r2220, 8, 8;
	cvt.u16.u32 	%rs967, %r2224;
	bfe.u32 	%r2225, %r2220, 0, 8;
	cvt.u16.u32 	%rs968, %r2225;
	bfe.u32 	%r2226, %r2221, 24, 8;
	bfe.u32 	%r2227, %r2221, 16, 8;
	bfe.u32 	%r2228, %r2221, 8, 8;
	bfe.u32 	%r2229, %r2221, 0, 8;
	cvt.u64.u32 	%rd3567, %r2225;
	and.b64  	%rd3568, %rd3567, 255;
	mul.wide.u32 	%rd3569, %r2224, 256;
	or.b64  	%rd3570, %rd3569, %rd3568;
	mul.wide.u32 	%rd3571, %r2223, 65536;
	mul.wide.u32 	%rd3572, %r2222, 16777216;
	or.b64  	%rd3573, %rd3572, %rd3570;
	or.b64  	%rd3574, %rd3573, %rd3571;
	cvt.u64.u32 	%rd3575, %r2229;
	shl.b64 	%rd3576, %rd3575, 32;
	and.b64  	%rd3577, %rd3576, 1095216660480;
	cvt.u64.u32 	%rd3578, %r2228;
	shl.b64 	%rd3579, %rd3578, 40;
	and.b64  	%rd3580, %rd3579, 280375465082880;
	cvt.u64.u32 	%rd3581, %r2227;
	shl.b64 	%rd3582, %rd3581, 48;
	and.b64  	%rd3583, %rd3582, 71776119061217280;
	cvt.u64.u32 	%rd3584, %r2226;
	shl.b64 	%rd3585, %rd3584, 56;
	or.b64  	%rd3586, %rd3577, %rd3580;
	or.b64  	%rd3587, %rd3586, %rd3574;
	or.b64  	%rd3588, %rd3583, %rd3585;
	or.b64  	%rd3589, %rd3588, %rd3587;
	ld.shared.v2.b32 	{%r2230, %r2231}, [%r7+1024];
	bfe.u32 	%r2232, %r2230, 24, 8;
	cvt.u16.u32 	%rs969, %r2232;
	bfe.u32 	%r2233, %r2230, 16, 8;
	cvt.u16.u32 	%rs970, %r2233;
	bfe.u32 	%r2234, %r2230, 8, 8;
	cvt.u16.u32 	%rs971, %r2234;
	bfe.u32 	%r2235, %r2230, 0, 8;
	cvt.u16.u32 	%rs972, %r2235;
	bfe.u32 	%r2236, %r2231, 24, 8;
	bfe.u32 	%r2237, %r2231, 16, 8;
	bfe.u32 	%r2238, %r2231, 8, 8;
	bfe.u32 	%r2239, %r2231, 0, 8;
	cvt.u64.u32 	%rd3590, %r2235;
	and.b64  	%rd3591, %rd3590, 255;
	mul.wide.u32 	%rd3592, %r2234, 256;
	or.b64  	%rd3593, %rd3592, %rd3591;
	mul.wide.u32 	%rd3594, %r2233, 65536;
	mul.wide.u32 	%rd3595, %r2232, 16777216;
	or.b64  	%rd3596, %rd3595, %rd3593;
	or.b64  	%rd3597, %rd3596, %rd3594;
	cvt.u64.u32 	%rd3598, %r2239;
	shl.b64 	%rd3599, %rd3598, 32;
	and.b64  	%rd3600, %rd3599, 1095216660480;
	cvt.u64.u32 	%rd3601, %r2238;
	shl.b64 	%rd3602, %rd3601, 40;
	and.b64  	%rd3603, %rd3602, 280375465082880;
	cvt.u64.u32 	%rd3604, %r2237;
	shl.b64 	%rd3605, %rd3604, 48;
	and.b64  	%rd3606, %rd3605, 71776119061217280;
	cvt.u64.u32 	%rd3607, %r2236;
	shl.b64 	%rd3608, %rd3607, 56;
	or.b64  	%rd3609, %rd3600, %rd3603;
	or.b64  	%rd3610, %rd3609, %rd3597;
	or.b64  	%rd3611, %rd3606, %rd3608;
	or.b64  	%rd3612, %rd3611, %rd3610;
	ld.shared.v2.b32 	{%r2240, %r2241}, [%r8+1280];
	bfe.u32 	%r2242, %r2240, 24, 8;
	cvt.u16.u32 	%rs973, %r2242;
	bfe.u32 	%r2243, %r2240, 16, 8;
	cvt.u16.u32 	%rs974, %r2243;
	bfe.u32 	%r2244, %r2240, 8, 8;
	cvt.u16.u32 	%rs975, %r2244;
	bfe.u32 	%r2245, %r2240, 0, 8;
	cvt.u16.u32 	%rs976, %r2245;
	bfe.u32 	%r2246, %r2241, 24, 8;
	bfe.u32 	%r2247, %r2241, 16, 8;
	bfe.u32 	%r2248, %r2241, 8, 8;
	bfe.u32 	%r2249, %r2241, 0, 8;
	cvt.u64.u32 	%rd3613, %r2245;
	and.b64  	%rd3614, %rd3613, 255;
	mul.wide.u32 	%rd3615, %r2244, 256;
	or.b64  	%rd3616, %rd3615, %rd3614;
	mul.wide.u32 	%rd3617, %r2243, 65536;
	mul.wide.u32 	%rd3618, %r2242, 16777216;
	or.b64  	%rd3619, %rd3618, %rd3616;
	or.b64  	%rd3620, %rd3619, %rd3617;
	cvt.u64.u32 	%rd3621, %r2249;
	shl.b64 	%rd3622, %rd3621, 32;
	and.b64  	%rd3623, %rd3622, 1095216660480;
	cvt.u64.u32 	%rd3624, %r2248;
	shl.b64 	%rd3625, %rd3624, 40;
	and.b64  	%rd3626, %rd3625, 280375465082880;
	cvt.u64.u32 	%rd3627, %r2247;
	shl.b64 	%rd3628, %rd3627, 48;
	and.b64  	%rd3629, %rd3628, 71776119061217280;
	cvt.u64.u32 	%rd3630, %r2246;
	shl.b64 	%rd3631, %rd3630, 56;
	or.b64  	%rd3632, %rd3623, %rd3626;
	or.b64  	%rd3633, %rd3632, %rd3620;
	or.b64  	%rd3634, %rd3629, %rd3631;
	or.b64  	%rd3635, %rd3634, %rd3633;
	ld.shared.v2.b32 	{%r2250, %r2251}, [%r9+1536];
	bfe.u32 	%r2252, %r2250, 24, 8;
	cvt.u16.u32 	%rs977, %r2252;
	bfe.u32 	%r2253, %r2250, 16, 8;
	cvt.u16.u32 	%rs978, %r2253;
	bfe.u32 	%r2254, %r2250, 8, 8;
	cvt.u16.u32 	%rs979, %r2254;
	bfe.u32 	%r2255, %r2250, 0, 8;
	cvt.u16.u32 	%rs980, %r2255;
	bfe.u32 	%r2256, %r2251, 24, 8;
	bfe.u32 	%r2257, %r2251, 16, 8;
	bfe.u32 	%r2258, %r2251, 8, 8;
	bfe.u32 	%r2259, %r2251, 0, 8;
	cvt.u64.u32 	%rd3636, %r2255;
	and.b64  	%rd3637, %rd3636, 255;
	mul.wide.u32 	%rd3638, %r2254, 256;
	or.b64  	%rd3639, %rd3638, %rd3637;
	mul.wide.u32 	%rd3640, %r2253, 65536;
	mul.wide.u32 	%rd3641, %r2252, 16777216;
	or.b64  	%rd3642, %rd3641, %rd3639;
	or.b64  	%rd3643, %rd3642, %rd3640;
	cvt.u64.u32 	%rd3644, %r2259;
	shl.b64 	%rd3645, %rd3644, 32;
	and.b64  	%rd3646, %rd3645, 1095216660480;
	cvt.u64.u32 	%rd3647, %r2258;
	shl.b64 	%rd3648, %rd3647, 40;
	and.b64  	%rd3649, %rd3648, 280375465082880;
	cvt.u64.u32 	%rd3650, %r2257;
	shl.b64 	%rd3651, %rd3650, 48;
	and.b64  	%rd3652, %rd3651, 71776119061217280;
	cvt.u64.u32 	%rd3653, %r2256;
	shl.b64 	%rd3654, %rd3653, 56;
	or.b64  	%rd3655, %rd3646, %rd3649;
	or.b64  	%rd3656, %rd3655, %rd3643;
	or.b64  	%rd3657, %rd3652, %rd3654;
	or.b64  	%rd3658, %rd3657, %rd3656;
	ld.shared.v2.b32 	{%r2260, %r2261}, [%r10+1792];
	bfe.u32 	%r2262, %r2260, 24, 8;
	cvt.u16.u32 	%rs981, %r2262;
	bfe.u32 	%r2263, %r2260, 16, 8;
	cvt.u16.u32 	%rs982, %r2263;
	bfe.u32 	%r2264, %r2260, 8, 8;
	cvt.u16.u32 	%rs983, %r2264;
	bfe.u32 	%r2265, %r2260, 0, 8;
	cvt.u16.u32 	%rs984, %r2265;
	bfe.u32 	%r2266, %r2261, 24, 8;
	bfe.u32 	%r2267, %r2261, 16, 8;
	bfe.u32 	%r2268, %r2261, 8, 8;
	bfe.u32 	%r2269, %r2261, 0, 8;
	cvt.u64.u32 	%rd3659, %r2265;
	and.b64  	%rd3660, %rd3659, 255;
	mul.wide.u32 	%rd3661, %r2264, 256;
	or.b64  	%rd3662, %rd3661, %rd3660;
	mul.wide.u32 	%rd3663, %r2263, 65536;
	mul.wide.u32 	%rd3664, %r2262, 16777216;
	or.b64  	%rd3665, %rd3664, %rd3662;
	or.b64  	%rd3666, %rd3665, %rd3663;
	cvt.u64.u32 	%rd3667, %r2269;
	shl.b64 	%rd3668, %rd3667, 32;
	and.b64  	%rd3669, %rd3668, 1095216660480;
	cvt.u64.u32 	%rd3670, %r2268;
	shl.b64 	%rd3671, %rd3670, 40;
	and.b64  	%rd3672, %rd3671, 280375465082880;
	cvt.u64.u32 	%rd3673, %r2267;
	shl.b64 	%rd3674, %rd3673, 48;
	and.b64  	%rd3675, %rd3674, 71776119061217280;
	cvt.u64.u32 	%rd3676, %r2266;
	shl.b64 	%rd3677, %rd3676, 56;
	or.b64  	%rd3678, %rd3669, %rd3672;
	or.b64  	%rd3679, %rd3678, %rd3666;
	or.b64  	%rd3680, %rd3675, %rd3677;
	or.b64  	%rd3681, %rd3680, %rd3679;
	add.s64 	%rd3683, %rd1, %rd2152;
	st.global.u8 	[%rd3683], %r2199;
	st.global.u8 	[%rd3683+1], %r2198;
	st.global.u8 	[%rd3683+2], %r2197;
	st.global.u8 	[%rd3683+3], %r2196;
	st.global.u8 	[%rd3683+4], %r2195;
	st.global.u8 	[%rd3683+5], %r2194;
	st.global.u8 	[%rd3683+6], %r2193;
	st.global.u8 	[%rd3683+7], %r2192;
	shr.u64 	%rd3684, %rd3541, 32;
	shr.u64 	%rd3685, %rd3541, 40;
	shr.u64 	%rd3686, %rd3543, 48;
	shr.u64 	%rd3687, %rd3543, 56;
	st.global.u8 	[%rd3683+256], %rs960;
	st.global.u8 	[%rd3683+257], %rs959;
	st.global.u8 	[%rd3683+258], %rs958;
	st.global.u8 	[%rd3683+259], %rs957;
	st.global.u8 	[%rd3683+260], %rd3684;
	st.global.u8 	[%rd3683+261], %rd3685;
	st.global.u8 	[%rd3683+262], %rd3686;
	st.global.u8 	[%rd3683+263], %rd3687;
	shr.u64 	%rd3688, %rd3564, 32;
	shr.u64 	%rd3689, %rd3564, 40;
	shr.u64 	%rd3690, %rd3566, 48;
	shr.u64 	%rd3691, %rd3566, 56;
	st.global.u8 	[%rd3683+512], %rs964;
	st.global.u8 	[%rd3683+513], %rs963;
	st.global.u8 	[%rd3683+514], %rs962;
	st.global.u8 	[%rd3683+515], %rs961;
	st.global.u8 	[%rd3683+516], %rd3688;
	st.global.u8 	[%rd3683+517], %rd3689;
	st.global.u8 	[%rd3683+518], %rd3690;
	st.global.u8 	[%rd3683+519], %rd3691;
	shr.u64 	%rd3692, %rd3587, 32;
	shr.u64 	%rd3693, %rd3587, 40;
	shr.u64 	%rd3694, %rd3589, 48;
	shr.u64 	%rd3695, %rd3589, 56;
	st.global.u8 	[%rd3683+768], %rs968;
	st.global.u8 	[%rd3683+769], %rs967;
	st.global.u8 	[%rd3683+770], %rs966;
	st.global.u8 	[%rd3683+771], %rs965;
	st.global.u8 	[%rd3683+772], %rd3692;
	st.global.u8 	[%rd3683+773], %rd3693;
	st.global.u8 	[%rd3683+774], %rd3694;
	st.global.u8 	[%rd3683+775], %rd3695;
	shr.u64 	%rd3696, %rd3610, 32;
	shr.u64 	%rd3697, %rd3610, 40;
	shr.u64 	%rd3698, %rd3612, 48;
	shr.u64 	%rd3699, %rd3612, 56;
	st.global.u8 	[%rd3683+1024], %rs972;
	st.global.u8 	[%rd3683+1025], %rs971;
	st.global.u8 	[%rd3683+1026], %rs970;
	st.global.u8 	[%rd3683+1027], %rs969;
	st.global.u8 	[%rd3683+1028], %rd3696;
	st.global.u8 	[%rd3683+1029], %rd3697;
	st.global.u8 	[%rd3683+1030], %rd3698;
	st.global.u8 	[%rd3683+1031], %rd3699;
	shr.u64 	%rd3700, %rd3633, 32;
	shr.u64 	%rd3701, %rd3633, 40;
	shr.u64 	%rd3702, %rd3635, 48;
	shr.u64 	%rd3703, %rd3635, 56;
	st.global.u8 	[%rd3683+1280], %rs976;
	st.global.u8 	[%rd3683+1281], %rs975;
	st.global.u8 	[%rd3683+1282], %rs974;
	st.global.u8 	[%rd3683+1283], %rs973;
	st.global.u8 	[%rd3683+1284], %rd3700;
	st.global.u8 	[%rd3683+1285], %rd3701;
	st.global.u8 	[%rd3683+1286], %rd3702;
	st.global.u8 	[%rd3683+1287], %rd3703;
	shr.u64 	%rd3704, %rd3656, 32;
	shr.u64 	%rd3705, %rd3656, 40;
	shr.u64 	%rd3706, %rd3658, 48;
	shr.u64 	%rd3707, %rd3658, 56;
	st.global.u8 	[%rd3683+1536], %rs980;
	st.global.u8 	[%rd3683+1537], %rs979;
	st.global.u8 	[%rd3683+1538], %rs978;
	st.global.u8 	[%rd3683+1539], %rs977;
	st.global.u8 	[%rd3683+1540], %rd3704;
	st.global.u8 	[%rd3683+1541], %rd3705;
	st.global.u8 	[%rd3683+1542], %rd3706;
	st.global.u8 	[%rd3683+1543], %rd3707;
	shr.u64 	%rd3708, %rd3679, 32;
	shr.u64 	%rd3709, %rd3679, 40;
	shr.u64 	%rd3710, %rd3681, 48;
	shr.u64 	%rd3711, %rd3681, 56;
	st.global.u8 	[%rd3683+1792], %rs984;
	st.global.u8 	[%rd3683+1793], %rs983;
	st.global.u8 	[%rd3683+1794], %rs982;
	st.global.u8 	[%rd3683+1795], %rs981;
	st.global.u8 	[%rd3683+1796], %rd3708;
	st.global.u8 	[%rd3683+1797], %rd3709;
	st.global.u8 	[%rd3683+1798], %rd3710;
	st.global.u8 	[%rd3683+1799], %rd3711;
	bra.uni 	$L__BB14_247;
$L__BB14_88:
	cvt.u32.u64 	%r116, %rd4;
	cvt.u32.u64 	%r117, %rd230;
	sub.s32 	%r118, %r117, %r116;
	min.s32 	%r52, %r118, 2048;
	// begin inline asm
	griddepcontrol.wait;
	// end inline asm
	shl.b64 	%rd236, %rd4, 3;
	add.s64 	%rd237, %rd3, %rd236;
	mov.u32 	%r53, %tid.x;
	ld.global.u8 	%rs1139, [%rd237+7];
	ld.global.u8 	%rs1140, [%rd237+6];
	ld.global.u8 	%rs1141, [%rd237+5];
	ld.global.u8 	%rs1142, [%rd237+4];
	ld.global.u8 	%rs1143, [%rd237+3];
	ld.global.u8 	%rs1144, [%rd237+2];
	ld.global.u8 	%rs1145, [%rd237+1];
	ld.global.u8 	%rs1146, [%rd237];
	cvt.u64.u16 	%rd238, %rs1146;
	and.b64  	%rd239, %rd238, 255;
	cvt.u32.u16 	%r119, %rs1145;
	and.b32  	%r120, %r119, 255;
	mul.wide.u32 	%rd240, %r120, 256;
	or.b64  	%rd241, %rd240, %rd239;
	cvt.u32.u16 	%r121, %rs1144;
	and.b32  	%r122, %r121, 255;
	mul.wide.u32 	%rd242, %r122, 65536;
	or.b64  	%rd243, %rd241, %rd242;
	cvt.u32.u16 	%r123, %rs1143;
	and.b32  	%r124, %r123, 255;
	mul.wide.u32 	%rd244, %r124, 16777216;
	or.b64  	%rd245, %rd243, %rd244;
	cvt.u64.u16 	%rd246, %rs1142;
	shl.b64 	%rd247, %rd246, 32;
	and.b64  	%rd248, %rd247, 1095216660480;
	cvt.u64.u16 	%rd249, %rs1141;
	shl.b64 	%rd250, %rd249, 40;
	and.b64  	%rd251, %rd250, 280375465082880;
	or.b64  	%rd252, %rd245, %rd248;
	cvt.u64.u16 	%rd253, %rs1140;
	shl.b64 	%rd254, %rd253, 48;
	and.b64  	%rd255, %rd254, 71776119061217280;
	cvt.u64.u16 	%rd256, %rs1139;
	shl.b64 	%rd257, %rd256, 56;
	or.b64  	%rd258, %rd252, %rd251;
	or.b64  	%rd259, %rd258, %rd255;
	or.b64  	%rd3744, %rd259, %rd257;
	and.b32  	%r125, %r53, 31;
	shl.b32 	%r126, %r53, 3;
	and.b32  	%r127, %r126, 7936;
	or.b32  	%r54, %r127, %r125;
	setp.ge.s32 	%p30, %r54, %r52;
	shl.b32 	%r128, %r54, 3;
	cvt.u64.u32 	%rd260, %r128;
	add.s64 	%rd106, %rd237, %rd260;
	@%p30 bra 	$L__BB14_90;
	ld.global.u8 	%rs1146, [%rd106];
	ld.global.u8 	%rs1145, [%rd106+1];
	ld.global.u8 	%rs1144, [%rd106+2];
	ld.global.u8 	%rs1143, [%rd106+3];
	ld.global.u8 	%rs1142, [%rd106+4];
	ld.global.u8 	%rs1141, [%rd106+5];
	ld.global.u8 	%rs1140, [%rd106+6];
	ld.global.u8 	%rs1139, [%rd106+7];
$L__BB14_90:
	add.s32 	%r55, %r54, 32;
	setp.ge.s32 	%p31, %r55, %r52;
	mov.u64 	%rd3738, %rd3744;
	@%p31 bra 	$L__BB14_92;
	ld.global.u8 	%rd261, [%rd106+256];
	ld.global.u8 	%r129, [%rd106+257];
	ld.global.u8 	%r130, [%rd106+258];
	ld.global.u8 	%r131, [%rd106+259];
	ld.global.u8 	%rd262, [%rd106+260];
	ld.global.u8 	%rd263, [%rd106+261];
	ld.global.u8 	%rd264, [%rd106+262];
	mul.wide.u32 	%rd265, %r129, 256;
	or.b64  	%rd266, %rd265, %rd261;
	mul.wide.u32 	%rd267, %r130, 65536;
	or.b64  	%rd268, %rd266, %rd267;
	mul.wide.u32 	%rd269, %r131, 16777216;
	or.b64  	%rd270, %rd268, %rd269;
	shl.b64 	%rd271, %rd262, 32;
	shl.b64 	%rd272, %rd263, 40;
	shl.b64 	%rd273, %rd264, 48;
	ld.global.u8 	%rd274, [%rd106+263];
	shl.b64 	%rd275, %rd274, 56;
	or.b64  	%rd276, %rd270, %rd271;
	or.b64  	%rd277, %rd276, %rd272;
	or.b64  	%rd278, %rd277, %rd273;
	or.b64  	%rd3738, %rd278, %rd275;
$L__BB14_92:
	add.s32 	%r56, %r54, 64;
	setp.ge.s32 	%p32, %r56, %r52;
	mov.u64 	%rd3739, %rd3744;
	@%p32 bra 	$L__BB14_94;
	ld.global.u8 	%rd279, [%rd106+512];
	ld.global.u8 	%r132, [%rd106+513];
	ld.global.u8 	%r133, [%rd106+514];
	ld.global.u8 	%r134, [%rd106+515];
	ld.global.u8 	%rd280, [%rd106+516];
	ld.global.u8 	%rd281, [%rd106+517];
	ld.global.u8 	%rd282, [%rd106+518];
	mul.wide.u32 	%rd283, %r132, 256;
	or.b64  	%rd284, %rd283, %rd279;
	mul.wide.u32 	%rd285, %r133, 65536;
	or.b64  	%rd286, %rd284, %rd285;
	mul.wide.u32 	%rd287, %r134, 16777216;
	or.b64  	%rd288, %rd286, %rd287;
	shl.b64 	%rd289, %rd280, 32;
	shl.b64 	%rd290, %rd281, 40;
	shl.b64 	%rd291, %rd282, 48;
	ld.global.u8 	%rd292, [%rd106+519];
	shl.b64 	%rd293, %rd292, 56;
	or.b64  	%rd294, %rd288, %rd289;
	or.b64  	%rd295, %rd294, %rd290;
	or.b64  	%rd296, %rd295, %rd291;
	or.b64  	%rd3739, %rd296, %rd293;
$L__BB14_94:
	add.s32 	%r57, %r54, 96;
	setp.ge.s32 	%p33, %r57, %r52;
	mov.u64 	%rd3740, %rd3744;
	@%p33 bra 	$L__BB14_96;
	ld.global.u8 	%rd297, [%rd106+768];
	ld.global.u8 	%r135, [%rd106+769];
	ld.global.u8 	%r136, [%rd106+770];
	ld.global.u8 	%r137, [%rd106+771];
	ld.global.u8 	%rd298, [%rd106+772];
	ld.global.u8 	%rd299, [%rd106+773];
	ld.global.u8 	%rd300, [%rd106+774];
	mul.wide.u32 	%rd301, %r135, 256;
	or.b64  	%rd302, %rd301, %rd297;
	mul.wide.u32 	%rd303, %r136, 65536;
	or.b64  	%rd304, %rd302, %rd303;
	mul.wide.u32 	%rd305, %r137, 16777216;
	or.b64  	%rd306, %rd304, %rd305;
	shl.b64 	%rd307, %rd298, 32;
	shl.b64 	%rd308, %rd299, 40;
	shl.b64 	%rd309, %rd300, 48;
	ld.global.u8 	%rd310, [%rd106+775];
	shl.b64 	%rd311, %rd310, 56;
	or.b64  	%rd312, %rd306, %rd307;
	or.b64  	%rd313, %rd312, %rd308;
	or.b64  	%rd314, %rd313, %rd309;
	or.b64  	%rd3740, %rd314, %rd311;
$L__BB14_96:
	add.s32 	%r58, %r54, 128;
	setp.ge.s32 	%p34, %r58, %r52;
	mov.u64 	%rd3741, %rd3744;
	@%p34 bra 	$L__BB14_98;
	ld.global.u8 	%rd315, [%rd106+1024];
	ld.global.u8 	%r138, [%rd106+1025];
	ld.global.u8 	%r139, [%rd106+1026];
	ld.global.u8 	%r140, [%rd106+1027];
	ld.global.u8 	%rd316, [%rd106+1028];
	ld.global.u8 	%rd317, [%rd106+1029];
	ld.global.u8 	%rd318, [%rd106+1030];
	mul.wide.u32 	%rd319, %r138, 256;
	or.b64  	%rd320, %rd319, %rd315;
	mul.wide.u32 	%rd321, %r139, 65536;
	or.b64  	%rd322, %rd320, %rd321;
	mul.wide.u32 	%rd323, %r140, 16777216;
	or.b64  	%rd324, %rd322, %rd323;
	shl.b64 	%rd325, %rd316, 32;
	shl.b64 	%rd326, %rd317, 40;
	shl.b64 	%rd327, %rd318, 48;
	ld.global.u8 	%rd328, [%rd106+1031];
	shl.b64 	%rd329, %rd328, 56;
	or.b64  	%rd330, %rd324, %rd325;
	or.b64  	%rd331, %rd330, %rd326;
	or.b64  	%rd332, %rd331, %rd327;
	or.b64  	%rd3741, %rd332, %rd329;
$L__BB14_98:
	add.s32 	%r59, %r54, 160;
	setp.ge.s32 	%p35, %r59, %r52;
	mov.u64 	%rd3742, %rd3744;
	@%p35 bra 	$L__BB14_100;
	ld.global.u8 	%rd333, [%rd106+1280];
	ld.global.u8 	%r141, [%rd106+1281];
	ld.global.u8 	%r142, [%rd106+1282];
	ld.global.u8 	%r143, [%rd106+1283];
	ld.global.u8 	%rd334, [%rd106+1284];
	ld.global.u8 	%rd335, [%rd106+1285];
	ld.global.u8 	%rd336, [%rd106+1286];
	mul.wide.u32 	%rd337, %r141, 256;
	or.b64  	%rd338, %rd337, %rd333;
	mul.wide.u32 	%rd339, %r142, 65536;
	or.b64  	%rd340, %rd338, %rd339;
	mul.wide.u32 	%rd341, %r143, 16777216;
	or.b64  	%rd342, %rd340, %rd341;
	shl.b64 	%rd343, %rd334, 32;
	shl.b64 	%rd344, %rd335, 40;
	shl.b64 	%rd345, %rd336, 48;
	ld.global.u8 	%rd346, [%rd106+1287];
	shl.b64 	%rd347, %rd346, 56;
	or.b64  	%rd348, %rd342, %rd343;
	or.b64  	%rd349, %rd348, %rd344;
	or.b64  	%rd350, %rd349, %rd345;
	or.b64  	%rd3742, %rd350, %rd347;
$L__BB14_100:
	add.s32 	%r60, %r54, 192;
	setp.ge.s32 	%p36, %r60, %r52;
	mov.u64 	%rd3743, %rd3744;
	@%p36 bra 	$L__BB14_102;
	ld.global.u8 	%rd351, [%rd106+1536];
	ld.global.u8 	%r144, [%rd106+1537];
	ld.global.u8 	%r145, [%rd106+1538];
	ld.global.u8 	%r146, [%rd106+1539];
	ld.global.u8 	%rd352, [%rd106+1540];
	ld.global.u8 	%rd353, [%rd106+1541];
	ld.global.u8 	%rd354, [%rd106+1542];
	mul.wide.u32 	%rd355, %r144, 256;
	or.b64  	%rd356, %rd355, %rd351;
	mul.wide.u32 	%rd357, %r145, 65536;
	or.b64  	%rd358, %rd356, %rd357;
	mul.wide.u32 	%rd359, %r146, 16777216;
	or.b64  	%rd360, %rd358, %rd359;
	shl.b64 	%rd361, %rd352, 32;
	shl.b64 	%rd362, %rd353, 40;
	shl.b64 	%rd363, %rd354, 48;
	ld.global.u8 	%rd364, [%rd106+1543];
	shl.b64 	%rd365, %rd364, 56;
	or.b64  	%rd366, %rd360, %rd361;
	or.b64  	%rd367, %rd366, %rd362;
	or.b64  	%rd368, %rd367, %rd363;
	or.b64  	%rd3743, %rd368, %rd365;
$L__BB14_102:
	add.s32 	%r61, %r54, 224;
	setp.ge.s32 	%p37, %r61, %r52;
	@%p37 bra 	$L__BB14_104;
	ld.global.u8 	%rd369, [%rd106+1792];
	ld.global.u8 	%r147, [%rd106+1793];
	ld.global.u8 	%r148, [%rd106+1794];
	ld.global.u8 	%r149, [%rd106+1795];
	ld.global.u8 	%rd370, [%rd106+1796];
	ld.global.u8 	%rd371, [%rd106+1797];
	ld.global.u8 	%rd372, [%rd106+1798];
	mul.wide.u32 	%rd373, %r147, 256;
	or.b64  	%rd374, %rd373, %rd369;
	mul.wide.u32 	%rd375, %r148, 65536;
	or.b64  	%rd376, %rd374, %rd375;
	mul.wide.u32 	%rd377, %r149, 16777216;
	or.b64  	%rd378, %rd376, %rd377;
	shl.b64 	%rd379, %rd370, 32;
	shl.b64 	%rd380, %rd371, 40;
	shl.b64 	%rd381, %rd372, 48;
	ld.global.u8 	%rd382, [%rd106+1799];
	shl.b64 	%rd383, %rd382, 56;
	or.b64  	%rd384, %rd378, %rd379;
	or.b64  	%rd385, %rd384, %rd380;
	or.b64  	%rd386, %rd385, %rd381;
	or.b64  	%rd3744, %rd386, %rd383;
$L__BB14_104:
	// begin inline asm
	mov.u32 %r150, %laneid;
	// end inline asm
	shl.b32 	%r62, %r53, 3;
	and.b32  	%r151, %r62, 7936;
	add.s32 	%r152, %r150, %r151;
	shr.s32 	%r153, %r152, 5;
	add.s32 	%r154, %r153, %r152;
	shl.b32 	%r155, %r154, 3;
	mov.u32 	%r156, _ZZN3cub18CUB_300001_SM_10006detail10merge_sort30DeviceMergeSortBlockSortKernelINS2_10policy_hubIP4KeyTE9Policy600ES6_PNS0_8NullTypeES6_SA_mN4cuda3std3__44lessIS5_EES5_S9_EEvbT0_T1_T2_T3_T4_PT6_PT7_T5_NS1_7vsmem_tEE19static_temp_storage;
	add.s32 	%r63, %r156, %r155;
	cvt.u32.u16 	%r157, %rs1139;
	cvt.u32.u16 	%r158, %rs1140;
	prmt.b32 	%r159, %r158, %r157, 0x3340U;
	cvt.u32.u16 	%r160, %rs1141;
	cvt.u32.u16 	%r161, %rs1142;
	prmt.b32 	%r162, %r161, %r160, 0x3340U;
	prmt.b32 	%r163, %r162, %r159, 0x5410U;
	cvt.u32.u16 	%r164, %rs1143;
	cvt.u32.u16 	%r165, %rs1144;
	prmt.b32 	%r166, %r165, %r164, 0x3340U;
	cvt.u32.u16 	%r167, %rs1145;
	cvt.u32.u16 	%r168, %rs1146;
	prmt.b32 	%r169, %r168, %r167, 0x3340U;
	prmt.b32 	%r170, %r169, %r166, 0x5410U;
	st.shared.v2.b32 	[%r63], {%r170, %r163};
	add.s32 	%r171, %r152, 32;
	shr.s32 	%r172, %r171, 5;
	add.s32 	%r173, %r172, %r152;
	shl.b32 	%r174, %r173, 3;
	add.s32 	%r64, %r156, %r174;
	st.shared.u64 	[%r64+256], %rd3738;
	add.s32 	%r175, %r152, 64;
	shr.s32 	%r176, %r175, 5;
	add.s32 	%r177, %r176, %r152;
	shl.b32 	%r178, %r177, 3;
	add.s32 	%r65, %r156, %r178;
	st.shared.u64 	[%r65+512], %rd3739;
	add.s32 	%r179, %r152, 96;
	shr.s32 	%r180, %r179, 5;
	add.s32 	%r181, %r180, %r152;
	shl.b32 	%r182, %r181, 3;
	add.s32 	%r66, %r156, %r182;
	st.shared.u64 	[%r66+768], %rd3740;
	add.s32 	%r183, %r152, 128;
	shr.s32 	%r184, %r183, 5;
	add.s32 	%r185, %r184, %r152;
	shl.b32 	%r186, %r185, 3;
	add.s32 	%r67, %r156, %r186;
	st.shared.u64 	[%r67+1024], %rd3741;
	add.s32 	%r187, %r152, 160;
	shr.s32 	%r188, %r187, 5;
	add.s32 	%r189, %r188, %r152;
	shl.b32 	%r190, %r189, 3;
	add.s32 	%r68, %r156, %r190;
	st.shared.u64 	[%r68+1280], %rd3742;
	add.s32 	%r191, %r152, 192;
	shr.s32 	%r192, %r191, 5;
	add.s32 	%r193, %r192, %r152;
	shl.b32 	%r194, %r193, 3;
	add.s32 	%r69, %r156, %r194;
	st.shared.u64 	[%r69+1536], %rd3743;
	add.s32 	%r195, %r152, 224;
	shr.s32 	%r196, %r195, 5;
	add.s32 	%r197, %r196, %r152;
	shl.b32 	%r198, %r197, 3;
	add.s32 	%r70, %r156, %r198;
	st.shared.u64 	[%r70+1792], %rd3744;
	bar.warp.sync 	-1;
	mad.lo.s32 	%r199, %r150, 7, %r152;
	shr.s32 	%r200, %r199, 5;
	add.s32 	%r201, %r200, %r199;
	shl.b32 	%r202, %r201, 3;
	add.s32 	%r71, %r156, %r202;
	ld.shared.v2.b32 	{%r203, %r204}, [%r71];
	bfe.u32 	%r205, %r203, 0, 8;
	cvt.u16.u32 	%rs1210, %r205;
	bfe.u32 	%r206, %r203, 8, 8;
	cvt.u16.u32 	%rs1209, %r206;
	bfe.u32 	%r207, %r203, 16, 8;
	cvt.u16.u32 	%rs1208, %r207;
	bfe.u32 	%r208, %r203, 24, 8;
	cvt.u16.u32 	%rs1207, %r208;
	bfe.u32 	%r209, %r204, 0, 8;
	cvt.u16.u32 	%rs1206, %r209;
	bfe.u32 	%r210, %r204, 8, 8;
	cvt.u16.u32 	%rs1205, %r210;
	bfe.u32 	%r211, %r204, 16, 8;
	cvt.u16.u32 	%rs1204, %r211;
	bfe.u32 	%r212, %r204, 24, 8;
	cvt.u16.u32 	%rs1203, %r212;
	add.s32 	%r213, %r199, 1;
	shr.s32 	%r214, %r213, 5;
	add.s32 	%r215, %r214, %r199;
	shl.b32 	%r216, %r215, 3;
	add.s32 	%r72, %r156, %r216;
	ld.shared.v2.b32 	{%r217, %r218}, [%r72+8];
	bfe.u32 	%r219, %r217, 0, 8;
	cvt.u16.u32 	%rs361, %r219;
	bfe.u32 	%r220, %r217, 8, 8;
	cvt.u16.u32 	%rs362, %r220;
	bfe.u32 	%r221, %r217, 16, 8;
	cvt.u16.u32 	%rs363, %r221;
	bfe.u32 	%r222, %r217, 24, 8;
	cvt.u16.u32 	%rs364, %r222;
	bfe.u32 	%r223, %r218, 24, 8;
	bfe.u32 	%r224, %r218, 16, 8;
	bfe.u32 	%r225, %r218, 8, 8;
	bfe.u32 	%r226, %r218, 0, 8;
	cvt.u64.u32 	%rd387, %r219;
	and.b64  	%rd388, %rd387, 255;
	mul.wide.u32 	%rd389, %r220, 256;
	or.b64  	%rd121, %rd389, %rd388;
	mul.wide.u32 	%rd122, %r221, 65536;
	mul.wide.u32 	%rd390, %r222, 16777216;
	or.b64  	%rd391, %rd390, %rd121;
	or.b64  	%rd392, %rd391, %rd122;
	cvt.u64.u32 	%rd393, %r226;
	shl.b64 	%rd394, %rd393, 32;
	and.b64  	%rd395, %rd394, 1095216660480;
	cvt.u64.u32 	%rd396, %r225;
	shl.b64 	%rd397, %rd396, 40;
	and.b64  	%rd398, %rd397, 280375465082880;
	cvt.u64.u32 	%rd399, %r224;
	shl.b64 	%rd400, %rd399, 48;
	and.b64  	%rd401, %rd400, 71776119061217280;
	cvt.u64.u32 	%rd402, %r223;
	shl.b64 	%rd403, %rd402, 56;
	or.b64  	%rd404, %rd395, %rd398;
	or.b64  	%rd123, %rd404, %rd392;
	or.b64  	%rd405, %rd401, %rd403;
	or.b64  	%rd3762, %rd405, %rd123;
	add.s32 	%r227, %r199, 2;
	shr.s32 	%r228, %r227, 5;
	add.s32 	%r229, %r228, %r199;
	shl.b32 	%r230, %r229, 3;
	add.s32 	%r73, %r156, %r230;
	ld.shared.v2.b32 	{%r231, %r232}, [%r73+16];
	bfe.u32 	%r233, %r231, 0, 8;
	cvt.u16.u32 	%rs365, %r233;
	bfe.u32 	%r234, %r231, 8, 8;
	cvt.u16.u32 	%rs366, %r234;
	bfe.u32 	%r235, %r231, 16, 8;
	cvt.u16.u32 	%rs367, %r235;
	bfe.u32 	%r236, %r231, 24, 8;
	cvt.u16.u32 	%rs368, %r236;
	bfe.u32 	%r237, %r232, 24, 8;
	bfe.u32 	%r238, %r232, 16, 8;
	bfe.u32 	%r239, %r232, 8, 8;
	bfe.u32 	%r240, %r232, 0, 8;
	cvt.u64.u32 	%rd406, %r233;
	and.b64  	%rd407, %rd406, 255;
	mul.wide.u32 	%rd408, %r234, 256;
	or.b64  	%rd125, %rd408, %rd407;
	mul.wide.u32 	%rd409, %r235, 65536;
	mul.wide.u32 	%rd410, %r236, 16777216;
	or.b64  	%rd411, %rd410, %rd125;
	or.b64  	%rd412, %rd411, %rd409;
	cvt.u64.u32 	%rd413, %r240;
	shl.b64 	%rd414, %rd413, 32;
	and.b64  	%rd415, %rd414, 1095216660480;
	cvt.u64.u32 	%rd416, %r239;
	shl.b64 	%rd417, %rd416, 40;
	and.b64  	%rd418, %rd417, 280375465082880;
	cvt.u64.u32 	%rd419, %r238;
	shl.b64 	%rd420, %rd419, 48;
	and.b64  	%rd421, %rd420, 71776119061217280;
	cvt.u64.u32 	%rd422, %r237;
	shl.b64 	%rd423, %rd422, 56;
	or.b64  	%rd424, %rd415, %rd418;
	or.b64  	%rd126, %rd424, %rd412;
	or.b64  	%rd425, %rd421, %rd423;
	or.b64  	%rd3771, %rd425, %rd126;
	add.s32 	%r241, %r199, 3;
	shr.s32 	%r242, %r241, 5;
	add.s32 	%r243, %r242, %r199;
	shl.b32 	%r244, %r243, 3;
	add.s32 	%r74, %r156, %r244;
	ld.shared.v2.b32 	{%r245, %r246}, [%r74+24];
	bfe.u32 	%r247, %r245, 0, 8;
	cvt.u16.u32 	%rs369, %r247;
	bfe.u32 	%r248, %r245, 8, 8;
	cvt.u16.u32 	%rs370, %r248;
	bfe.u32 	%r249, %r245, 16, 8;
	cvt.u16.u32 	%rs371, %r249;
	bfe.u32 	%r250, %r245, 24, 8;
	cvt.u16.u32 	%rs372, %r250;
	bfe.u32 	%r251, %r246, 24, 8;
	bfe.u32 	%r252, %r246, 16, 8;
	bfe.u32 	%r253, %r246, 8, 8;
	bfe.u32 	%r254, %r246, 0, 8;
	cvt.u64.u32 	%rd426, %r247;
	and.b64  	%rd427, %rd426, 255;
	mul.wide.u32 	%rd428, %r248, 256;
	or.b64  	%rd128, %rd428, %rd427;
	mul.wide.u32 	%rd429, %r249, 65536;
	mul.wide.u32 	%rd430, %r250, 16777216;
	or.b64  	%rd431, %rd430, %rd128;
	or.b64  	%rd432, %rd431, %rd429;
	cvt.u64.u32 	%rd433, %r254;
	shl.b64 	%rd434, %rd433, 32;
	and.b64  	%rd435, %rd434, 1095216660480;
	cvt.u64.u32 	%rd436, %r253;
	shl.b64 	%rd437, %rd436, 40;
	and.b64  	%rd438, %rd437, 280375465082880;
	cvt.u64.u32 	%rd439, %r252;
	shl.b64 	%rd440, %rd439, 48;
	and.b64  	%rd441, %rd440, 71776119061217280;
	cvt.u64.u32 	%rd442, %r251;
	shl.b64 	%rd443, %rd442, 56;
	or.b64  	%rd444, %rd435, %rd438;
	or.b64  	%rd129, %rd444, %rd432;
	or.b64  	%rd445, %rd441, %rd443;
	or.b64  	%rd3772, %rd445, %rd129;
	add.s32 	%r255, %r199, 4;
	shr.s32 	%r256, %r255, 5;
	add.s32 	%r257, %r256, %r199;
	shl.b32 	%r258, %r257, 3;
	add.s32 	%r75, %r156, %r258;
	ld.shared.v2.b32 	{%r259, %r260}, [%r75+32];
	bfe.u32 	%r261, %r259, 0, 8;
	cvt.u16.u32 	%rs373, %r261;
	bfe.u32 	%r262, %r259, 8, 8;
	cvt.u16.u32 	%rs374, %r262;
	bfe.u32 	%r263, %r259, 16, 8;
	cvt.u16.u32 	%rs375, %r263;
	bfe.u32 	%r264, %r259, 24, 8;
	cvt.u16.u32 	%rs376, %r264;
	bfe.u32 	%r265, %r260, 24, 8;
	bfe.u32 	%r266, %r260, 16, 8;
	bfe.u32 	%r267, %r260, 8, 8;
	bfe.u32 	%r268, %r260, 0, 8;
	cvt.u64.u32 	%rd446, %r261;
	and.b64  	%rd447, %rd446, 255;
	mul.wide.u32 	%rd448, %r262, 256;
	or.b64  	%rd131, %rd448, %rd447;
	mul.wide.u32 	%rd449, %r263, 65536;
	mul.wide.u32 	%rd450, %r264, 16777216;
	or.b64  	%rd451, %rd450, %rd131;
	or.b64  	%rd452, %rd451, %rd449;
	cvt.u64.u32 	%rd453, %r268;
	shl.b64 	%rd454, %rd453, 32;
	and.b64  	%rd455, %rd454, 1095216660480;
	cvt.u64.u32 	%rd456, %r267;
	shl.b64 	%rd457, %rd456, 40;
	and.b64  	%rd458, %rd457, 280375465082880;
	cvt.u64.u32 	%rd459, %r266;
	shl.b64 	%rd460, %rd459, 48;
	and.b64  	%rd461, %rd460, 71776119061217280;
	cvt.u64.u32 	%rd462, %r265;
	shl.b64 	%rd463, %rd462, 56;
	or.b64  	%rd464, %rd455, %rd458;
	or.b64  	%rd132, %rd464, %rd452;
	or.b64  	%rd465, %rd461, %rd463;
	or.b64  	%rd3773, %rd465, %rd132;
	add.s32 	%r269, %r199, 5;
	shr.s32 	%r270, %r269, 5;
	add.s32 	%r271, %r270, %r199;
	shl.b32 	%r272, %r271, 3;
	add.s32 	%r76, %r156, %r272;
	ld.shared.v2.b32 	{%r273, %r274}, [%r76+40];
	bfe.u32 	%r275, %r273, 0, 8;
	cvt.u16.u32 	%rs377, %r275;
	bfe.u32 	%r276, %r273, 8, 8;
	cvt.u16.u32 	%rs378, %r276;
	bfe.u32 	%r277, %r273, 16, 8;
	cvt.u16.u32 	%rs379, %r277;
	bfe.u32 	%r278, %r273, 24, 8;
	cvt.u16.u32 	%rs380, %r278;
	bfe.u32 	%r279, %r274, 24, 8;
	bfe.u32 	%r280, %r274, 16, 8;
	bfe.u32 	%r281, %r274, 8, 8;
	bfe.u32 	%r282, %r274, 0, 8;
	cvt.u64.u32 	%rd466, %r275;
	and.b64  	%rd467, %rd466, 255;
	mul.wide.u32 	%rd468, %r276, 256;
	or.b64  	%rd134, %rd468, %rd467;
	mul.wide.u32 	%rd469, %r277, 65536;
	mul.wide.u32 	%rd470, %r278, 16777216;
	or.b64  	%rd471, %rd470, %rd134;
	or.b64  	%rd472, %rd471, %rd469;
	cvt.u64.u32 	%rd473, %r282;
	shl.b64 	%rd474, %rd473, 32;
	and.b64  	%rd475, %rd474, 1095216660480;
	cvt.u64.u32 	%rd476, %r281;
	shl.b64 	%rd477, %rd476, 40;
	and.b64  	%rd478, %rd477, 280375465082880;
	cvt.u64.u32 	%rd479, %r280;
	shl.b64 	%rd480, %rd479, 48;
	and.b64  	%rd481, %rd480, 71776119061217280;
	cvt.u64.u32 	%rd482, %r279;
	shl.b64 	%rd483, %rd482, 56;
	or.b64  	%rd484, %rd475, %rd478;
	or.b64  	%rd135, %rd484, %rd472;
	or.b64  	%rd485, %rd481, %rd483;
	or.b64  	%rd3774, %rd485, %rd135;
	add.s32 	%r283, %r199, 6;
	shr.s32 	%r284, %r283, 5;
	add.s32 	%r285, %r284, %r199;
	shl.b32 	%r286, %r285, 3;
	add.s32 	%r77, %r156, %r286;
	ld.shared.v2.b32 	{%r287, %r288}, [%r77+48];
	bfe.u32 	%r289, %r287, 0, 8;
	cvt.u16.u32 	%rs381, %r289;
	bfe.u32 	%r290, %r287, 8, 8;
	cvt.u16.u32 	%rs382, %r290;
	bfe.u32 	%r291, %r287, 16, 8;
	cvt.u16.u32 	%rs383, %r291;
	bfe.u32 	%r292, %r287, 24, 8;
	cvt.u16.u32 	%rs384, %r292;
	bfe.u32 	%r293, %r288, 24, 8;
	bfe.u32 	%r294, %r288, 16, 8;
	bfe.u32 	%r295, %r288, 8, 8;
	bfe.u32 	%r296, %r288, 0, 8;
	cvt.u64.u32 	%rd486, %r289;
	and.b64  	%rd487, %rd486, 255;
	mul.wide.u32 	%rd488, %r290, 256;
	or.b64  	%rd137, %rd488, %rd487;
	mul.wide.u32 	%rd489, %r291, 65536;
	mul.wide.u32 	%rd490, %r292, 16777216;
	or.b64  	%rd491, %rd490, %rd137;
	or.b64  	%rd492, %rd491, %rd489;
	cvt.u64.u32 	%rd493, %r296;
	shl.b64 	%rd494, %rd493, 32;
	and.b64  	%rd495, %rd494, 1095216660480;
	cvt.u64.u32 	%rd496, %r295;
	shl.b64 	%rd497, %rd496, 40;
	and.b64  	%rd498, %rd497, 280375465082880;
	cvt.u64.u32 	%rd499, %r294;
	shl.b64 	%rd500, %rd499, 48;
	and.b64  	%rd501, %rd500, 71776119061217280;
	cvt.u64.u32 	%rd502, %r293;
	shl.b64 	%rd503, %rd502, 56;
	or.b64  	%rd504, %rd495, %rd498;
	or.b64  	%rd138, %rd504, %rd492;
	or.b64  	%rd505, %rd501, %rd503;
	or.b64  	%rd3775, %rd505, %rd138;
	add.s32 	%r297, %r199, 7;
	shr.s32 	%r298, %r297, 5;
	add.s32 	%r299, %r298, %r199;
	shl.b32 	%r300, %r299, 3;
	add.s32 	%r78, %r156, %r300;
	ld.shared.v2.b32 	{%r301, %r302}, [%r78+56];
	bfe.u32 	%r303, %r302, 24, 8;
	cvt.u16.u32 	%rs385, %r303;
	bfe.u32 	%r304, %r302, 16, 8;
	cvt.u16.u32 	%rs386, %r304;
	bfe.u32 	%r305, %r302, 8, 8;
	cvt.u16.u32 	%rs387, %r305;
	bfe.u32 	%r306, %r301, 0, 8;
	cvt.u16.u32 	%rs388, %r306;
	bfe.u32 	%r307, %r301, 8, 8;
	cvt.u16.u32 	%rs389, %r307;
	bfe.u32 	%r308, %r301, 16, 8;
	cvt.u16.u32 	%rs390, %r308;
	bfe.u32 	%r309, %r301, 24, 8;
	cvt.u16.u32 	%rs391, %r309;
	bfe.u32 	%r310, %r302, 0, 8;
	cvt.u16.u32 	%rs392, %r310;
	bar.sync 	0;
	// begin inline asm
	griddepcontrol.launch_dependents;
	// end inline asm
	or.b32  	%r311, %r62, 1;
	setp.ge.u32 	%p38, %r311, %r52;
	@%p38 bra 	$L__BB14_107;
	cvt.u64.u16 	%rd528, %rs1203;
	shl.b64 	%rd529, %rd528, 56;
	cvt.u64.u16 	%rd530, %rs1204;
	shl.b64 	%rd531, %rd530, 48;
	and.b64  	%rd532, %rd531, 71776119061217280;
	or.b64  	%rd533, %rd529, %rd532;
	cvt.u64.u16 	%rd534, %rs1205;
	shl.b64 	%rd535, %rd534, 40;
	and.b64  	%rd536, %rd535, 280375465082880;
	or.b64  	%rd537, %rd533, %rd536;
	cvt.u64.u16 	%rd538, %rs1206;
	shl.b64 	%rd539, %rd538, 32;
	and.b64  	%rd540, %rd539, 1095216660480;
	or.b64  	%rd541, %rd537, %rd540;
	cvt.u32.u16 	%r318, %rs1207;
	and.b32  	%r319, %r318, 255;
	mul.wide.u32 	%rd542, %r319, 16777216;
	or.b64  	%rd543, %rd541, %rd542;
	cvt.u32.u16 	%r320, %rs1208;
	and.b32  	%r321, %r320, 255;
	mul.wide.u32 	%rd544, %r321, 65536;
	cvt.u32.u16 	%r322, %rs1209;
	and.b32  	%r323, %r322, 255;
	mul.wide.u32 	%rd545, %r323, 256;
	or.b64  	%rd546, %rd543, %rd544;
	cvt.u64.u16 	%rd547, %rs1210;
	and.b64  	%rd548, %rd547, 255;
	or.b64  	%rd549, %rd546, %rd545;
	or.b64  	%rd550, %rd549, %rd548;
	and.b64  	%rd551, %rd3762, -4294967296;
	or.b64  	%rd552, %rd551, %rd122;
	or.b64  	%rd553, %rd552, %rd121;
	cvt.u32.u16 	%r324, %rs364;
	and.b32  	%r325, %r324, 255;
	mul.wide.u32 	%rd554, %r325, 16777216;
	or.b64  	%rd555, %rd553, %rd554;
	setp.ge.s64 	%p39, %rd550, %rd555;
	mov.u16 	%rs1155, %rs1210;
	mov.u16 	%rs1156, %rs1209;
	mov.u16 	%rs1157, %rs1208;
	mov.u16 	%rs1158, %rs1207;
	mov.u16 	%rs1159, %rs1206;
	mov.u16 	%rs1160, %rs1205;
	mov.u16 	%rs1161, %rs1204;
	mov.u16 	%rs1162, %rs1203;
	@%p39 bra 	$L__BB14_108;
	shr.u64 	%rd556, %rd123, 32;
	cvt.u16.u64 	%rs1159, %rd556;
	shr.u64 	%rd557, %rd123, 40;
	cvt.u16.u64 	%rs1160, %rd557;
	shr.u64 	%rd558, %rd3762, 48;
	cvt.u16.u64 	%rs1161, %rd558;
	shr.u64 	%rd559, %rd3762, 56;
	cvt.u16.u64 	%rs1162, %rd559;
	mov.u16 	%rs1155, %rs361;
	mov.u16 	%rs1156, %rs362;
	mov.u16 	%rs1157, %rs363;
	mov.u16 	%rs1158, %rs364;
	bra.uni 	$L__BB14_108;
$L__BB14_107:
	cvt.u64.u16 	%rd506, %rs1210;
	and.b64  	%rd507, %rd506, 255;
	cvt.u32.u16 	%r312, %rs1209;
	and.b32  	%r313, %r312, 255;
	mul.wide.u32 	%rd508, %r313, 256;
	or.b64  	%rd509, %rd508, %rd507;
	cvt.u32.u16 	%r314, %rs1208;
	and.b32  	%r315, %r314, 255;
	mul.wide.u32 	%rd510, %r315, 65536;
	or.b64  	%rd511, %rd509, %rd510;
	cvt.u32.u16 	%r316, %rs1207;
	and.b32  	%r317, %r316, 255;
	mul.wide.u32 	%rd512, %r317, 16777216;
	or.b64  	%rd513, %rd511, %rd512;
	cvt.u64.u16 	%rd514, %rs1206;
	shl.b64 	%rd515, %rd514, 32;
	and.b64  	%rd516, %rd515, 1095216660480;
	cvt.u64.u16 	%rd517, %rs1205;
	shl.b64 	%rd518, %rd517, 40;
	and.b64  	%rd519, %rd518, 280375465082880;
	cvt.u64.u16 	%rd520, %rs1204;
	shl.b64 	%rd521, %rd520, 48;
	and.b64  	%rd522, %rd521, 71776119061217280;
	cvt.u64.u16 	%rd523, %rs1203;
	shl.b64 	%rd524, %rd523, 56;
	or.b64  	%rd525, %rd513, %rd516;
	or.b64  	%rd526, %rd525, %rd519;
	or.b64  	%rd527, %rd526, %rd522;
	or.b64  	%rd3762, %rd527, %rd524;
	mov.u16 	%rs1155, %rs1210;
	mov.u16 	%rs1156, %rs1209;
	mov.u16 	%rs1157, %rs1208;
	mov.u16 	%rs1158, %rs1207;
	mov.u16 	%rs1159, %rs1206;
	mov.u16 	%rs1160, %rs1205;
	mov.u16 	%rs1161, %rs1204;
	mov.u16 	%rs1162, %rs1203;
$L__BB14_108:
	add.s32 	%r326, %r62, 2;
	setp.lt.u32 	%p40, %r326, %r52;
	@%p40 bra 	$L__BB14_110;
	cvt.u64.u16 	%rd560, %rs1155;
	and.b64  	%rd561, %rd560, 255;
	cvt.u32.u16 	%r327, %rs1156;
	and.b32  	%r328, %r327, 255;
	mul.wide.u32 	%rd562, %r328, 256;
	or.b64  	%rd563, %rd562, %rd561;
	cvt.u32.u16 	%r329, %rs1157;
	and.b32  	%r330, %r329, 255;
	mul.wide.u32 	%rd564, %r330, 65536;
	or.b64  	%rd565, %rd563, %rd564;
	cvt.u32.u16 	%r331, %rs1158;
	and.b32  	%r332, %r331, 255;
	mul.wide.u32 	%rd566, %r332, 16777216;
	or.b64  	%rd567, %rd565, %rd566;
	cvt.u64.u16 	%rd568, %rs1159;
	shl.b64 	%rd569, %rd568, 32;
	and.b64  	%rd570, %rd569, 1095216660480;
	cvt.u64.u16 	%rd571, %rs1160;
	shl.b64 	%rd572, %rd571, 40;
	and.b64  	%rd573, %rd572, 280375465082880;
	cvt.u64.u16 	%rd574, %rs1161;
	shl.b64 	%rd575, %rd574, 48;
	and.b64  	%rd576, %rd575, 71776119061217280;
	cvt.u64.u16 	%rd577, %rs1162;
	shl.b64 	%rd578, %rd577, 56;
	or.b64  	%rd579, %rd567, %rd570;
	or.b64  	%rd580, %rd579, %rd573;
	or.b64  	%rd581, %rd580, %rd576;
	or.b64  	%rd3771, %rd581, %rd578;
	bra.uni 	$L__BB14_112;
$L__BB14_110:
	cvt.u64.u16 	%rd582, %rs1162;
	shl.b64 	%rd583, %rd582, 56;
	cvt.u64.u16 	%rd584, %rs1161;
	shl.b64 	%rd585, %rd584, 48;
	and.b64  	%rd586, %rd585, 71776119061217280;
	or.b64  	%rd587, %rd583, %rd586;
	cvt.u64.u16 	%rd588, %rs1160;
	shl.b64 	%rd589, %rd588, 40;
	and.b64  	%rd590, %rd589, 280375465082880;
	or.b64  	%rd591, %rd587, %rd590;
	cvt.u64.u16 	%rd592, %rs1159;
	shl.b64 	%rd593, %rd592, 32;
	and.b64  	%rd594, %rd593, 1095216660480;
	or.b64  	%rd595, %rd591, %rd594;
	cvt.u32.u16 	%r333, %rs1158;
	and.b32  	%r334, %r333, 255;
	mul.wide.u32 	%rd596, %r334, 16777216;
	or.b64  	%rd597, %rd595, %rd596;
	cvt.u32.u16 	%r335, %rs1157;
	and.b32  	%r336, %r335, 255;
	mul.wide.u32 	%rd598, %r336, 65536;
	cvt.u32.u16 	%r337, %rs1156;
	and.b32  	%r338, %r337, 255;
	mul.wide.u32 	%rd599, %r338, 256;
	or.b64  	%rd600, %rd597, %rd598;
	cvt.u64.u16 	%rd601, %rs1155;
	and.b64  	%rd602, %rd601, 255;
	or.b64  	%rd603, %rd600, %rd599;
	or.b64  	%rd604, %rd603, %rd602;
	and.b64  	%rd605, %rd3771, -4294967296;
	cvt.u32.u16 	%r339, %rs367;
	and.b32  	%r340, %r339, 255;
	mul.wide.u32 	%rd606, %r340, 65536;
	or.b64  	%rd607, %rd605, %rd606;
	or.b64  	%rd608, %rd607, %rd125;
	cvt.u32.u16 	%r341, %rs368;
	and.b32  	%r342, %r341, 255;
	mul.wide.u32 	%rd609, %r342, 16777216;
	or.b64  	%rd610, %rd608, %rd609;
	setp.ge.s64 	%p41, %rd604, %rd610;
	@%p41 bra 	$L__BB14_112;
	shr.u64 	%rd611, %rd126, 32;
	cvt.u16.u64 	%rs1159, %rd611;
	shr.u64 	%rd612, %rd126, 40;
	cvt.u16.u64 	%rs1160, %rd612;
	shr.u64 	%rd613, %rd3771, 48;
	cvt.u16.u64 	%rs1161, %rd613;
	shr.u64 	%rd614, %rd3771, 56;
	cvt.u16.u64 	%rs1162, %rd614;
	mov.u16 	%rs1155, %rs365;
	mov.u16 	%rs1156, %rs366;
	mov.u16 	%rs1157, %rs367;
	mov.u16 	%rs1158, %rs368;
$L__BB14_112:
	add.s32 	%r343, %r62, 3;
	setp.lt.u32 	%p42, %r343, %r52;
	@%p42 bra 	$L__BB14_114;
	cvt.u64.u16 	%rd615, %rs1155;
	and.b64  	%rd616, %rd615, 255;
	cvt.u32.u16 	%r344, %rs1156;
	and.b32  	%r345, %r344, 255;
	mul.wide.u32 	%rd617, %r345, 256;
	or.b64  	%rd618, %rd617, %rd616;
	cvt.u32.u16 	%r346, %rs1157;
	and.b32  	%r347, %r346, 255;
	mul.wide.u32 	%rd619, %r347, 65536;
	or.b64  	%rd620, %rd618, %rd619;
	cvt.u32.u16 	%r348, %rs1158;
	and.b32  	%r349, %r348, 255;
	mul.wide.u32 	%rd621, %r349, 16777216;
	or.b64  	%rd622, %rd620, %rd621;
	cvt.u64.u16 	%rd623, %rs1159;
	shl.b64 	%rd624, %rd623, 32;
	and.b64  	%rd625, %rd624, 1095216660480;
	cvt.u64.u16 	%rd626, %rs1160;
	shl.b64 	%rd627, %rd626, 40;
	and.b64  	%rd628, %rd627, 280375465082880;
	cvt.u64.u16 	%rd629, %rs1161;
	shl.b64 	%rd630, %rd629, 48;
	and.b64  	%rd631, %rd630, 71776119061217280;
	cvt.u64.u16 	%rd632, %rs1162;
	shl.b64 	%rd633, %rd632, 56;
	or.b64  	%rd634, %rd622, %rd625;
	or.b64  	%rd635, %rd634, %rd628;
	or.b64  	%rd636, %rd635, %rd631;
	or.b64  	%rd3772, %rd636, %rd633;
	bra.uni 	$L__BB14_116;
$L__BB14_114:
	cvt.u64.u16 	%rd637, %rs1162;
	shl.b64 	%rd638, %rd637, 56;
	cvt.u64.u16 	%rd639, %rs1161;
	shl.b64 	%rd640, %rd639, 48;
	and.b64  	%rd641, %rd640, 71776119061217280;
	or.b64  	%rd642, %rd638, %rd641;
	cvt.u64.u16 	%rd643, %rs1160;
	shl.b64 	%rd644, %rd643, 40;
	and.b64  	%rd645, %rd644, 280375465082880;
	or.b64  	%rd646, %rd642, %rd645;
	cvt.u64.u16 	%rd647, %rs1159;
	shl.b64 	%rd648, %rd647, 32;
	and.b64  	%rd649, %rd648, 1095216660480;
	or.b64  	%rd650, %rd646, %rd649;
	cvt.u32.u16 	%r350, %rs1158;
	and.b32  	%r351, %r350, 255;
	mul.wide.u32 	%rd651, %r351, 16777216;
	or.b64  	%rd652, %rd650, %rd651;
	cvt.u32.u16 	%r352, %rs1157;
	and.b32  	%r353, %r352, 255;
	mul.wide.u32 	%rd653, %r353, 65536;
	cvt.u32.u16 	%r354, %rs1156;
	and.b32  	%r355, %r354, 255;
	mul.wide.u32 	%rd654, %r355, 256;
	or.b64  	%rd655, %rd652, %rd653;
	cvt.u64.u16 	%rd656, %rs1155;
	and.b64  	%rd657, %rd656, 255;
	or.b64  	%rd658, %rd655, %rd654;
	or.b64  	%rd659, %rd658, %rd657;
	and.b64  	%rd660, %rd3772, -4294967296;
	cvt.u32.u16 	%r356, %rs371;
	and.b32  	%r357, %r356, 255;
	mul.wide.u32 	%rd661, %r357, 65536;
	or.b64  	%rd662, %rd660, %rd661;
	or.b64  	%rd663, %rd662, %rd128;
	cvt.u32.u16 	%r358, %rs372;
	and.b32  	%r359, %r358, 255;
	mul.wide.u32 	%rd664, %r359, 16777216;
	or.b64  	%rd665, %rd663, %rd664;
	setp.ge.s64 	%p43, %rd659, %rd665;
	@%p43 bra 	$L__BB14_116;
	shr.u64 	%rd666, %rd129, 32;
	cvt.u16.u64 	%rs1159, %rd666;
	shr.u64 	%rd667, %rd129, 40;
	cvt.u16.u64 	%rs1160, %rd667;
	shr.u64 	%rd668, %rd3772, 48;
	cvt.u16.u64 	%rs1161, %rd668;
	shr.u64 	%rd669, %rd3772, 56;
	cvt.u16.u64 	%rs1162, %rd669;
	mov.u16 	%rs1155, %rs369;
	mov.u16 	%rs1156, %rs370;
	mov.u16 	%rs1157, %rs371;
	mov.u16 	%rs1158, %rs372;
$L__BB14_116:
	add.s32 	%r360, %r62, 4;
	setp.lt.u32 	%p44, %r360, %r52;
	@%p44 bra 	$L__BB14_118;
	cvt.u64.u16 	%rd670, %rs1155;
	and.b64  	%rd671, %rd670, 255;
	cvt.u32.u16 	%r361, %rs1156;
	and.b32  	%r362, %r361, 255;
	mul.wide.u32 	%rd672, %r362, 256;
	or.b64  	%rd673, %rd672, %rd671;
	cvt.u32.u16 	%r363, %rs1157;
	and.b32  	%r364, %r363, 255;
	mul.wide.u32 	%rd674, %r364, 65536;
	or.b64  	%rd675, %rd673, %rd674;
	cvt.u32.u16 	%r365, %rs1158;
	and.b32  	%r366, %r365, 255;
	mul.wide.u32 	%rd676, %r366, 16777216;
	or.b64  	%rd677, %rd675, %rd676;
	cvt.u64.u16 	%rd678, %rs1159;
	shl.b64 	%rd679, %rd678, 32;
	and.b64  	%rd680, %rd679, 1095216660480;
	cvt.u64.u16 	%rd681, %rs1160;
	shl.b64 	%rd682, %rd681, 40;
	and.b64  	%rd683, %rd682, 280375465082880;
	cvt.u64.u16 	%rd684, %rs1161;
	shl.b64 	%rd685, %rd684, 48;
	and.b64  	%rd686, %rd685, 71776119061217280;
	cvt.u64.u16 	%rd687, %rs1162;
	shl.b64 	%rd688, %rd687, 56;
	or.b64  	%rd689, %rd677, %rd680;
	or.b64  	%rd690, %rd689, %rd683;
	or.b64  	%rd691, %rd690, %rd686;
	or.b64  	%rd3773, %rd691, %rd688;
	bra.uni 	$L__BB14_120;
$L__BB14_118:
	cvt.u64.u16 	%rd692, %rs1162;
	shl.b64 	%rd693, %rd692, 56;
	cvt.u64.u16 	%rd694, %rs1161;
	shl.b64 	%rd695, %rd694, 48;
	and.b64  	%rd696, %rd695, 71776119061217280;
	or.b64  	%rd697, %rd693, %rd696;
	cvt.u64.u16 	%rd698, %rs1160;
	shl.b64 	%rd699, %rd698, 40;
	and.b64  	%rd700, %rd699, 280375465082880;
	or.b64  	%rd701, %rd697, %rd700;
	cvt.u64.u16 	%rd702, %rs1159;
	shl.b64 	%rd703, %rd702, 32;
	and.b64  	%rd704, %rd703, 1095216660480;
	or.b64  	%rd705, %rd701, %rd704;
	cvt.u32.u16 	%r367, %rs1158;
	and.b32  	%r368, %r367, 255;
	mul.wide.u32 	%rd706, %r368, 16777216;
	or.b64  	%rd707, %rd705, %rd706;
	cvt.u32.u16 	%r369, %rs1157;
	and.b32  	%r370, %r369, 255;
	mul.wide.u32 	%rd708, %r370, 65536;
	cvt.u32.u16 	%r371, %rs1156;
	and.b32  	%r372, %r371, 255;
	mul.wide.u32 	%rd709, %r372, 256;
	or.b64  	%rd710, %rd707, %rd708;
	cvt.u64.u16 	%rd711, %rs1155;
	and.b64  	%rd712, %rd711, 255;
	or.b64  	%rd713, %rd710, %rd709;
	or.b64  	%rd714, %rd713, %rd712;
	and.b64  	%rd715, %rd3773, -4294967296;
	cvt.u32.u16 	%r373, %rs375;
	and.b32  	%r374, %r373, 255;
	mul.wide.u32 	%rd716, %r374, 65536;
	or.b64  	%rd717, %rd715, %rd716;
	or.b64  	%rd718, %rd717, %rd131;
	cvt.u32.u16 	%r375, %rs376;
	and.b32  	%r376, %r375, 255;
	mul.wide.u32 	%rd719, %r376, 16777216;
	or.b64  	%rd720, %rd718, %rd719;
	setp.ge.s64 	%p45, %rd714, %rd720;
	@%p45 bra 	$L__BB14_120;
	shr.u64 	%rd721, %rd132, 32;
	cvt.u16.u64 	%rs1159, %rd721;
	shr.u64 	%rd722, %rd132, 40;
	cvt.u16.u64 	%rs1160, %rd722;
	shr.u64 	%rd723, %rd3773, 48;
	cvt.u16.u64 	%rs1161, %rd723;
	shr.u64 	%rd724, %rd3773, 56;
	cvt.u16.u64 	%rs1162, %rd724;
	mov.u16 	%rs1155, %rs373;
	mov.u16 	%rs1156, %rs374;
	mov.u16 	%rs1157, %rs375;
	mov.u16 	%rs1158, %rs376;
$L__BB14_120:
	add.s32 	%r377, %r62, 5;
	setp.lt.u32 	%p46, %r377, %r52;
	@%p46 bra 	$L__BB14_122;
	cvt.u64.u16 	%rd725, %rs1155;
	and.b64  	%rd726, %rd725, 255;
	cvt.u32.u16 	%r378, %rs1156;
	and.b32  	%r379, %r378, 255;
	mul.wide.u32 	%rd727, %r379, 256;
	or.b64  	%rd728, %rd727, %rd726;
	cvt.u32.u16 	%r380, %rs1157;
	and.b32  	%r381, %r380, 255;
	mul.wide.u32 	%rd729, %r381, 65536;
	or.b64  	%rd730, %rd728, %rd729;
	cvt.u32.u16 	%r382, %rs1158;
	and.b32  	%r383, %r382, 255;
	mul.wide.u32 	%rd731, %r383, 16777216;
	or.b64  	%rd732, %rd730, %rd731;
	cvt.u64.u16 	%rd733, %rs1159;
	shl.b64 	%rd734, %rd733, 32;
	and.b64  	%rd735, %rd734, 1095216660480;
	cvt.u64.u16 	%rd736, %rs1160;
	shl.b64 	%rd737, %rd736, 40;
	and.b64  	%rd738, %rd737, 280375465082880;
	cvt.u64.u16 	%rd739, %rs1161;
	shl.b64 	%rd740, %rd739, 48;
	and.b64  	%rd741, %rd740, 71776119061217280;
	cvt.u64.u16 	%rd742, %rs1162;
	shl.b64 	%rd743, %rd742, 56;
	or.b64  	%rd744, %rd732, %rd735;
	or.b64  	%rd745, %rd744, %rd738;
	or.b64  	%rd746, %rd745, %rd741;
	or.b64  	%rd3774, %rd746, %rd743;
	bra.uni 	$L__BB14_124;
$L__BB14_122:
	cvt.u64.u16 	%rd747, %rs1162;
	shl.b64 	%rd748, %rd747, 56;
	cvt.u64.u16 	%rd749, %rs1161;
	shl.b64 	%rd750, %rd749, 48;
	and.b64  	%rd751, %rd750, 71776119061217280;
	or.b64  	%rd752, %rd748, %rd751;
	cvt.u64.u16 	%rd753, %rs1160;
	shl.b64 	%rd754, %rd753, 40;
	and.b64  	%rd755, %rd754, 280375465082880;
	or.b64  	%rd756, %rd752, %rd755;
	cvt.u64.u16 	%rd757, %rs1159;
	shl.b64 	%rd758, %rd757, 32;
	and.b64  	%rd759, %rd758, 1095216660480;
	or.b64  	%rd760, %rd756, %rd759;
	cvt.u32.u16 	%r384, %rs1158;
	and.b32  	%r385, %r384, 255;
	mul.wide.u32 	%rd761, %r385, 16777216;
	or.b64  	%rd762, %rd760, %rd761;
	cvt.u32.u16 	%r386, %rs1157;
	and.b32  	%r387, %r386, 255;
	mul.wide.u32 	%rd763, %r387, 65536;
	cvt.u32.u16 	%r388, %rs1156;
	and.b32  	%r389, %r388, 255;
	mul.wide.u32 	%rd764, %r389, 256;
	or.b64  	%rd765, %rd762, %rd763;
	cvt.u64.u16 	%rd766, %rs1155;
	and.b64  	%rd767, %rd766, 255;
	or.b64  	%rd768, %rd765, %rd764;
	or.b64  	%rd769, %rd768, %rd767;
	and.b64  	%rd770, %rd3774, -4294967296;
	cvt.u32.u16 	%r390, %rs379;
	and.b32  	%r391, %r390, 255;
	mul.wide.u32 	%rd771, %r391, 65536;
	or.b64  	%rd772, %rd770, %rd771;
	or.b64  	%rd773, %rd772, %rd134;
	cvt.u32.u16 	%r392, %rs380;
	and.b32  	%r393, %r392, 255;
	mul.wide.u32 	%rd774, %r393, 16777216;
	or.b64  	%rd775, %rd773, %rd774;
	setp.ge.s64 	%p47, %rd769, %rd775;
	@%p47 bra 	$L__BB14_124;
	shr.u64 	%rd776, %rd135, 32;
	cvt.u16.u64 	%rs1159, %rd776;
	shr.u64 	%rd777, %rd135, 40;
	cvt.u16.u64 	%rs1160, %rd777;
	shr.u64 	%rd778, %rd3774, 48;
	cvt.u16.u64 	%rs1161, %rd778;
	shr.u64 	%rd779, %rd3774, 56;
	cvt.u16.u64 	%rs1162, %rd779;
	mov.u16 	%rs1155, %rs377;
	mov.u16 	%rs1156, %rs378;
	mov.u16 	%rs1157, %rs379;
	mov.u16 	%rs1158, %rs380;
$L__BB14_124:
	add.s32 	%r394, %r62, 6;
	setp.lt.u32 	%p48, %r394, %r52;
	@%p48 bra 	$L__BB14_126;
	cvt.u64.u16 	%rd780, %rs1155;
	and.b64  	%rd781, %rd780, 255;
	cvt.u32.u16 	%r395, %rs1156;
	and.b32  	%r396, %r395, 255;
	mul.wide.u32 	%rd782, %r396, 256;
	or.b64  	%rd783, %rd782, %rd781;
	cvt.u32.u16 	%r397, %rs1157;
	and.b32  	%r398, %r397, 255;
	mul.wide.u32 	%rd784, %r398, 65536;
	or.b64  	%rd785, %rd783, %rd784;
	cvt.u32.u16 	%r399, %rs1158;
	and.b32  	%r400, %r399, 255;
	mul.wide.u32 	%rd786, %r400, 16777216;
	or.b64  	%rd787, %rd785, %rd786;
	cvt.u64.u16 	%rd788, %rs1159;
	shl.b64 	%rd789, %rd788, 32;
	and.b64  	%rd790, %rd789, 1095216660480;
	cvt.u64.u16 	%rd791, %rs1160;
	shl.b64 	%rd792, %rd791, 40;
	and.b64  	%rd793, %rd792, 280375465082880;
	cvt.u64.u16 	%rd794, %rs1161;
	shl.b64 	%rd795, %rd794, 48;
	and.b64  	%rd796, %rd795, 71776119061217280;
	cvt.u64.u16 	%rd797, %rs1162;
	shl.b64 	%rd798, %rd797, 56;
	or.b64  	%rd799, %rd787, %rd790;
	or.b64  	%rd800, %rd799, %rd793;
	or.b64  	%rd801, %rd800, %rd796;
	or.b64  	%rd3775, %rd801, %rd798;
	bra.uni 	$L__BB14_128;
$L__BB14_126:
	cvt.u64.u16 	%rd802, %rs1162;
	shl.b64 	%rd803, %rd802, 56;
	cvt.u64.u16 	%rd804, %rs1161;
	shl.b64 	%rd805, %rd804, 48;
	and.b64  	%rd806, %rd805, 71776119061217280;
	or.b64  	%rd807, %rd803, %rd806;
	cvt.u64.u16 	%rd808, %rs1160;
	shl.b64 	%rd809, %rd808, 40;
	and.b64  	%rd810, %rd809, 280375465082880;
	or.b64  	%rd811, %rd807, %rd810;
	cvt.u64.u16 	%rd812, %rs1159;
	shl.b64 	%rd813, %rd812, 32;
	and.b64  	%rd814, %rd813, 1095216660480;
	or.b64  	%rd815, %rd811, %rd814;
	cvt.u32.u16 	%r401, %rs1158;
	and.b32  	%r402, %r401, 255;
	mul.wide.u32 	%rd816, %r402, 16777216;
	or.b64  	%rd817, %rd815, %rd816;
	cvt.u32.u16 	%r403, %rs1157;
	and.b32  	%r404, %r403, 255;
	mul.wide.u32 	%rd818, %r404, 65536;
	cvt.u32.u16 	%r405, %rs1156;
	and.b32  	%r406, %r405, 255;
	mul.wide.u32 	%rd819, %r406, 256;
	or.b64  	%rd820, %rd817, %rd818;
	cvt.u64.u16 	%rd821, %rs1155;
	and.b64  	%rd822, %rd821, 255;
	or.b64  	%rd823, %rd820, %rd819;
	or.b64  	%rd824, %rd823, %rd822;
	and.b64  	%rd825, %rd3775, -4294967296;
	cvt.u32.u16 	%r407, %rs383;
	and.b32  	%r408, %r407, 255;
	mul.wide.u32 	%rd826, %r408, 65536;
	or.b64  	%rd827, %rd825, %rd826;
	or.b64  	%rd828, %rd827, %rd137;
	cvt.u32.u16 	%r409, %rs384;
	and.b32  	%r410, %r409, 255;
	mul.wide.u32 	%rd829, %r410, 16777216;
	or.b64  	%rd830, %rd828, %rd829;
	setp.ge.s64 	%p49, %rd824, %rd830;
	@%p49 bra 	$L__BB14_128;
	shr.u64 	%rd831, %rd138, 32;
	cvt.u16.u64 	%rs1159, %rd831;
	shr.u64 	%rd832, %rd138, 40;
	cvt.u16.u64 	%rs1160, %rd832;
	shr.u64 	%rd833, %rd3775, 48;
	cvt.u16.u64 	%rs1161, %rd833;
	shr.u64 	%rd834, %rd3775, 56;
	cvt.u16.u64 	%rs1162, %rd834;
	mov.u16 	%rs1155, %rs381;
	mov.u16 	%rs1156, %rs382;
	mov.u16 	%rs1157, %rs383;
	mov.u16 	%rs1158, %rs384;
$L__BB14_128:
	add.s32 	%r411, %r62, 7;
	setp.lt.u32 	%p50, %r411, %r52;
	cvt.u64.u16 	%rd835, %rs392;
	shl.b64 	%rd836, %rd835, 32;
	and.b64  	%rd837, %rd836, 1095216660480;
	cvt.u32.u16 	%r412, %rs391;
	and.b32  	%r413, %r412, 255;
	mul.wide.u32 	%rd838, %r413, 16777216;
	cvt.u32.u16 	%r414, %rs390;
	and.b32  	%r415, %r414, 255;
	mul.wide.u32 	%rd839, %r415, 65536;
	cvt.u32.u16 	%r416, %rs389;
	and.b32  	%r417, %r416, 255;
	mul.wide.u32 	%rd840, %r417, 256;
	cvt.u64.u16 	%rd841, %rs388;
	and.b64  	%rd842, %rd841, 255;
	or.b64  	%rd843, %rd840, %rd842;
	or.b64  	%rd844, %rd843, %rd839;
	or.b64  	%rd845, %rd844, %rd838;
	or.b64  	%rd846, %rd845, %rd837;
	cvt.u64.u16 	%rd847, %rs387;
	shl.b64 	%rd848, %rd847, 40;
	and.b64  	%rd849, %rd848, 280375465082880;
	or.b64  	%rd850, %rd846, %rd849;
	cvt.u64.u16 	%rd851, %rs386;
	shl.b64 	%rd852, %rd851, 48;
	and.b64  	%rd853, %rd852, 71776119061217280;
	or.b64  	%rd854, %rd850, %rd853;
	cvt.u64.u16 	%rd855, %rs385;
	shl.b64 	%rd856, %rd855, 56;
	or.b64  	%rd3776, %rd854, %rd856;
	@%p50 bra 	$L__BB14_130;
	cvt.u64.u16 	%rd857, %rs1155;
	and.b64  	%rd858, %rd857, 255;
	cvt.u32.u16 	%r418, %rs1156;
	and.b32  	%r419, %r418, 255;
	mul.wide.u32 	%rd859, %r419, 256;
	or.b64  	%rd860, %rd859, %rd858;
	cvt.u32.u16 	%r420, %rs1157;
	and.b32  	%r421, %r420, 255;
	mul.wide.u32 	%rd861, %r421, 65536;
	or.b64  	%rd862, %rd860, %rd861;
	cvt.u32.u16 	%r422, %rs1158;
	and.b32  	%r423, %r422, 255;
	mul.wide.u32 	%rd863, %r423, 16777216;
	or.b64  	%rd864, %rd862, %rd863;
	cvt.u64.u16 	%rd865, %rs1159;
	shl.b64 	%rd866, %rd865, 32;
	and.b64  	%rd867, %rd866, 1095216660480;
	cvt.u64.u16 	%rd868, %rs1160;
	shl.b64 	%rd869, %rd868, 40;
	and.b64  	%rd870, %rd869, 280375465082880;
	cvt.u64.u16 	%rd871, %rs1161;
	shl.b64 	%rd872, %rd871, 48;
	and.b64  	%rd873, %rd872, 71776119061217280;
	cvt.u64.u16 	%rd874, %rs1162;
	shl.b64 	%rd875, %rd874, 56;
	or.b64  	%rd876, %rd864, %rd867;
	or.b64  	%rd877, %rd876, %rd870;
	or.b64  	%rd878, %rd877, %rd873;
	or.b64  	%rd3776, %rd878, %rd875;
$L__BB14_130:
	setp.ge.u32 	%p51, %r62, %r52;
	@%p51 bra 	$L__BB14_140;
	cvt.u64.u16 	%rd879, %rs1203;
	shl.b64 	%rd880, %rd879, 56;
	cvt.u64.u16 	%rd881, %rs1204;
	shl.b64 	%rd882, %rd881, 48;
	and.b64  	%rd883, %rd882, 71776119061217280;
	cvt.u64.u16 	%rd884, %rs1205;
	shl.b64 	%rd885, %rd884, 40;
	and.b64  	%rd886, %rd885, 280375465082880;
	cvt.u64.u16 	%rd887, %rs1206;
	shl.b64 	%rd888, %rd887, 32;
	and.b64  	%rd889, %rd888, 1095216660480;
	cvt.u32.u16 	%r424, %rs1207;
	and.b32  	%r425, %r424, 255;
	mul.wide.u32 	%rd890, %r425, 16777216;
	cvt.u32.u16 	%r426, %rs1208;
	and.b32  	%r427, %r426, 255;
	mul.wide.u32 	%rd891, %r427, 65536;
	cvt.u32.u16 	%r428, %rs1209;
	and.b32  	%r429, %r428, 255;
	mul.wide.u32 	%rd892, %r429, 256;
	cvt.u64.u16 	%rd893, %rs1210;
	and.b64  	%rd894, %rd893, 255;
	or.b64  	%rd895, %rd892, %rd894;
	or.b64  	%rd896, %rd895, %rd891;
	or.b64  	%rd897, %rd896, %rd890;
	or.b64  	%rd898, %rd897, %rd889;
	or.b64  	%rd899, %rd898, %rd886;
	or.b64  	%rd900, %rd899, %rd883;
	or.b64  	%rd155, %rd900, %rd880;
	setp.ge.s64 	%p52, %rd3762, %rd155;
	@%p52 bra 	$L__BB14_133;
	cvt.u16.u64 	%rs1210, %rd3762;
	shr.u64 	%rd901, %rd3762, 8;
	cvt.u16.u64 	%rs1209, %rd901;
	shr.u64 	%rd902, %rd3762, 16;
	cvt.u16.u64 	%rs1208, %rd902;
	shr.u64 	%rd903, %rd3762, 24;
	cvt.u16.u64 	%rs1207, %rd903;
	shr.u64 	%rd904, %rd3762, 32;
	cvt.u16.u64 	%rs1206, %rd904;
	shr.u64 	%rd905, %rd3762, 40;
	cvt.u16.u64 	%rs1205, %rd905;
	shr.u64 	%rd906, %rd3762, 48;
	cvt.u16.u64 	%rs1204, %rd906;
	shr.u64 	%rd907, %rd3762, 56;
	cvt.u16.u64 	%rs1203, %rd907;
	mov.u64 	%rd3762, %rd155;
$L__BB14_133:
	max.s64 	%rd157, %rd3772, %rd3771;
	min.s64 	%rd908, %rd3772, %rd3771;
	max.s64 	%rd158, %rd3774, %rd3773;
	min.s64 	%rd159, %rd3774, %rd3773;
	max.s64 	%rd160, %rd3776, %rd3775;
	min.s64 	%rd161, %rd3776, %rd3775;
	max.s64 	%rd162, %rd908, %rd3762;
	min.s64 	%rd3753, %rd908, %rd3762;
	cvt.u64.u16 	%rd909, %rs1203;
	shl.b64 	%rd910, %rd909, 56;
	cvt.u64.u16 	%rd911, %rs1204;
	shl.b64 	%rd912, %rd911, 48;
	and.b64  	%rd913, %rd912, 71776119061217280;
	cvt.u64.u16 	%rd914, %rs1205;
	shl.b64 	%rd915, %rd914, 40;
	and.b64  	%rd916, %rd915, 280375465082880;
	cvt.u64.u16 	%rd917, %rs1206;
	shl.b64 	%rd918, %rd917, 32;
	and.b64  	%rd919, %rd918, 1095216660480;
	cvt.u32.u16 	%r430, %rs1207;
	and.b32  	%r431, %r430, 255;
	mul.wide.u32 	%rd920, %r431, 16777216;
	cvt.u32.u16 	%r432, %rs1208;
	and.b32  	%r433, %r432, 255;
	mul.wide.u32 	%rd921, %r433, 65536;
	cvt.u32.u16 	%r434, %rs1209;
	and.b32  	%r435, %r434, 255;
	mul.wide.u32 	%rd922, %r435, 256;
	cvt.u64.u16 	%rd923, %rs1210;
	and.b64  	%rd924, %rd923, 255;
	or.b64  	%rd925, %rd922, %rd924;
	or.b64  	%rd926, %rd925, %rd921;
	or.b64  	%rd927, %rd926, %rd920;
	or.b64  	%rd928, %rd927, %rd919;
	or.b64  	%rd929, %rd928, %rd916;
	or.b64  	%rd930, %rd929, %rd913;
	or.b64  	%rd164, %rd930, %rd910;
	setp.ge.s64 	%p53, %rd3753, %rd164;
	@%p53 bra 	$L__BB14_135;
	cvt.u16.u64 	%rs1210, %rd3753;
	shr.u64 	%rd931, %rd3753, 8;
	cvt.u16.u64 	%rs1209, %rd931;
	shr.u64 	%rd932, %rd3753, 16;
	cvt.u16.u64 	%rs1208, %rd932;
	shr.u64 	%rd933, %rd3753, 24;
	cvt.u16.u64 	%rs1207, %rd933;
	shr.u64 	%rd934, %rd3753, 32;
	cvt.u16.u64 	%rs1206, %rd934;
	shr.u64 	%rd935, %rd3753, 40;
	cvt.u16.u64 	%rs1205, %rd935;
	shr.u64 	%rd936, %rd3753, 48;
	cvt.u16.u64 	%rs1204, %rd936;
	shr.u64 	%rd937, %rd3753, 56;
	cvt.u16.u64 	%rs1203, %rd937;
	mov.u64 	%rd3753, %rd164;
$L__BB14_135:
	max.s64 	%rd938, %rd159, %rd157;
	min.s64 	%rd939, %rd159, %rd157;
	max.s64 	%rd940, %rd161, %rd158;
	min.s64 	%rd941, %rd161, %rd158;
	max.s64 	%rd166, %rd939, %rd162;
	min.s64 	%rd942, %rd939, %rd162;
	max.s64 	%rd167, %rd941, %rd938;
	min.s64 	%rd168, %rd941, %rd938;
	setp.gt.s64 	%p54, %rd158, %rd160;
	selp.b64 	%rd169, %rd940, %rd160, %p54;
	selp.b64 	%rd170, %rd160, %rd940, %p54;
	max.s64 	%rd171, %rd942, %rd3753;
	min.s64 	%rd3754, %rd942, %rd3753;
	cvt.u64.u16 	%rd943, %rs1203;
	shl.b64 	%rd944, %rd943, 56;
	cvt.u64.u16 	%rd945, %rs1204;
	shl.b64 	%rd946, %rd945, 48;
	and.b64  	%rd947, %rd946, 71776119061217280;
	cvt.u64.u16 	%rd948, %rs1205;
	shl.b64 	%rd949, %rd948, 40;
	and.b64  	%rd950, %rd949, 280375465082880;
	cvt.u64.u16 	%rd951, %rs1206;
	shl.b64 	%rd952, %rd951, 32;
	and.b64  	%rd953, %rd952, 1095216660480;
	cvt.u32.u16 	%r436, %rs1207;
	and.b32  	%r437, %r436, 255;
	mul.wide.u32 	%rd954, %r437, 16777216;
	cvt.u32.u16 	%r438, %rs1208;
	and.b32  	%r439, %r438, 255;
	mul.wide.u32 	%rd955, %r439, 65536;
	cvt.u32.u16 	%r440, %rs1209;
	and.b32  	%r441, %r440, 255;
	mul.wide.u32 	%rd956, %r441, 256;
	cvt.u64.u16 	%rd957, %rs1210;
	and.b64  	%rd958, %rd957, 255;
	or.b64  	%rd959, %rd956, %rd958;
	or.b64  	%rd960, %rd959, %rd955;
	or.b64  	%rd961, %rd960, %rd954;
	or.b64  	%rd962, %rd961, %rd953;
	or.b64  	%rd963, %rd962, %rd950;
	or.b64  	%rd964, %rd963, %rd947;
	or.b64  	%rd173, %rd964, %rd944;
	setp.ge.s64 	%p55, %rd3754, %rd173;
	@%p55 bra 	$L__BB14_137;
	cvt.u16.u64 	%rs1210, %rd3754;
	shr.u64 	%rd965, %rd3754, 8;
	cvt.u16.u64 	%rs1209, %rd965;
	shr.u64 	%rd966, %rd3754, 16;
	cvt.u16.u64 	%rs1208, %rd966;
	shr.u64 	%rd967, %rd3754, 24;
	cvt.u16.u64 	%rs1207, %rd967;
	shr.u64 	%rd968, %rd3754, 32;
	cvt.u16.u64 	%rs1206, %rd968;
	shr.u64 	%rd969, %rd3754, 40;
	cvt.u16.u64 	%rs1205, %rd969;
	shr.u64 	%rd970, %rd3754, 48;
	cvt.u16.u64 	%rs1204, %rd970;
	shr.u64 	%rd971, %rd3754, 56;
	cvt.u16.u64 	%rs1203, %rd971;
	mov.u64 	%rd3754, %rd173;
$L__BB14_137:
	max.s64 	%rd972, %rd168, %rd166;
	min.s64 	%rd973, %rd168, %rd166;
	max.s64 	%rd974, %rd170, %rd167;
	min.s64 	%rd975, %rd170, %rd167;
	max.s64 	%rd175, %rd973, %rd171;
	min.s64 	%rd976, %rd973, %rd171;
	max.s64 	%rd176, %rd975, %rd972;
	min.s64 	%rd177, %rd975, %rd972;
	max.s64 	%rd178, %rd169, %rd974;
	min.s64 	%rd179, %rd169, %rd974;
	max.s64 	%rd180, %rd976, %rd3754;
	min.s64 	%rd3755, %rd976, %rd3754;
	cvt.u64.u16 	%rd977, %rs1203;
	shl.b64 	%rd978, %rd977, 56;
	cvt.u64.u16 	%rd979, %rs1204;
	shl.b64 	%rd980, %rd979, 48;
	and.b64  	%rd981, %rd980, 71776119061217280;
	cvt.u64.u16 	%rd982, %rs1205;
	shl.b64 	%rd983, %rd982, 40;
	and.b64  	%rd984, %rd983, 280375465082880;
	cvt.u64.u16 	%rd985, %rs1206;
	shl.b64 	%rd986, %rd985, 32;
	and.b64  	%rd987, %rd986, 1095216660480;
	cvt.u32.u16 	%r442, %rs1207;
	and.b32  	%r443, %r442, 255;
	mul.wide.u32 	%rd988, %r443, 16777216;
	cvt.u32.u16 	%r444, %rs1208;
	and.b32  	%r445, %r444, 255;
	mul.wide.u32 	%rd989, %r445, 65536;
	cvt.u32.u16 	%r446, %rs1209;
	and.b32  	%r447, %r446, 255;
	mul.wide.u32 	%rd990, %r447, 256;
	cvt.u64.u16 	%rd991, %rs1210;
	and.b64  	%rd992, %rd991, 255;
	or.b64  	%rd993, %rd990, %rd992;
	or.b64  	%rd994, %rd993, %rd989;
	or.b64  	%rd995, %rd994, %rd988;
	or.b64  	%rd996, %rd995, %rd987;
	or.b64  	%rd997, %rd996, %rd984;
	or.b64  	%rd998, %rd997, %rd981;
	or.b64  	%rd182, %rd998, %rd978;
	setp.ge.s64 	%p56, %rd3755, %rd182;
	@%p56 bra 	$L__BB14_139;
	cvt.u16.u64 	%rs1210, %rd3755;
	shr.u64 	%rd999, %rd3755, 8;
	cvt.u16.u64 	%rs1209, %rd999;
	shr.u64 	%rd1000, %rd3755, 16;
	cvt.u16.u64 	%rs1208, %rd1000;
	shr.u64 	%rd1001, %rd3755, 24;
	cvt.u16.u64 	%rs1207, %rd1001;
	shr.u64 	%rd1002, %rd3755, 32;
	cvt.u16.u64 	%rs1206, %rd1002;
	shr.u64 	%rd1003, %rd3755, 40;
	cvt.u16.u64 	%rs1205, %rd1003;
	shr.u64 	%rd1004, %rd3755, 48;
	cvt.u16.u64 	%rs1204, %rd1004;
	shr.u64 	%rd1005, %rd3755, 56;
	cvt.u16.u64 	%rs1203, %rd1005;
	mov.u64 	%rd3755, %rd182;
$L__BB14_139:
	max.s64 	%rd1006, %rd177, %rd175;
	min.s64 	%rd1007, %rd177, %rd175;
	max.s64 	%rd1008, %rd179, %rd176;
	min.s64 	%rd1009, %rd179, %rd176;
	max.s64 	%rd1010, %rd1007, %rd180;
	min.s64 	%rd1011, %rd1007, %rd180;
	max.s64 	%rd1012, %rd1009, %rd1006;
	min.s64 	%rd1013, %rd1009, %rd1006;
	setp.gt.s64 	%p57, %rd176, %rd178;
	selp.b64 	%rd3776, %rd1008, %rd178, %p57;
	selp.b64 	%rd1014, %rd178, %rd1008, %p57;
	max.s64 	%rd3771, %rd1011, %rd3755;
	min.s64 	%rd3762, %rd1011, %rd3755;
	max.s64 	%rd3773, %rd1013, %rd1010;
	min.s64 	%rd3772, %rd1013, %rd1010;
	max.s64 	%rd3775, %rd1014, %rd1012;
	min.s64 	%rd3774, %rd1014, %rd1012;
$L__BB14_140:
	shl.b32 	%r449, %r62, 3;
	mov.u32 	%r450, _ZZN3cub18CUB_300001_SM_10006detail10merge_sort30DeviceMergeSortBlockSortKernelINS2_10policy_hubIP4KeyTE9Policy600ES6_PNS0_8NullTypeES6_SA_mN4cuda3std3__44lessIS5_EES5_S9_EEvbT0_T1_T2_T3_T4_PT6_PT7_T5_NS1_7vsmem_tEE19static_temp_storage;
	add.s32 	%r79, %r450, %r449;
	mov.b32 	%r2274, 2;
$L__BB14_141:
	bar.sync 	0;
	add.s32 	%r451, %r2274, -1;
	shr.u64 	%rd1015, %rd3762, 8;
	shr.u64 	%rd1016, %rd3762, 16;
	shr.u64 	%rd1017, %rd3762, 24;
	shr.u64 	%rd1018, %rd3762, 40;
	shr.u64 	%rd1019, %rd3762, 48;
	shr.u64 	%rd1020, %rd3762, 56;
	cvt.u32.u16 	%r452, %rs1203;
	cvt.u32.u16 	%r453, %rs1204;
	prmt.b32 	%r454, %r453, %r452, 0x3340U;
	cvt.u32.u16 	%r455, %rs1205;
	cvt.u32.u16 	%r456, %rs1206;
	prmt.b32 	%r457, %r456, %r455, 0x3340U;
	prmt.b32 	%r458, %r457, %r454, 0x5410U;
	cvt.u32.u16 	%r459, %rs1207;
	cvt.u32.u16 	%r460, %rs1208;
	prmt.b32 	%r461, %r460, %r459, 0x3340U;
	cvt.u32.u16 	%r462, %rs1209;
	cvt.u32.u16 	%r463, %rs1210;
	prmt.b32 	%r464, %r463, %r462, 0x3340U;
	prmt.b32 	%r465, %r464, %r461, 0x5410U;
	cvt.u32.u64 	%r466, %rd1020;
	cvt.u32.u64 	%r467, %rd1019;
	prmt.b32 	%r468, %r467, %r466, 0x3340U;
	{ .reg .b32 tmp; mov.b64 {tmp, %r469}, %rd3762; }
	cvt.u32.u64 	%r470, %rd1018;
	prmt.b32 	%r471, %r469, %r470, 0x3340U;
	prmt.b32 	%r472, %r471, %r468, 0x5410U;
	cvt.u32.u64 	%r473, %rd1017;
	cvt.u32.u64 	%r474, %rd1016;
	prmt.b32 	%r475, %r474, %r473, 0x3340U;
	cvt.u32.u64 	%r476, %rd3762;
	cvt.u32.u64 	%r477, %rd1015;
	prmt.b32 	%r478, %r476, %r477, 0x3340U;
	prmt.b32 	%r479, %r478, %r475, 0x5410U;
	st.shared.v4.b32 	[%r79], {%r465, %r458, %r479, %r472};
	shr.u64 	%rd1021, %rd3771, 8;
	shr.u64 	%rd1022, %rd3771, 16;
	shr.u64 	%rd1023, %rd3771, 24;
	shr.u64 	%rd1024, %rd3771, 40;
	shr.u64 	%rd1025, %rd3771, 48;
	shr.u64 	%rd1026, %rd3771, 56;
	shr.u64 	%rd1027, %rd3772, 8;
	shr.u64 	%rd1028, %rd3772, 16;
	shr.u64 	%rd1029, %rd3772, 24;
	shr.u64 	%rd1030, %rd3772, 40;
	shr.u64 	%rd1031, %rd3772, 48;
	shr.u64 	%rd1032, %rd3772, 56;
	cvt.u32.u64 	%r480, %rd1032;
	cvt.u32.u64 	%r481, %rd1031;
	prmt.b32 	%r482, %r481, %r480, 0x3340U;
	{ .reg .b32 tmp; mov.b64 {tmp, %r483}, %rd3772; }
	cvt.u32.u64 	%r484, %rd1030;
	prmt.b32 	%r485, %r483, %r484, 0x3340U;
	prmt.b32 	%r486, %r485, %r482, 0x5410U;
	cvt.u32.u64 	%r487, %rd1029;
	cvt.u32.u64 	%r488, %rd1028;
	prmt.b32 	%r489, %r488, %r487, 0x3340U;
	cvt.u32.u64 	%r490, %rd3772;
	cvt.u32.u64 	%r491, %rd1027;
	prmt.b32 	%r492, %r490, %r491, 0x3340U;
	prmt.b32 	%r493, %r492, %r489, 0x5410U;
	cvt.u32.u64 	%r494, %rd1026;
	cvt.u32.u64 	%r495, %rd1025;
	prmt.b32 	%r496, %r495, %r494, 0x3340U;
	{ .reg .b32 tmp; mov.b64 {tmp, %r497}, %rd3771; }
	cvt.u32.u64 	%r498, %rd1024;
	prmt.b32 	%r499, %r497, %r498, 0x3340U;
	prmt.b32 	%r500, %r499, %r496, 0x5410U;
	cvt.u32.u64 	%r501, %rd1023;
	cvt.u32.u64 	%r502, %rd1022;
	prmt.b32 	%r503, %r502, %r501, 0x3340U;
	cvt.u32.u64 	%r504, %rd3771;
	cvt.u32.u64 	%r505, %rd1021;
	prmt.b32 	%r506, %r504, %r505, 0x3340U;
	prmt.b32 	%r507, %r506, %r503, 0x5410U;
	st.shared.v4.b32 	[%r79+16], {%r507, %r500, %r493, %r486};
	shr.u64 	%rd1033, %rd3773, 8;
	shr.u64 	%rd1034, %rd3773, 16;
	shr.u64 	%rd1035, %rd3773, 24;
	shr.u64 	%rd1036, %rd3773, 40;
	shr.u64 	%rd1037, %rd3773, 48;
	shr.u64 	%rd1038, %rd3773, 56;
	shr.u64 	%rd1039, %rd3774, 8;
	shr.u64 	%rd1040, %rd3774, 16;
	shr.u64 	%rd1041, %rd3774, 24;
	shr.u64 	%rd1042, %rd3774, 40;
	shr.u64 	%rd1043, %rd3774, 48;
	shr.u64 	%rd1044, %rd3774, 56;
	cvt.u32.u64 	%r508, %rd1044;
	cvt.u32.u64 	%r509, %rd1043;
	prmt.b32 	%r510, %r509, %r508, 0x3340U;
	{ .reg .b32 tmp; mov.b64 {tmp, %r511}, %rd3774; }
	cvt.u32.u64 	%r512, %rd1042;
	prmt.b32 	%r513, %r511, %r512, 0x3340U;
	prmt.b32 	%r514, %r513, %r510, 0x5410U;
	cvt.u32.u64 	%r515, %rd1041;
	cvt.u32.u64 	%r516, %rd1040;
	prmt.b32 	%r517, %r516, %r515, 0x3340U;
	cvt.u32.u64 	%r518, %rd3774;
	cvt.u32.u64 	%r519, %rd1039;
	prmt.b32 	%r520, %r518, %r519, 0x3340U;
	prmt.b32 	%r521, %r520, %r517, 0x5410U;
	cvt.u32.u64 	%r522, %rd1038;
	cvt.u32.u64 	%r523, %rd1037;
	prmt.b32 	%r524, %r523, %r522, 0x3340U;
	{ .reg .b32 tmp; mov.b64 {tmp, %r525}, %rd3773; }
	cvt.u32.u64 	%r526, %rd1036;
	prmt.b32 	%r527, %r525, %r526, 0x3340U;
	prmt.b32 	%r528, %r527, %r524, 0x5410U;
	cvt.u32.u64 	%r529, %rd1035;
	cvt.u32.u64 	%r530, %rd1034;
	prmt.b32 	%r531, %r530, %r529, 0x3340U;
	cvt.u32.u64 	%r532, %rd3773;
	cvt.u32.u64 	%r533, %rd1033;
	prmt.b32 	%r534, %r532, %r533, 0x3340U;
	prmt.b32 	%r535, %r534, %r531, 0x5410U;
	st.shared.v4.b32 	[%r79+32], {%r535, %r528, %r521, %r514};
	shr.u64 	%rd1045, %rd3775, 8;
	shr.u64 	%rd1046, %rd3775, 16;
	shr.u64 	%rd1047, %rd3775, 24;
	shr.u64 	%rd1048, %rd3775, 40;
	shr.u64 	%rd1049, %rd3775, 48;
	shr.u64 	%rd1050, %rd3775, 56;
	shr.u64 	%rd1051, %rd3776, 8;
	shr.u64 	%rd1052, %rd3776, 16;
	shr.u64 	%rd1053, %rd3776, 24;
	shr.u64 	%rd1054, %rd3776, 40;
	shr.u64 	%rd1055, %rd3776, 48;
	shr.u64 	%rd1056, %rd3776, 56;
	cvt.u32.u64 	%r536, %rd1056;
	cvt.u32.u64 	%r537, %rd1055;
	prmt.b32 	%r538, %r537, %r536, 0x3340U;
	{ .reg .b32 tmp; mov.b64 {tmp, %r539}, %rd3776; }
	cvt.u32.u64 	%r540, %rd1054;
	prmt.b32 	%r541, %r539, %r540, 0x3340U;
	prmt.b32 	%r542, %r541, %r538, 0x5410U;
	cvt.u32.u64 	%r543, %rd1053;
	cvt.u32.u64 	%r544, %rd1052;
	prmt.b32 	%r545, %r544, %r543, 0x3340U;
	cvt.u32.u64 	%r546, %rd3776;
	cvt.u32.u64 	%r547, %rd1051;
	prmt.b32 	%r548, %r546, %r547, 0x3340U;
	prmt.b32 	%r549, %r548, %r545, 0x5410U;
	cvt.u32.u64 	%r550, %rd1050;
	cvt.u32.u64 	%r551, %rd1049;
	prmt.b32 	%r552, %r551, %r550, 0x3340U;
	{ .reg .b32 tmp; mov.b64 {tmp, %r553}, %rd3775; }
	cvt.u32.u64 	%r554, %rd1048;
	prmt.b32 	%r555, %r553, %r554, 0x3340U;
	prmt.b32 	%r556, %r555, %r552, 0x5410U;
	cvt.u32.u64 	%r557, %rd1047;
	cvt.u32.u64 	%r558, %rd1046;
	prmt.b32 	%r559, %r558, %r557, 0x3340U;
	cvt.u32.u64 	%r560, %rd3775;
	cvt.u32.u64 	%r561, %rd1045;
	prmt.b32 	%r562, %r560, %r561, 0x3340U;
	prmt.b32 	%r563, %r562, %r559, 0x5410U;
	st.shared.v4.b32 	[%r79+48], {%r563, %r556, %r549, %r542};
	bar.sync 	0;
	neg.s32 	%r564, %r2274;
	and.b32  	%r565, %r53, %r564;
	shl.b32 	%r566, %r565, 3;
	shl.b32 	%r567, %r2274, 2;
	and.b32  	%r568, %r451, %r53;
	shl.b32 	%r569, %r568, 3;
	min.s32 	%r81, %r569, %r52;
	min.s32 	%r82, %r566, %r52;
	add.s32 	%r570, %r82, %r567;
	min.s32 	%r83, %r570, %r52;
	add.s32 	%r571, %r83, %r567;
	min.s32 	%r84, %r571, %r52;
	sub.s32 	%r572, %r83, %r82;
	sub.s32 	%r573, %r84, %r83;
	setp.lt.s32 	%p58, %r81, %r573;
	sub.s32 	%r574, %r81, %r573;
	selp.b32 	%r2277, 0, %r574, %p58;
	min.s32 	%r2275, %r572, %r81;
	setp.ge.s32 	%p59, %r2277, %r2275;
	@%p59 bra 	$L__BB14_144;
	add.s32 	%r87, %r83, %r81;
$L__BB14_143:
	sub.s32 	%r575, %r2275, %r2277;
	shr.u32 	%r576, %r575, 31;
	add.s32 	%r577, %r575, %r576;
	shr.s32 	%r578, %r577, 1;
	add.s32 	%r579, %r578, %r2277;
	add.s32 	%r580, %r579, %r82;
	shl.b32 	%r581, %r580, 3;
	add.s32 	%r583, %r450, %r581;
	ld.shared.v2.b32 	{%r584, %r585}, [%r583];
	bfe.u32 	%r586, %r585, 0, 8;
	bfe.u32 	%r587, %r585, 8, 8;
	bfe.u32 	%r588, %r585, 16, 8;
	bfe.u32 	%r589, %r585, 24, 8;
	not.b32 	%r590, %r579;
	add.s32 	%r591, %r87, %r590;
	shl.b32 	%r592, %r591, 3;
	add.s32 	%r593, %r450, %r592;
	ld.shared.v2.b32 	{%r594, %r595}, [%r593];
	bfe.u32 	%r596, %r595, 0, 8;
	bfe.u32 	%r597, %r595, 8, 8;
	bfe.u32 	%r598, %r595, 16, 8;
	bfe.u32 	%r599, %r595, 24, 8;
	cvt.u64.u32 	%rd1057, %r599;
	shl.b64 	%rd1058, %rd1057, 56;
	cvt.u64.u32 	%rd1059, %r598;
	shl.b64 	%rd1060, %rd1059, 48;
	and.b64  	%rd1061, %rd1060, 71776119061217280;
	cvt.u64.u32 	%rd1062, %r597;
	shl.b64 	%rd1063, %rd1062, 40;
	and.b64  	%rd1064, %rd1063, 280375465082880;
	cvt.u64.u32 	%rd1065, %r596;
	shl.b64 	%rd1066, %rd1065, 32;
	and.b64  	%rd1067, %rd1066, 1095216660480;
	ld.shared.u32 	%rd1068, [%r593];
	or.b64  	%rd1069, %rd1068, %rd1067;
	or.b64  	%rd1070, %rd1069, %rd1064;
	or.b64  	%rd1071, %rd1070, %rd1061;
	or.b64  	%rd1072, %rd1071, %rd1058;
	cvt.u64.u32 	%rd1073, %r589;
	shl.b64 	%rd1074, %rd1073, 56;
	cvt.u64.u32 	%rd1075, %r588;
	shl.b64 	%rd1076, %rd1075, 48;
	and.b64  	%rd1077, %rd1076, 71776119061217280;
	cvt.u64.u32 	%rd1078, %r587;
	shl.b64 	%rd1079, %rd1078, 40;
	and.b64  	%rd1080, %rd1079, 280375465082880;
	cvt.u64.u32 	%rd1081, %r586;
	shl.b64 	%rd1082, %rd1081, 32;
	and.b64  	%rd1083, %rd1082, 1095216660480;
	ld.shared.u32 	%rd1084, [%r583];
	or.b64  	%rd1085, %rd1084, %rd1083;
	or.b64  	%rd1086, %rd1085, %rd1080;
	or.b64  	%rd1087, %rd1086, %rd1077;
	or.b64  	%rd1088, %rd1087, %rd1074;
	setp.lt.s64 	%p60, %rd1072, %rd1088;
	add.s32 	%r600, %r579, 1;
	selp.b32 	%r2277, %r2277, %r600, %p60;
	selp.b32 	%r2275, %r579, %r2275, %p60;
	setp.lt.s32 	%p61, %r2277, %r2275;
	@%p61 bra 	$L__BB14_143;
$L__BB14_144:
	add.s32 	%r93, %r2277, %r82;
	add.s32 	%r601, %r83, %r81;
	sub.s32 	%r94, %r601, %r2277;
	shl.b32 	%r602, %r93, 3;
	add.s32 	%r95, %r450, %r602;
	ld.shared.v2.b32 	{%r604, %r605}, [%r95];
	bfe.u32 	%r606, %r604, 0, 8;
	cvt.u16.u32 	%rs1267, %r606;
	bfe.u32 	%r607, %r604, 8, 8;
	cvt.u16.u32 	%rs1268, %r607;
	bfe.u32 	%r608, %r604, 16, 8;
	cvt.u16.u32 	%rs1269, %r608;
	bfe.u32 	%r609, %r604, 24, 8;
	cvt.u16.u32 	%rs1270, %r609;
	bfe.u32 	%r610, %r605, 0, 8;
	cvt.u16.u32 	%rs1271, %r610;
	bfe.u32 	%r611, %r605, 8, 8;
	cvt.u16.u32 	%rs1272, %r611;
	bfe.u32 	%r612, %r605, 16, 8;
	cvt.u16.u32 	%rs1273, %r612;
	bfe.u32 	%r613, %r605, 24, 8;
	cvt.u16.u32 	%rs1274, %r613;
	shl.b32 	%r614, %r94, 3;
	add.s32 	%r96, %r450, %r614;
	ld.shared.v2.b32 	{%r615, %r616}, [%r96];
	bfe.u32 	%r617, %r615, 0, 8;
	cvt.u16.u32 	%rs1243, %r617;
	bfe.u32 	%r618, %r615, 8, 8;
	cvt.u16.u32 	%rs1244, %r618;
	bfe.u32 	%r619, %r615, 16, 8;
	cvt.u16.u32 	%rs1245, %r619;
	bfe.u32 	%r620, %r615, 24, 8;
	cvt.u16.u32 	%rs1246, %r620;
	bfe.u32 	%r621, %r616, 0, 8;
	cvt.u16.u32 	%rs1247, %r621;
	bfe.u32 	%r622, %r616, 8, 8;
	cvt.u16.u32 	%rs1248, %r622;
	bfe.u32 	%r623, %r616, 16, 8;
	cvt.u16.u32 	%rs1249, %r623;
	bfe.u32 	%r624, %r616, 24, 8;
	cvt.u16.u32 	%rs1250, %r624;
	setp.ge.s32 	%p63, %r94, %r84;
	mov.pred 	%p179, 0;
	@%p63 bra 	$L__BB14_147;
	setp.ge.s32 	%p65, %r93, %r83;
	mov.pred 	%p179, -1;
	@%p65 bra 	$L__BB14_147;
	cvt.u64.u16 	%rd1089, %rs1250;
	shl.b64 	%rd1090, %rd1089, 56;
	cvt.u64.u16 	%rd1091, %rs1249;
	shl.b64 	%rd1092, %rd1091, 48;
	and.b64  	%rd1093, %rd1092, 71776119061217280;
	or.b64  	%rd1094, %rd1090, %rd1093;
	cvt.u64.u16 	%rd1095, %rs1248;
	shl.b64 	%rd1096, %rd1095, 40;
	and.b64  	%rd1097, %rd1096, 280375465082880;
	or.b64  	%rd1098, %rd1094, %rd1097;
	cvt.u64.u16 	%rd1099, %rs1247;
	shl.b64 	%rd1100, %rd1099, 32;
	and.b64  	%rd1101, %rd1100, 1095216660480;
	or.b64  	%rd1102, %rd1098, %rd1101;
	cvt.u32.u16 	%r625, %rs1246;
	and.b32  	%r626, %r625, 255;
	mul.wide.u32 	%rd1103, %r626, 16777216;
	or.b64  	%rd1104, %rd1102, %rd1103;
	cvt.u32.u16 	%r627, %rs1245;
	and.b32  	%r628, %r627, 255;
	mul.wide.u32 	%rd1105, %r628, 65536;
	cvt.u32.u16 	%r629, %rs1244;
	and.b32  	%r630, %r629, 255;
	mul.wide.u32 	%rd1106, %r630, 256;
	or.b64  	%rd1107, %rd1104, %rd1105;
	cvt.u64.u16 	%rd1108, %rs1243;
	and.b64  	%rd1109, %rd1108, 255;
	or.b64  	%rd1110, %rd1107, %rd1106;
	or.b64  	%rd1111, %rd1110, %rd1109;
	cvt.u64.u16 	%rd1112, %rs1274;
	shl.b64 	%rd1113, %rd1112, 56;
	cvt.u64.u16 	%rd1114, %rs1273;
	shl.b64 	%rd1115, %rd1114, 48;
	and.b64  	%rd1116, %rd1115, 71776119061217280;
	or.b64  	%rd1117, %rd1113, %rd1116;
	cvt.u64.u16 	%rd1118, %rs1272;
	shl.b64 	%rd1119, %rd1118, 40;
	and.b64  	%rd1120, %rd1119, 280375465082880;
	or.b64  	%rd1121, %rd1117, %rd1120;
	cvt.u64.u16 	%rd1122, %rs1271;
	shl.b64 	%rd1123, %rd1122, 32;
	and.b64  	%rd1124, %rd1123, 1095216660480;
	or.b64  	%rd1125, %rd1121, %rd1124;
	cvt.u32.u16 	%r631, %rs1270;
	and.b32  	%r632, %r631, 255;
	mul.wide.u32 	%rd1126, %r632, 16777216;
	or.b64  	%rd1127, %rd1125, %rd1126;
	cvt.u32.u16 	%r633, %rs1269;
	and.b32  	%r634, %r633, 255;
	mul.wide.u32 	%rd1128, %r634, 65536;
	cvt.u32.u16 	%r635, %rs1268;
	and.b32  	%r636, %r635, 255;
	mul.wide.u32 	%rd1129, %r636, 256;
	or.b64  	%rd1130, %rd1127, %rd1128;
	cvt.u64.u16 	%rd1131, %rs1267;
	and.b64  	%rd1132, %rd1131, 255;
	or.b64  	%rd1133, %rd1130, %rd1129;
	or.b64  	%rd1134, %rd1133, %rd1132;
	setp.lt.s64 	%p179, %rd1111, %rd1134;
$L__BB14_147:
	selp.b16 	%rs1203, %rs1250, %rs1274, %p179;
	selp.b16 	%rs1204, %rs1249, %rs1273, %p179;
	selp.b16 	%rs1205, %rs1248, %rs1272, %p179;
	selp.b16 	%rs1206, %rs1247, %rs1271, %p179;
	selp.b16 	%rs1207, %rs1246, %rs1270, %p179;
	selp.b16 	%rs1208, %rs1245, %rs1269, %p179;
	selp.b16 	%rs1209, %rs1244, %rs1268, %p179;
	selp.b16 	%rs1210, %rs1243, %rs1267, %p179;
	selp.u32 	%r637, 1, 0, %p179;
	add.s32 	%r97, %r94, %r637;
	not.pred 	%p66, %p179;
	selp.u32 	%r638, 1, 0, %p66;
	add.s32 	%r98, %r93, %r638;
	@%p66 bra 	$L__BB14_149;
	ld.shared.v2.b32 	{%r649, %r650}, [%r96+8];
	bfe.u32 	%r651, %r649, 0, 8;
	cvt.u16.u32 	%rs1243, %r651;
	bfe.u32 	%r652, %r649, 8, 8;
	cvt.u16.u32 	%rs1244, %r652;
	bfe.u32 	%r653, %r649, 16, 8;
	cvt.u16.u32 	%rs1245, %r653;
	bfe.u32 	%r654, %r649, 24, 8;
	cvt.u16.u32 	%rs1246, %r654;
	bfe.u32 	%r655, %r650, 0, 8;
	cvt.u16.u32 	%rs1247, %r655;
	bfe.u32 	%r656, %r650, 8, 8;
	cvt.u16.u32 	%rs1248, %r656;
	bfe.u32 	%r657, %r650, 16, 8;
	cvt.u16.u32 	%rs1249, %r657;
	bfe.u32 	%r658, %r650, 24, 8;
	cvt.u16.u32 	%rs1250, %r658;
	bra.uni 	$L__BB14_150;
$L__BB14_149:
	ld.shared.v2.b32 	{%r639, %r640}, [%r95+8];
	bfe.u32 	%r641, %r639, 0, 8;
	cvt.u16.u32 	%rs1267, %r641;
	bfe.u32 	%r642, %r639, 8, 8;
	cvt.u16.u32 	%rs1268, %r642;
	bfe.u32 	%r643, %r639, 16, 8;
	cvt.u16.u32 	%rs1269, %r643;
	bfe.u32 	%r644, %r639, 24, 8;
	cvt.u16.u32 	%rs1270, %r644;
	bfe.u32 	%r645, %r640, 0, 8;
	cvt.u16.u32 	%rs1271, %r645;
	bfe.u32 	%r646, %r640, 8, 8;
	cvt.u16.u32 	%rs1272, %r646;
	bfe.u32 	%r647, %r640, 16, 8;
	cvt.u16.u32 	%rs1273, %r647;
	bfe.u32 	%r648, %r640, 24, 8;
	cvt.u16.u32 	%rs1274, %r648;
$L__BB14_150:
	setp.ge.s32 	%p68, %r97, %r84;
	mov.pred 	%p180, 0;
	@%p68 bra 	$L__BB14_153;
	setp.ge.s32 	%p70, %r98, %r83;
	mov.pred 	%p180, -1;
	@%p70 bra 	$L__BB14_153;
	cvt.u64.u16 	%rd1135, %rs1250;
	shl.b64 	%rd1136, %rd1135, 56;
	cvt.u64.u16 	%rd1137, %rs1249;
	shl.b64 	%rd1138, %rd1137, 48;
	and.b64  	%rd1139, %rd1138, 71776119061217280;
	or.b64  	%rd1140, %rd1136, %rd1139;
	cvt.u64.u16 	%rd1141, %rs1248;
	shl.b64 	%rd1142, %rd1141, 40;
	and.b64  	%rd1143, %rd1142, 280375465082880;
	or.b64  	%rd1144, %rd1140, %rd1143;
	cvt.u64.u16 	%rd1145, %rs1247;
	shl.b64 	%rd1146, %rd1145, 32;
	and.b64  	%rd1147, %rd1146, 1095216660480;
	or.b64  	%rd1148, %rd1144, %rd1147;
	cvt.u32.u16 	%r659, %rs1246;
	and.b32  	%r660, %r659, 255;
	mul.wide.u32 	%rd1149, %r660, 16777216;
	or.b64  	%rd1150, %rd1148, %rd1149;
	cvt.u32.u16 	%r661, %rs1245;
	and.b32  	%r662, %r661, 255;
	mul.wide.u32 	%rd1151, %r662, 65536;
	cvt.u32.u16 	%r663, %rs1244;
	and.b32  	%r664, %r663, 255;
	mul.wide.u32 	%rd1152, %r664, 256;
	or.b64  	%rd1153, %rd1150, %rd1151;
	cvt.u64.u16 	%rd1154, %rs1243;
	and.b64  	%rd1155, %rd1154, 255;
	or.b64  	%rd1156, %rd1153, %rd1152;
	or.b64  	%rd1157, %rd1156, %rd1155;
	cvt.u64.u16 	%rd1158, %rs1274;
	shl.b64 	%rd1159, %rd1158, 56;
	cvt.u64.u16 	%rd1160, %rs1273;
	shl.b64 	%rd1161, %rd1160, 48;
	and.b64  	%rd1162, %rd1161, 71776119061217280;
	or.b64  	%rd1163, %rd1159, %rd1162;
	cvt.u64.u16 	%rd1164, %rs1272;
	shl.b64 	%rd1165, %rd1164, 40;
	and.b64  	%rd1166, %rd1165, 280375465082880;
	or.b64  	%rd1167, %rd1163, %rd1166;
	cvt.u64.u16 	%rd1168, %rs1271;
	shl.b64 	%rd1169, %rd1168, 32;
	and.b64  	%rd1170, %rd1169, 1095216660480;
	or.b64  	%rd1171, %rd1167, %rd1170;
	cvt.u32.u16 	%r665, %rs1270;
	and.b32  	%r666, %r665, 255;
	mul.wide.u32 	%rd1172, %r666, 16777216;
	or.b64  	%rd1173, %rd1171, %rd1172;
	cvt.u32.u16 	%r667, %rs1269;
	and.b32  	%r668, %r667, 255;
	mul.wide.u32 	%rd1174, %r668, 65536;
	cvt.u32.u16 	%r669, %rs1268;
	and.b32  	%r670, %r669, 255;
	mul.wide.u32 	%rd1175, %r670, 256;
	or.b64  	%rd1176, %rd1173, %rd1174;
	cvt.u64.u16 	%rd1177, %rs1267;
	and.b64  	%rd1178, %rd1177, 255;
	or.b64  	%rd1179, %rd1176, %rd1175;
	or.b64  	%rd1180, %rd1179, %rd1178;
	setp.lt.s64 	%p180, %rd1157, %rd1180;
$L__BB14_153:
	@%p180 bra 	$L__BB14_155;
	cvt.u64.u16 	%rd1181, %rs1267;
	and.b64  	%rd1182, %rd1181, 255;
	cvt.u32.u16 	%r671, %rs1268;
	and.b32  	%r672, %r671, 255;
	mul.wide.u32 	%rd1183, %r672, 256;
	or.b64  	%rd1184, %rd1183, %rd1182;
	cvt.u32.u16 	%r673, %rs1269;
	and.b32  	%r674, %r673, 255;
	mul.wide.u32 	%rd1185, %r674, 65536;
	or.b64  	%rd1186, %rd1184, %rd1185;
	cvt.u32.u16 	%r675, %rs1270;
	and.b32  	%r676, %r675, 255;
	mul.wide.u32 	%rd1187, %r676, 16777216;
	or.b64  	%rd1188, %rd1186, %rd1187;
	cvt.u64.u16 	%rd1189, %rs1271;
	shl.b64 	%rd1190, %rd1189, 32;
	and.b64  	%rd1191, %rd1190, 1095216660480;
	cvt.u64.u16 	%rd1192, %rs1272;
	shl.b64 	%rd1193, %rd1192, 40;
	and.b64  	%rd1194, %rd1193, 280375465082880;
	cvt.u64.u16 	%rd1195, %rs1273;
	shl.b64 	%rd1196, %rd1195, 48;
	and.b64  	%rd1197, %rd1196, 71776119061217280;
	cvt.u64.u16 	%rd1198, %rs1274;
	shl.b64 	%rd1199, %rd1198, 56;
	or.b64  	%rd1200, %rd1188, %rd1191;
	or.b64  	%rd1201, %rd1200, %rd1194;
	or.b64  	%rd1202, %rd1201, %rd1197;
	or.b64  	%rd3762, %rd1202, %rd1199;
	bra.uni 	$L__BB14_156;
$L__BB14_155:
	cvt.u64.u16 	%rd1203, %rs1243;
	and.b64  	%rd1204, %rd1203, 255;
	cvt.u32.u16 	%r677, %rs1244;
	and.b32  	%r678, %r677, 255;
	mul.wide.u32 	%rd1205, %r678, 256;
	or.b64  	%rd1206, %rd1205, %rd1204;
	cvt.u32.u16 	%r679, %rs1245;
	and.b32  	%r680, %r679, 255;
	mul.wide.u32 	%rd1207, %r680, 65536;
	or.b64  	%rd1208, %rd1206, %rd1207;
	cvt.u32.u16 	%r681, %rs1246;
	and.b32  	%r682, %r681, 255;
	mul.wide.u32 	%rd1209, %r682, 16777216;
	or.b64  	%rd1210, %rd1208, %rd1209;
	cvt.u64.u16 	%rd1211, %rs1247;
	shl.b64 	%rd1212, %rd1211, 32;
	and.b64  	%rd1213, %rd1212, 1095216660480;
	cvt.u64.u16 	%rd1214, %rs1248;
	shl.b64 	%rd1215, %rd1214, 40;
	and.b64  	%rd1216, %rd1215, 280375465082880;
	cvt.u64.u16 	%rd1217, %rs1249;
	shl.b64 	%rd1218, %rd1217, 48;
	and.b64  	%rd1219, %rd1218, 71776119061217280;
	cvt.u64.u16 	%rd1220, %rs1250;
	shl.b64 	%rd1221, %rd1220, 56;
	or.b64  	%rd1222, %rd1210, %rd1213;
	or.b64  	%rd1223, %rd1222, %rd1216;
	or.b64  	%rd1224, %rd1223, %rd1219;
	or.b64  	%rd3762, %rd1224, %rd1221;
$L__BB14_156:
	selp.u32 	%r683, 1, 0, %p180;
	add.s32 	%r99, %r97, %r683;
	not.pred 	%p71, %p180;
	selp.u32 	%r684, 1, 0, %p71;
	add.s32 	%r100, %r98, %r684;
	@%p180 bra 	$L__BB14_158;
	shl.b32 	%r685, %r100, 3;
	add.s32 	%r687, %r450, %r685;
	ld.shared.v2.b32 	{%r688, %r689}, [%r687];
	bfe.u32 	%r690, %r688, 0, 8;
	cvt.u16.u32 	%rs1267, %r690;
	bfe.u32 	%r691, %r688, 8, 8;
	cvt.u16.u32 	%rs1268, %r691;
	bfe.u32 	%r692, %r688, 16, 8;
	cvt.u16.u32 	%rs1269, %r692;
	bfe.u32 	%r693, %r688, 24, 8;
	cvt.u16.u32 	%rs1270, %r693;
	bfe.u32 	%r694, %r689, 0, 8;
	cvt.u16.u32 	%rs1271, %r694;
	bfe.u32 	%r695, %r689, 8, 8;
	cvt.u16.u32 	%rs1272, %r695;
	bfe.u32 	%r696, %r689, 16, 8;
	cvt.u16.u32 	%rs1273, %r696;
	bfe.u32 	%r697, %r689, 24, 8;
	cvt.u16.u32 	%rs1274, %r697;
	bra.uni 	$L__BB14_159;
$L__BB14_158:
	shl.b32 	%r698, %r99, 3;
	add.s32 	%r700, %r450, %r698;
	ld.shared.v2.b32 	{%r701, %r702}, [%r700];
	bfe.u32 	%r703, %r701, 0, 8;
	cvt.u16.u32 	%rs1243, %r703;
	bfe.u32 	%r704, %r701, 8, 8;
	cvt.u16.u32 	%rs1244, %r704;
	bfe.u32 	%r705, %r701, 16, 8;
	cvt.u16.u32 	%rs1245, %r705;
	bfe.u32 	%r706, %r701, 24, 8;
	cvt.u16.u32 	%rs1246, %r706;
	bfe.u32 	%r707, %r702, 0, 8;
	cvt.u16.u32 	%rs1247, %r707;
	bfe.u32 	%r708, %r702, 8, 8;
	cvt.u16.u32 	%rs1248, %r708;
	bfe.u32 	%r709, %r702, 16, 8;
	cvt.u16.u32 	%rs1249, %r709;
	bfe.u32 	%r710, %r702, 24, 8;
	cvt.u16.u32 	%rs1250, %r710;
$L__BB14_159:
	setp.ge.s32 	%p73, %r99, %r84;
	mov.pred 	%p181, 0;
	@%p73 bra 	$L__BB14_162;
	setp.ge.s32 	%p75, %r100, %r83;
	mov.pred 	%p181, -1;
	@%p75 bra 	$L__BB14_162;
	cvt.u64.u16 	%rd1225, %rs1250;
	shl.b64 	%rd1226, %rd1225, 56;
	cvt.u64.u16 	%rd1227, %rs1249;
	shl.b64 	%rd1228, %rd1227, 48;
	and.b64  	%rd1229, %rd1228, 71776119061217280;
	or.b64  	%rd1230, %rd1226, %rd1229;
	cvt.u64.u16 	%rd1231, %rs1248;
	shl.b64 	%rd1232, %rd1231, 40;
	and.b64  	%rd1233, %rd1232, 280375465082880;
	or.b64  	%rd1234, %rd1230, %rd1233;
	cvt.u64.u16 	%rd1235, %rs1247;
	shl.b64 	%rd1236, %rd1235, 32;
	and.b64  	%rd1237, %rd1236, 1095216660480;
	or.b64  	%rd1238, %rd1234, %rd1237;
	cvt.u32.u16 	%r711, %rs1246;
	and.b32  	%r712, %r711, 255;
	mul.wide.u32 	%rd1239, %r712, 16777216;
	or.b64  	%rd1240, %rd1238, %rd1239;
	cvt.u32.u16 	%r713, %rs1245;
	and.b32  	%r714, %r713, 255;
	mul.wide.u32 	%rd1241, %r714, 65536;
	cvt.u32.u16 	%r715, %rs1244;
	and.b32  	%r716, %r715, 255;
	mul.wide.u32 	%rd1242, %r716, 256;
	or.b64  	%rd1243, %rd1240, %rd1241;
	cvt.u64.u16 	%rd1244, %rs1243;
	and.b64  	%rd1245, %rd1244, 255;
	or.b64  	%rd1246, %rd1243, %rd1242;
	or.b64  	%rd1247, %rd1246, %rd1245;
	cvt.u64.u16 	%rd1248, %rs1274;
	shl.b64 	%rd1249, %rd1248, 56;
	cvt.u64.u16 	%rd1250, %rs1273;
	shl.b64 	%rd1251, %rd1250, 48;
	and.b64  	%rd1252, %rd1251, 71776119061217280;
	or.b64  	%rd1253, %rd1249, %rd1252;
	cvt.u64.u16 	%rd1254, %rs1272;
	shl.b64 	%rd1255, %rd1254, 40;
	and.b64  	%rd1256, %rd1255, 280375465082880;
	or.b64  	%rd1257, %rd1253, %rd1256;
	cvt.u64.u16 	%rd1258, %rs1271;
	shl.b64 	%rd1259, %rd1258, 32;
	and.b64  	%rd1260, %rd1259, 1095216660480;
	or.b64  	%rd1261, %rd1257, %rd1260;
	cvt.u32.u16 	%r717, %rs1270;
	and.b32  	%r718, %r717, 255;
	mul.wide.u32 	%rd1262, %r718, 16777216;
	or.b64  	%rd1263, %rd1261, %rd1262;
	cvt.u32.u16 	%r719, %rs1269;
	and.b32  	%r720, %r719, 255;
	mul.wide.u32 	%rd1264, %r720, 65536;
	cvt.u32.u16 	%r721, %rs1268;
	and.b32  	%r722, %r721, 255;
	mul.wide.u32 	%rd1265, %r722, 256;
	or.b64  	%rd1266, %rd1263, %rd1264;
	cvt.u64.u16 	%rd1267, %rs1267;
	and.b64  	%rd1268, %rd1267, 255;
	or.b64  	%rd1269, %rd1266, %rd1265;
	or.b64  	%rd1270, %rd1269, %rd1268;
	setp.lt.s64 	%p181, %rd1247, %rd1270;
$L__BB14_162:
	@%p181 bra 	$L__BB14_164;
	cvt.u64.u16 	%rd1271, %rs1267;
	and.b64  	%rd1272, %rd1271, 255;
	cvt.u32.u16 	%r723, %rs1268;
	and.b32  	%r724, %r723, 255;
	mul.wide.u32 	%rd1273, %r724, 256;
	or.b64  	%rd1274, %rd1273, %rd1272;
	cvt.u32.u16 	%r725, %rs1269;
	and.b32  	%r726, %r725, 255;
	mul.wide.u32 	%rd1275, %r726, 65536;
	or.b64  	%rd1276, %rd1274, %rd1275;
	cvt.u32.u16 	%r727, %rs1270;
	and.b32  	%r728, %r727, 255;
	mul.wide.u32 	%rd1277, %r728, 16777216;
	or.b64  	%rd1278, %rd1276, %rd1277;
	cvt.u64.u16 	%rd1279, %rs1271;
	shl.b64 	%rd1280, %rd1279, 32;
	and.b64  	%rd1281, %rd1280, 1095216660480;
	cvt.u64.u16 	%rd1282, %rs1272;
	shl.b64 	%rd1283, %rd1282, 40;
	and.b64  	%rd1284, %rd1283, 280375465082880;
	cvt.u64.u16 	%rd1285, %rs1273;
	shl.b64 	%rd1286, %rd1285, 48;
	and.b64  	%rd1287, %rd1286, 71776119061217280;
	cvt.u64.u16 	%rd1288, %rs1274;
	shl.b64 	%rd1289, %rd1288, 56;
	or.b64  	%rd1290, %rd1278, %rd1281;
	or.b64  	%rd1291, %rd1290, %rd1284;
	or.b64  	%rd1292, %rd1291, %rd1287;
	or.b64  	%rd3771, %rd1292, %rd1289;
	bra.uni 	$L__BB14_165;
$L__BB14_164:
	cvt.u64.u16 	%rd1293, %rs1243;
	and.b64  	%rd1294, %rd1293, 255;
	cvt.u32.u16 	%r729, %rs1244;
	and.b32  	%r730, %r729, 255;
	mul.wide.u32 	%rd1295, %r730, 256;
	or.b64  	%rd1296, %rd1295, %rd1294;
	cvt.u32.u16 	%r731, %rs1245;
	and.b32  	%r732, %r731, 255;
	mul.wide.u32 	%rd1297, %r732, 65536;
	or.b64  	%rd1298, %rd1296, %rd1297;
	cvt.u32.u16 	%r733, %rs1246;
	and.b32  	%r734, %r733, 255;
	mul.wide.u32 	%rd1299, %r734, 16777216;
	or.b64  	%rd1300, %rd1298, %rd1299;
	cvt.u64.u16 	%rd1301, %rs1247;
	shl.b64 	%rd1302, %rd1301, 32;
	and.b64  	%rd1303, %rd1302, 1095216660480;
	cvt.u64.u16 	%rd1304, %rs1248;
	shl.b64 	%rd1305, %rd1304, 40;
	and.b64  	%rd1306, %rd1305, 280375465082880;
	cvt.u64.u16 	%rd1307, %rs1249;
	shl.b64 	%rd1308, %rd1307, 48;
	and.b64  	%rd1309, %rd1308, 71776119061217280;
	cvt.u64.u16 	%rd1310, %rs1250;
	shl.b64 	%rd1311, %rd1310, 56;
	or.b64  	%rd1312, %rd1300, %rd1303;
	or.b64  	%rd1313, %rd1312, %rd1306;
	or.b64  	%rd1314, %rd1313, %rd1309;
	or.b64  	%rd3771, %rd1314, %rd1311;
$L__BB14_165:
	selp.u32 	%r735, 1, 0, %p181;
	add.s32 	%r101, %r99, %r735;
	not.pred 	%p76, %p181;
	selp.u32 	%r736, 1, 0, %p76;
	add.s32 	%r102, %r100, %r736;
	@%p181 bra 	$L__BB14_167;
	shl.b32 	%r737, %r102, 3;
	add.s32 	%r739, %r450, %r737;
	ld.shared.v2.b32 	{%r740, %r741}, [%r739];
	bfe.u32 	%r742, %r740, 0, 8;
	cvt.u16.u32 	%rs1267, %r742;
	bfe.u32 	%r743, %r740, 8, 8;
	cvt.u16.u32 	%rs1268, %r743;
	bfe.u32 	%r744, %r740, 16, 8;
	cvt.u16.u32 	%rs1269, %r744;
	bfe.u32 	%r745, %r740, 24, 8;
	cvt.u16.u32 	%rs1270, %r745;
	bfe.u32 	%r746, %r741, 0, 8;
	cvt.u16.u32 	%rs1271, %r746;
	bfe.u32 	%r747, %r741, 8, 8;
	cvt.u16.u32 	%rs1272, %r747;
	bfe.u32 	%r748, %r741, 16, 8;
	cvt.u16.u32 	%rs1273, %r748;
	bfe.u32 	%r749, %r741, 24, 8;
	cvt.u16.u32 	%rs1274, %r749;
	bra.uni 	$L__BB14_168;
$L__BB14_167:
	shl.b32 	%r750, %r101, 3;
	add.s32 	%r752, %r450, %r750;
	ld.shared.v2.b32 	{%r753, %r754}, [%r752];
	bfe.u32 	%r755, %r753, 0, 8;
	cvt.u16.u32 	%rs1243, %r755;
	bfe.u32 	%r756, %r753, 8, 8;
	cvt.u16.u32 	%rs1244, %r756;
	bfe.u32 	%r757, %r753, 16, 8;
	cvt.u16.u32 	%rs1245, %r757;
	bfe.u32 	%r758, %r753, 24, 8;
	cvt.u16.u32 	%rs1246, %r758;
	bfe.u32 	%r759, %r754, 0, 8;
	cvt.u16.u32 	%rs1247, %r759;
	bfe.u32 	%r760, %r754, 8, 8;
	cvt.u16.u32 	%rs1248, %r760;
	bfe.u32 	%r761, %r754, 16, 8;
	cvt.u16.u32 	%rs1249, %r761;
	bfe.u32 	%r762, %r754, 24, 8;
	cvt.u16.u32 	%rs1250, %r762;
$L__BB14_168:
	setp.ge.s32 	%p78, %r101, %r84;
	mov.pred 	%p182, 0;
	@%p78 bra 	$L__BB14_171;
	setp.ge.s32 	%p80, %r102, %r83;
	mov.pred 	%p182, -1;
	@%p80 bra 	$L__BB14_171;
	cvt.u64.u16 	%rd1315, %rs1250;
	shl.b64 	%rd1316, %rd1315, 56;
	cvt.u64.u16 	%rd1317, %rs1249;
	shl.b64 	%rd1318, %rd1317, 48;
	and.b64  	%rd1319, %rd1318, 71776119061217280;
	or.b64  	%rd1320, %rd1316, %rd1319;
	cvt.u64.u16 	%rd1321, %rs1248;
	shl.b64 	%rd1322, %rd1321, 40;
	and.b64  	%rd1323, %rd1322, 280375465082880;
	or.b64  	%rd1324, %rd1320, %rd1323;
	cvt.u64.u16 	%rd1325, %rs1247;
	shl.b64 	%rd1326, %rd1325, 32;
	and.b64  	%rd1327, %rd1326, 1095216660480;
	or.b64  	%rd1328, %rd1324, %rd1327;
	cvt.u32.u16 	%r763, %rs1246;
	and.b32  	%r764, %r763, 255;
	mul.wide.u32 	%rd1329, %r764, 16777216;
	or.b64  	%rd1330, %rd1328, %rd1329;
	cvt.u32.u16 	%r765, %rs1245;
	and.b32  	%r766, %r765, 255;
	mul.wide.u32 	%rd1331, %r766, 65536;
	cvt.u32.u16 	%r767, %rs1244;
	and.b32  	%r768, %r767, 255;
	mul.wide.u32 	%rd1332, %r768, 256;
	or.b64  	%rd1333, %rd1330, %rd1331;
	cvt.u64.u16 	%rd1334, %rs1243;
	and.b64  	%rd1335, %rd1334, 255;
	or.b64  	%rd1336, %rd1333, %rd1332;
	or.b64  	%rd1337, %rd1336, %rd1335;
	cvt.u64.u16 	%rd1338, %rs1274;
	shl.b64 	%rd1339, %rd1338, 56;
	cvt.u64.u16 	%rd1340, %rs1273;
	shl.b64 	%rd1341, %rd1340, 48;
	and.b64  	%rd1342, %rd1341, 71776119061217280;
	or.b64  	%rd1343, %rd1339, %rd1342;
	cvt.u64.u16 	%rd1344, %rs1272;
	shl.b64 	%rd1345, %rd1344, 40;
	and.b64  	%rd1346, %rd1345, 280375465082880;
	or.b64  	%rd1347, %rd1343, %rd1346;
	cvt.u64.u16 	%rd1348, %rs1271;
	shl.b64 	%rd1349, %rd1348, 32;
	and.b64  	%rd1350, %rd1349, 1095216660480;
	or.b64  	%rd1351, %rd1347, %rd1350;
	cvt.u32.u16 	%r769, %rs1270;
	and.b32  	%r770, %r769, 255;
	mul.wide.u32 	%rd1352, %r770, 16777216;
	or.b64  	%rd1353, %rd1351, %rd1352;
	cvt.u32.u16 	%r771, %rs1269;
	and.b32  	%r772, %r771, 255;
	mul.wide.u32 	%rd1354, %r772, 65536;
	cvt.u32.u16 	%r773, %rs1268;
	and.b32  	%r774, %r773, 255;
	mul.wide.u32 	%rd1355, %r774, 256;
	or.b64  	%rd1356, %rd1353, %rd1354;
	cvt.u64.u16 	%rd1357, %rs1267;
	and.b64  	%rd1358, %rd1357, 255;
	or.b64  	%rd1359, %rd1356, %rd1355;
	or.b64  	%rd1360, %rd1359, %rd1358;
	setp.lt.s64 	%p182, %rd1337, %rd1360;
$L__BB14_171:
	@%p182 bra 	$L__BB14_173;
	cvt.u64.u16 	%rd1361, %rs1267;
	and.b64  	%rd1362, %rd1361, 255;
	cvt.u32.u16 	%r775, %rs1268;
	and.b32  	%r776, %r775, 255;
	mul.wide.u32 	%rd1363, %r776, 256;
	or.b64  	%rd1364, %rd1363, %rd1362;
	cvt.u32.u16 	%r777, %rs1269;
	and.b32  	%r778, %r777, 255;
	mul.wide.u32 	%rd1365, %r778, 65536;
	or.b64  	%rd1366, %rd1364, %rd1365;
	cvt.u32.u16 	%r779, %rs1270;
	and.b32  	%r780, %r779, 255;
	mul.wide.u32 	%rd1367, %r780, 16777216;
	or.b64  	%rd1368, %rd1366, %rd1367;
	cvt.u64.u16 	%rd1369, %rs1271;
	shl.b64 	%rd1370, %rd1369, 32;
	and.b64  	%rd1371, %rd1370, 1095216660480;
	cvt.u64.u16 	%rd1372, %rs1272;
	shl.b64 	%rd1373, %rd1372, 40;
	and.b64  	%rd1374, %rd1373, 280375465082880;
	cvt.u64.u16 	%rd1375, %rs1273;
	shl.b64 	%rd1376, %rd1375, 48;
	and.b64  	%rd1377, %rd1376, 71776119061217280;
	cvt.u64.u16 	%rd1378, %rs1274;
	shl.b64 	%rd1379, %rd1378, 56;
	or.b64  	%rd1380, %rd1368, %rd1371;
	or.b64  	%rd1381, %rd1380, %rd1374;
	or.b64  	%rd1382, %rd1381, %rd1377;
	or.b64  	%rd3772, %rd1382, %rd1379;
	bra.uni 	$L__BB14_174;
$L__BB14_173:
	cvt.u64.u16 	%rd1383, %rs1243;
	and.b64  	%rd1384, %rd1383, 255;
	cvt.u32.u16 	%r781, %rs1244;
	and.b32  	%r782, %r781, 255;
	mul.wide.u32 	%rd1385, %r782, 256;
	or.b64  	%rd1386, %rd1385, %rd1384;
	cvt.u32.u16 	%r783, %rs1245;
	and.b32  	%r784, %r783, 255;
	mul.wide.u32 	%rd1387, %r784, 65536;
	or.b64  	%rd1388, %rd1386, %rd1387;
	cvt.u32.u16 	%r785, %rs1246;
	and.b32  	%r786, %r785, 255;
	mul.wide.u32 	%rd1389, %r786, 16777216;
	or.b64  	%rd1390, %rd1388, %rd1389;
	cvt.u64.u16 	%rd1391, %rs1247;
	shl.b64 	%rd1392, %rd1391, 32;
	and.b64  	%rd1393, %rd1392, 1095216660480;
	cvt.u64.u16 	%rd1394, %rs1248;
	shl.b64 	%rd1395, %rd1394, 40;
	and.b64  	%rd1396, %rd1395, 280375465082880;
	cvt.u64.u16 	%rd1397, %rs1249;
	shl.b64 	%rd1398, %rd1397, 48;
	and.b64  	%rd1399, %rd1398, 71776119061217280;
	cvt.u64.u16 	%rd1400, %rs1250;
	shl.b64 	%rd1401, %rd1400, 56;
	or.b64  	%rd1402, %rd1390, %rd1393;
	or.b64  	%rd1403, %rd1402, %rd1396;
	or.b64  	%rd1404, %rd1403, %rd1399;
	or.b64  	%rd3772, %rd1404, %rd1401;
$L__BB14_174:
	selp.u32 	%r787, 1, 0, %p182;
	add.s32 	%r103, %r101, %r787;
	not.pred 	%p81, %p182;
	selp.u32 	%r788, 1, 0, %p81;
	add.s32 	%r104, %r102, %r788;
	@%p182 bra 	$L__BB14_176;
	shl.b32 	%r789, %r104, 3;
	add.s32 	%r791, %r450, %r789;
	ld.shared.v2.b32 	{%r792, %r793}, [%r791];
	bfe.u32 	%r794, %r792, 0, 8;
	cvt.u16.u32 	%rs1267, %r794;
	bfe.u32 	%r795, %r792, 8, 8;
	cvt.u16.u32 	%rs1268, %r795;
	bfe.u32 	%r796, %r792, 16, 8;
	cvt.u16.u32 	%rs1269, %r796;
	bfe.u32 	%r797, %r792, 24, 8;
	cvt.u16.u32 	%rs1270, %r797;
	bfe.u32 	%r798, %r793, 0, 8;
	cvt.u16.u32 	%rs1271, %r798;
	bfe.u32 	%r799, %r793, 8, 8;
	cvt.u16.u32 	%rs1272, %r799;
	bfe.u32 	%r800, %r793, 16, 8;
	cvt.u16.u32 	%rs1273, %r800;
	bfe.u32 	%r801, %r793, 24, 8;
	cvt.u16.u32 	%rs1274, %r801;
	bra.uni 	$L__BB14_177;
$L__BB14_176:
	shl.b32 	%r802, %r103, 3;
	add.s32 	%r804, %r450, %r802;
	ld.shared.v2.b32 	{%r805, %r806}, [%r804];
	bfe.u32 	%r807, %r805, 0, 8;
	cvt.u16.u32 	%rs1243, %r807;
	bfe.u32 	%r808, %r805, 8, 8;
	cvt.u16.u32 	%rs1244, %r808;
	bfe.u32 	%r809, %r805, 16, 8;
	cvt.u16.u32 	%rs1245, %r809;
	bfe.u32 	%r810, %r805, 24, 8;
	cvt.u16.u32 	%rs1246, %r810;
	bfe.u32 	%r811, %r806, 0, 8;
	cvt.u16.u32 	%rs1247, %r811;
	bfe.u32 	%r812, %r806, 8, 8;
	cvt.u16.u32 	%rs1248, %r812;
	bfe.u32 	%r813, %r806, 16, 8;
	cvt.u16.u32 	%rs1249, %r813;
	bfe.u32 	%r814, %r806, 24, 8;
	cvt.u16.u32 	%rs1250, %r814;
$L__BB14_177:
	setp.ge.s32 	%p83, %r103, %r84;
	mov.pred 	%p183, 0;
	@%p83 bra 	$L__BB14_180;
	setp.ge.s32 	%p85, %r104, %r83;
	mov.pred 	%p183, -1;
	@%p85 bra 	$L__BB14_180;
	cvt.u64.u16 	%rd1405, %rs1250;
	shl.b64 	%rd1406, %rd1405, 56;
	cvt.u64.u16 	%rd1407, %rs1249;
	shl.b64 	%rd1408, %rd1407, 48;
	and.b64  	%rd1409, %rd1408, 71776119061217280;
	or.b64  	%rd1410, %rd1406, %rd1409;
	cvt.u64.u16 	%rd1411, %rs1248;
	shl.b64 	%rd1412, %rd1411, 40;
	and.b64  	%rd1413, %rd1412, 280375465082880;
	or.b64  	%rd1414, %rd1410, %rd1413;
	cvt.u64.u16 	%rd1415, %rs1247;
	shl.b64 	%rd1416, %rd1415, 32;
	and.b64  	%rd1417, %rd1416, 1095216660480;
	or.b64  	%rd1418, %rd1414, %rd1417;
	cvt.u32.u16 	%r815, %rs1246;
	and.b32  	%r816, %r815, 255;
	mul.wide.u32 	%rd1419, %r816, 16777216;
	or.b64  	%rd1420, %rd1418, %rd1419;
	cvt.u32.u16 	%r817, %rs1245;
	and.b32  	%r818, %r817, 255;
	mul.wide.u32 	%rd1421, %r818, 65536;
	cvt.u32.u16 	%r819, %rs1244;
	and.b32  	%r820, %r819, 255;
	mul.wide.u32 	%rd1422, %r820, 256;
	or.b64  	%rd1423, %rd1420, %rd1421;
	cvt.u64.u16 	%rd1424, %rs1243;
	and.b64  	%rd1425, %rd1424, 255;
	or.b64  	%rd1426, %rd1423, %rd1422;
	or.b64  	%rd1427, %rd1426, %rd1425;
	cvt.u64.u16 	%rd1428, %rs1274;
	shl.b64 	%rd1429, %rd1428, 56;
	cvt.u64.u16 	%rd1430, %rs1273;
	shl.b64 	%rd1431, %rd1430, 48;
	and.b64  	%rd1432, %rd1431, 71776119061217280;
	or.b64  	%rd1433, %rd1429, %rd1432;
	cvt.u64.u16 	%rd1434, %rs1272;
	shl.b64 	%rd1435, %rd1434, 40;
	and.b64  	%rd1436, %rd1435, 280375465082880;
	or.b64  	%rd1437, %rd1433, %rd1436;
	cvt.u64.u16 	%rd1438, %rs1271;
	shl.b64 	%rd1439, %rd1438, 32;
	and.b64  	%rd1440, %rd1439, 1095216660480;
	or.b64  	%rd1441, %rd1437, %rd1440;
	cvt.u32.u16 	%r821, %rs1270;
	and.b32  	%r822, %r821, 255;
	mul.wide.u32 	%rd1442, %r822, 16777216;
	or.b64  	%rd1443, %rd1441, %rd1442;
	cvt.u32.u16 	%r823, %rs1269;
	and.b32  	%r824, %r823, 255;
	mul.wide.u32 	%rd1444, %r824, 65536;
	cvt.u32.u16 	%r825, %rs1268;
	and.b32  	%r826, %r825, 255;
	mul.wide.u32 	%rd1445, %r826, 256;
	or.b64  	%rd1446, %rd1443, %rd1444;
	cvt.u64.u16 	%rd1447, %rs1267;
	and.b64  	%rd1448, %rd1447, 255;
	or.b64  	%rd1449, %rd1446, %rd1445;
	or.b64  	%rd1450, %rd1449, %rd1448;
	setp.lt.s64 	%p183, %rd1427, %rd1450;
$L__BB14_180:
	@%p183 bra 	$L__BB14_182;
	cvt.u64.u16 	%rd1451, %rs1267;
	and.b64  	%rd1452, %rd1451, 255;
	cvt.u32.u16 	%r827, %rs1268;
	and.b32  	%r828, %r827, 255;
	mul.wide.u32 	%rd1453, %r828, 256;
	or.b64  	%rd1454, %rd1453, %rd1452;
	cvt.u32.u16 	%r829, %rs1269;
	and.b32  	%r830, %r829, 255;
	mul.wide.u32 	%rd1455, %r830, 65536;
	or.b64  	%rd1456, %rd1454, %rd1455;
	cvt.u32.u16 	%r831, %rs1270;
	and.b32  	%r832, %r831, 255;
	mul.wide.u32 	%rd1457, %r832, 16777216;
	or.b64  	%rd1458, %rd1456, %rd1457;
	cvt.u64.u16 	%rd1459, %rs1271;
	shl.b64 	%rd1460, %rd1459, 32;
	and.b64  	%rd1461, %rd1460, 1095216660480;
	cvt.u64.u16 	%rd1462, %rs1272;
	shl.b64 	%rd1463, %rd1462, 40;
	and.b64  	%rd1464, %rd1463, 280375465082880;
	cvt.u64.u16 	%rd1465, %rs1273;
	shl.b64 	%rd1466, %rd1465, 48;
	and.b64  	%rd1467, %rd1466, 71776119061217280;
	cvt.u64.u16 	%rd1468, %rs1274;
	shl.b64 	%rd1469, %rd1468, 56;
	or.b64  	%rd1470, %rd1458, %rd1461;
	or.b64  	%rd1471, %rd1470, %rd1464;
	or.b64  	%rd1472, %rd1471, %rd1467;
	or.b64  	%rd3773, %rd1472, %rd1469;
	bra.uni 	$L__BB14_183;
$L__BB14_182:
	cvt.u64.u16 	%rd1473, %rs1243;
	and.b64  	%rd1474, %rd1473, 255;
	cvt.u32.u16 	%r833, %rs1244;
	and.b32  	%r834, %r833, 255;
	mul.wide.u32 	%rd1475, %r834, 256;
	or.b64  	%rd1476, %rd1475, %rd1474;
	cvt.u32.u16 	%r835, %rs1245;
	and.b32  	%r836, %r835, 255;
	mul.wide.u32 	%rd1477, %r836, 65536;
	or.b64  	%rd1478, %rd1476, %rd1477;
	cvt.u32.u16 	%r837, %rs1246;
	and.b32  	%r838, %r837, 255;
	mul.wide.u32 	%rd1479, %r838, 16777216;
	or.b64  	%rd1480, %rd1478, %rd1479;
	cvt.u64.u16 	%rd1481, %rs1247;
	shl.b64 	%rd1482, %rd1481, 32;
	and.b64  	%rd1483, %rd1482, 1095216660480;
	cvt.u64.u16 	%rd1484, %rs1248;
	shl.b64 	%rd1485, %rd1484, 40;
	and.b64  	%rd1486, %rd1485, 280375465082880;
	cvt.u64.u16 	%rd1487, %rs1249;
	shl.b64 	%rd1488, %rd1487, 48;
	and.b64  	%rd1489, %rd1488, 71776119061217280;
	cvt.u64.u16 	%rd1490, %rs1250;
	shl.b64 	%rd1491, %rd1490, 56;
	or.b64  	%rd1492, %rd1480, %rd1483;
	or.b64  	%rd1493, %rd1492, %rd1486;
	or.b64  	%rd1494, %rd1493, %rd1489;
	or.b64  	%rd3773, %rd1494, %rd1491;
$L__BB14_183:
	selp.u32 	%r839, 1, 0, %p183;
	add.s32 	%r105, %r103, %r839;
	not.pred 	%p86, %p183;
	selp.u32 	%r840, 1, 0, %p86;
	add.s32 	%r106, %r104, %r840;
	@%p183 bra 	$L__BB14_185;
	shl.b32 	%r841, %r106, 3;
	add.s32 	%r843, %r450, %r841;
	ld.shared.v2.b32 	{%r844, %r845}, [%r843];
	bfe.u32 	%r846, %r844, 0, 8;
	cvt.u16.u32 	%rs1267, %r846;
	bfe.u32 	%r847, %r844, 8, 8;
	cvt.u16.u32 	%rs1268, %r847;
	bfe.u32 	%r848, %r844, 16, 8;
	cvt.u16.u32 	%rs1269, %r848;
	bfe.u32 	%r849, %r844, 24, 8;
	cvt.u16.u32 	%rs1270, %r849;
	bfe.u32 	%r850, %r845, 0, 8;
	cvt.u16.u32 	%rs1271, %r850;
	bfe.u32 	%r851, %r845, 8, 8;
	cvt.u16.u32 	%rs1272, %r851;
	bfe.u32 	%r852, %r845, 16, 8;
	cvt.u16.u32 	%rs1273, %r852;
	bfe.u32 	%r853, %r845, 24, 8;
	cvt.u16.u32 	%rs1274, %r853;
	bra.uni 	$L__BB14_186;
$L__BB14_185:
	shl.b32 	%r854, %r105, 3;
	add.s32 	%r856, %r450, %r854;
	ld.shared.v2.b32 	{%r857, %r858}, [%r856];
	bfe.u32 	%r859, %r857, 0, 8;
	cvt.u16.u32 	%rs1243, %r859;
	bfe.u32 	%r860, %r857, 8, 8;
	cvt.u16.u32 	%rs1244, %r860;
	bfe.u32 	%r861, %r857, 16, 8;
	cvt.u16.u32 	%rs1245, %r861;
	bfe.u32 	%r862, %r857, 24, 8;
	cvt.u16.u32 	%rs1246, %r862;
	bfe.u32 	%r863, %r858, 0, 8;
	cvt.u16.u32 	%rs1247, %r863;
	bfe.u32 	%r864, %r858, 8, 8;
	cvt.u16.u32 	%rs1248, %r864;
	bfe.u32 	%r865, %r858, 16, 8;
	cvt.u16.u32 	%rs1249, %r865;
	bfe.u32 	%r866, %r858, 24, 8;
	cvt.u16.u32 	%rs1250, %r866;
$L__BB14_186:
	setp.ge.s32 	%p88, %r105, %r84;
	mov.pred 	%p184, 0;
	@%p88 bra 	$L__BB14_189;
	setp.ge.s32 	%p90, %r106, %r83;
	mov.pred 	%p184, -1;
	@%p90 bra 	$L__BB14_189;
	cvt.u64.u16 	%rd1495, %rs1250;
	shl.b64 	%rd1496, %rd1495, 56;
	cvt.u64.u16 	%rd1497, %rs1249;
	shl.b64 	%rd1498, %rd1497, 48;
	and.b64  	%rd1499, %rd1498, 71776119061217280;
	or.b64  	%rd1500, %rd1496, %rd1499;
	cvt.u64.u16 	%rd1501, %rs1248;
	shl.b64 	%rd1502, %rd1501, 40;
	and.b64  	%rd1503, %rd1502, 280375465082880;
	or.b64  	%rd1504, %rd1500, %rd1503;
	cvt.u64.u16 	%rd1505, %rs1247;
	shl.b64 	%rd1506, %rd1505, 32;
	and.b64  	%rd1507, %rd1506, 1095216660480;
	or.b64  	%rd1508, %rd1504, %rd1507;
	cvt.u32.u16 	%r867, %rs1246;
	and.b32  	%r868, %r867, 255;
	mul.wide.u32 	%rd1509, %r868, 16777216;
	or.b64  	%rd1510, %rd1508, %rd1509;
	cvt.u32.u16 	%r869, %rs1245;
	and.b32  	%r870, %r869, 255;
	mul.wide.u32 	%rd1511, %r870, 65536;
	cvt.u32.u16 	%r871, %rs1244;
	and.b32  	%r872, %r871, 255;
	mul.wide.u32 	%rd1512, %r872, 256;
	or.b64  	%rd1513, %rd1510, %rd1511;
	cvt.u64.u16 	%rd1514, %rs1243;
	and.b64  	%rd1515, %rd1514, 255;
	or.b64  	%rd1516, %rd1513, %rd1512;
	or.b64  	%rd1517, %rd1516, %rd1515;
	cvt.u64.u16 	%rd1518, %rs1274;
	shl.b64 	%rd1519, %rd1518, 56;
	cvt.u64.u16 	%rd1520, %rs1273;
	shl.b64 	%rd1521, %rd1520, 48;
	and.b64  	%rd1522, %rd1521, 71776119061217280;
	or.b64  	%rd1523, %rd1519, %rd1522;
	cvt.u64.u16 	%rd1524, %rs1272;
	shl.b64 	%rd1525, %rd1524, 40;
	and.b64  	%rd1526, %rd1525, 280375465082880;
	or.b64  	%rd1527, %rd1523, %rd1526;
	cvt.u64.u16 	%rd1528, %rs1271;
	shl.b64 	%rd1529, %rd1528, 32;
	and.b64  	%rd1530, %rd1529, 1095216660480;
	or.b64  	%rd1531, %rd1527, %rd1530;
	cvt.u32.u16 	%r873, %rs1270;
	and.b32  	%r874, %r873, 255;
	mul.wide.u32 	%rd1532, %r874, 16777216;
	or.b64  	%rd1533, %rd1531, %rd1532;
	cvt.u32.u16 	%r875, %rs1269;
	and.b32  	%r876, %r875, 255;
	mul.wide.u32 	%rd1534, %r876, 65536;
	cvt.u32.u16 	%r877, %rs1268;
	and.b32  	%r878, %r877, 255;
	mul.wide.u32 	%rd1535, %r878, 256;
	or.b64  	%rd1536, %rd1533, %rd1534;
	cvt.u64.u16 	%rd1537, %rs1267;
	and.b64  	%rd1538, %rd1537, 255;
	or.b64  	%rd1539, %rd1536, %rd1535;
	or.b64  	%rd1540, %rd1539, %rd1538;
	setp.lt.s64 	%p184, %rd1517, %rd1540;
$L__BB14_189:
	@%p184 bra 	$L__BB14_191;
	cvt.u64.u16 	%rd1541, %rs1267;
	and.b64  	%rd1542, %rd1541, 255;
	cvt.u32.u16 	%r879, %rs1268;
	and.b32  	%r880, %r879, 255;
	mul.wide.u32 	%rd1543, %r880, 256;
	or.b64  	%rd1544, %rd1543, %rd1542;
	cvt.u32.u16 	%r881, %rs1269;
	and.b32  	%r882, %r881, 255;
	mul.wide.u32 	%rd1545, %r882, 65536;
	or.b64  	%rd1546, %rd1544, %rd1545;
	cvt.u32.u16 	%r883, %rs1270;
	and.b32  	%r884, %r883, 255;
	mul.wide.u32 	%rd1547, %r884, 16777216;
	or.b64  	%rd1548, %rd1546, %rd1547;
	cvt.u64.u16 	%rd1549, %rs1271;
	shl.b64 	%rd1550, %rd1549, 32;
	and.b64  	%rd1551, %rd1550, 1095216660480;
	cvt.u64.u16 	%rd1552, %rs1272;
	shl.b64 	%rd1553, %rd1552, 40;
	and.b64  	%rd1554, %rd1553, 280375465082880;
	cvt.u64.u16 	%rd1555, %rs1273;
	shl.b64 	%rd1556, %rd1555, 48;
	and.b64  	%rd1557, %rd1556, 71776119061217280;
	cvt.u64.u16 	%rd1558, %rs1274;
	shl.b64 	%rd1559, %rd1558, 56;
	or.b64  	%rd1560, %rd1548, %rd1551;
	or.b64  	%rd1561, %rd1560, %rd1554;
	or.b64  	%rd1562, %rd1561, %rd1557;
	or.b64  	%rd3774, %rd1562, %rd1559;
	bra.uni 	$L__BB14_192;
$L__BB14_191:
	cvt.u64.u16 	%rd1563, %rs1243;
	and.b64  	%rd1564, %rd1563, 255;
	cvt.u32.u16 	%r885, %rs1244;
	and.b32  	%r886, %r885, 255;
	mul.wide.u32 	%rd1565, %r886, 256;
	or.b64  	%rd1566, %rd1565, %rd1564;
	cvt.u32.u16 	%r887, %rs1245;
	and.b32  	%r888, %r887, 255;
	mul.wide.u32 	%rd1567, %r888, 65536;
	or.b64  	%rd1568, %rd1566, %rd1567;
	cvt.u32.u16 	%r889, %rs1246;
	and.b32  	%r890, %r889, 255;
	mul.wide.u32 	%rd1569, %r890, 16777216;
	or.b64  	%rd1570, %rd1568, %rd1569;
	cvt.u64.u16 	%rd1571, %rs1247;
	shl.b64 	%rd1572, %rd1571, 32;
	and.b64  	%rd1573, %rd1572, 1095216660480;
	cvt.u64.u16 	%rd1574, %rs1248;
	shl.b64 	%rd1575, %rd1574, 40;
	and.b64  	%rd1576, %rd1575, 280375465082880;
	cvt.u64.u16 	%rd1577, %rs1249;
	shl.b64 	%rd1578, %rd1577, 48;
	and.b64  	%rd1579, %rd1578, 71776119061217280;
	cvt.u64.u16 	%rd1580, %rs1250;
	shl.b64 	%rd1581, %rd1580, 56;
	or.b64  	%rd1582, %rd1570, %rd1573;
	or.b64  	%rd1583, %rd1582, %rd1576;
	or.b64  	%rd1584, %rd1583, %rd1579;
	or.b64  	%rd3774, %rd1584, %rd1581;
$L__BB14_192:
	selp.u32 	%r891, 1, 0, %p184;
	add.s32 	%r107, %r105, %r891;
	not.pred 	%p91, %p184;
	selp.u32 	%r892, 1, 0, %p91;
	add.s32 	%r108, %r106, %r892;
	@%p184 bra 	$L__BB14_194;
	shl.b32 	%r893, %r108, 3;
	add.s32 	%r895, %r450, %r893;
	ld.shared.v2.b32 	{%r896, %r897}, [%r895];
	bfe.u32 	%r898, %r896, 0, 8;
	cvt.u16.u32 	%rs1267, %r898;
	bfe.u32 	%r899, %r896, 8, 8;
	cvt.u16.u32 	%rs1268, %r899;
	bfe.u32 	%r900, %r896, 16, 8;
	cvt.u16.u32 	%rs1269, %r900;
	bfe.u32 	%r901, %r896, 24, 8;
	cvt.u16.u32 	%rs1270, %r901;
	bfe.u32 	%r902, %r897, 0, 8;
	cvt.u16.u32 	%rs1271, %r902;
	bfe.u32 	%r903, %r897, 8, 8;
	cvt.u16.u32 	%rs1272, %r903;
	bfe.u32 	%r904, %r897, 16, 8;
	cvt.u16.u32 	%rs1273, %r904;
	bfe.u32 	%r905, %r897, 24, 8;
	cvt.u16.u32 	%rs1274, %r905;
	bra.uni 	$L__BB14_195;
$L__BB14_194:
	shl.b32 	%r906, %r107, 3;
	add.s32 	%r908, %r450, %r906;
	ld.shared.v2.b32 	{%r909, %r910}, [%r908];
	bfe.u32 	%r911, %r909, 0, 8;
	cvt.u16.u32 	%rs1243, %r911;
	bfe.u32 	%r912, %r909, 8, 8;
	cvt.u16.u32 	%rs1244, %r912;
	bfe.u32 	%r913, %r909, 16, 8;
	cvt.u16.u32 	%rs1245, %r913;
	bfe.u32 	%r914, %r909, 24, 8;
	cvt.u16.u32 	%rs1246, %r914;
	bfe.u32 	%r915, %r910, 0, 8;
	cvt.u16.u32 	%rs1247, %r915;
	bfe.u32 	%r916, %r910, 8, 8;
	cvt.u16.u32 	%rs1248, %r916;
	bfe.u32 	%r917, %r910, 16, 8;
	cvt.u16.u32 	%rs1249, %r917;
	bfe.u32 	%r918, %r910, 24, 8;
	cvt.u16.u32 	%rs1250, %r918;
$L__BB14_195:
	setp.ge.s32 	%p93, %r107, %r84;
	mov.pred 	%p185, 0;
	@%p93 bra 	$L__BB14_198;
	setp.ge.s32 	%p95, %r108, %r83;
	mov.pred 	%p185, -1;
	@%p95 bra 	$L__BB14_198;
	cvt.u64.u16 	%rd1585, %rs1250;
	shl.b64 	%rd1586, %rd1585, 56;
	cvt.u64.u16 	%rd1587, %rs1249;
	shl.b64 	%rd1588, %rd1587, 48;
	and.b64  	%rd1589, %rd1588, 71776119061217280;
	or.b64  	%rd1590, %rd1586, %rd1589;
	cvt.u64.u16 	%rd1591, %rs1248;
	shl.b64 	%rd1592, %rd1591, 40;
	and.b64  	%rd1593, %rd1592, 280375465082880;
	or.b64  	%rd1594, %rd1590, %rd1593;
	cvt.u64.u16 	%rd1595, %rs1247;
	shl.b64 	%rd1596, %rd1595, 32;
	and.b64  	%rd1597, %rd1596, 1095216660480;
	or.b64  	%rd1598, %rd1594, %rd1597;
	cvt.u32.u16 	%r919, %rs1246;
	and.b32  	%r920, %r919, 255;
	mul.wide.u32 	%rd1599, %r920, 16777216;
	or.b64  	%rd1600, %rd1598, %rd1599;
	cvt.u32.u16 	%r921, %rs1245;
	and.b32  	%r922, %r921, 255;
	mul.wide.u32 	%rd1601, %r922, 65536;
	cvt.u32.u16 	%r923, %rs1244;
	and.b32  	%r924, %r923, 255;
	mul.wide.u32 	%rd1602, %r924, 256;
	or.b64  	%rd1603, %rd1600, %rd1601;
	cvt.u64.u16 	%rd1604, %rs1243;
	and.b64  	%rd1605, %rd1604, 255;
	or.b64  	%rd1606, %rd1603, %rd1602;
	or.b64  	%rd1607, %rd1606, %rd1605;
	cvt.u64.u16 	%rd1608, %rs1274;
	shl.b64 	%rd1609, %rd1608, 56;
	cvt.u64.u16 	%rd1610, %rs1273;
	shl.b64 	%rd1611, %rd1610, 48;
	and.b64  	%rd1612, %rd1611, 71776119061217280;
	or.b64  	%rd1613, %rd1609, %rd1612;
	cvt.u64.u16 	%rd1614, %rs1272;
	shl.b64 	%rd1615, %rd1614, 40;
	and.b64  	%rd1616, %rd1615, 280375465082880;
	or.b64  	%rd1617, %rd1613, %rd1616;
	cvt.u64.u16 	%rd1618, %rs1271;
	shl.b64 	%rd1619, %rd1618, 32;
	and.b64  	%rd1620, %rd1619, 1095216660480;
	or.b64  	%rd1621, %rd1617, %rd1620;
	cvt.u32.u16 	%r925, %rs1270;
	and.b32  	%r926, %r925, 255;
	mul.wide.u32 	%rd1622, %r926, 16777216;
	or.b64  	%rd1623, %rd1621, %rd1622;
	cvt.u32.u16 	%r927, %rs1269;
	and.b32  	%r928, %r927, 255;
	mul.wide.u32 	%rd1624, %r928, 65536;
	cvt.u32.u16 	%r929, %rs1268;
	and.b32  	%r930, %r929, 255;
	mul.wide.u32 	%rd1625, %r930, 256;
	or.b64  	%rd1626, %rd1623, %rd1624;
	cvt.u64.u16 	%rd1627, %rs1267;
	and.b64  	%rd1628, %rd1627, 255;
	or.b64  	%rd1629, %rd1626, %rd1625;
	or.b64  	%rd1630, %rd1629, %rd1628;
	setp.lt.s64 	%p185, %rd1607, %rd1630;
$L__BB14_198:
	@%p185 bra 	$L__BB14_200;
	cvt.u64.u16 	%rd1631, %rs1267;
	and.b64  	%rd1632, %rd1631, 255;
	cvt.u32.u16 	%r931, %rs1268;
	and.b32  	%r932, %r931, 255;
	mul.wide.u32 	%rd1633, %r932, 256;
	or.b64  	%rd1634, %rd1633, %rd1632;
	cvt.u32.u16 	%r933, %rs1269;
	and.b32  	%r934, %r933, 255;
	mul.wide.u32 	%rd1635, %r934, 65536;
	or.b64  	%rd1636, %rd1634, %rd1635;
	cvt.u32.u16 	%r935, %rs1270;
	and.b32  	%r936, %r935, 255;
	mul.wide.u32 	%rd1637, %r936, 16777216;
	or.b64  	%rd1638, %rd1636, %rd1637;
	cvt.u64.u16 	%rd1639, %rs1271;
	shl.b64 	%rd1640, %rd1639, 32;
	and.b64  	%rd1641, %rd1640, 1095216660480;
	cvt.u64.u16 	%rd1642, %rs1272;
	shl.b64 	%rd1643, %rd1642, 40;
	and.b64  	%rd1644, %rd1643, 280375465082880;
	cvt.u64.u16 	%rd1645, %rs1273;
	shl.b64 	%rd1646, %rd1645, 48;
	and.b64  	%rd1647, %rd1646, 71776119061217280;
	cvt.u64.u16 	%rd1648, %rs1274;
	shl.b64 	%rd1649, %rd1648, 56;
	or.b64  	%rd1650, %rd1638, %rd1641;
	or.b64  	%rd1651, %rd1650, %rd1644;
	or.b64  	%rd1652, %rd1651, %rd1647;
	or.b64  	%rd3775, %rd1652, %rd1649;
	bra.uni 	$L__BB14_201;
$L__BB14_200:
	cvt.u64.u16 	%rd1653, %rs1243;
	and.b64  	%rd1654, %rd1653, 255;
	cvt.u32.u16 	%r937, %rs1244;
	and.b32  	%r938, %r937, 255;
	mul.wide.u32 	%rd1655, %r938, 256;
	or.b64  	%rd1656, %rd1655, %rd1654;
	cvt.u32.u16 	%r939, %rs1245;
	and.b32  	%r940, %r939, 255;
	mul.wide.u32 	%rd1657, %r940, 65536;
	or.b64  	%rd1658, %rd1656, %rd1657;
	cvt.u32.u16 	%r941, %rs1246;
	and.b32  	%r942, %r941, 255;
	mul.wide.u32 	%rd1659, %r942, 16777216;
	or.b64  	%rd1660, %rd1658, %rd1659;
	cvt.u64.u16 	%rd1661, %rs1247;
	shl.b64 	%rd1662, %rd1661, 32;
	and.b64  	%rd1663, %rd1662, 1095216660480;
	cvt.u64.u16 	%rd1664, %rs1248;
	shl.b64 	%rd1665, %rd1664, 40;
	and.b64  	%rd1666, %rd1665, 280375465082880;
	cvt.u64.u16 	%rd1667, %rs1249;
	shl.b64 	%rd1668, %rd1667, 48;
	and.b64  	%rd1669, %rd1668, 71776119061217280;
	cvt.u64.u16 	%rd1670, %rs1250;
	shl.b64 	%rd1671, %rd1670, 56;
	or.b64  	%rd1672, %rd1660, %rd1663;
	or.b64  	%rd1673, %rd1672, %rd1666;
	or.b64  	%rd1674, %rd1673, %rd1669;
	or.b64  	%rd3775, %rd1674, %rd1671;
$L__BB14_201:
	selp.u32 	%r943, 1, 0, %p185;
	add.s32 	%r109, %r107, %r943;
	not.pred 	%p96, %p185;
	selp.u32 	%r944, 1, 0, %p96;
	add.s32 	%r110, %r108, %r944;
	@%p185 bra 	$L__BB14_203;
	shl.b32 	%r945, %r110, 3;
	add.s32 	%r947, %r450, %r945;
	ld.shared.v2.b32 	{%r948, %r949}, [%r947];
	bfe.u32 	%r950, %r948, 0, 8;
	cvt.u16.u32 	%rs1267, %r950;
	bfe.u32 	%r951, %r948, 8, 8;
	cvt.u16.u32 	%rs1268, %r951;
	bfe.u32 	%r952, %r948, 16, 8;
	cvt.u16.u32 	%rs1269, %r952;
	bfe.u32 	%r953, %r948, 24, 8;
	cvt.u16.u32 	%rs1270, %r953;
	bfe.u32 	%r954, %r949, 0, 8;
	cvt.u16.u32 	%rs1271, %r954;
	bfe.u32 	%r955, %r949, 8, 8;
	cvt.u16.u32 	%rs1272, %r955;
	bfe.u32 	%r956, %r949, 16, 8;
	cvt.u16.u32 	%rs1273, %r956;
	bfe.u32 	%r957, %r949, 24, 8;
	cvt.u16.u32 	%rs1274, %r957;
	bra.uni 	$L__BB14_204;
$L__BB14_203:
	shl.b32 	%r958, %r109, 3;
	add.s32 	%r960, %r450, %r958;
	ld.shared.v2.b32 	{%r961, %r962}, [%r960];
	bfe.u32 	%r963, %r961, 0, 8;
	cvt.u16.u32 	%rs1243, %r963;
	bfe.u32 	%r964, %r961, 8, 8;
	cvt.u16.u32 	%rs1244, %r964;
	bfe.u32 	%r965, %r961, 16, 8;
	cvt.u16.u32 	%rs1245, %r965;
	bfe.u32 	%r966, %r961, 24, 8;
	cvt.u16.u32 	%rs1246, %r966;
	bfe.u32 	%r967, %r962, 0, 8;
	cvt.u16.u32 	%rs1247, %r967;
	bfe.u32 	%r968, %r962, 8, 8;
	cvt.u16.u32 	%rs1248, %r968;
	bfe.u32 	%r969, %r962, 16, 8;
	cvt.u16.u32 	%rs1249, %r969;
	bfe.u32 	%r970, %r962, 24, 8;
	cvt.u16.u32 	%rs1250, %r970;
$L__BB14_204:
	setp.ge.s32 	%p97, %r109, %r84;
	@%p97 bra 	$L__BB14_207;
	setp.ge.s32 	%p98, %r110, %r83;
	@%p98 bra 	$L__BB14_208;
	cvt.u64.u16 	%rd1675, %rs1250;
	shl.b64 	%rd1676, %rd1675, 56;
	cvt.u64.u16 	%rd1677, %rs1249;
	shl.b64 	%rd1678, %rd1677, 48;
	and.b64  	%rd1679, %rd1678, 71776119061217280;
	or.b64  	%rd1680, %rd1676, %rd1679;
	cvt.u64.u16 	%rd1681, %rs1248;
	shl.b64 	%rd1682, %rd1681, 40;
	and.b64  	%rd1683, %rd1682, 280375465082880;
	or.b64  	%rd1684, %rd1680, %rd1683;
	cvt.u64.u16 	%rd1685, %rs1247;
	shl.b64 	%rd1686, %rd1685, 32;
	and.b64  	%rd1687, %rd1686, 1095216660480;
	or.b64  	%rd1688, %rd1684, %rd1687;
	cvt.u32.u16 	%r971, %rs1246;
	and.b32  	%r972, %r971, 255;
	mul.wide.u32 	%rd1689, %r972, 16777216;
	or.b64  	%rd1690, %rd1688, %rd1689;
	cvt.u32.u16 	%r973, %rs1245;
	and.b32  	%r974, %r973, 255;
	mul.wide.u32 	%rd1691, %r974, 65536;
	cvt.u32.u16 	%r975, %rs1244;
	and.b32  	%r976, %r975, 255;
	mul.wide.u32 	%rd1692, %r976, 256;
	or.b64  	%rd1693, %rd1690, %rd1691;
	cvt.u64.u16 	%rd1694, %rs1243;
	and.b64  	%rd1695, %rd1694, 255;
	or.b64  	%rd1696, %rd1693, %rd1692;
	or.b64  	%rd1697, %rd1696, %rd1695;
	cvt.u64.u16 	%rd1698, %rs1274;
	shl.b64 	%rd1699, %rd1698, 56;
	cvt.u64.u16 	%rd1700, %rs1273;
	shl.b64 	%rd1701, %rd1700, 48;
	and.b64  	%rd1702, %rd1701, 71776119061217280;
	or.b64  	%rd1703, %rd1699, %rd1702;
	cvt.u64.u16 	%rd1704, %rs1272;
	shl.b64 	%rd1705, %rd1704, 40;
	and.b64  	%rd1706, %rd1705, 280375465082880;
	or.b64  	%rd1707, %rd1703, %rd1706;
	cvt.u64.u16 	%rd1708, %rs1271;
	shl.b64 	%rd1709, %rd1708, 32;
	and.b64  	%rd1710, %rd1709, 1095216660480;
	or.b64  	%rd1711, %rd1707, %rd1710;
	cvt.u32.u16 	%r977, %rs1270;
	and.b32  	%r978, %r977, 255;
	mul.wide.u32 	%rd1712, %r978, 16777216;
	or.b64  	%rd1713, %rd1711, %rd1712;
	cvt.u32.u16 	%r979, %rs1269;
	and.b32  	%r980, %r979, 255;
	mul.wide.u32 	%rd1714, %r980, 65536;
	cvt.u32.u16 	%r981, %rs1268;
	and.b32  	%r982, %r981, 255;
	mul.wide.u32 	%rd1715, %r982, 256;
	or.b64  	%rd1716, %rd1713, %rd1714;
	cvt.u64.u16 	%rd1717, %rs1267;
	and.b64  	%rd1718, %rd1717, 255;
	or.b64  	%rd1719, %rd1716, %rd1715;
	or.b64  	%rd1720, %rd1719, %rd1718;
	setp.lt.s64 	%p99, %rd1697, %rd1720;
	@%p99 bra 	$L__BB14_208;
$L__BB14_207:
	cvt.u64.u16 	%rd1721, %rs1267;
	and.b64  	%rd1722, %rd1721, 255;
	cvt.u32.u16 	%r983, %rs1268;
	and.b32  	%r984, %r983, 255;
	mul.wide.u32 	%rd1723, %r984, 256;
	or.b64  	%rd1724, %rd1723, %rd1722;
	cvt.u32.u16 	%r985, %rs1269;
	and.b32  	%r986, %r985, 255;
	mul.wide.u32 	%rd1725, %r986, 65536;
	or.b64  	%rd1726, %rd1724, %rd1725;
	cvt.u32.u16 	%r987, %rs1270;
	and.b32  	%r988, %r987, 255;
	mul.wide.u32 	%rd1727, %r988, 16777216;
	or.b64  	%rd1728, %rd1726, %rd1727;
	cvt.u64.u16 	%rd1729, %rs1271;
	shl.b64 	%rd1730, %rd1729, 32;
	and.b64  	%rd1731, %rd1730, 1095216660480;
	cvt.u64.u16 	%rd1732, %rs1272;
	shl.b64 	%rd1733, %rd1732, 40;
	and.b64  	%rd1734, %rd1733, 280375465082880;
	cvt.u64.u16 	%rd1735, %rs1273;
	shl.b64 	%rd1736, %rd1735, 48;
	and.b64  	%rd1737, %rd1736, 71776119061217280;
	cvt.u64.u16 	%rd1738, %rs1274;
	shl.b64 	%rd1739, %rd1738, 56;
	or.b64  	%rd1740, %rd1728, %rd1731;
	or.b64  	%rd1741, %rd1740, %rd1734;
	or.b64  	%rd1742, %rd1741, %rd1737;
	or.b64  	%rd3776, %rd1742, %rd1739;
	bra.uni 	$L__BB14_209;
$L__BB14_208:
	cvt.u64.u16 	%rd1743, %rs1243;
	and.b64  	%rd1744, %rd1743, 255;
	cvt.u32.u16 	%r989, %rs1244;
	and.b32  	%r990, %r989, 255;
	mul.wide.u32 	%rd1745, %r990, 256;
	or.b64  	%rd1746, %rd1745, %rd1744;
	cvt.u32.u16 	%r991, %rs1245;
	and.b32  	%r992, %r991, 255;
	mul.wide.u32 	%rd1747, %r992, 65536;
	or.b64  	%rd1748, %rd1746, %rd1747;
	cvt.u32.u16 	%r993, %rs1246;
	and.b32  	%r994, %r993, 255;
	mul.wide.u32 	%rd1749, %r994, 16777216;
	or.b64  	%rd1750, %rd1748, %rd1749;
	cvt.u64.u16 	%rd1751, %rs1247;
	shl.b64 	%rd1752, %rd1751, 32;
	and.b64  	%rd1753, %rd1752, 1095216660480;
	cvt.u64.u16 	%rd1754, %rs1248;
	shl.b64 	%rd1755, %rd1754, 40;
	and.b64  	%rd1756, %rd1755, 280375465082880;
	cvt.u64.u16 	%rd1757, %rs1249;
	shl.b64 	%rd1758, %rd1757, 48;
	and.b64  	%rd1759, %rd1758, 71776119061217280;
	cvt.u64.u16 	%rd1760, %rs1250;
	shl.b64 	%rd1761, %rd1760, 56;
	or.b64  	%rd1762, %rd1750, %rd1753;
	or.b64  	%rd1763, %rd1762, %rd1756;
	or.b64  	%rd1764, %rd1763, %rd1759;
	or.b64  	%rd3776, %rd1764, %rd1761;
$L__BB14_209:
	shl.b32 	%r111, %r2274, 1;
	setp.lt.u32 	%p100, %r2274, 129;
	mov.u32 	%r2274, %r111;
	@%p100 bra 	$L__BB14_141;
	ld.param.s8 	%rs985, [_ZN3cub18CUB_300001_SM_10006detail10merge_sort30DeviceMergeSortBlockSortKernelINS2_10policy_hubIP4KeyTE9Policy600ES6_PNS0_8NullTypeES6_SA_mN4cuda3std3__44lessIS5_EES5_S9_EEvbT0_T1_T2_T3_T4_PT6_PT7_T5_NS1_7vsmem_tE_param_0];
	mov.u32 	%r995, %ctaid.x;
	mul.wide.u32 	%rd226, %r995, 2048;
	bar.sync 	0;
	setp.eq.s16 	%p101, %rs985, 0;
	@%p101 bra 	$L__BB14_229;
	cvt.u32.u16 	%r996, %rs1203;
	cvt.u32.u16 	%r997, %rs1204;
	prmt.b32 	%r998, %r997, %r996, 0x3340U;
	cvt.u32.u16 	%r999, %rs1205;
	cvt.u32.u16 	%r1000, %rs1206;
	prmt.b32 	%r1001, %r1000, %r999, 0x3340U;
	prmt.b32 	%r1002, %r1001, %r998, 0x5410U;
	cvt.u32.u16 	%r1003, %rs1207;
	cvt.u32.u16 	%r1004, %rs1208;
	prmt.b32 	%r1005, %r1004, %r1003, 0x3340U;
	cvt.u32.u16 	%r1006, %rs1209;
	cvt.u32.u16 	%r1007, %rs1210;
	prmt.b32 	%r1008, %r1007, %r1006, 0x3340U;
	prmt.b32 	%r1009, %r1008, %r1005, 0x5410U;
	st.shared.v2.b32 	[%r71], {%r1009, %r1002};
	st.shared.u64 	[%r72+8], %rd3762;
	st.shared.u64 	[%r73+16], %rd3771;
	st.shared.u64 	[%r74+24], %rd3772;
	st.shared.u64 	[%r75+32], %rd3773;
	st.shared.u64 	[%r76+40], %rd3774;
	st.shared.u64 	[%r77+48], %rd3775;
	st.shared.u64 	[%r78+56], %rd3776;
	bar.warp.sync 	-1;
	ld.shared.v2.b32 	{%r1010, %r1011}, [%r63];
	bfe.u32 	%r1012, %r1011, 24, 8;
	cvt.u16.u32 	%rs793, %r1012;
	bfe.u32 	%r1013, %r1011, 16, 8;
	cvt.u16.u32 	%rs794, %r1013;
	bfe.u32 	%r1014, %r1011, 8, 8;
	cvt.u16.u32 	%rs795, %r1014;
	bfe.u32 	%r1015, %r1011, 0, 8;
	cvt.u16.u32 	%rs796, %r1015;
	bfe.u32 	%r1016, %r1010, 24, 8;
	cvt.u16.u32 	%rs797, %r1016;
	bfe.u32 	%r1017, %r1010, 16, 8;
	cvt.u16.u32 	%rs798, %r1017;
	bfe.u32 	%r1018, %r1010, 8, 8;
	cvt.u16.u32 	%rs799, %r1018;
	bfe.u32 	%r1019, %r1010, 0, 8;
	cvt.u16.u32 	%rs800, %r1019;
	ld.shared.v2.b32 	{%r1020, %r1021}, [%r64+256];
	bfe.u32 	%r1022, %r1021, 16, 8;
	cvt.u16.u32 	%rs801, %r1022;
	bfe.u32 	%r1023, %r1021, 24, 8;
	cvt.u16.u32 	%rs802, %r1023;
	bfe.u32 	%r1024, %r1021, 0, 8;
	cvt.u16.u32 	%rs803, %r1024;
	bfe.u32 	%r1025, %r1021, 8, 8;
	cvt.u16.u32 	%rs804, %r1025;
	bfe.u32 	%r1026, %r1020, 24, 8;
	cvt.u16.u32 	%rs805, %r1026;
	bfe.u32 	%r1027, %r1020, 16, 8;
	cvt.u16.u32 	%rs806, %r1027;
	bfe.u32 	%r1028, %r1020, 8, 8;
	cvt.u16.u32 	%rs807, %r1028;
	bfe.u32 	%r1029, %r1020, 0, 8;
	cvt.u16.u32 	%rs808, %r1029;
	ld.shared.v2.b32 	{%r1030, %r1031}, [%r65+512];
	bfe.u32 	%r1032, %r1031, 16, 8;
	cvt.u16.u32 	%rs809, %r1032;
	bfe.u32 	%r1033, %r1031, 24, 8;
	cvt.u16.u32 	%rs810, %r1033;
	bfe.u32 	%r1034, %r1031, 0, 8;
	cvt.u16.u32 	%rs811, %r1034;
	bfe.u32 	%r1035, %r1031, 8, 8;
	cvt.u16.u32 	%rs812, %r1035;
	bfe.u32 	%r1036, %r1030, 24, 8;
	cvt.u16.u32 	%rs813, %r1036;
	bfe.u32 	%r1037, %r1030, 16, 8;
	cvt.u16.u32 	%rs814, %r1037;
	bfe.u32 	%r1038, %r1030, 8, 8;
	cvt.u16.u32 	%rs815, %r1038;
	bfe.u32 	%r1039, %r1030, 0, 8;
	cvt.u16.u32 	%rs816, %r1039;
	ld.shared.v2.b32 	{%r1040, %r1041}, [%r66+768];
	bfe.u32 	%r1042, %r1041, 16, 8;
	cvt.u16.u32 	%rs817, %r1042;
	bfe.u32 	%r1043, %r1041, 24, 8;
	cvt.u16.u32 	%rs818, %r1043;
	bfe.u32 	%r1044, %r1041, 0, 8;
	cvt.u16.u32 	%rs819, %r1044;
	bfe.u32 	%r1045, %r1041, 8, 8;
	cvt.u16.u32 	%rs820, %r1045;
	bfe.u32 	%r1046, %r1040, 24, 8;
	cvt.u16.u32 	%rs821, %r1046;
	bfe.u32 	%r1047, %r1040, 16, 8;
	cvt.u16.u32 	%rs822, %r1047;
	bfe.u32 	%r1048, %r1040, 8, 8;
	cvt.u16.u32 	%rs823, %r1048;
	bfe.u32 	%r1049, %r1040, 0, 8;
	cvt.u16.u32 	%rs824, %r1049;
	ld.shared.v2.b32 	{%r1050, %r1051}, [%r67+1024];
	bfe.u32 	%r1052, %r1051, 16, 8;
	cvt.u16.u32 	%rs825, %r1052;
	bfe.u32 	%r1053, %r1051, 24, 8;
	cvt.u16.u32 	%rs826, %r1053;
	bfe.u32 	%r1054, %r1051, 0, 8;
	cvt.u16.u32 	%rs827, %r1054;
	bfe.u32 	%r1055, %r1051, 8, 8;
	cvt.u16.u32 	%rs828, %r1055;
	bfe.u32 	%r1056, %r1050, 24, 8;
	cvt.u16.u32 	%rs829, %r1056;
	bfe.u32 	%r1057, %r1050, 16, 8;
	cvt.u16.u32 	%rs830, %r1057;
	bfe.u32 	%r1058, %r1050, 8, 8;
	cvt.u16.u32 	%rs831, %r1058;
	bfe.u32 	%r1059, %r1050, 0, 8;
	cvt.u16.u32 	%rs832, %r1059;
	ld.shared.v2.b32 	{%r1060, %r1061}, [%r68+1280];
	bfe.u32 	%r1062, %r1061, 16, 8;
	cvt.u16.u32 	%rs833, %r1062;
	bfe.u32 	%r1063, %r1061, 24, 8;
	cvt.u16.u32 	%rs834, %r1063;
	bfe.u32 	%r1064, %r1061, 0, 8;
	cvt.u16.u32 	%rs835, %r1064;
	bfe.u32 	%r1065, %r1061, 8, 8;
	cvt.u16.u32 	%rs836, %r1065;
	bfe.u32 	%r1066, %r1060, 24, 8;
	cvt.u16.u32 	%rs837, %r1066;
	bfe.u32 	%r1067, %r1060, 16, 8;
	cvt.u16.u32 	%rs838, %r1067;
	bfe.u32 	%r1068, %r1060, 8, 8;
	cvt.u16.u32 	%rs839, %r1068;
	bfe.u32 	%r1069, %r1060, 0, 8;
	cvt.u16.u32 	%rs840, %r1069;
	ld.shared.v2.b32 	{%r1070, %r1071}, [%r69+1536];
	bfe.u32 	%r1072, %r1071, 16, 8;
	cvt.u16.u32 	%rs841, %r1072;
	bfe.u32 	%r1073, %r1071, 24, 8;
	cvt.u16.u32 	%rs842, %r1073;
	bfe.u32 	%r1074, %r1071, 0, 8;
	cvt.u16.u32 	%rs843, %r1074;
	bfe.u32 	%r1075, %r1071, 8, 8;
	cvt.u16.u32 	%rs844, %r1075;
	bfe.u32 	%r1076, %r1070, 24, 8;
	cvt.u16.u32 	%rs845, %r1076;
	bfe.u32 	%r1077, %r1070, 16, 8;
	cvt.u16.u32 	%rs846, %r1077;
	bfe.u32 	%r1078, %r1070, 8, 8;
	cvt.u16.u32 	%rs847, %r1078;
	bfe.u32 	%r1079, %r1070, 0, 8;
	cvt.u16.u32 	%rs848, %r1079;
	ld.shared.v2.b32 	{%r1080, %r1081}, [%r70+1792];
	bfe.u32 	%r1082, %r1081, 16, 8;
	cvt.u16.u32 	%rs849, %r1082;
	bfe.u32 	%r1083, %r1081, 24, 8;
	cvt.u16.u32 	%rs850, %r1083;
	bfe.u32 	%r1084, %r1081, 0, 8;
	cvt.u16.u32 	%rs851, %r1084;
	bfe.u32 	%r1085, %r1081, 8, 8;
	cvt.u16.u32 	%rs852, %r1085;
	bfe.u32 	%r1086, %r1080, 24, 8;
	cvt.u16.u32 	%rs853, %r1086;
	bfe.u32 	%r1087, %r1080, 16, 8;
	cvt.u16.u32 	%rs854, %r1087;
	bfe.u32 	%r1088, %r1080, 8, 8;
	cvt.u16.u32 	%rs855, %r1088;
	bfe.u32 	%r1089, %r1080, 0, 8;
	cvt.u16.u32 	%rs856, %r1089;
	setp.eq.s32 	%p102, %r53, 0;
	@%p102 bra 	$L__BB14_212;
	bra.uni 	$L__BB14_213;
$L__BB14_212:
	st.volatile.shared.u32 	[_ZZN3cub18CUB_300001_SM_10006detail10merge_sort30DeviceMergeSortBlockSortKernelINS2_10policy_hubIP4KeyTE9Policy600ES6_PNS0_8NullTypeES6_SA_mN4cuda3std3__44lessIS5_EES5_S9_EEvbT0_T1_T2_T3_T4_PT6_PT7_T5_NS1_7vsmem_tEE19static_temp_storage+16896], %r52;
$L__BB14_213:
	ld.param.u64 	%rd3712, [_ZN3cub18CUB_300001_SM_10006detail10merge_sort30DeviceMergeSortBlockSortKernelINS2_10policy_hubIP4KeyTE9Policy600ES6_PNS0_8NullTypeES6_SA_mN4cuda3std3__44lessIS5_EES5_S9_EEvbT0_T1_T2_T3_T4_PT6_PT7_T5_NS1_7vsmem_tE_param_3];
	bar.sync 	0;
	ld.volatile.shared.u32 	%r112, [_ZZN3cub18CUB_300001_SM_10006detail10merge_sort30DeviceMergeSortBlockSortKernelINS2_10policy_hubIP4KeyTE9Policy600ES6_PNS0_8NullTypeES6_SA_mN4cuda3std3__44lessIS5_EES5_S9_EEvbT0_T1_T2_T3_T4_PT6_PT7_T5_NS1_7vsmem_tEE19static_temp_storage+16896];
	setp.ge.s32 	%p103, %r54, %r112;
	cvt.u64.u32 	%rd1765, %r54;
	add.s64 	%rd1766, %rd226, %rd1765;
	cvta.to.global.u64 	%rd1767, %rd3712;
	shl.b64 	%rd1768, %rd1766, 3;
	add.s64 	%rd227, %rd1767, %rd1768;
	@%p103 bra 	$L__BB14_215;
	st.global.u8 	[%rd227], %rs800;
	st.global.u8 	[%rd227+1], %rs799;
	st.global.u8 	[%rd227+2], %rs798;
	st.global.u8 	[%rd227+3], %rs797;
	st.global.u8 	[%rd227+4], %rs796;
	st.global.u8 	[%rd227+5], %rs795;
	st.global.u8 	[%rd227+6], %rs794;
	st.global.u8 	[%rd227+7], %rs793;
$L__BB14_215:
	setp.ge.s32 	%p104, %r55, %r112;
	@%p104 bra 	$L__BB14_217;
	cvt.u64.u16 	%rd1769, %rs804;
	shl.b64 	%rd1770, %rd1769, 40;
	and.b64  	%rd1771, %rd1770, 280375465082880;
	cvt.u64.u16 	%rd1772, %rs803;
	shl.b64 	%rd1773, %rd1772, 32;
	and.b64  	%rd1774, %rd1773, 1095216660480;
	or.b64  	%rd1775, %rd1774, %rd1771;
	cvt.u32.u16 	%r1090, %rs805;
	and.b32  	%r1091, %r1090, 255;
	mul.wide.u32 	%rd1776, %r1091, 16777216;
	cvt.u32.u16 	%r1092, %rs807;
	and.b32  	%r1093, %r1092, 255;
	mul.wide.u32 	%rd1777, %r1093, 256;
	cvt.u64.u16 	%rd1778, %rs808;
	and.b64  	%rd1779, %rd1778, 255;
	or.b64  	%rd1780, %rd1777, %rd1779;
	or.b64  	%rd1781, %rd1776, %rd1780;
	cvt.u32.u16 	%r1094, %rs806;
	and.b32  	%r1095, %r1094, 255;
	mul.wide.u32 	%rd1782, %r1095, 65536;
	or.b64  	%rd1783, %rd1781, %rd1782;
	or.b64  	%rd1784, %rd1775, %rd1783;
	cvt.u64.u16 	%rd1785, %rs802;
	shl.b64 	%rd1786, %rd1785, 56;
	cvt.u64.u16 	%rd1787, %rs801;
	shl.b64 	%rd1788, %rd1787, 48;
	and.b64  	%rd1789, %rd1788, 71776119061217280;
	or.b64  	%rd1790, %rd1789, %rd1786;
	or.b64  	%rd1791, %rd1790, %rd1784;
	shr.u64 	%rd1792, %rd1784, 32;
	shr.u64 	%rd1793, %rd1784, 40;
	shr.u64 	%rd1794, %rd1791, 48;
	shr.u64 	%rd1795, %rd1791, 56;
	st.global.u8 	[%rd227+256], %rs808;
	st.global.u8 	[%rd227+257], %rs807;
	st.global.u8 	[%rd227+258], %rs806;
	st.global.u8 	[%rd227+259], %rs805;
	st.global.u8 	[%rd227+260], %rd1792;
	st.global.u8 	[%rd227+261], %rd1793;
	st.global.u8 	[%rd227+262], %rd1794;
	st.global.u8 	[%rd227+263], %rd1795;
$L__BB14_217:
	setp.ge.s32 	%p105, %r56, %r112;
	@%p105 bra 	$L__BB14_219;
	cvt.u64.u16 	%rd1796, %rs812;
	shl.b64 	%rd1797, %rd1796, 40;
	and.b64  	%rd1798, %rd1797, 280375465082880;
	cvt.u64.u16 	%rd1799, %rs811;
	shl.b64 	%rd1800, %rd1799, 32;
	and.b64  	%rd1801, %rd1800, 1095216660480;
	or.b64  	%rd1802, %rd1801, %rd1798;
	cvt.u32.u16 	%r1096, %rs813;
	and.b32  	%r1097, %r1096, 255;
	mul.wide.u32 	%rd1803, %r1097, 16777216;
	cvt.u32.u16 	%r1098, %rs815;
	and.b32  	%r1099, %r1098, 255;
	mul.wide.u32 	%rd1804, %r1099, 256;
	cvt.u64.u16 	%rd1805, %rs816;
	and.b64  	%rd1806, %rd1805, 255;
	or.b64  	%rd1807, %rd1804, %rd1806;
	or.b64  	%rd1808, %rd1803, %rd1807;
	cvt.u32.u16 	%r1100, %rs814;
	and.b32  	%r1101, %r1100, 255;
	mul.wide.u32 	%rd1809, %r1101, 65536;
	or.b64  	%rd1810, %rd1808, %rd1809;
	or.b64  	%rd1811, %rd1802, %rd1810;
	cvt.u64.u16 	%rd1812, %rs810;
	shl.b64 	%rd1813, %rd1812, 56;
	cvt.u64.u16 	%rd1814, %rs809;
	shl.b64 	%rd1815, %rd1814, 48;
	and.b64  	%rd1816, %rd1815, 71776119061217280;
	or.b64  	%rd1817, %rd1816, %rd1813;
	or.b64  	%rd1818, %rd1817, %rd1811;
	shr.u64 	%rd1819, %rd1811, 32;
	shr.u64 	%rd1820, %rd1811, 40;
	shr.u64 	%rd1821, %rd1818, 48;
	shr.u64 	%rd1822, %rd1818, 56;
	st.global.u8 	[%rd227+512], %rs816;
	st.global.u8 	[%rd227+513], %rs815;
	st.global.u8 	[%rd227+514], %rs814;
	st.global.u8 	[%rd227+515], %rs813;
	st.global.u8 	[%rd227+516], %rd1819;
	st.global.u8 	[%rd227+517], %rd1820;
	st.global.u8 	[%rd227+518], %rd1821;
	st.global.u8 	[%rd227+519], %rd1822;
$L__BB14_219:
	setp.ge.s32 	%p106, %r57, %r112;
	@%p106 bra 	$L__BB14_221;
	cvt.u64.u16 	%rd1823, %rs820;
	shl.b64 	%rd1824, %rd1823, 40;
	and.b64  	%rd1825, %rd1824, 280375465082880;
	cvt.u64.u16 	%rd1826, %rs819;
	shl.b64 	%rd1827, %rd1826, 32;
	and.b64  	%rd1828, %rd1827, 1095216660480;
	or.b64  	%rd1829, %rd1828, %rd1825;
	cvt.u32.u16 	%r1102, %rs821;
	and.b32  	%r1103, %r1102, 255;
	mul.wide.u32 	%rd1830, %r1103, 16777216;
	cvt.u32.u16 	%r1104, %rs823;
	and.b32  	%r1105, %r1104, 255;
	mul.wide.u32 	%rd1831, %r1105, 256;
	cvt.u64.u16 	%rd1832, %rs824;
	and.b64  	%rd1833, %rd1832, 255;
	or.b64  	%rd1834, %rd1831, %rd1833;
	or.b64  	%rd1835, %rd1830, %rd1834;
	cvt.u32.u16 	%r1106, %rs822;
	and.b32  	%r1107, %r1106, 255;
	mul.wide.u32 	%rd1836, %r1107, 65536;
	or.b64  	%rd1837, %rd1835, %rd1836;
	or.b64  	%rd1838, %rd1829, %rd1837;
	cvt.u64.u16 	%rd1839, %rs818;
	shl.b64 	%rd1840, %rd1839, 56;
	cvt.u64.u16 	%rd1841, %rs817;
	shl.b64 	%rd1842, %rd1841, 48;
	and.b64  	%rd1843, %rd1842, 71776119061217280;
	or.b64  	%rd1844, %rd1843, %rd1840;
	or.b64  	%rd1845, %rd1844, %rd1838;
	shr.u64 	%rd1846, %rd1838, 32;
	shr.u64 	%rd1847, %rd1838, 40;
	shr.u64 	%rd1848, %rd1845, 48;
	shr.u64 	%rd1849, %rd1845, 56;
	st.global.u8 	[%rd227+768], %rs824;
	st.global.u8 	[%rd227+769], %rs823;
	st.global.u8 	[%rd227+770], %rs822;
	st.global.u8 	[%rd227+771], %rs821;
	st.global.u8 	[%rd227+772], %rd1846;
	st.global.u8 	[%rd227+773], %rd1847;
	st.global.u8 	[%rd227+774], %rd1848;
	st.global.u8 	[%rd227+775], %rd1849;
$L__BB14_221:
	setp.ge.s32 	%p107, %r58, %r112;
	@%p107 bra 	$L__BB14_223;
	cvt.u64.u16 	%rd1850, %rs828;
	shl.b64 	%rd1851, %rd1850, 40;
	and.b64  	%rd1852, %rd1851, 280375465082880;
	cvt.u64.u16 	%rd1853, %rs827;
	shl.b64 	%rd1854, %rd1853, 32;
	and.b64  	%rd1855, %rd1854, 1095216660480;
	or.b64  	%rd1856, %rd1855, %rd1852;
	cvt.u32.u16 	%r1108, %rs829;
	and.b32  	%r1109, %r1108, 255;
	mul.wide.u32 	%rd1857, %r1109, 16777216;
	cvt.u32.u16 	%r1110, %rs831;
	and.b32  	%r1111, %r1110, 255;
	mul.wide.u32 	%rd1858, %r1111, 256;
	cvt.u64.u16 	%rd1859, %rs832;
	and.b64  	%rd1860, %rd1859, 255;
	or.b64  	%rd1861, %rd1858, %rd1860;
	or.b64  	%rd1862, %rd1857, %rd1861;
	cvt.u32.u16 	%r1112, %rs830;
	and.b32  	%r1113, %r1112, 255;
	mul.wide.u32 	%rd1863, %r1113, 65536;
	or.b64  	%rd1864, %rd1862, %rd1863;
	or.b64  	%rd1865, %rd1856, %rd1864;
	cvt.u64.u16 	%rd1866, %rs826;
	shl.b64 	%rd1867, %rd1866, 56;
	cvt.u64.u16 	%rd1868, %rs825;
	shl.b64 	%rd1869, %rd1868, 48;
	and.b64  	%rd1870, %rd1869, 71776119061217280;
	or.b64  	%rd1871, %rd1870, %rd1867;
	or.b64  	%rd1872, %rd1871, %rd1865;
	shr.u64 	%rd1873, %rd1865, 32;
	shr.u64 	%rd1874, %rd1865, 40;
	shr.u64 	%rd1875, %rd1872, 48;
	shr.u64 	%rd1876, %rd1872, 56;
	st.global.u8 	[%rd227+1024], %rs832;
	st.global.u8 	[%rd227+1025], %rs831;
	st.global.u8 	[%rd227+1026], %rs830;
	st.global.u8 	[%rd227+1027], %rs829;
	st.global.u8 	[%rd227+1028], %rd1873;
	st.global.u8 	[%rd227+1029], %rd1874;
	st.global.u8 	[%rd227+1030], %rd1875;
	st.global.u8 	[%rd227+1031], %rd1876;
$L__BB14_223:
	setp.ge.s32 	%p108, %r59, %r112;
	@%p108 bra 	$L__BB14_225;
	cvt.u64.u16 	%rd1877, %rs836;
	shl.b64 	%rd1878, %rd1877, 40;
	and.b64  	%rd1879, %rd1878, 280375465082880;
	cvt.u64.u16 	%rd1880, %rs835;
	shl.b64 	%rd1881, %rd1880, 32;
	and.b64  	%rd1882, %rd1881, 1095216660480;
	or.b64  	%rd1883, %rd1882, %rd1879;
	cvt.u32.u16 	%r1114, %rs837;
	and.b32  	%r1115, %r1114, 255;
	mul.wide.u32 	%rd1884, %r1115, 16777216;
	cvt.u32.u16 	%r1116, %rs839;
	and.b32  	%r1117, %r1116, 255;
	mul.wide.u32 	%rd1885, %r1117, 256;
	cvt.u64.u16 	%rd1886, %rs840;
	and.b64  	%rd1887, %rd1886, 255;
	or.b64  	%rd1888, %rd1885, %rd1887;
	or.b64  	%rd1889, %rd1884, %rd1888;
	cvt.u32.u16 	%r1118, %rs838;
	and.b32  	%r1119, %r1118, 255;
	mul.wide.u32 	%rd1890, %r1119, 65536;
	or.b64  	%rd1891, %rd1889, %rd1890;
	or.b64  	%rd1892, %rd1883, %rd1891;
	cvt.u64.u16 	%rd1893, %rs834;
	shl.b64 	%rd1894, %rd1893, 56;
	cvt.u64.u16 	%rd1895, %rs833;
	shl.b64 	%rd1896, %rd1895, 48;
	and.b64  	%rd1897, %rd1896, 71776119061217280;
	or.b64  	%rd1898, %rd1897, %rd1894;
	or.b64  	%rd1899, %rd1898, %rd1892;
	shr.u64 	%rd1900, %rd1892, 32;
	shr.u64 	%rd1901, %rd1892, 40;
	shr.u64 	%rd1902, %rd1899, 48;
	shr.u64 	%rd1903, %rd1899, 56;
	st.global.u8 	[%rd227+1280], %rs840;
	st.global.u8 	[%rd227+1281], %rs839;
	st.global.u8 	[%rd227+1282], %rs838;
	st.global.u8 	[%rd227+1283], %rs837;
	st.global.u8 	[%rd227+1284], %rd1900;
	st.global.u8 	[%rd227+1285], %rd1901;
	st.global.u8 	[%rd227+1286], %rd1902;
	st.global.u8 	[%rd227+1287], %rd1903;
$L__BB14_225:
	setp.ge.s32 	%p109, %r60, %r112;
	@%p109 bra 	$L__BB14_227;
	cvt.u64.u16 	%rd1904, %rs844;
	shl.b64 	%rd1905, %rd1904, 40;
	and.b64  	%rd1906, %rd1905, 280375465082880;
	cvt.u64.u16 	%rd1907, %rs843;
	shl.b64 	%rd1908, %rd1907, 32;
	and.b64  	%rd1909, %rd1908, 1095216660480;
	or.b64  	%rd1910, %rd1909, %rd1906;
	cvt.u32.u16 	%r1120, %rs845;
	and.b32  	%r1121, %r1120, 255;
	mul.wide.u32 	%rd1911, %r1121, 16777216;
	cvt.u32.u16 	%r1122, %rs847;
	and.b32  	%r1123, %r1122, 255;
	mul.wide.u32 	%rd1912, %r1123, 256;
	cvt.u64.u16 	%rd1913, %rs848;
	and.b64  	%rd1914, %rd1913, 255;
	or.b64  	%rd1915, %rd1912, %rd1914;
	or.b64  	%rd1916, %rd1911, %rd1915;
	cvt.u32.u16 	%r1124, %rs846;
	and.b32  	%r1125, %r1124, 255;
	mul.wide.u32 	%rd1917, %r1125, 65536;
	or.b64  	%rd1918, %rd1916, %rd1917;
	or.b64  	%rd1919, %rd1910, %rd1918;
	cvt.u64.u16 	%rd1920, %rs842;
	shl.b64 	%rd1921, %rd1920, 56;
	cvt.u64.u16 	%rd1922, %rs841;
	shl.b64 	%rd1923, %rd1922, 48;
	and.b64  	%rd1924, %rd1923, 71776119061217280;
	or.b64  	%rd1925, %rd1924, %rd1921;
	or.b64  	%rd1926, %rd1925, %rd1919;
	shr.u64 	%rd1927, %rd1919, 32;
	shr.u64 	%rd1928, %rd1919, 40;
	shr.u64 	%rd1929, %rd1926, 48;
	shr.u64 	%rd1930, %rd1926, 56;
	st.global.u8 	[%rd227+1536], %rs848;
	st.global.u8 	[%rd227+1537], %rs847;
	st.global.u8 	[%rd227+1538], %rs846;
	st.global.u8 	[%rd227+1539], %rs845;
	st.global.u8 	[%rd227+1540], %rd1927;
	st.global.u8 	[%rd227+1541], %rd1928;
	st.global.u8 	[%rd227+1542], %rd1929;
	st.global.u8 	[%rd227+1543], %rd1930;
$L__BB14_227:
	setp.ge.s32 	%p110, %r61, %r112;
	@%p110 bra 	$L__BB14_247;
	cvt.u64.u16 	%rd1931, %rs852;
	shl.b64 	%rd1932, %rd1931, 40;
	and.b64  	%rd1933, %rd1932, 280375465082880;
	cvt.u64.u16 	%rd1934, %rs851;
	shl.b64 	%rd1935, %rd1934, 32;
	and.b64  	%rd1936, %rd1935, 1095216660480;
	or.b64  	%rd1937, %rd1936, %rd1933;
	cvt.u32.u16 	%r1126, %rs853;
	and.b32  	%r1127, %r1126, 255;
	mul.wide.u32 	%rd1938, %r1127, 16777216;
	cvt.u32.u16 	%r1128, %rs855;
	and.b32  	%r1129, %r1128, 255;
	mul.wide.u32 	%rd1939, %r1129, 256;
	cvt.u64.u16 	%rd1940, %rs856;
	and.b64  	%rd1941, %rd1940, 255;
	or.b64  	%rd1942, %rd1939, %rd1941;
	or.b64  	%rd1943, %rd1938, %rd1942;
	cvt.u32.u16 	%r1130, %rs854;
	and.b32  	%r1131, %r1130, 255;
	mul.wide.u32 	%rd1944, %r1131, 65536;
	or.b64  	%rd1945, %rd1943, %rd1944;
	or.b64  	%rd1946, %rd1937, %rd1945;
	cvt.u64.u16 	%rd1947, %rs850;
	shl.b64 	%rd1948, %rd1947, 56;
	cvt.u64.u16 	%rd1949, %rs849;
	shl.b64 	%rd1950, %rd1949, 48;
	and.b64  	%rd1951, %rd1950, 71776119061217280;
	or.b64  	%rd1952, %rd1951, %rd1948;
	or.b64  	%rd1953, %rd1952, %rd1946;
	shr.u64 	%rd1954, %rd1946, 32;
	shr.u64 	%rd1955, %rd1946, 40;
	shr.u64 	%rd1956, %rd1953, 48;
	shr.u64 	%rd1957, %rd1953, 56;
	st.global.u8 	[%rd227+1792], %rs856;
	st.global.u8 	[%rd227+1793], %rs855;
	st.global.u8 	[%rd227+1794], %rs854;
	st.global.u8 	[%rd227+1795], %rs853;
	st.global.u8 	[%rd227+1796], %rd1954;
	st.global.u8 	[%rd227+1797], %rd1955;
	st.global.u8 	[%rd227+1798], %rd1956;
	st.global.u8 	[%rd227+1799], %rd1957;
	bra.uni 	$L__BB14_247;
$L__BB14_229:
	cvt.u32.u16 	%r1132, %rs1203;
	cvt.u32.u16 	%r1133, %rs1204;
	prmt.b32 	%r1134, %r1133, %r1132, 0x3340U;
	cvt.u32.u16 	%r1135, %rs1205;
	cvt.u32.u16 	%r1136, %rs1206;
	prmt.b32 	%r1137, %r1136, %r1135, 0x3340U;
	prmt.b32 	%r1138, %r1137, %r1134, 0x5410U;
	cvt.u32.u16 	%r1139, %rs1207;
	cvt.u32.u16 	%r1140, %rs1208;
	prmt.b32 	%r1141, %r1140, %r1139, 0x3340U;
	cvt.u32.u16 	%r1142, %rs1209;
	cvt.u32.u16 	%r1143, %rs1210;
	prmt.b32 	%r1144, %r1143, %r1142, 0x3340U;
	prmt.b32 	%r1145, %r1144, %r1141, 0x5410U;
	st.shared.v2.b32 	[%r71], {%r1145, %r1138};
	st.shared.u64 	[%r72+8], %rd3762;
	st.shared.u64 	[%r73+16], %rd3771;
	st.shared.u64 	[%r74+24], %rd3772;
	st.shared.u64 	[%r75+32], %rd3773;
	st.shared.u64 	[%r76+40], %rd3774;
	st.shared.u64 	[%r77+48], %rd3775;
	st.shared.u64 	[%r78+56], %rd3776;
	bar.warp.sync 	-1;
	ld.shared.v2.b32 	{%r1146, %r1147}, [%r63];
	bfe.u32 	%r1148, %r1147, 24, 8;
	cvt.u16.u32 	%rs857, %r1148;
	bfe.u32 	%r1149, %r1147, 16, 8;
	cvt.u16.u32 	%rs858, %r1149;
	bfe.u32 	%r1150, %r1147, 8, 8;
	cvt.u16.u32 	%rs859, %r1150;
	bfe.u32 	%r1151, %r1147, 0, 8;
	cvt.u16.u32 	%rs860, %r1151;
	bfe.u32 	%r1152, %r1146, 24, 8;
	cvt.u16.u32 	%rs861, %r1152;
	bfe.u32 	%r1153, %r1146, 16, 8;
	cvt.u16.u32 	%rs862, %r1153;
	bfe.u32 	%r1154, %r1146, 8, 8;
	cvt.u16.u32 	%rs863, %r1154;
	bfe.u32 	%r1155, %r1146, 0, 8;
	cvt.u16.u32 	%rs864, %r1155;
	ld.shared.v2.b32 	{%r1156, %r1157}, [%r64+256];
	bfe.u32 	%r1158, %r1157, 16, 8;
	cvt.u16.u32 	%rs865, %r1158;
	bfe.u32 	%r1159, %r1157, 24, 8;
	cvt.u16.u32 	%rs866, %r1159;
	bfe.u32 	%r1160, %r1157, 0, 8;
	cvt.u16.u32 	%rs867, %r1160;
	bfe.u32 	%r1161, %r1157, 8, 8;
	cvt.u16.u32 	%rs868, %r1161;
	bfe.u32 	%r1162, %r1156, 24, 8;
	cvt.u16.u32 	%rs869, %r1162;
	bfe.u32 	%r1163, %r1156, 16, 8;
	cvt.u16.u32 	%rs870, %r1163;
	bfe.u32 	%r1164, %r1156, 8, 8;
	cvt.u16.u32 	%rs871, %r1164;
	bfe.u32 	%r1165, %r1156, 0, 8;
	cvt.u16.u32 	%rs872, %r1165;
	ld.shared.v2.b32 	{%r1166, %r1167}, [%r65+512];
	bfe.u32 	%r1168, %r1167, 16, 8;
	cvt.u16.u32 	%rs873, %r1168;
	bfe.u32 	%r1169, %r1167, 24, 8;
	cvt.u16.u32 	%rs874, %r1169;
	bfe.u32 	%r1170, %r1167, 0, 8;
	cvt.u16.u32 	%rs875, %r1170;
	bfe.u32 	%r1171, %r1167, 8, 8;
	cvt.u16.u32 	%rs876, %r1171;
	bfe.u32 	%r1172, %r1166, 24, 8;
	cvt.u16.u32 	%rs877, %r1172;
	bfe.u32 	%r1173, %r1166, 16, 8;
	cvt.u16.u32 	%rs878, %r1173;
	bfe.u32 	%r1174, %r1166, 8, 8;
	cvt.u16.u32 	%rs879, %r1174;
	bfe.u32 	%r1175, %r1166, 0, 8;
	cvt.u16.u32 	%rs880, %r1175;
	ld.shared.v2.b32 	{%r1176, %r1177}, [%r66+768];
	bfe.u32 	%r1178, %r1177, 16, 8;
	cvt.u16.u32 	%rs881, %r1178;
	bfe.u32 	%r1179, %r1177, 24, 8;
	cvt.u16.u32 	%rs882, %r1179;
	bfe.u32 	%r1180, %r1177, 0, 8;
	cvt.u16.u32 	%rs883, %r1180;
	bfe.u32 	%r1181, %r1177, 8, 8;
	cvt.u16.u32 	%rs884, %r1181;
	bfe.u32 	%r1182, %r1176, 24, 8;
	cvt.u16.u32 	%rs885, %r1182;
	bfe.u32 	%r1183, %r1176, 16, 8;
	cvt.u16.u32 	%rs886, %r1183;
	bfe.u32 	%r1184, %r1176, 8, 8;
	cvt.u16.u32 	%rs887, %r1184;
	bfe.u32 	%r1185, %r1176, 0, 8;
	cvt.u16.u32 	%rs888, %r1185;
	ld.shared.v2.b32 	{%r1186, %r1187}, [%r67+1024];
	bfe.u32 	%r1188, %r1187, 16, 8;
	cvt.u16.u32 	%rs889, %r1188;
	bfe.u32 	%r1189, %r1187, 24, 8;
	cvt.u16.u32 	%rs890, %r1189;
	bfe.u32 	%r1190, %r1187, 0, 8;
	cvt.u16.u32 	%rs891, %r1190;
	bfe.u32 	%r1191, %r1187, 8, 8;
	cvt.u16.u32 	%rs892, %r1191;
	bfe.u32 	%r1192, %r1186, 24, 8;
	cvt.u16.u32 	%rs893, %r1192;
	bfe.u32 	%r1193, %r1186, 16, 8;
	cvt.u16.u32 	%rs894, %r1193;
	bfe.u32 	%r1194, %r1186, 8, 8;
	cvt.u16.u32 	%rs895, %r1194;
	bfe.u32 	%r1195, %r1186, 0, 8;
	cvt.u16.u32 	%rs896, %r1195;
	ld.shared.v2.b32 	{%r1196, %r1197}, [%r68+1280];
	bfe.u32 	%r1198, %r1197, 16, 8;
	cvt.u16.u32 	%rs897, %r1198;
	bfe.u32 	%r1199, %r1197, 24, 8;
	cvt.u16.u32 	%rs898, %r1199;
	bfe.u32 	%r1200, %r1197, 0, 8;
	cvt.u16.u32 	%rs899, %r1200;
	bfe.u32 	%r1201, %r1197, 8, 8;
	cvt.u16.u32 	%rs900, %r1201;
	bfe.u32 	%r1202, %r1196, 24, 8;
	cvt.u16.u32 	%rs901, %r1202;
	bfe.u32 	%r1203, %r1196, 16, 8;
	cvt.u16.u32 	%rs902, %r1203;
	bfe.u32 	%r1204, %r1196, 8, 8;
	cvt.u16.u32 	%rs903, %r1204;
	bfe.u32 	%r1205, %r1196, 0, 8;
	cvt.u16.u32 	%rs904, %r1205;
	ld.shared.v2.b32 	{%r1206, %r1207}, [%r69+1536];
	bfe.u32 	%r1208, %r1207, 16, 8;
	cvt.u16.u32 	%rs905, %r1208;
	bfe.u32 	%r1209, %r1207, 24, 8;
	cvt.u16.u32 	%rs906, %r1209;
	bfe.u32 	%r1210, %r1207, 0, 8;
	cvt.u16.u32 	%rs907, %r1210;
	bfe.u32 	%r1211, %r1207, 8, 8;
	cvt.u16.u32 	%rs908, %r1211;
	bfe.u32 	%r1212, %r1206, 24, 8;
	cvt.u16.u32 	%rs909, %r1212;
	bfe.u32 	%r1213, %r1206, 16, 8;
	cvt.u16.u32 	%rs910, %r1213;
	bfe.u32 	%r1214, %r1206, 8, 8;
	cvt.u16.u32 	%rs911, %r1214;
	bfe.u32 	%r1215, %r1206, 0, 8;
	cvt.u16.u32 	%rs912, %r1215;
	ld.shared.v2.b32 	{%r1216, %r1217}, [%r70+1792];
	bfe.u32 	%r1218, %r1217, 16, 8;
	cvt.u16.u32 	%rs913, %r1218;
	bfe.u32 	%r1219, %r1217, 24, 8;
	cvt.u16.u32 	%rs914, %r1219;
	bfe.u32 	%r1220, %r1217, 0, 8;
	cvt.u16.u32 	%rs915, %r1220;
	bfe.u32 	%r1221, %r1217, 8, 8;
	cvt.u16.u32 	%rs916, %r1221;
	bfe.u32 	%r1222, %r1216, 24, 8;
	cvt.u16.u32 	%rs917, %r1222;
	bfe.u32 	%r1223, %r1216, 16, 8;
	cvt.u16.u32 	%rs918, %r1223;
	bfe.u32 	%r1224, %r1216, 8, 8;
	cvt.u16.u32 	%rs919, %r1224;
	bfe.u32 	%r1225, %r1216, 0, 8;
	cvt.u16.u32 	%rs920, %r1225;
	setp.eq.s32 	%p111, %r53, 0;
	@%p111 bra 	$L__BB14_230;
	bra.uni 	$L__BB14_231;
$L__BB14_230:
	st.volatile.shared.u32 	[_ZZN3cub18CUB_300001_SM_10006detail10merge_sort30DeviceMergeSortBlockSortKernelINS2_10policy_hubIP4KeyTE9Policy600ES6_PNS0_8NullTypeES6_SA_mN4cuda3std3__44lessIS5_EES5_S9_EEvbT0_T1_T2_T3_T4_PT6_PT7_T5_NS1_7vsmem_tEE19static_temp_storage+16896], %r52;
$L__BB14_231:
	ld.param.u64 	%rd3713, [_ZN3cub18CUB_300001_SM_10006detail10merge_sort30DeviceMergeSortBlockSortKernelINS2_10policy_hubIP4KeyTE9Policy600ES6_PNS0_8NullTypeES6_SA_mN4cuda3std3__44lessIS5_EES5_S9_EEvbT0_T1_T2_T3_T4_PT6_PT7_T5_NS1_7vsmem_tE_param_6];
	bar.sync 	0;
	ld.volatile.shared.u32 	%r113, [_ZZN3cub18CUB_300001_SM_10006detail10merge_sort30DeviceMergeSortBlockSortKernelINS2_10policy_hubIP4KeyTE9Policy600ES6_PNS0_8NullTypeES6_SA_mN4cuda3std3__44lessIS5_EES5_S9_EEvbT0_T1_T2_T3_T4_PT6_PT7_T5_NS1_7vsmem_tEE19static_temp_storage+16896];
	setp.ge.s32 	%p112, %r54, %r113;
	cvt.u64.u32 	%rd1958, %r54;
	add.s64 	%rd1959, %rd226, %rd1958;
	cvta.to.global.u64 	%rd1960, %rd3713;
	shl.b64 	%rd1961, %rd1959, 3;
	add.s64 	%rd228, %rd1960, %rd1961;
	@%p112 bra 	$L__BB14_233;
	st.global.u8 	[%rd228], %rs864;
	st.global.u8 	[%rd228+1], %rs863;
	st.global.u8 	[%rd228+2], %rs862;
	st.global.u8 	[%rd228+3], %rs861;
	st.global.u8 	[%rd228+4], %rs860;
	st.global.u8 	[%rd228+5], %rs859;
	st.global.u8 	[%rd228+6], %rs858;
	st.global.u8 	[%rd228+7], %rs857;
$L__BB14_233:
	setp.ge.s32 	%p113, %r55, %r113;
	@%p113 bra 	$L__BB14_235;
	cvt.u64.u16 	%rd1962, %rs868;
	shl.b64 	%rd1963, %rd1962, 40;
	and.b64  	%rd1964, %rd1963, 280375465082880;
	cvt.u64.u16 	%rd1965, %rs867;
	shl.b64 	%rd1966, %rd1965, 32;
	and.b64  	%rd1967, %rd1966, 1095216660480;
	or.b64  	%rd1968, %rd1967, %rd1964;
	cvt.u32.u16 	%r1226, %rs869;
	and.b32  	%r1227, %r1226, 255;
	mul.wide.u32 	%rd1969, %r1227, 16777216;
	cvt.u32.u16 	%r1228, %rs871;
	and.b32  	%r1229, %r1228, 255;
	mul.wide.u32 	%rd1970, %r1229, 256;
	cvt.u64.u16 	%rd1971, %rs872;
	and.b64  	%rd1972, %rd1971, 255;
	or.b64  	%rd1973, %rd1970, %rd1972;
	or.b64  	%rd1974, %rd1969, %rd1973;
	cvt.u32.u16 	%r1230, %rs870;
	and.b32  	%r1231, %r1230, 255;
	mul.wide.u32 	%rd1975, %r1231, 65536;
	or.b64  	%rd1976, %rd1974, %rd1975;
	or.b64  	%rd1977, %rd1968, %rd1976;
	cvt.u64.u16 	%rd1978, %rs866;
	shl.b64 	%rd1979, %rd1978, 56;
	cvt.u64.u16 	%rd1980, %rs865;
	shl.b64 	%rd1981, %rd1980, 48;
	and.b64  	%rd1982, %rd1981, 71776119061217280;
	or.b64  	%rd1983, %rd1982, %rd1979;
	or.b64  	%rd1984, %rd1983, %rd1977;
	shr.u64 	%rd1985, %rd1977, 32;
	shr.u64 	%rd1986, %rd1977, 40;
	shr.u64 	%rd1987, %rd1984, 48;
	shr.u64 	%rd1988, %rd1984, 56;
	st.global.u8 	[%rd228+256], %rs872;
	st.global.u8 	[%rd228+257], %rs871;
	st.global.u8 	[%rd228+258], %rs870;
	st.global.u8 	[%rd228+259], %rs869;
	st.global.u8 	[%rd228+260], %rd1985;
	st.global.u8 	[%rd228+261], %rd1986;
	st.global.u8 	[%rd228+262], %rd1987;
	st.global.u8 	[%rd228+263], %rd1988;
$L__BB14_235:
	setp.ge.s32 	%p114, %r56, %r113;
	@%p114 bra 	$L__BB14_237;
	cvt.u64.u16 	%rd1989, %rs876;
	shl.b64 	%rd1990, %rd1989, 40;
	and.b64  	%rd1991, %rd1990, 280375465082880;
	cvt.u64.u16 	%rd1992, %rs875;
	shl.b64 	%rd1993, %rd1992, 32;
	and.b64  	%rd1994, %rd1993, 1095216660480;
	or.b64  	%rd1995, %rd1994, %rd1991;
	cvt.u32.u16 	%r1232, %rs877;
	and.b32  	%r1233, %r1232, 255;
	mul.wide.u32 	%rd1996, %r1233, 16777216;
	cvt.u32.u16 	%r1234, %rs879;
	and.b32  	%r1235, %r1234, 255;
	mul.wide.u32 	%rd1997, %r1235, 256;
	cvt.u64.u16 	%rd1998, %rs880;
	and.b64  	%rd1999, %rd1998, 255;
	or.b64  	%rd2000, %rd1997, %rd1999;
	or.b64  	%rd2001, %rd1996, %rd2000;
	cvt.u32.u16 	%r1236, %rs878;
	and.b32  	%r1237, %r1236, 255;
	mul.wide.u32 	%rd2002, %r1237, 65536;
	or.b64  	%rd2003, %rd2001, %rd2002;
	or.b64  	%rd2004, %rd1995, %rd2003;
	cvt.u64.u16 	%rd2005, %rs874;
	shl.b64 	%rd2006, %rd2005, 56;
	cvt.u64.u16 	%rd2007, %rs873;
	shl.b64 	%rd2008, %rd2007, 48;
	and.b64  	%rd2009, %rd2008, 71776119061217280;
	or.b64  	%rd2010, %rd2009, %rd2006;
	or.b64  	%rd2011, %rd2010, %rd2004;
	shr.u64 	%rd2012, %rd2004, 32;
	shr.u64 	%rd2013, %rd2004, 40;
	shr.u64 	%rd2014, %rd2011, 48;
	shr.u64 	%rd2015, %rd2011, 56;
	st.global.u8 	[%rd228+512], %rs880;
	st.global.u8 	[%rd228+513], %rs879;
	st.global.u8 	[%rd228+514], %rs878;
	st.global.u8 	[%rd228+515], %rs877;
	st.global.u8 	[%rd228+516], %rd2012;
	st.global.u8 	[%rd228+517], %rd2013;
	st.global.u8 	[%rd228+518], %rd2014;
	st.global.u8 	[%rd228+519], %rd2015;
$L__BB14_237:
	setp.ge.s32 	%p115, %r57, %r113;
	@%p115 bra 	$L__BB14_239;
	cvt.u64.u16 	%rd2016, %rs884;
	shl.b64 	%rd2017, %rd2016, 40;
	and.b64  	%rd2018, %rd2017, 280375465082880;
	cvt.u64.u16 	%rd2019, %rs883;
	shl.b64 	%rd2020, %rd2019, 32;
	and.b64  	%rd2021, %rd2020, 1095216660480;
	or.b64  	%rd2022, %rd2021, %rd2018;
	cvt.u32.u16 	%r1238, %rs885;
	and.b32  	%r1239, %r1238, 255;
	mul.wide.u32 	%rd2023, %r1239, 16777216;
	cvt.u32.u16 	%r1240, %rs887;
	and.b32  	%r1241, %r1240, 255;
	mul.wide.u32 	%rd2024, %r1241, 256;
	cvt.u64.u16 	%rd2025, %rs888;
	and.b64  	%rd2026, %rd2025, 255;
	or.b64  	%rd2027, %rd2024, %rd2026;
	or.b64  	%rd2028, %rd2023, %rd2027;
	cvt.u32.u16 	%r1242, %rs886;
	and.b32  	%r1243, %r1242, 255;
	mul.wide.u32 	%rd2029, %r1243, 65536;
	or.b64  	%rd2030, %rd2028, %rd2029;
	or.b64  	%rd2031, %rd2022, %rd2030;
	cvt.u64.u16 	%rd2032, %rs882;
	shl.b64 	%rd2033, %rd2032, 56;
	cvt.u64.u16 	%rd2034, %rs881;
	shl.b64 	%rd2035, %rd2034, 48;
	and.b64  	%rd2036, %rd2035, 71776119061217280;
	or.b64  	%rd2037, %rd2036, %rd2033;
	or.b64  	%rd2038, %rd2037, %rd2031;
	shr.u64 	%rd2039, %rd2031, 32;
	shr.u64 	%rd2040, %rd2031, 40;
	shr.u64 	%rd2041, %rd2038, 48;
	shr.u64 	%rd2042, %rd2038, 56;
	st.global.u8 	[%rd228+768], %rs888;
	st.global.u8 	[%rd228+769], %rs887;
	st.global.u8 	[%rd228+770], %rs886;
	st.global.u8 	[%rd228+771], %rs885;
	st.global.u8 	[%rd228+772], %rd2039;
	st.global.u8 	[%rd228+773], %rd2040;
	st.global.u8 	[%rd228+774], %rd2041;
	st.global.u8 	[%rd228+775], %rd2042;
$L__BB14_239:
	setp.ge.s32 	%p116, %r58, %r113;
	@%p116 bra 	$L__BB14_241;
	cvt.u64.u16 	%rd2043, %rs892;
	shl.b64 	%rd2044, %rd2043, 40;
	and.b64  	%rd2045, %rd2044, 280375465082880;
	cvt.u64.u16 	%rd2046, %rs891;
	shl.b64 	%rd2047, %rd2046, 32;
	and.b64  	%rd2048, %rd2047, 1095216660480;
	or.b64  	%rd2049, %rd2048, %rd2045;
	cvt.u32.u16 	%r1244, %rs893;
	and.b32  	%r1245, %r1244, 255;
	mul.wide.u32 	%rd2050, %r1245, 16777216;
	cvt.u32.u16 	%r1246, %rs895;
	and.b32  	%r1247, %r1246, 255;
	mul.wide.u32 	%rd2051, %r1247, 256;
	cvt.u64.u16 	%rd2052, %rs896;
	and.b64  	%rd2053, %rd2052, 255;
	or.b64  	%rd2054, %rd2051, %rd2053;
	or.b64  	%rd2055, %rd2050, %rd2054;
	cvt.u32.u16 	%r1248, %rs894;
	and.b32  	%r1249, %r1248, 255;
	mul.wide.u32 	%rd2056, %r1249, 65536;
	or.b64  	%rd2057, %rd2055, %rd2056;
	or.b64  	%rd2058, %rd2049, %rd2057;
	cvt.u64.u16 	%rd2059, %rs890;
	shl.b64 	%rd2060, %rd2059, 56;
	cvt.u64.u16 	%rd2061, %rs889;
	shl.b64 	%rd2062, %rd2061, 48;
	and.b64  	%rd2063, %rd2062, 71776119061217280;
	or.b64  	%rd2064, %rd2063, %rd2060;
	or.b64  	%rd2065, %rd2064, %rd2058;
	shr.u64 	%rd2066, %rd2058, 32;
	shr.u64 	%rd2067, %rd2058, 40;
	shr.u64 	%rd2068, %rd2065, 48;
	shr.u64 	%rd2069, %rd2065, 56;
	st.global.u8 	[%rd228+1024], %rs896;
	st.global.u8 	[%rd228+1025], %rs895;
	st.global.u8 	[%rd228+1026], %rs894;
	st.global.u8 	[%rd228+1027], %rs893;
	st.global.u8 	[%rd228+1028], %rd2066;
	st.global.u8 	[%rd228+1029], %rd2067;
	st.global.u8 	[%rd228+1030], %rd2068;
	st.global.u8 	[%rd228+1031], %rd2069;
$L__BB14_241:
	setp.ge.s32 	%p117, %r59, %r113;
	@%p117 bra 	$L__BB14_243;
	cvt.u64.u16 	%rd2070, %rs900;
	shl.b64 	%rd2071, %rd2070, 40;
	and.b64  	%rd2072, %rd2071, 280375465082880;
	cvt.u64.u16 	%rd2073, %rs899;
	shl.b64 	%rd2074, %rd2073, 32;
	and.b64  	%rd2075, %rd2074, 1095216660480;
	or.b64  	%rd2076, %rd2075, %rd2072;
	cvt.u32.u16 	%r1250, %rs901;
	and.b32  	%r1251, %r1250, 255;
	mul.wide.u32 	%rd2077, %r1251, 16777216;
	cvt.u32.u16 	%r1252, %rs903;
	and.b32  	%r1253, %r1252, 255;
	mul.wide.u32 	%rd2078, %r1253, 256;
	cvt.u64.u16 	%rd2079, %rs904;
	and.b64  	%rd2080, %rd2079, 255;
	or.b64  	%rd2081, %rd2078, %rd2080;
	or.b64  	%rd2082, %rd2077, %rd2081;
	cvt.u32.u16 	%r1254, %rs902;
	and.b32  	%r1255, %r1254, 255;
	mul.wide.u32 	%rd2083, %r1255, 65536;
	or.b64  	%rd2084, %rd2082, %rd2083;
	or.b64  	%rd2085, %rd2076, %rd2084;
	cvt.u64.u16 	%rd2086, %rs898;
	shl.b64 	%rd2087, %rd2086, 56;
	cvt.u64.u16 	%rd2088, %rs897;
	shl.b64 	%rd2089, %rd2088, 48;
	and.b64  	%rd2090, %rd2089, 71776119061217280;
	or.b64  	%rd2091, %rd2090, %rd2087;
	or.b64  	%rd2092, %rd2091, %rd2085;
	shr.u64 	%rd2093, %rd2085, 32;
	shr.u64 	%rd2094, %rd2085, 40;
	shr.u64 	%rd2095, %rd2092, 48;
	shr.u64 	%rd2096, %rd2092, 56;
	st.global.u8 	[%rd228+1280], %rs904;
	st.global.u8 	[%rd228+1281], %rs903;
	st.global.u8 	[%rd228+1282], %rs902;
	st.global.u8 	[%rd228+1283], %rs901;
	st.global.u8 	[%rd228+1284], %rd2093;
	st.global.u8 	[%rd228+1285], %rd2094;
	st.global.u8 	[%rd228+1286], %rd2095;
	st.global.u8 	[%rd228+1287], %rd2096;
$L__BB14_243:
	setp.ge.s32 	%p118, %r60, %r113;
	@%p118 bra 	$L__BB14_245;
	cvt.u64.u16 	%rd2097, %rs908;
	shl.b64 	%rd2098, %rd2097, 40;
	and.b64  	%rd2099, %rd2098, 280375465082880;
	cvt.u64.u16 	%rd2100, %rs907;
	shl.b64 	%rd2101, %rd2100, 32;
	and.b64  	%rd2102, %rd2101, 1095216660480;
	or.b64  	%rd2103, %rd2102, %rd2099;
	cvt.u32.u16 	%r1256, %rs909;
	and.b32  	%r1257, %r1256, 255;
	mul.wide.u32 	%rd2104, %r1257, 16777216;
	cvt.u32.u16 	%r1258, %rs911;
	and.b32  	%r1259, %r1258, 255;
	mul.wide.u32 	%rd2105, %r1259, 256;
	cvt.u64.u16 	%rd2106, %rs912;
	and.b64  	%rd2107, %rd2106, 255;
	or.b64  	%rd2108, %rd2105, %rd2107;
	or.b64  	%rd2109, %rd2104, %rd2108;
	cvt.u32.u16 	%r1260, %rs910;
	and.b32  	%r1261, %r1260, 255;
	mul.wide.u32 	%rd2110, %r1261, 65536;
	or.b64  	%rd2111, %rd2109, %rd2110;
	or.b64  	%rd2112, %rd2103, %rd2111;
	cvt.u64.u16 	%rd2113, %rs906;
	shl.b64 	%rd2114, %rd2113, 56;
	cvt.u64.u16 	%rd2115, %rs905;
	shl.b64 	%rd2116, %rd2115, 48;
	and.b64  	%rd2117, %rd2116, 71776119061217280;
	or.b64  	%rd2118, %rd2117, %rd2114;
	or.b64  	%rd2119, %rd2118, %rd2112;
	shr.u64 	%rd2120, %rd2112, 32;
	shr.u64 	%rd2121, %rd2112, 40;
	shr.u64 	%rd2122, %rd2119, 48;
	shr.u64 	%rd2123, %rd2119, 56;
	st.global.u8 	[%rd228+1536], %rs912;
	st.global.u8 	[%rd228+1537], %rs911;
	st.global.u8 	[%rd228+1538], %rs910;
	st.global.u8 	[%rd228+1539], %rs909;
	st.global.u8 	[%rd228+1540], %rd2120;
	st.global.u8 	[%rd228+1541], %rd2121;
	st.global.u8 	[%rd228+1542], %rd2122;
	st.global.u8 	[%rd228+1543], %rd2123;
$L__BB14_245:
	setp.ge.s32 	%p119, %r61, %r113;
	@%p119 bra 	$L__BB14_247;
	cvt.u64.u16 	%rd2124, %rs916;
	shl.b64 	%rd2125, %rd2124, 40;
	and.b64  	%rd2126, %rd2125, 280375465082880;
	cvt.u64.u16 	%rd2127, %rs915;
	shl.b64 	%rd2128, %rd2127, 32;
	and.b64  	%rd2129, %rd2128, 1095216660480;
	or.b64  	%rd2130, %rd2129, %rd2126;
	cvt.u32.u16 	%r1262, %rs917;
	and.b32  	%r1263, %r1262, 255;
	mul.wide.u32 	%rd2131, %r1263, 16777216;
	cvt.u32.u16 	%r1264, %rs919;
	and.b32  	%r1265, %r1264, 255;
	mul.wide.u32 	%rd2132, %r1265, 256;
	cvt.u64.u16 	%rd2133, %rs920;
	and.b64  	%rd2134, %rd2133, 255;
	or.b64  	%rd2135, %rd2132, %rd2134;
	or.b64  	%rd2136, %rd2131, %rd2135;
	cvt.u32.u16 	%r1266, %rs918;
	and.b32  	%r1267, %r1266, 255;
	mul.wide.u32 	%rd2137, %r1267, 65536;
	or.b64  	%rd2138, %rd2136, %rd2137;
	or.b64  	%rd2139, %rd2130, %rd2138;
	cvt.u64.u16 	%rd2140, %rs914;
	shl.b64 	%rd2141, %rd2140, 56;
	cvt.u64.u16 	%rd2142, %rs913;
	shl.b64 	%rd2143, %rd2142, 48;
	and.b64  	%rd2144, %rd2143, 71776119061217280;
	or.b64  	%rd2145, %rd2144, %rd2141;
	or.b64  	%rd2146, %rd2145, %rd2139;
	shr.u64 	%rd2147, %rd2139, 32;
	shr.u64 	%rd2148, %rd2139, 40;
	shr.u64 	%rd2149, %rd2146, 48;
	shr.u64 	%rd2150, %rd2146, 56;
	st.global.u8 	[%rd228+1792], %rs920;
	st.global.u8 	[%rd228+1793], %rs919;
	st.global.u8 	[%rd228+1794], %rs918;
	st.global.u8 	[%rd228+1795], %rs917;
	st.global.u8 	[%rd228+1796], %rd2147;
	st.global.u8 	[%rd228+1797], %rd2148;
	st.global.u8 	[%rd228+1798], %rd2149;
	st.global.u8 	[%rd228+1799], %rd2150;
$L__BB14_247:
	ret;

}
	// .globl	_ZN3cub18CUB_300001_SM_10006detail10merge_sort30DeviceMergeSortPartitionKernelIP4KeyTmN4cuda3std3__44lessIS4_EES4_EEvbT_PT2_T0_SE_PSE_T1_SE_i
.visible .entry _ZN3cub18CUB_300001_SM_10006detail10merge_sort30DeviceMergeSortPartitionKernelIP4KeyTmN4cuda3std3__44lessIS4_EES4_EEvbT_PT2_T0_SE_PSE_T1_SE_i(
	.param .u8 _ZN3cub18CUB_300001_SM_10006detail10merge_sort30DeviceMergeSortPartitionKernelIP4KeyTmN4cuda3std3__44lessIS4_EES4_EEvbT_PT2_T0_SE_PSE_T1_SE_i_param_0,
	.param .u64 .ptr .align 1 _ZN3cub18CUB_300001_SM_10006detail10merge_sort30DeviceMergeSortPartitionKernelIP4KeyTmN4cuda3std3__44lessIS4_EES4_EEvbT_PT2_T0_SE_PSE_T1_SE_i_param_1,
	.param .u64 .ptr .align 1 _ZN3cub18CUB_300001_SM_10006detail10merge_sort30DeviceMergeSortPartitionKernelIP4KeyTmN4cuda3std3__44lessIS4_EES4_EEvbT_PT2_T0_SE_PSE_T1_SE_i_param_2,
	.param .u64 _ZN3cub18CUB_300001_SM_10006detail10merge_sort30DeviceMergeSortPartitionKernelIP4KeyTmN4cuda3std3__44lessIS4_EES4_EEvbT_PT2_T0_SE_PSE_T1_SE_i_param_3,
	.param .u64 _ZN3cub18CUB_300001_SM_10006detail10merge_sort30DeviceMergeSortPartitionKernelIP4KeyTmN4cuda3std3__44lessIS4_EES4_EEvbT_PT2_T0_SE_PSE_T1_SE_i_param_4,
	.param .u64 .ptr .align 1 _ZN3cub18CUB_300001_SM_10006detail10merge_sort30DeviceMergeSortPartitionKernelIP4KeyTmN4cuda3std3__44lessIS4_EES4_EEvbT_PT2_T0_SE_PSE_T1_SE_i_param_5,
	.param .align 1 .b8 _ZN3cub18CUB_300001_SM_10006detail10merge_sort30DeviceMergeSortPartitionKernelIP4KeyTmN4cuda3std3__44lessIS4_EES4_EEvbT_PT2_T0_SE_PSE_T1_SE_i_param_6[1],
	.param .u64 _ZN3cub18CUB_300001_SM_10006detail10merge_sort30DeviceMergeSortPartitionKernelIP4KeyTmN4cuda3std3__44lessIS4_EES4_EEvbT_PT2_T0_SE_PSE_T1_SE_i_param_7,
	.param .u32 _ZN3cub18CUB_300001_SM_10006detail10merge_sort30DeviceMergeSortPartitionKernelIP4KeyTmN4cuda3std3__44lessIS4_EES4_EEvbT_PT2_T0_SE_PSE_T1_SE_i_param_8
)
{
	.reg .pred 	%p<10>;
	.reg .b16 	%rs<2>;
	.reg .b32 	%r<18>;
	.reg .b64 	%rd<163>;

	ld.param.s8 	%rs1, [_ZN3cub18CUB_300001_SM_10006detail10merge_sort30DeviceMergeSortPartitionKernelIP4KeyTmN4cuda3std3__44lessIS4_EES4_EEvbT_PT2_T0_SE_PSE_T1_SE_i_param_0];
	ld.param.u64 	%rd26, [_ZN3cub18CUB_300001_SM_10006detail10merge_sort30DeviceMergeSortPartitionKernelIP4KeyTmN4cuda3std3__44lessIS4_EES4_EEvbT_PT2_T0_SE_PSE_T1_SE_i_param_3];
	ld.param.u64 	%rd27, [_ZN3cub18CUB_300001_SM_10006detail10merge_sort30DeviceMergeSortPartitionKernelIP4KeyTmN4cuda3std3__44lessIS4_EES4_EEvbT_PT2_T0_SE_PSE_T1_SE_i_param_4];
	ld.param.u64 	%rd29, [_ZN3cub18CUB_300001_SM_10006detail10merge_sort30DeviceMergeSortPartitionKernelIP4KeyTmN4cuda3std3__44lessIS4_EES4_EEvbT_PT2_T0_SE_PSE_T1_SE_i_param_5];
	ld.param.u64 	%rd28, [_ZN3cub18CUB_300001_SM_10006detail10merge_sort30DeviceMergeSortPartitionKernelIP4KeyTmN4cuda3std3__44lessIS4_EES4_EEvbT_PT2_T0_SE_PSE_T1_SE_i_param_7];
	ld.param.u32 	%r1, [_ZN3cub18CUB_300001_SM_10006detail10merge_sort30DeviceMergeSortPartitionKernelIP4KeyTmN4cuda3std3__44lessIS4_EES4_EEvbT_PT2_T0_SE_PSE_T1_SE_i_param_8];
	cvta.to.global.u64 	%rd1, %rd29;
	mov.u32 	%r2, %ntid.x;
	mov.u32 	%r3, %ctaid.x;
	mov.u32 	%r4, %tid.x;
	mad.lo.s32 	%r5, %r2, %r3, %r4;
	cvt.u64.u32 	%rd2, %r5;
	setp.le.u64 	%p1, %rd27, %rd2;
	@%p1 bra 	$L__BB15_11;
	shr.u64 	%rd30, %rd28, 1;
	add.s64 	%rd3, %rd28, 4294967295;
	neg.s64 	%rd31, %rd28;
	and.b64  	%rd32, %rd31, %rd2;
	cvt.s64.s32 	%rd4, %r1;
	mul.lo.s64 	%rd33, %rd32, %rd4;
	mul.lo.s64 	%rd34, %rd30, %rd4;
	min.u64 	%rd5, %rd33, %rd26;
	not.b64 	%rd35, %rd33;
	min.u64 	%rd36, %rd34, %rd35;
	add.s64 	%rd37, %rd36, %rd33;
	min.u64 	%rd6, %rd37, %rd26;
	not.b64 	%rd38, %rd6;
	min.u64 	%rd39, %rd34, %rd38;
	add.s64 	%rd40, %rd39, %rd6;
	min.u64 	%rd7, %rd40, %rd26;
	// begin inline asm
	griddepcontrol.wait;
	// end inline asm
	add.s64 	%rd41, %rd2, 1;
	setp.ne.s64 	%p2, %rd41, %rd27;
	@%p2 bra 	$L__BB15_3;
	shl.b64 	%rd154, %rd2, 3;
	add.s64 	%rd155, %rd1, %rd154;
	st.global.u64 	[%rd155], %rd6;
	bra.uni 	$L__BB15_11;
$L__BB15_3:
	sub.s64 	%rd42, %rd7, %rd5;
	and.b64  	%rd43, %rd3, %rd2;
	mul.lo.s64 	%rd44, %rd43, %rd4;
	min.u64 	%rd8, %rd44, %rd42;
	setp.eq.s16 	%p3, %rs1, 0;
	@%p3 bra 	$L__BB15_7;
	sub.s64 	%rd45, %rd6, %rd5;
	sub.s64 	%rd46, %rd7, %rd6;
	max.u64 	%rd47, %rd8, %rd46;
	sub.s64 	%rd162, %rd47, %rd46;
	min.u64 	%rd158, %rd45, %rd8;
	setp.ge.u64 	%p4, %rd162, %rd158;
	@%p4 bra 	$L__BB15_10;
	add.s64 	%rd11, %rd8, %rd6;
$L__BB15_6:
	ld.param.u64 	%rd156, [_ZN3cub18CUB_300001_SM_10006detail10merge_sort30DeviceMergeSortPartitionKernelIP4KeyTmN4cuda3std3__44lessIS4_EES4_EEvbT_PT2_T0_SE_PSE_T1_SE_i_param_1];
	sub.s64 	%rd48, %rd158, %rd162;
	shr.u64 	%rd49, %rd48, 1;
	add.s64 	%rd50, %rd49, %rd162;
	add.s64 	%rd51, %rd50, %rd5;
	cvta.to.global.u64 	%rd52, %rd156;
	shl.b64 	%rd53, %rd51, 3;
	add.s64 	%rd54, %rd52, %rd53;
	ld.global.u8 	%rd55, [%rd54];
	ld.global.u8 	%r6, [%rd54+1];
	ld.global.u8 	%r7, [%rd54+2];
	ld.global.u8 	%r8, [%rd54+3];
	ld.global.u8 	%rd56, [%rd54+4];
	ld.global.u8 	%rd57, [%rd54+5];
	ld.global.u8 	%rd58, [%rd54+6];
	not.b64 	%rd59, %rd50;
	add.s64 	%rd60, %rd11, %rd59;
	shl.b64 	%rd61, %rd60, 3;
	add.s64 	%rd62, %rd52, %rd61;
	ld.global.u8 	%rd63, [%rd62];
	ld.global.u8 	%r9, [%rd62+1];
	ld.global.u8 	%r10, [%rd62+2];
	ld.global.u8 	%r11, [%rd62+3];
	ld.global.u8 	%rd64, [%rd62+4];
	ld.global.u8 	%rd65, [%rd62+5];
	ld.global.u8 	%rd66, [%rd62+6];
	ld.global.u8 	%rd67, [%rd62+7];
	shl.b64 	%rd68, %rd67, 56;
	shl.b64 	%rd69, %rd66, 48;
	shl.b64 	%rd70, %rd65, 40;
	shl.b64 	%rd71, %rd64, 32;
	mul.wide.u32 	%rd72, %r11, 16777216;
	mul.wide.u32 	%rd73, %r10, 65536;
	mul.wide.u32 	%rd74, %r9, 256;
	or.b64  	%rd75, %rd74, %rd63;
	or.b64  	%rd76, %rd75, %rd73;
	or.b64  	%rd77, %rd76, %rd72;
	or.b64  	%rd78, %rd77, %rd71;
	or.b64  	%rd79, %rd78, %rd70;
	or.b64  	%rd80, %rd79, %rd69;
	or.b64  	%rd81, %rd80, %rd68;
	ld.global.u8 	%rd82, [%rd54+7];
	shl.b64 	%rd83, %rd82, 56;
	shl.b64 	%rd84, %rd58, 48;
	shl.b64 	%rd85, %rd57, 40;
	shl.b64 	%rd86, %rd56, 32;
	mul.wide.u32 	%rd87, %r8, 16777216;
	mul.wide.u32 	%rd88, %r7, 65536;
	mul.wide.u32 	%rd89, %r6, 256;
	or.b64  	%rd90, %rd89, %rd55;
	or.b64  	%rd91, %rd90, %rd88;
	or.b64  	%rd92, %rd91, %rd87;
	or.b64  	%rd93, %rd92, %rd86;
	or.b64  	%rd94, %rd93, %rd85;
	or.b64  	%rd95, %rd94, %rd84;
	or.b64  	%rd96, %rd95, %rd83;
	setp.lt.s64 	%p5, %rd81, %rd96;
	add.s64 	%rd97, %rd50, 1;
	selp.b64 	%rd162, %rd162, %rd97, %p5;
	selp.b64 	%rd158, %rd50, %rd158, %p5;
	setp.lt.u64 	%p6, %rd162, %rd158;
	@%p6 bra 	$L__BB15_6;
	bra.uni 	$L__BB15_10;
$L__BB15_7:
	sub.s64 	%rd98, %rd6, %rd5;
	sub.s64 	%rd99, %rd7, %rd6;
	max.u64 	%rd100, %rd8, %rd99;
	sub.s64 	%rd162, %rd100, %rd99;
	min.u64 	%rd160, %rd98, %rd8;
	setp.ge.u64 	%p7, %rd162, %rd160;
	@%p7 bra 	$L__BB15_10;
	add.s64 	%rd18, %rd8, %rd6;
$L__BB15_9:
	ld.param.u64 	%rd157, [_ZN3cub18CUB_300001_SM_10006detail10merge_sort30DeviceMergeSortPartitionKernelIP4KeyTmN4cuda3std3__44lessIS4_EES4_EEvbT_PT2_T0_SE_PSE_T1_SE_i_param_2];
	sub.s64 	%rd101, %rd160, %rd162;
	shr.u64 	%rd102, %rd101, 1;
	add.s64 	%rd103, %rd102, %rd162;
	add.s64 	%rd104, %rd103, %rd5;
	cvta.to.global.u64 	%rd105, %rd157;
	shl.b64 	%rd106, %rd104, 3;
	add.s64 	%rd107, %rd105, %rd106;
	ld.global.u8 	%rd108, [%rd107];
	ld.global.u8 	%r12, [%rd107+1];
	ld.global.u8 	%r13, [%rd107+2];
	ld.global.u8 	%r14, [%rd107+3];
	ld.global.u8 	%rd109, [%rd107+4];
	ld.global.u8 	%rd110, [%rd107+5];
	ld.global.u8 	%rd111, [%rd107+6];
	not.b64 	%rd112, %rd103;
	add.s64 	%rd113, %rd18, %rd112;
	shl.b64 	%rd114, %rd113, 3;
	add.s64 	%rd115, %rd105, %rd114;
	ld.global.u8 	%rd116, [%rd115];
	ld.global.u8 	%r15, [%rd115+1];
	ld.global.u8 	%r16, [%rd115+2];
	ld.global.u8 	%r17, [%rd115+3];
	ld.global.u8 	%rd117, [%rd115+4];
	ld.global.u8 	%rd118, [%rd115+5];
	ld.global.u8 	%rd119, [%rd115+6];
	ld.global.u8 	%rd120, [%rd115+7];
	shl.b64 	%rd121, %rd120, 56;
	shl.b64 	%rd122, %rd119, 48;
	shl.b64 	%rd123, %rd118, 40;
	shl.b64 	%rd124, %rd117, 32;
	mul.wide.u32 	%rd125, %r17, 16777216;
	mul.wide.u32 	%rd126, %r16, 65536;
	mul.wide.u32 	%rd127, %r15, 256;
	or.b64  	%rd128, %rd127, %rd116;
	or.b64  	%rd129, %rd128, %rd126;
	or.b64  	%rd130, %rd129, %rd125;
	or.b64  	%rd131, %rd130, %rd124;
	or.b64  	%rd132, %rd131, %rd123;
	or.b64  	%rd133, %rd132, %rd122;
	or.b64  	%rd134, %rd133, %rd121;
	ld.global.u8 	%rd135, [%rd107+7];
	shl.b64 	%rd136, %rd135, 56;
	shl.b64 	%rd137, %rd111, 48;
	shl.b64 	%rd138, %rd110, 40;
	shl.b64 	%rd139, %rd109, 32;
	mul.wide.u32 	%rd140, %r14, 16777216;
	mul.wide.u32 	%rd141, %r13, 65536;
	mul.wide.u32 	%rd142, %r12, 256;
	or.b64  	%rd143, %rd142, %rd108;
	or.b64  	%rd144, %rd143, %rd141;
	or.b64  	%rd145, %rd144, %rd140;
	or.b64  	%rd146, %rd145, %rd139;
	or.b64  	%rd147, %rd146, %rd138;
	or.b64  	%rd148, %rd147, %rd137;
	or.b64  	%rd149, %rd148, %rd136;
	setp.lt.s64 	%p8, %rd134, %rd149;
	add.s64 	%rd150, %rd103, 1;
	selp.b64 	%rd162, %rd162, %rd150, %p8;
	selp.b64 	%rd160, %rd103, %rd160, %p8;
	setp.lt.u64 	%p9, %rd162, %rd160;
	@%p9 bra 	$L__BB15_9;
$L__BB15_10:
	add.s64 	%rd151, %rd162, %rd5;
	shl.b64 	%rd152, %rd2, 3;
	add.s64 	%rd153, %rd1, %rd152;
	st.global.u64 	[%rd153], %rd151;
$L__BB15_11:
	ret;

}
	// .globl	_ZN3cub18CUB_300001_SM_10006detail10merge_sort26DeviceMergeSortMergeKernelINS2_10policy_hubIP4KeyTE9Policy600ES6_PNS0_8NullTypeES6_SA_mN4cuda3std3__44lessIS5_EES5_S9_EEvbT2_T3_T4_PT6_PT7_T5_PSI_SI_NS1_7vsmem_tE
.visible .entry _ZN3cub18CUB_300001_SM_10006detail10merge_sort26DeviceMergeSortMergeKernelINS2_10policy_hubIP4KeyTE9Policy600ES6_PNS0_8NullTypeES6_SA_mN4cuda3std3__44lessIS5_EES5_S9_EEvbT2_T3_T4_PT6_PT7_T5_PSI_SI_NS1_7vsmem_tE(
	.param .u8 _ZN3cub18CUB_300001_SM_10006detail10merge_sort26DeviceMergeSortMergeKernelINS2_10policy_hubIP4KeyTE9Policy600ES6_PNS0_8NullTypeES6_SA_mN4cuda3std3__44lessIS5_EES5_S9_EEvbT2_T3_T4_PT6_PT7_T5_PSI_SI_NS1_7vsmem_tE_param_0,
	.param .u64 .ptr .align 1 _ZN3cub18CUB_300001_SM_10006detail10merge_sort26DeviceMergeSortMergeKernelINS2_10policy_hubIP4KeyTE9Policy600ES6_PNS0_8NullTypeES6_SA_mN4cuda3std3__44lessIS5_EES5_S9_EEvbT2_T3_T4_PT6_PT7_T5_PSI_SI_NS1_7vsmem_tE_param_1,
	.param .u64 .ptr .align 1 _ZN3cub18CUB_300001_SM_10006detail10merge_sort26DeviceMergeSortMergeKernelINS2_10policy_hubIP4KeyTE9Policy600ES6_PNS0_8NullTypeES6_SA_mN4cuda3std3__44lessIS5_EES5_S9_EEvbT2_T3_T4_PT6_PT7_T5_PSI_SI_NS1_7vsmem_tE_param_2,
	.param .u64 _ZN3cub18CUB_300001_SM_10006detail10merge_sort26DeviceMergeSortMergeKernelINS2_10policy_hubIP4KeyTE9Policy600ES6_PNS0_8NullTypeES6_SA_mN4cuda3std3__44lessIS5_EES5_S9_EEvbT2_T3_T4_PT6_PT7_T5_PSI_SI_NS1_7vsmem_tE_param_3,
	.param .u64 .ptr .align 1 _ZN3cub18CUB_300001_SM_10006detail10merge_sort26DeviceMergeSortMergeKernelINS2_10policy_hubIP4KeyTE9Policy600ES6_PNS0_8NullTypeES6_SA_mN4cuda3std3__44lessIS5_EES5_S9_EEvbT2_T3_T4_PT6_PT7_T5_PSI_SI_NS1_7vsmem_tE_param_4,
	.param .u64 .ptr .align 1 _ZN3cub18CUB_300001_SM_10006detail10merge_sort26DeviceMergeSortMergeKernelINS2_10policy_hubIP4KeyTE9Policy600ES6_PNS0_8NullTypeES6_SA_mN4cuda3std3__44lessIS5_EES5_S9_EEvbT2_T3_T4_PT6_PT7_T5_PSI_SI_NS1_7vsmem_tE_param_5,
	.param .align 1 .b8 _ZN3cub18CUB_300001_SM_10006detail10merge_sort26DeviceMergeSortMergeKernelINS2_10policy_hubIP4KeyTE9Policy600ES6_PNS0_8NullTypeES6_SA_mN4cuda3std3__44lessIS5_EES5_S9_EEvbT2_T3_T4_PT6_PT7_T5_PSI_SI_NS1_7vsmem_tE_param_6[1],
	.param .u64 .ptr .align 1 _ZN3cub18CUB_300001_SM_10006detail10merge_sort26DeviceMergeSortMergeKernelINS2_10policy_hubIP4KeyTE9Policy600ES6_PNS0_8NullTypeES6_SA_mN4cuda3std3__44lessIS5_EES5_S9_EEvbT2_T3_T4_PT6_PT7_T5_PSI_SI_NS1_7vsmem_tE_param_7,
	.param .u64 _ZN3cub18CUB_300001_SM_10006detail10merge_sort26DeviceMergeSortMergeKernelINS2_10policy_hubIP4KeyTE9Policy600ES6_PNS0_8NullTypeES6_SA_mN4cuda3std3__44lessIS5_EES5_S9_EEvbT2_T3_T4_PT6_PT7_T5_PSI_SI_NS1_7vsmem_tE_param_8,
	.param .align 8 .b8 _ZN3cub18CUB_300001_SM_10006detail10merge_sort26DeviceMergeSortMergeKernelINS2_10policy_hubIP4KeyTE9Policy600ES6_PNS0_8NullTypeES6_SA_mN4cuda3std3__44lessIS5_EES5_S9_EEvbT2_T3_T4_PT6_PT7_T5_PSI_SI_NS1_7vsmem_tE_param_9[8]
)
.maxntid 256
{
	.reg .pred 	%p<210>;
	.reg .b16 	%rs<2198>;
	.reg .b32 	%r<2010>;
	.reg .b64 	%rd<929>;
	// demoted variable
	.shared .align 16 .b8 _ZZN3cub18CUB_300001_SM_10006detail10merge_sort26DeviceMergeSortMergeKernelINS2_10policy_hubIP4KeyTE9Policy600ES6_PNS0_8NullTypeES6_SA_mN4cuda3std3__44lessIS5_EES5_S9_EEvbT2_T3_T4_PT6_PT7_T5_PSI_SI_NS1_7vsmem_tEE19static_temp_storage[16912];
	ld.param.u64 	%rd24, [_ZN3cub18CUB_300001_SM_10006detail10merge_sort26DeviceMergeSortMergeKernelINS2_10policy_hubIP4KeyTE9Policy600ES6_PNS0_8NullTypeES6_SA_mN4cuda3std3__44lessIS5_EES5_S9_EEvbT2_T3_T4_PT6_PT7_T5_PSI_SI_NS1_7vsmem_tE_param_1];
	ld.param.u64 	%rd25, [_ZN3cub18CUB_300001_SM_10006detail10merge_sort26DeviceMergeSortMergeKernelINS2_10policy_hubIP4KeyTE9Policy600ES6_PNS0_8NullTypeES6_SA_mN4cuda3std3__44lessIS5_EES5_S9_EEvbT2_T3_T4_PT6_PT7_T5_PSI_SI_NS1_7vsmem_tE_param_3];
	ld.param.u64 	%rd26, [_ZN3cub18CUB_300001_SM_10006detail10merge_sort26DeviceMergeSortMergeKernelINS2_10policy_hubIP4KeyTE9Policy600ES6_PNS0_8NullTypeES6_SA_mN4cuda3std3__44lessIS5_EES5_S9_EEvbT2_T3_T4_PT6_PT7_T5_PSI_SI_NS1_7vsmem_tE_param_4];
	ld.param.u64 	%rd28, [_ZN3cub18CUB_300001_SM_10006detail10merge_sort26DeviceMergeSortMergeKernelINS2_10policy_hubIP4KeyTE9Policy600ES6_PNS0_8NullTypeES6_SA_mN4cuda3std3__44lessIS5_EES5_S9_EEvbT2_T3_T4_PT6_PT7_T5_PSI_SI_NS1_7vsmem_tE_param_7];
	ld.param.u64 	%rd27, [_ZN3cub18CUB_300001_SM_10006detail10merge_sort26DeviceMergeSortMergeKernelINS2_10policy_hubIP4KeyTE9Policy600ES6_PNS0_8NullTypeES6_SA_mN4cuda3std3__44lessIS5_EES5_S9_EEvbT2_T3_T4_PT6_PT7_T5_PSI_SI_NS1_7vsmem_tE_param_8];
	cvta.to.global.u64 	%rd1, %rd26;
	cvta.to.global.u64 	%rd2, %rd24;
	cvta.to.global.u64 	%rd3, %rd28;
	mov.u32 	%r86, %ctaid.x;
	mov.u32 	%r87, %nctaid.x;
	cvt.u64.u32 	%rd4, %r86;
	mov.u32 	%r1, %tid.x;
	add.s32 	%r88, %r87, -1;
	setp.ge.u32 	%p33, %r86, %r88;
	@%p33 bra 	$L__BB16_100;
	ld.param.s8 	%rs1620, [_ZN3cub18CUB_300001_SM_10006detail10merge_sort26DeviceMergeSortMergeKernelINS2_10policy_hubIP4KeyTE9Policy600ES6_PNS0_8NullTypeES6_SA_mN4cuda3std3__44lessIS5_EES5_S9_EEvbT2_T3_T4_PT6_PT7_T5_PSI_SI_NS1_7vsmem_tE_param_0];
	shl.b64 	%rd477, %rd4, 3;
	add.s64 	%rd478, %rd3, %rd477;
	ld.global.u64 	%rd5, [%rd478];
	ld.global.u64 	%rd479, [%rd478+8];
	neg.s64 	%rd480, %rd27;
	and.b64  	%rd481, %rd480, %rd4;
	shl.b64 	%rd6, %rd481, 11;
	shl.b64 	%rd482, %rd27, 10;
	and.b64  	%rd7, %rd482, -2048;
	sub.s64 	%rd483, %rd4, %rd481;
	shl.b64 	%rd484, %rd483, 11;
	sub.s64 	%rd485, %rd5, %rd6;
	sub.s64 	%rd486, %rd479, %rd6;
	sub.s64 	%rd487, %rd25, %rd6;
	max.u64 	%rd488, %rd487, %rd7;
	sub.s64 	%rd489, %rd488, %rd7;
	sub.s64 	%rd490, %rd484, %rd485;
	min.u64 	%rd8, %rd490, %rd489;
	setp.eq.s64 	%p131, %rd483, -1;
	selp.b64 	%rd491, 2047, 2048, %p131;
	add.s64 	%rd492, %rd491, %rd484;
	sub.s64 	%rd493, %rd492, %rd486;
	or.b64  	%rd494, %rd480, %rd4;
	setp.eq.s64 	%p132, %rd494, -1;
	min.u64 	%rd495, %rd7, %rd487;
	selp.b64 	%rd496, %rd495, %rd486, %p132;
	selp.b64 	%rd497, %rd7, %rd493, %p132;
	min.u64 	%rd498, %rd497, %rd489;
	cvt.u32.u64 	%r1045, %rd485;
	cvt.u32.u64 	%r1046, %rd496;
	sub.s32 	%r2, %r1046, %r1045;
	cvt.u32.u64 	%r1047, %rd498;
	cvt.u32.u64 	%r1048, %rd8;
	sub.s32 	%r3, %r1047, %r1048;
	// begin inline asm
	griddepcontrol.wait;
	// end inline asm
	setp.eq.s16 	%p133, %rs1620, 0;
	@%p133 bra 	$L__BB16_26;
	add.s64 	%rd499, %rd6, %rd7;
	add.s64 	%rd500, %rd499, %rd8;
	setp.ge.s32 	%p134, %r1, %r2;
	cvt.u64.u32 	%rd501, %r1;
	add.s64 	%rd502, %rd5, %rd501;
	shl.b64 	%rd503, %rd502, 3;
	add.s64 	%rd9, %rd2, %rd503;
	sub.s32 	%r1049, %r1, %r2;
	cvt.s64.s32 	%rd504, %r1049;
	add.s64 	%rd505, %rd500, %rd504;
	shl.b64 	%rd506, %rd505, 3;
	add.s64 	%rd10, %rd2, %rd506;
	@%p134 bra 	$L__BB16_4;
	ld.global.u8 	%rs1797, [%rd9];
	ld.global.u8 	%rs1796, [%rd9+1];
	ld.global.u8 	%rs1795, [%rd9+2];
	ld.global.u8 	%rs1794, [%rd9+3];
	ld.global.u8 	%rs1793, [%rd9+4];
	ld.global.u8 	%rs1792, [%rd9+5];
	ld.global.u8 	%rs1791, [%rd9+6];
	ld.global.u8 	%rs1790, [%rd9+7];
	bra.uni 	$L__BB16_5;
$L__BB16_4:
	ld.global.u8 	%rs1797, [%rd10];
	ld.global.u8 	%rs1796, [%rd10+1];
	ld.global.u8 	%rs1795, [%rd10+2];
	ld.global.u8 	%rs1794, [%rd10+3];
	ld.global.u8 	%rs1793, [%rd10+4];
	ld.global.u8 	%rs1792, [%rd10+5];
	ld.global.u8 	%rs1791, [%rd10+6];
	ld.global.u8 	%rs1790, [%rd10+7];
$L__BB16_5:
	add.s32 	%r1050, %r1, 256;
	setp.lt.s32 	%p135, %r1050, %r2;
	@%p135 bra 	$L__BB16_7;
	ld.global.u8 	%rs1789, [%rd10+2048];
	ld.global.u8 	%rs1788, [%rd10+2049];
	ld.global.u8 	%rs1787, [%rd10+2050];
	ld.global.u8 	%rs1786, [%rd10+2051];
	ld.global.u8 	%rs1785, [%rd10+2052];
	ld.global.u8 	%rs1784, [%rd10+2053];
	ld.global.u8 	%rs1783, [%rd10+2054];
	ld.global.u8 	%rs1782, [%rd10+2055];
	bra.uni 	$L__BB16_8;
$L__BB16_7:
	ld.global.u8 	%rs1789, [%rd9+2048];
	ld.global.u8 	%rs1788, [%rd9+2049];
	ld.global.u8 	%rs1787, [%rd9+2050];
	ld.global.u8 	%rs1786, [%rd9+2051];
	ld.global.u8 	%rs1785, [%rd9+2052];
	ld.global.u8 	%rs1784, [%rd9+2053];
	ld.global.u8 	%rs1783, [%rd9+2054];
	ld.global.u8 	%rs1782, [%rd9+2055];
$L__BB16_8:
	add.s32 	%r1051, %r1, 512;
	setp.lt.s32 	%p136, %r1051, %r2;
	@%p136 bra 	$L__BB16_10;
	ld.global.u8 	%rs1781, [%rd10+4096];
	ld.global.u8 	%rs1780, [%rd10+4097];
	ld.global.u8 	%rs1779, [%rd10+4098];
	ld.global.u8 	%rs1778, [%rd10+4099];
	ld.global.u8 	%rs1777, [%rd10+4100];
	ld.global.u8 	%rs1776, [%rd10+4101];
	ld.global.u8 	%rs1775, [%rd10+4102];
	ld.global.u8 	%rs1774, [%rd10+4103];
	bra.uni 	$L__BB16_11;
$L__BB16_10:
	ld.global.u8 	%rs1781, [%rd9+4096];
	ld.global.u8 	%rs1780, [%rd9+4097];
	ld.global.u8 	%rs1779, [%rd9+4098];
	ld.global.u8 	%rs1778, [%rd9+4099];
	ld.global.u8 	%rs1777, [%rd9+4100];
	ld.global.u8 	%rs1776, [%rd9+4101];
	ld.global.u8 	%rs1775, [%rd9+4102];
	ld.global.u8 	%rs1774, [%rd9+4103];
$L__BB16_11:
	add.s32 	%r1052, %r1, 768;
	setp.lt.s32 	%p137, %r1052, %r2;
	@%p137 bra 	$L__BB16_13;
	ld.global.u8 	%rs1773, [%rd10+6144];
	ld.global.u8 	%rs1772, [%rd10+6145];
	ld.global.u8 	%rs1771, [%rd10+6146];
	ld.global.u8 	%rs1770, [%rd10+6147];
	ld.global.u8 	%rs1769, [%rd10+6148];
	ld.global.u8 	%rs1768, [%rd10+6149];
	ld.global.u8 	%rs1767, [%rd10+6150];
	ld.global.u8 	%rs1766, [%rd10+6151];
	bra.uni 	$L__BB16_14;
$L__BB16_13:
	ld.global.u8 	%rs1773, [%rd9+6144];
	ld.global.u8 	%rs1772, [%rd9+6145];
	ld.global.u8 	%rs1771, [%rd9+6146];
	ld.global.u8 	%rs1770, [%rd9+6147];
	ld.global.u8 	%rs1769, [%rd9+6148];
	ld.global.u8 	%rs1768, [%rd9+6149];
	ld.global.u8 	%rs1767, [%rd9+6150];
	ld.global.u8 	%rs1766, [%rd9+6151];
$L__BB16_14:
	or.b32  	%r1053, %r1, 1024;
	setp.lt.s32 	%p138, %r1053, %r2;
	@%p138 bra 	$L__BB16_16;
	ld.global.u8 	%rs1765, [%rd10+8192];
	ld.global.u8 	%rs1764, [%rd10+8193];
	ld.global.u8 	%rs1763, [%rd10+8194];
	ld.global.u8 	%rs1762, [%rd10+8195];
	ld.global.u8 	%rs1761, [%rd10+8196];
	ld.global.u8 	%rs1760, [%rd10+8197];
	ld.global.u8 	%rs1759, [%rd10+8198];
	ld.global.u8 	%rs1758, [%rd10+8199];
	bra.uni 	$L__BB16_17;
$L__BB16_16:
	ld.global.u8 	%rs1765, [%rd9+8192];
	ld.global.u8 	%rs1764, [%rd9+8193];
	ld.global.u8 	%rs1763, [%rd9+8194];
	ld.global.u8 	%rs1762, [%rd9+8195];
	ld.global.u8 	%rs1761, [%rd9+8196];
	ld.global.u8 	%rs1760, [%rd9+8197];
	ld.global.u8 	%rs1759, [%rd9+8198];
	ld.global.u8 	%rs1758, [%rd9+8199];
$L__BB16_17:
	add.s32 	%r1054, %r1, 1280;
	setp.lt.s32 	%p139, %r1054, %r2;
	@%p139 bra 	$L__BB16_19;
	ld.global.u8 	%rs1757, [%rd10+10240];
	ld.global.u8 	%rs1756, [%rd10+10241];
	ld.global.u8 	%rs1755, [%rd10+10242];
	ld.global.u8 	%rs1754, [%rd10+10243];
	ld.global.u8 	%rs1753, [%rd10+10244];
	ld.global.u8 	%rs1752, [%rd10+10245];
	ld.global.u8 	%rs1751, [%rd10+10246];
	ld.global.u8 	%rs1750, [%rd10+10247];
	bra.uni 	$L__BB16_20;
$L__BB16_19:
	ld.global.u8 	%rs1757, [%rd9+10240];
	ld.global.u8 	%rs1756, [%rd9+10241];
	ld.global.u8 	%rs1755, [%rd9+10242];
	ld.global.u8 	%rs1754, [%rd9+10243];
	ld.global.u8 	%rs1753, [%rd9+10244];
	ld.global.u8 	%rs1752, [%rd9+10245];
	ld.global.u8 	%rs1751, [%rd9+10246];
	ld.global.u8 	%rs1750, [%rd9+10247];
$L__BB16_20:
	add.s32 	%r1055, %r1, 1536;
	setp.lt.s32 	%p140, %r1055, %r2;
	@%p140 bra 	$L__BB16_22;
	ld.global.u8 	%rs1749, [%rd10+12288];
	ld.global.u8 	%rs1748, [%rd10+12289];
	ld.global.u8 	%rs1747, [%rd10+12290];
	ld.global.u8 	%rs1746, [%rd10+12291];
	ld.global.u8 	%rs1745, [%rd10+12292];
	ld.global.u8 	%rs1744, [%rd10+12293];
	ld.global.u8 	%rs1743, [%rd10+12294];
	ld.global.u8 	%rs1742, [%rd10+12295];
	bra.uni 	$L__BB16_23;
$L__BB16_22:
	ld.global.u8 	%rs1749, [%rd9+12288];
	ld.global.u8 	%rs1748, [%rd9+12289];
	ld.global.u8 	%rs1747, [%rd9+12290];
	ld.global.u8 	%rs1746, [%rd9+12291];
	ld.global.u8 	%rs1745, [%rd9+12292];
	ld.global.u8 	%rs1744, [%rd9+12293];
	ld.global.u8 	%rs1743, [%rd9+12294];
	ld.global.u8 	%rs1742, [%rd9+12295];
$L__BB16_23:
	add.s32 	%r1056, %r1, 1792;
	setp.lt.s32 	%p141, %r1056, %r2;
	@%p141 bra 	$L__BB16_25;
	ld.global.u8 	%rs1741, [%rd10+14336];
	ld.global.u8 	%rs1740, [%rd10+14337];
	ld.global.u8 	%rs1739, [%rd10+14338];
	ld.global.u8 	%rs1738, [%rd10+14339];
	ld.global.u8 	%rs1737, [%rd10+14340];
	ld.global.u8 	%rs1736, [%rd10+14341];
	ld.global.u8 	%rs1735, [%rd10+14342];
	ld.global.u8 	%rs1734, [%rd10+14343];
	bra.uni 	$L__BB16_50;
$L__BB16_25:
	ld.global.u8 	%rs1741, [%rd9+14336];
	ld.global.u8 	%rs1740, [%rd9+14337];
	ld.global.u8 	%rs1739, [%rd9+14338];
	ld.global.u8 	%rs1738, [%rd9+14339];
	ld.global.u8 	%rs1737, [%rd9+14340];
	ld.global.u8 	%rs1736, [%rd9+14341];
	ld.global.u8 	%rs1735, [%rd9+14342];
	ld.global.u8 	%rs1734, [%rd9+14343];
	bra.uni 	$L__BB16_50;
$L__BB16_26:
	add.s64 	%rd507, %rd6, %rd7;
	add.s64 	%rd508, %rd507, %rd8;
	setp.ge.s32 	%p142, %r1, %r2;
	cvt.u64.u32 	%rd509, %r1;
	add.s64 	%rd510, %rd5, %rd509;
	shl.b64 	%rd511, %rd510, 3;
	add.s64 	%rd11, %rd1, %rd511;
	sub.s32 	%r1057, %r1, %r2;
	cvt.s64.s32 	%rd512, %r1057;
	add.s64 	%rd513, %rd508, %rd512;
	shl.b64 	%rd514, %rd513, 3;
	add.s64 	%rd12, %rd1, %rd514;
	@%p142 bra 	$L__BB16_28;
	ld.global.u8 	%rs1797, [%rd11];
	ld.global.u8 	%rs1796, [%rd11+1];
	ld.global.u8 	%rs1795, [%rd11+2];
	ld.global.u8 	%rs1794, [%rd11+3];
	ld.global.u8 	%rs1793, [%rd11+4];
	ld.global.u8 	%rs1792, [%rd11+5];
	ld.global.u8 	%rs1791, [%rd11+6];
	ld.global.u8 	%rs1790, [%rd11+7];
	bra.uni 	$L__BB16_29;
$L__BB16_28:
	ld.global.u8 	%rs1797, [%rd12];
	ld.global.u8 	%rs1796, [%rd12+1];
	ld.global.u8 	%rs1795, [%rd12+2];
	ld.global.u8 	%rs1794, [%rd12+3];
	ld.global.u8 	%rs1793, [%rd12+4];
	ld.global.u8 	%rs1792, [%rd12+5];
	ld.global.u8 	%rs1791, [%rd12+6];
	ld.global.u8 	%rs1790, [%rd12+7];
$L__BB16_29:
	add.s32 	%r1058, %r1, 256;
	setp.lt.s32 	%p143, %r1058, %r2;
	@%p143 bra 	$L__BB16_31;
	ld.global.u8 	%rs1789, [%rd12+2048];
	ld.global.u8 	%rs1788, [%rd12+2049];
	ld.global.u8 	%rs1787, [%rd12+2050];
	ld.global.u8 	%rs1786, [%rd12+2051];
	ld.global.u8 	%rs1785, [%rd12+2052];
	ld.global.u8 	%rs1784, [%rd12+2053];
	ld.global.u8 	%rs1783, [%rd12+2054];
	ld.global.u8 	%rs1782, [%rd12+2055];
	bra.uni 	$L__BB16_32;
$L__BB16_31:
	ld.global.u8 	%rs1789, [%rd11+2048];
	ld.global.u8 	%rs1788, [%rd11+2049];
	ld.global.u8 	%rs1787, [%rd11+2050];
	ld.global.u8 	%rs1786, [%rd11+2051];
	ld.global.u8 	%rs1785, [%rd11+2052];
	ld.global.u8 	%rs1784, [%rd11+2053];
	ld.global.u8 	%rs1783, [%rd11+2054];
	ld.global.u8 	%rs1782, [%rd11+2055];
$L__BB16_32:
	add.s32 	%r1059, %r1, 512;
	setp.lt.s32 	%p144, %r1059, %r2;
	@%p144 bra 	$L__BB16_34;
	ld.global.u8 	%rs1781, [%rd12+4096];
	ld.global.u8 	%rs1780, [%rd12+4097];
	ld.global.u8 	%rs1779, [%rd12+4098];
	ld.global.u8 	%rs1778, [%rd12+4099];
	ld.global.u8 	%rs1777, [%rd12+4100];
	ld.global.u8 	%rs1776, [%rd12+4101];
	ld.global.u8 	%rs1775, [%rd12+4102];
	ld.global.u8 	%rs1774, [%rd12+4103];
	bra.uni 	$L__BB16_35;
$L__BB16_34:
	ld.global.u8 	%rs1781, [%rd11+4096];
	ld.global.u8 	%rs1780, [%rd11+4097];
	ld.global.u8 	%rs1779, [%rd11+4098];
	ld.global.u8 	%rs1778, [%rd11+4099];
	ld.global.u8 	%rs1777, [%rd11+4100];
	ld.global.u8 	%rs1776, [%rd11+4101];
	ld.global.u8 	%rs1775, [%rd11+4102];
	ld.global.u8 	%rs1774, [%rd11+4103];
$L__BB16_35:
	add.s32 	%r1060, %r1, 768;
	setp.lt.s32 	%p145, %r1060, %r2;
	@%p145 bra 	$L__BB16_37;
	ld.global.u8 	%rs1773, [%rd12+6144];
	ld.global.u8 	%rs1772, [%rd12+6145];
	ld.global.u8 	%rs1771, [%rd12+6146];
	ld.global.u8 	%rs1770, [%rd12+6147];
	ld.global.u8 	%rs1769, [%rd12+6148];
	ld.global.u8 	%rs1768, [%rd12+6149];
	ld.global.u8 	%rs1767, [%rd12+6150];
	ld.global.u8 	%rs1766, [%rd12+6151];
	bra.uni 	$L__BB16_38;
$L__BB16_37:
	ld.global.u8 	%rs1773, [%rd11+6144];
	ld.global.u8 	%rs1772, [%rd11+6145];
	ld.global.u8 	%rs1771, [%rd11+6146];
	ld.global.u8 	%rs1770, [%rd11+6147];
	ld.global.u8 	%rs1769, [%rd11+6148];
	ld.global.u8 	%rs1768, [%rd11+6149];
	ld.global.u8 	%rs1767, [%rd11+6150];
	ld.global.u8 	%rs1766, [%rd11+6151];
$L__BB16_38:
	or.b32  	%r1061, %r1, 1024;
	setp.lt.s32 	%p146, %r1061, %r2;
	@%p146 bra 	$L__BB16_40;
	ld.global.u8 	%rs1765, [%rd12+8192];
	ld.global.u8 	%rs1764, [%rd12+8193];
	ld.global.u8 	%rs1763, [%rd12+8194];
	ld.global.u8 	%rs1762, [%rd12+8195];
	ld.global.u8 	%rs1761, [%rd12+8196];
	ld.global.u8 	%rs1760, [%rd12+8197];
	ld.global.u8 	%rs1759, [%rd12+8198];
	ld.global.u8 	%rs1758, [%rd12+8199];
	bra.uni 	$L__BB16_41;
$L__BB16_40:
	ld.global.u8 	%rs1765, [%rd11+8192];
	ld.global.u8 	%rs1764, [%rd11+8193];
	ld.global.u8 	%rs1763, [%rd11+8194];
	ld.global.u8 	%rs1762, [%rd11+8195];
	ld.global.u8 	%rs1761, [%rd11+8196];
	ld.global.u8 	%rs1760, [%rd11+8197];
	ld.global.u8 	%rs1759, [%rd11+8198];
	ld.global.u8 	%rs1758, [%rd11+8199];
$L__BB16_41:
	add.s32 	%r1062, %r1, 1280;
	setp.lt.s32 	%p147, %r1062, %r2;
	@%p147 bra 	$L__BB16_43;
	ld.global.u8 	%rs1757, [%rd12+10240];
	ld.global.u8 	%rs1756, [%rd12+10241];
	ld.global.u8 	%rs1755, [%rd12+10242];
	ld.global.u8 	%rs1754, [%rd12+10243];
	ld.global.u8 	%rs1753, [%rd12+10244];
	ld.global.u8 	%rs1752, [%rd12+10245];
	ld.global.u8 	%rs1751, [%rd12+10246];
	ld.global.u8 	%rs1750, [%rd12+10247];
	bra.uni 	$L__BB16_44;
$L__BB16_43:
	ld.global.u8 	%rs1757, [%rd11+10240];
	ld.global.u8 	%rs1756, [%rd11+10241];
	ld.global.u8 	%rs1755, [%rd11+10242];
	ld.global.u8 	%rs1754, [%rd11+10243];
	ld.global.u8 	%rs1753, [%rd11+10244];
	ld.global.u8 	%rs1752, [%rd11+10245];
	ld.global.u8 	%rs1751, [%rd11+10246];
	ld.global.u8 	%rs1750, [%rd11+10247];
$L__BB16_44:
	add.s32 	%r1063, %r1, 1536;
	setp.lt.s32 	%p148, %r1063, %r2;
	@%p148 bra 	$L__BB16_46;
	ld.global.u8 	%rs1749, [%rd12+12288];
	ld.global.u8 	%rs1748, [%rd12+12289];
	ld.global.u8 	%rs1747, [%rd12+12290];
	ld.global.u8 	%rs1746, [%rd12+12291];
	ld.global.u8 	%rs1745, [%rd12+12292];
	ld.global.u8 	%rs1744, [%rd12+12293];
	ld.global.u8 	%rs1743, [%rd12+12294];
	ld.global.u8 	%rs1742, [%rd12+12295];
	bra.uni 	$L__BB16_47;
$L__BB16_46:
	ld.global.u8 	%rs1749, [%rd11+12288];
	ld.global.u8 	%rs1748, [%rd11+12289];
	ld.global.u8 	%rs1747, [%rd11+12290];
	ld.global.u8 	%rs1746, [%rd11+12291];
	ld.global.u8 	%rs1745, [%rd11+12292];
	ld.global.u8 	%rs1744, [%rd11+12293];
	ld.global.u8 	%rs1743, [%rd11+12294];
	ld.global.u8 	%rs1742, [%rd11+12295];
$L__BB16_47:
	add.s32 	%r1064, %r1, 1792;
	setp.lt.s32 	%p149, %r1064, %r2;
	@%p149 bra 	$L__BB16_49;
	ld.global.u8 	%rs1741, [%rd12+14336];
	ld.global.u8 	%rs1740, [%rd12+14337];
	ld.global.u8 	%rs1739, [%rd12+14338];
	ld.global.u8 	%rs1738, [%rd12+14339];
	ld.global.u8 	%rs1737, [%rd12+14340];
	ld.global.u8 	%rs1736, [%rd12+14341];
	ld.global.u8 	%rs1735, [%rd12+14342];
	ld.global.u8 	%rs1734, [%rd12+14343];
	bra.uni 	$L__BB16_50;
$L__BB16_49:
	ld.global.u8 	%rs1741, [%rd11+14336];
	ld.global.u8 	%rs1740, [%rd11+14337];
	ld.global.u8 	%rs1739, [%rd11+14338];
	ld.global.u8 	%rs1738, [%rd11+14339];
	ld.global.u8 	%rs1737, [%rd11+14340];
	ld.global.u8 	%rs1736, [%rd11+14341];
	ld.global.u8 	%rs1735, [%rd11+14342];
	ld.global.u8 	%rs1734, [%rd11+14343];
$L__BB16_50:
	shl.b32 	%r1065, %r1, 3;
	mov.u32 	%r1066, _ZZN3cub18CUB_300001_SM_10006detail10merge_sort26DeviceMergeSortMergeKernelINS2_10policy_hubIP4KeyTE9Policy600ES6_PNS0_8NullTypeES6_SA_mN4cuda3std3__44lessIS5_EES5_S9_EEvbT2_T3_T4_PT6_PT7_T5_PSI_SI_NS1_7vsmem_tEE19static_temp_storage;
	add.s32 	%r1067, %r1066, %r1065;
	cvt.u32.u16 	%r1068, %rs1790;
	cvt.u32.u16 	%r1069, %rs1791;
	prmt.b32 	%r1070, %r1069, %r1068, 0x3340U;
	cvt.u32.u16 	%r1071, %rs1792;
	cvt.u32.u16 	%r1072, %rs1793;
	prmt.b32 	%r1073, %r1072, %r1071, 0x3340U;
	prmt.b32 	%r1074, %r1073, %r1070, 0x5410U;
	cvt.u32.u16 	%r1075, %rs1794;
	cvt.u32.u16 	%r1076, %rs1795;
	prmt.b32 	%r1077, %r1076, %r1075, 0x3340U;
	cvt.u32.u16 	%r1078, %rs1796;
	cvt.u32.u16 	%r1079, %rs1797;
	prmt.b32 	%r1080, %r1079, %r1078, 0x3340U;
	prmt.b32 	%r1081, %r1080, %r1077, 0x5410U;
	st.shared.v2.b32 	[%r1067], {%r1081, %r1074};
	cvt.u32.u16 	%r1082, %rs1782;
	cvt.u32.u16 	%r1083, %rs1783;
	prmt.b32 	%r1084, %r1083, %r1082, 0x3340U;
	cvt.u32.u16 	%r1085, %rs1784;
	cvt.u32.u16 	%r1086, %rs1785;
	prmt.b32 	%r1087, %r1086, %r1085, 0x3340U;
	prmt.b32 	%r1088, %r1087, %r1084, 0x5410U;
	cvt.u32.u16 	%r1089, %rs1786;
	cvt.u32.u16 	%r1090, %rs1787;
	prmt.b32 	%r1091, %r1090, %r1089, 0x3340U;
	cvt.u32.u16 	%r1092, %rs1788;
	cvt.u32.u16 	%r1093, %rs1789;
	prmt.b32 	%r1094, %r1093, %r1092, 0x3340U;
	prmt.b32 	%r1095, %r1094, %r1091, 0x5410U;
	st.shared.v2.b32 	[%r1067+2048], {%r1095, %r1088};
	cvt.u32.u16 	%r1096, %rs1774;
	cvt.u32.u16 	%r1097, %rs1775;
	prmt.b32 	%r1098, %r1097, %r1096, 0x3340U;
	cvt.u32.u16 	%r1099, %rs1776;
	cvt.u32.u16 	%r1100, %rs1777;
	prmt.b32 	%r1101, %r1100, %r1099, 0x3340U;
	prmt.b32 	%r1102, %r1101, %r1098, 0x5410U;
	cvt.u32.u16 	%r1103, %rs1778;
	cvt.u32.u16 	%r1104, %rs1779;
	prmt.b32 	%r1105, %r1104, %r1103, 0x3340U;
	cvt.u32.u16 	%r1106, %rs1780;
	cvt.u32.u16 	%r1107, %rs1781;
	prmt.b32 	%r1108, %r1107, %r1106, 0x3340U;
	prmt.b32 	%r1109, %r1108, %r1105, 0x5410U;
	st.shared.v2.b32 	[%r1067+4096], {%r1109, %r1102};
	cvt.u32.u16 	%r1110, %rs1766;
	cvt.u32.u16 	%r1111, %rs1767;
	prmt.b32 	%r1112, %r1111, %r1110, 0x3340U;
	cvt.u32.u16 	%r1113, %rs1768;
	cvt.u32.u16 	%r1114, %rs1769;
	prmt.b32 	%r1115, %r1114, %r1113, 0x3340U;
	prmt.b32 	%r1116, %r1115, %r1112, 0x5410U;
	cvt.u32.u16 	%r1117, %rs1770;
	cvt.u32.u16 	%r1118, %rs1771;
	prmt.b32 	%r1119, %r1118, %r1117, 0x3340U;
	cvt.u32.u16 	%r1120, %rs1772;
	cvt.u32.u16 	%r1121, %rs1773;
	prmt.b32 	%r1122, %r1121, %r1120, 0x3340U;
	prmt.b32 	%r1123, %r1122, %r1119, 0x5410U;
	st.shared.v2.b32 	[%r1067+6144], {%r1123, %r1116};
	cvt.u32.u16 	%r1124, %rs1758;
	cvt.u32.u16 	%r1125, %rs1759;
	prmt.b32 	%r1126, %r1125, %r1124, 0x3340U;
	cvt.u32.u16 	%r1127, %rs1760;
	cvt.u32.u16 	%r1128, %rs1761;
	prmt.b32 	%r1129, %r1128, %r1127, 0x3340U;
	prmt.b32 	%r1130, %r1129, %r1126, 0x5410U;
	cvt.u32.u16 	%r1131, %rs1762;
	cvt.u32.u16 	%r1132, %rs1763;
	prmt.b32 	%r1133, %r1132, %r1131, 0x3340U;
	cvt.u32.u16 	%r1134, %rs1764;
	cvt.u32.u16 	%r1135, %rs1765;
	prmt.b32 	%r1136, %r1135, %r1134, 0x3340U;
	prmt.b32 	%r1137, %r1136, %r1133, 0x5410U;
	st.shared.v2.b32 	[%r1067+8192], {%r1137, %r1130};
	cvt.u32.u16 	%r1138, %rs1750;
	cvt.u32.u16 	%r1139, %rs1751;
	prmt.b32 	%r1140, %r1139, %r1138, 0x3340U;
	cvt.u32.u16 	%r1141, %rs1752;
	cvt.u32.u16 	%r1142, %rs1753;
	prmt.b32 	%r1143, %r1142, %r1141, 0x3340U;
	prmt.b32 	%r1144, %r1143, %r1140, 0x5410U;
	cvt.u32.u16 	%r1145, %rs1754;
	cvt.u32.u16 	%r1146, %rs1755;
	prmt.b32 	%r1147, %r1146, %r1145, 0x3340U;
	cvt.u32.u16 	%r1148, %rs1756;
	cvt.u32.u16 	%r1149, %rs1757;
	prmt.b32 	%r1150, %r1149, %r1148, 0x3340U;
	prmt.b32 	%r1151, %r1150, %r1147, 0x5410U;
	st.shared.v2.b32 	[%r1067+10240], {%r1151, %r1144};
	cvt.u32.u16 	%r1152, %rs1742;
	cvt.u32.u16 	%r1153, %rs1743;
	prmt.b32 	%r1154, %r1153, %r1152, 0x3340U;
	cvt.u32.u16 	%r1155, %rs1744;
	cvt.u32.u16 	%r1156, %rs1745;
	prmt.b32 	%r1157, %r1156, %r1155, 0x3340U;
	prmt.b32 	%r1158, %r1157, %r1154, 0x5410U;
	cvt.u32.u16 	%r1159, %rs1746;
	cvt.u32.u16 	%r1160, %rs1747;
	prmt.b32 	%r1161, %r1160, %r1159, 0x3340U;
	cvt.u32.u16 	%r1162, %rs1748;
	cvt.u32.u16 	%r1163, %rs1749;
	prmt.b32 	%r1164, %r1163, %r1162, 0x3340U;
	prmt.b32 	%r1165, %r1164, %r1161, 0x5410U;
	st.shared.v2.b32 	[%r1067+12288], {%r1165, %r1158};
	cvt.u32.u16 	%r1166, %rs1734;
	cvt.u32.u16 	%r1167, %rs1735;
	prmt.b32 	%r1168, %r1167, %r1166, 0x3340U;
	cvt.u32.u16 	%r1169, %rs1736;
	cvt.u32.u16 	%r1170, %rs1737;
	prmt.b32 	%r1171, %r1170, %r1169, 0x3340U;
	prmt.b32 	%r1172, %r1171, %r1168, 0x5410U;
	cvt.u32.u16 	%r1173, %rs1738;
	cvt.u32.u16 	%r1174, %rs1739;
	prmt.b32 	%r1175, %r1174, %r1173, 0x3340U;
	cvt.u32.u16 	%r1176, %rs1740;
	cvt.u32.u16 	%r1177, %rs1741;
	prmt.b32 	%r1178, %r1177, %r1176, 0x3340U;
	prmt.b32 	%r1179, %r1178, %r1175, 0x5410U;
	st.shared.v2.b32 	[%r1067+14336], {%r1179, %r1172};
	bar.sync 	0;
	// begin inline asm
	griddepcontrol.launch_dependents;
	// end inline asm
	add.s32 	%r4, %r3, %r2;
	min.s32 	%r5, %r1065, %r4;
	shl.b32 	%r1180, %r2, 3;
	add.s32 	%r6, %r1066, %r1180;
	setp.lt.s32 	%p150, %r5, %r3;
	sub.s32 	%r1181, %r5, %r3;
	selp.b32 	%r2006, 0, %r1181, %p150;
	min.s32 	%r2004, %r5, %r2;
	setp.ge.s32 	%p151, %r2006, %r2004;
	@%p151 bra 	$L__BB16_52;
$L__BB16_51:
	sub.s32 	%r1182, %r2004, %r2006;
	shr.u32 	%r1183, %r1182, 31;
	add.s32 	%r1184, %r1182, %r1183;
	shr.s32 	%r1185, %r1184, 1;
	add.s32 	%r1186, %r1185, %r2006;
	shl.b32 	%r1187, %r1186, 3;
	add.s32 	%r1189, %r1066, %r1187;
	ld.shared.v2.b32 	{%r1190, %r1191}, [%r1189];
	bfe.u32 	%r1192, %r1191, 0, 8;
	bfe.u32 	%r1193, %r1191, 8, 8;
	bfe.u32 	%r1194, %r1191, 16, 8;
	bfe.u32 	%r1195, %r1191, 24, 8;
	not.b32 	%r1196, %r1186;
	add.s32 	%r1197, %r5, %r1196;
	shl.b32 	%r1198, %r1197, 3;
	add.s32 	%r1199, %r6, %r1198;
	ld.shared.v2.b32 	{%r1200, %r1201}, [%r1199];
	bfe.u32 	%r1202, %r1201, 0, 8;
	bfe.u32 	%r1203, %r1201, 8, 8;
	bfe.u32 	%r1204, %r1201, 16, 8;
	bfe.u32 	%r1205, %r1201, 24, 8;
	cvt.u64.u32 	%rd515, %r1205;
	shl.b64 	%rd516, %rd515, 56;
	cvt.u64.u32 	%rd517, %r1204;
	shl.b64 	%rd518, %rd517, 48;
	and.b64  	%rd519, %rd518, 71776119061217280;
	cvt.u64.u32 	%rd520, %r1203;
	shl.b64 	%rd521, %rd520, 40;
	and.b64  	%rd522, %rd521, 280375465082880;
	cvt.u64.u32 	%rd523, %r1202;
	shl.b64 	%rd524, %rd523, 32;
	and.b64  	%rd525, %rd524, 1095216660480;
	ld.shared.u32 	%rd526, [%r1199];
	or.b64  	%rd527, %rd526, %rd525;
	or.b64  	%rd528, %rd527, %rd522;
	or.b64  	%rd529, %rd528, %rd519;
	or.b64  	%rd530, %rd529, %rd516;
	cvt.u64.u32 	%rd531, %r1195;
	shl.b64 	%rd532, %rd531, 56;
	cvt.u64.u32 	%rd533, %r1194;
	shl.b64 	%rd534, %rd533, 48;
	and.b64  	%rd535, %rd534, 71776119061217280;
	cvt.u64.u32 	%rd536, %r1193;
	shl.b64 	%rd537, %rd536, 40;
	and.b64  	%rd538, %rd537, 280375465082880;
	cvt.u64.u32 	%rd539, %r1192;
	shl.b64 	%rd540, %rd539, 32;
	and.b64  	%rd541, %rd540, 1095216660480;
	ld.shared.u32 	%rd542, [%r1189];
	or.b64  	%rd543, %rd542, %rd541;
	or.b64  	%rd544, %rd543, %rd538;
	or.b64  	%rd545, %rd544, %rd535;
	or.b64  	%rd546, %rd545, %rd532;
	setp.lt.s64 	%p152, %rd530, %rd546;
	add.s32 	%r1206, %r1186, 1;
	selp.b32 	%r2006, %r2006, %r1206, %p152;
	selp.b32 	%r2004, %r1186, %r2004, %p152;
	setp.lt.s32 	%p153, %r2006, %r2004;
	@%p153 bra 	$L__BB16_51;
$L__BB16_52:
	sub.s32 	%r1207, %r5, %r2006;
	add.s32 	%r14, %r1207, %r2;
	shl.b32 	%r1208, %r1207, 3;
	add.s32 	%r15, %r6, %r1208;
	ld.shared.v2.b32 	{%r1209, %r1210}, [%r15];
	bfe.u32 	%r1211, %r1209, 0, 8;
	cvt.u16.u32 	%rs1798, %r1211;
	bfe.u32 	%r1212, %r1209, 8, 8;
	cvt.u16.u32 	%rs1799, %r1212;
	bfe.u32 	%r1213, %r1209, 16, 8;
	cvt.u16.u32 	%rs1800, %r1213;
	bfe.u32 	%r1214, %r1209, 24, 8;
	cvt.u16.u32 	%rs1801, %r1214;
	bfe.u32 	%r1215, %r1210, 0, 8;
	cvt.u16.u32 	%rs1802, %r1215;
	bfe.u32 	%r1216, %r1210, 8, 8;
	cvt.u16.u32 	%rs1803, %r1216;
	bfe.u32 	%r1217, %r1210, 16, 8;
	cvt.u16.u32 	%rs1804, %r1217;
	bfe.u32 	%r1218, %r1210, 24, 8;
	cvt.u16.u32 	%rs1805, %r1218;
	shl.b32 	%r1219, %r2006, 3;
	add.s32 	%r16, %r1066, %r1219;
	ld.shared.v2.b32 	{%r1221, %r1222}, [%r16];
	bfe.u32 	%r1223, %r1221, 0, 8;
	cvt.u16.u32 	%rs1822, %r1223;
	bfe.u32 	%r1224, %r1221, 8, 8;
	cvt.u16.u32 	%rs1823, %r1224;
	bfe.u32 	%r1225, %r1221, 16, 8;
	cvt.u16.u32 	%rs1824, %r1225;
	bfe.u32 	%r1226, %r1221, 24, 8;
	cvt.u16.u32 	%rs1825, %r1226;
	bfe.u32 	%r1227, %r1222, 0, 8;
	cvt.u16.u32 	%rs1826, %r1227;
	bfe.u32 	%r1228, %r1222, 8, 8;
	cvt.u16.u32 	%rs1827, %r1228;
	bfe.u32 	%r1229, %r1222, 16, 8;
	cvt.u16.u32 	%rs1828, %r1229;
	bfe.u32 	%r1230, %r1222, 24, 8;
	cvt.u16.u32 	%rs1829, %r1230;
	setp.ge.s32 	%p155, %r14, %r4;
	mov.pred 	%p194, 0;
	@%p155 bra 	$L__BB16_55;
	setp.ge.s32 	%p157, %r2006, %r2;
	mov.pred 	%p194, -1;
	@%p157 bra 	$L__BB16_55;
	cvt.u64.u16 	%rd547, %rs1805;
	shl.b64 	%rd548, %rd547, 56;
	cvt.u64.u16 	%rd549, %rs1804;
	shl.b64 	%rd550, %rd549, 48;
	and.b64  	%rd551, %rd550, 71776119061217280;
	or.b64  	%rd552, %rd548, %rd551;
	cvt.u64.u16 	%rd553, %rs1803;
	shl.b64 	%rd554, %rd553, 40;
	and.b64  	%rd555, %rd554, 280375465082880;
	or.b64  	%rd556, %rd552, %rd555;
	cvt.u64.u16 	%rd557, %rs1802;
	shl.b64 	%rd558, %rd557, 32;
	and.b64  	%rd559, %rd558, 1095216660480;
	or.b64  	%rd560, %rd556, %rd559;
	cvt.u32.u16 	%r1231, %rs1801;
	and.b32  	%r1232, %r1231, 255;
	mul.wide.u32 	%rd561, %r1232, 16777216;
	or.b64  	%rd562, %rd560, %rd561;
	cvt.u32.u16 	%r1233, %rs1800;
	and.b32  	%r1234, %r1233, 255;
	mul.wide.u32 	%rd563, %r1234, 65536;
	cvt.u32.u16 	%r1235, %rs1799;
	and.b32  	%r1236, %r1235, 255;
	mul.wide.u32 	%rd564, %r1236, 256;
	or.b64  	%rd565, %rd562, %rd563;
	cvt.u64.u16 	%rd566, %rs1798;
	and.b64  	%rd567, %rd566, 255;
	or.b64  	%rd568, %rd565, %rd564;
	or.b64  	%rd569, %rd568, %rd567;
	cvt.u64.u16 	%rd570, %rs1829;
	shl.b64 	%rd571, %rd570, 56;
	cvt.u64.u16 	%rd572, %rs1828;
	shl.b64 	%rd573, %rd572, 48;
	and.b64  	%rd574, %rd573, 71776119061217280;
	or.b64  	%rd575, %rd571, %rd574;
	cvt.u64.u16 	%rd576, %rs1827;
	shl.b64 	%rd577, %rd576, 40;
	and.b64  	%rd578, %rd577, 280375465082880;
	or.b64  	%rd579, %rd575, %rd578;
	cvt.u64.u16 	%rd580, %rs1826;
	shl.b64 	%rd581, %rd580, 32;
	and.b64  	%rd582, %rd581, 1095216660480;
	or.b64  	%rd583, %rd579, %rd582;
	cvt.u32.u16 	%r1237, %rs1825;
	and.b32  	%r1238, %r1237, 255;
	mul.wide.u32 	%rd584, %r1238, 16777216;
	or.b64  	%rd585, %rd583, %rd584;
	cvt.u32.u16 	%r1239, %rs1824;
	and.b32  	%r1240, %r1239, 255;
	mul.wide.u32 	%rd586, %r1240, 65536;
	cvt.u32.u16 	%r1241, %rs1823;
	and.b32  	%r1242, %r1241, 255;
	mul.wide.u32 	%rd587, %r1242, 256;
	or.b64  	%rd588, %rd585, %rd586;
	cvt.u64.u16 	%rd589, %rs1822;
	and.b64  	%rd590, %rd589, 255;
	or.b64  	%rd591, %rd588, %rd587;
	or.b64  	%rd592, %rd591, %rd590;
	setp.lt.s64 	%p194, %rd569, %rd592;
$L__BB16_55:
	selp.b16 	%rs449, %rs1805, %rs1829, %p194;
	selp.b16 	%rs450, %rs1804, %rs1828, %p194;
	selp.b16 	%rs451, %rs1803, %rs1827, %p194;
	selp.b16 	%rs452, %rs1802, %rs1826, %p194;
	selp.b16 	%rs453, %rs1801, %rs1825, %p194;
	selp.b16 	%rs454, %rs1800, %rs1824, %p194;
	selp.b16 	%rs455, %rs1799, %rs1823, %p194;
	selp.b16 	%rs456, %rs1798, %rs1822, %p194;
	selp.u32 	%r1243, 1, 0, %p194;
	add.s32 	%r17, %r14, %r1243;
	not.pred 	%p158, %p194;
	selp.u32 	%r1244, 1, 0, %p158;
	add.s32 	%r18, %r2006, %r1244;
	@%p158 bra 	$L__BB16_57;
	ld.shared.v2.b32 	{%r1255, %r1256}, [%r15+8];
	bfe.u32 	%r1257, %r1255, 0, 8;
	cvt.u16.u32 	%rs1798, %r1257;
	bfe.u32 	%r1258, %r1255, 8, 8;
	cvt.u16.u32 	%rs1799, %r1258;
	bfe.u32 	%r1259, %r1255, 16, 8;
	cvt.u16.u32 	%rs1800, %r1259;
	bfe.u32 	%r1260, %r1255, 24, 8;
	cvt.u16.u32 	%rs1801, %r1260;
	bfe.u32 	%r1261, %r1256, 0, 8;
	cvt.u16.u32 	%rs1802, %r1261;
	bfe.u32 	%r1262, %r1256, 8, 8;
	cvt.u16.u32 	%rs1803, %r1262;
	bfe.u32 	%r1263, %r1256, 16, 8;
	cvt.u16.u32 	%rs1804, %r1263;
	bfe.u32 	%r1264, %r1256, 24, 8;
	cvt.u16.u32 	%rs1805, %r1264;
	bra.uni 	$L__BB16_58;
$L__BB16_57:
	ld.shared.v2.b32 	{%r1245, %r1246}, [%r16+8];
	bfe.u32 	%r1247, %r1245, 0, 8;
	cvt.u16.u32 	%rs1822, %r1247;
	bfe.u32 	%r1248, %r1245, 8, 8;
	cvt.u16.u32 	%rs1823, %r1248;
	bfe.u32 	%r1249, %r1245, 16, 8;
	cvt.u16.u32 	%rs1824, %r1249;
	bfe.u32 	%r1250, %r1245, 24, 8;
	cvt.u16.u32 	%rs1825, %r1250;
	bfe.u32 	%r1251, %r1246, 0, 8;
	cvt.u16.u32 	%rs1826, %r1251;
	bfe.u32 	%r1252, %r1246, 8, 8;
	cvt.u16.u32 	%rs1827, %r1252;
	bfe.u32 	%r1253, %r1246, 16, 8;
	cvt.u16.u32 	%rs1828, %r1253;
	bfe.u32 	%r1254, %r1246, 24, 8;
	cvt.u16.u32 	%rs1829, %r1254;
$L__BB16_58:
	setp.ge.s32 	%p160, %r17, %r4;
	mov.pred 	%p195, 0;
	@%p160 bra 	$L__BB16_61;
	setp.ge.s32 	%p162, %r18, %r2;
	mov.pred 	%p195, -1;
	@%p162 bra 	$L__BB16_61;
	cvt.u64.u16 	%rd593, %rs1805;
	shl.b64 	%rd594, %rd593, 56;
	cvt.u64.u16 	%rd595, %rs1804;
	shl.b64 	%rd596, %rd595, 48;
	and.b64  	%rd597, %rd596, 71776119061217280;
	or.b64  	%rd598, %rd594, %rd597;
	cvt.u64.u16 	%rd599, %rs1803;
	shl.b64 	%rd600, %rd599, 40;
	and.b64  	%rd601, %rd600, 280375465082880;
	or.b64  	%rd602, %rd598, %rd601;
	cvt.u64.u16 	%rd603, %rs1802;
	shl.b64 	%rd604, %rd603, 32;
	and.b64  	%rd605, %rd604, 1095216660480;
	or.b64  	%rd606, %rd602, %rd605;
	cvt.u32.u16 	%r1265, %rs1801;
	and.b32  	%r1266, %r1265, 255;
	mul.wide.u32 	%rd607, %r1266, 16777216;
	or.b64  	%rd608, %rd606, %rd607;
	cvt.u32.u16 	%r1267, %rs1800;
	and.b32  	%r1268, %r1267, 255;
	mul.wide.u32 	%rd609, %r1268, 65536;
	cvt.u32.u16 	%r1269, %rs1799;
	and.b32  	%r1270, %r1269, 255;
	mul.wide.u32 	%rd610, %r1270, 256;
	or.b64  	%rd611, %rd608, %rd609;
	cvt.u64.u16 	%rd612, %rs1798;
	and.b64  	%rd613, %rd612, 255;
	or.b64  	%rd614, %rd611, %rd610;
	or.b64  	%rd615, %rd614, %rd613;
	cvt.u64.u16 	%rd616, %rs1829;
	shl.b64 	%rd617, %rd616, 56;
	cvt.u64.u16 	%rd618, %rs1828;
	shl.b64 	%rd619, %rd618, 48;
	and.b64  	%rd620, %rd619, 71776119061217280;
	or.b64  	%rd621, %rd617, %rd620;
	cvt.u64.u16 	%rd622, %rs1827;
	shl.b64 	%rd623, %rd622, 40;
	and.b64  	%rd624, %rd623, 280375465082880;
	or.b64  	%rd625, %rd621, %rd624;
	cvt.u64.u16 	%rd626, %rs1826;
	shl.b64 	%rd627, %rd626, 32;
	and.b64  	%rd628, %rd627, 1095216660480;
	or.b64  	%rd629, %rd625, %rd628;
	cvt.u32.u16 	%r1271, %rs1825;
	and.b32  	%r1272, %r1271, 255;
	mul.wide.u32 	%rd630, %r1272, 16777216;
	or.b64  	%rd631, %rd629, %rd630;
	cvt.u32.u16 	%r1273, %rs1824;
	and.b32  	%r1274, %r1273, 255;
	mul.wide.u32 	%rd632, %r1274, 65536;
	cvt.u32.u16 	%r1275, %rs1823;
	and.b32  	%r1276, %r1275, 255;
	mul.wide.u32 	%rd633, %r1276, 256;
	or.b64  	%rd634, %rd631, %rd632;
	cvt.u64.u16 	%rd635, %rs1822;
	and.b64  	%rd636, %rd635, 255;
	or.b64  	%rd637, %rd634, %rd633;
	or.b64  	%rd638, %rd637, %rd636;
	setp.lt.s64 	%p195, %rd615, %rd638;
$L__BB16_61:
	selp.b16 	%rs489, %rs1805, %rs1829, %p195;
	selp.b16 	%rs490, %rs1804, %rs1828, %p195;
	selp.b16 	%rs491, %rs1803, %rs1827, %p195;
	selp.b16 	%rs492, %rs1802, %rs1826, %p195;
	selp.b16 	%rs493, %rs1801, %rs1825, %p195;
	selp.b16 	%rs494, %rs1800, %rs1824, %p195;
	selp.b16 	%rs495, %rs1799, %rs1823, %p195;
	selp.b16 	%rs496, %rs1798, %rs1822, %p195;
	selp.u32 	%r1277, 1, 0, %p195;
	add.s32 	%r19, %r17, %r1277;
	not.pred 	%p163, %p195;
	selp.u32 	%r1278, 1, 0, %p163;
	add.s32 	%r20, %r18, %r1278;
	@%p195 bra 	$L__BB16_63;
	shl.b32 	%r1279, %r20, 3;
	add.s32 	%r1281, %r1066, %r1279;
	ld.shared.v2.b32 	{%r1282, %r1283}, [%r1281];
	bfe.u32 	%r1284, %r1282, 0, 8;
	cvt.u16.u32 	%rs1822, %r1284;
	bfe.u32 	%r1285, %r1282, 8, 8;
	cvt.u16.u32 	%rs1823, %r1285;
	bfe.u32 	%r1286, %r1282, 16, 8;
	cvt.u16.u32 	%rs1824, %r1286;
	bfe.u32 	%r1287, %r1282, 24, 8;
	cvt.u16.u32 	%rs1825, %r1287;
	bfe.u32 	%r1288, %r1283, 0, 8;
	cvt.u16.u32 	%rs1826, %r1288;
	bfe.u32 	%r1289, %r1283, 8, 8;
	cvt.u16.u32 	%rs1827, %r1289;
	bfe.u32 	%r1290, %r1283, 16, 8;
	cvt.u16.u32 	%rs1828, %r1290;
	bfe.u32 	%r1291, %r1283, 24, 8;
	cvt.u16.u32 	%rs1829, %r1291;
	bra.uni 	$L__BB16_64;
$L__BB16_63:
	shl.b32 	%r1292, %r19, 3;
	add.s32 	%r1294, %r1066, %r1292;
	ld.shared.v2.b32 	{%r1295, %r1296}, [%r1294];
	bfe.u32 	%r1297, %r1295, 0, 8;
	cvt.u16.u32 	%rs1798, %r1297;
	bfe.u32 	%r1298, %r1295, 8, 8;
	cvt.u16.u32 	%rs1799, %r1298;
	bfe.u32 	%r1299, %r1295, 16, 8;
	cvt.u16.u32 	%rs1800, %r1299;
	bfe.u32 	%r1300, %r1295, 24, 8;
	cvt.u16.u32 	%rs1801, %r1300;
	bfe.u32 	%r1301, %r1296, 0, 8;
	cvt.u16.u32 	%rs1802, %r1301;
	bfe.u32 	%r1302, %r1296, 8, 8;
	cvt.u16.u32 	%rs1803, %r1302;
	bfe.u32 	%r1303, %r1296, 16, 8;
	cvt.u16.u32 	%rs1804, %r1303;
	bfe.u32 	%r1304, %r1296, 24, 8;
	cvt.u16.u32 	%rs1805, %r1304;
$L__BB16_64:
	setp.ge.s32 	%p165, %r19, %r4;
	mov.pred 	%p196, 0;
	@%p165 bra 	$L__BB16_67;
	setp.ge.s32 	%p167, %r20, %r2;
	mov.pred 	%p196, -1;
	@%p167 bra 	$L__BB16_67;
	cvt.u64.u16 	%rd639, %rs1805;
	shl.b64 	%rd640, %rd639, 56;
	cvt.u64.u16 	%rd641, %rs1804;
	shl.b64 	%rd642, %rd641, 48;
	and.b64  	%rd643, %rd642, 71776119061217280;
	or.b64  	%rd644, %rd640, %rd643;
	cvt.u64.u16 	%rd645, %rs1803;
	shl.b64 	%rd646, %rd645, 40;
	and.b64  	%rd647, %rd646, 280375465082880;
	or.b64  	%rd648, %rd644, %rd647;
	cvt.u64.u16 	%rd649, %rs1802;
	shl.b64 	%rd650, %rd649, 32;
	and.b64  	%rd651, %rd650, 1095216660480;
	or.b64  	%rd652, %rd648, %rd651;
	cvt.u32.u16 	%r1305, %rs1801;
	and.b32  	%r1306, %r1305, 255;
	mul.wide.u32 	%rd653, %r1306, 16777216;
	or.b64  	%rd654, %rd652, %rd653;
	cvt.u32.u16 	%r1307, %rs1800;
	and.b32  	%r1308, %r1307, 255;
	mul.wide.u32 	%rd655, %r1308, 65536;
	cvt.u32.u16 	%r1309, %rs1799;
	and.b32  	%r1310, %r1309, 255;
	mul.wide.u32 	%rd656, %r1310, 256;
	or.b64  	%rd657, %rd654, %rd655;
	cvt.u64.u16 	%rd658, %rs1798;
	and.b64  	%rd659, %rd658, 255;
	or.b64  	%rd660, %rd657, %rd656;
	or.b64  	%rd661, %rd660, %rd659;
	cvt.u64.u16 	%rd662, %rs1829;
	shl.b64 	%rd663, %rd662, 56;
	cvt.u64.u16 	%rd664, %rs1828;
	shl.b64 	%rd665, %rd664, 48;
	and.b64  	%rd666, %rd665, 71776119061217280;
	or.b64  	%rd667, %rd663, %rd666;
	cvt.u64.u16 	%rd668, %rs1827;
	shl.b64 	%rd669, %rd668, 40;
	and.b64  	%rd670, %rd669, 280375465082880;
	or.b64  	%rd671, %rd667, %rd670;
	cvt.u64.u16 	%rd672, %rs1826;
	shl.b64 	%rd673, %rd672, 32;
	and.b64  	%rd674, %rd673, 1095216660480;
	or.b64  	%rd675, %rd671, %rd674;
	cvt.u32.u16 	%r1311, %rs1825;
	and.b32  	%r1312, %r1311, 255;
	mul.wide.u32 	%rd676, %r1312, 16777216;
	or.b64  	%rd677, %rd675, %rd676;
	cvt.u32.u16 	%r1313, %rs1824;
	and.b32  	%r1314, %r1313, 255;
	mul.wide.u32 	%rd678, %r1314, 65536;
	cvt.u32.u16 	%r1315, %rs1823;
	and.b32  	%r1316, %r1315, 255;
	mul.wide.u32 	%rd679, %r1316, 256;
	or.b64  	%rd680, %rd677, %rd678;
	cvt.u64.u16 	%rd681, %rs1822;
	and.b64  	%rd682, %rd681, 255;
	or.b64  	%rd683, %rd680, %rd679;
	or.b64  	%rd684, %rd683, %rd682;
	setp.lt.s64 	%p196, %rd661, %rd684;
$L__BB16_67:
	selp.b16 	%rs529, %rs1805, %rs1829, %p196;
	selp.b16 	%rs530, %rs1804, %rs1828, %p196;
	selp.b16 	%rs531, %rs1803, %rs1827, %p196;
	selp.b16 	%rs532, %rs1802, %rs1826, %p196;
	selp.b16 	%rs533, %rs1801, %rs1825, %p196;
	selp.b16 	%rs534, %rs1800, %rs1824, %p196;
	selp.b16 	%rs535, %rs1799, %rs1823, %p196;
	selp.b16 	%rs536, %rs1798, %rs1822, %p196;
	selp.u32 	%r1317, 1, 0, %p196;
	add.s32 	%r21, %r19, %r1317;
	not.pred 	%p168, %p196;
	selp.u32 	%r1318, 1, 0, %p168;
	add.s32 	%r22, %r20, %r1318;
	@%p196 bra 	$L__BB16_69;
	shl.b32 	%r1319, %r22, 3;
	add.s32 	%r1321, %r1066, %r1319;
	ld.shared.v2.b32 	{%r1322, %r1323}, [%r1321];
	bfe.u32 	%r1324, %r1322, 0, 8;
	cvt.u16.u32 	%rs1822, %r1324;
	bfe.u32 	%r1325, %r1322, 8, 8;
	cvt.u16.u32 	%rs1823, %r1325;
	bfe.u32 	%r1326, %r1322, 16, 8;
	cvt.u16.u32 	%rs1824, %r1326;
	bfe.u32 	%r1327, %r1322, 24, 8;
	cvt.u16.u32 	%rs1825, %r1327;
	bfe.u32 	%r1328, %r1323, 0, 8;
	cvt.u16.u32 	%rs1826, %r1328;
	bfe.u32 	%r1329, %r1323, 8, 8;
	cvt.u16.u32 	%rs1827, %r1329;
	bfe.u32 	%r1330, %r1323, 16, 8;
	cvt.u16.u32 	%rs1828, %r1330;
	bfe.u32 	%r1331, %r1323, 24, 8;
	cvt.u16.u32 	%rs1829, %r1331;
	bra.uni 	$L__BB16_70;
$L__BB16_69:
	shl.b32 	%r1332, %r21, 3;
	add.s32 	%r1334, %r1066, %r1332;
	ld.shared.v2.b32 	{%r1335, %r1336}, [%r1334];
	bfe.u32 	%r1337, %r1335, 0, 8;
	cvt.u16.u32 	%rs1798, %r1337;
	bfe.u32 	%r1338, %r1335, 8, 8;
	cvt.u16.u32 	%rs1799, %r1338;
	bfe.u32 	%r1339, %r1335, 16, 8;
	cvt.u16.u32 	%rs1800, %r1339;
	bfe.u32 	%r1340, %r1335, 24, 8;
	cvt.u16.u32 	%rs1801, %r1340;
	bfe.u32 	%r1341, %r1336, 0, 8;
	cvt.u16.u32 	%rs1802, %r1341;
	bfe.u32 	%r1342, %r1336, 8, 8;
	cvt.u16.u32 	%rs1803, %r1342;
	bfe.u32 	%r1343, %r1336, 16, 8;
	cvt.u16.u32 	%rs1804, %r1343;
	bfe.u32 	%r1344, %r1336, 24, 8;
	cvt.u16.u32 	%rs1805, %r1344;
$L__BB16_70:
	setp.ge.s32 	%p170, %r21, %r4;
	mov.pred 	%p197, 0;
	@%p170 bra 	$L__BB16_73;
	setp.ge.s32 	%p172, %r22, %r2;
	mov.pred 	%p197, -1;
	@%p172 bra 	$L__BB16_73;
	cvt.u64.u16 	%rd685, %rs1805;
	shl.b64 	%rd686, %rd685, 56;
	cvt.u64.u16 	%rd687, %rs1804;
	shl.b64 	%rd688, %rd687, 48;
	and.b64  	%rd689, %rd688, 71776119061217280;
	or.b64  	%rd690, %rd686, %rd689;
	cvt.u64.u16 	%rd691, %rs1803;
	shl.b64 	%rd692, %rd691, 40;
	and.b64  	%rd693, %rd692, 280375465082880;
	or.b64  	%rd694, %rd690, %rd693;
	cvt.u64.u16 	%rd695, %rs1802;
	shl.b64 	%rd696, %rd695, 32;
	and.b64  	%rd697, %rd696, 1095216660480;
	or.b64  	%rd698, %rd694, %rd697;
	cvt.u32.u16 	%r1345, %rs1801;
	and.b32  	%r1346, %r1345, 255;
	mul.wide.u32 	%rd699, %r1346, 16777216;
	or.b64  	%rd700, %rd698, %rd699;
	cvt.u32.u16 	%r1347, %rs1800;
	and.b32  	%r1348, %r1347, 255;
	mul.wide.u32 	%rd701, %r1348, 65536;
	cvt.u32.u16 	%r1349, %rs1799;
	and.b32  	%r1350, %r1349, 255;
	mul.wide.u32 	%rd702, %r1350, 256;
	or.b64  	%rd703, %rd700, %rd701;
	cvt.u64.u16 	%rd704, %rs1798;
	and.b64  	%rd705, %rd704, 255;
	or.b64  	%rd706, %rd703, %rd702;
	or.b64  	%rd707, %rd706, %rd705;
	cvt.u64.u16 	%rd708, %rs1829;
	shl.b64 	%rd709, %rd708, 56;
	cvt.u64.u16 	%rd710, %rs1828;
	shl.b64 	%rd711, %rd710, 48;
	and.b64  	%rd712, %rd711, 71776119061217280;
	or.b64  	%rd713, %rd709, %rd712;
	cvt.u64.u16 	%rd714, %rs1827;
	shl.b64 	%rd715, %rd714, 40;
	and.b64  	%rd716, %rd715, 280375465082880;
	or.b64  	%rd717, %rd713, %rd716;
	cvt.u64.u16 	%rd718, %rs1826;
	shl.b64 	%rd719, %rd718, 32;
	and.b64  	%rd720, %rd719, 1095216660480;
	or.b64  	%rd721, %rd717, %rd720;
	cvt.u32.u16 	%r1351, %rs1825;
	and.b32  	%r1352, %r1351, 255;
	mul.wide.u32 	%rd722, %r1352, 16777216;
	or.b64  	%rd723, %rd721, %rd722;
	cvt.u32.u16 	%r1353, %rs1824;
	and.b32  	%r1354, %r1353, 255;
	mul.wide.u32 	%rd724, %r1354, 65536;
	cvt.u32.u16 	%r1355, %rs1823;
	and.b32  	%r1356, %r1355, 255;
	mul.wide.u32 	%rd725, %r1356, 256;
	or.b64  	%rd726, %rd723, %rd724;
	cvt.u64.u16 	%rd727, %rs1822;
	and.b64  	%rd728, %rd727, 255;
	or.b64  	%rd729, %rd726, %rd725;
	or.b64  	%rd730, %rd729, %rd728;
	setp.lt.s64 	%p197, %rd707, %rd730;
$L__BB16_73:
	selp.b16 	%rs569, %rs1805, %rs1829, %p197;
	selp.b16 	%rs570, %rs1804, %rs1828, %p197;
	selp.b16 	%rs571, %rs1803, %rs1827, %p197;
	selp.b16 	%rs572, %rs1802, %rs1826, %p197;
	selp.b16 	%rs573, %rs1801, %rs1825, %p197;
	selp.b16 	%rs574, %rs1800, %rs1824, %p197;
	selp.b16 	%rs575, %rs1799, %rs1823, %p197;
	selp.b16 	%rs576, %rs1798, %rs1822, %p197;
	selp.u32 	%r1357, 1, 0, %p197;
	add.s32 	%r23, %r21, %r1357;
	not.pred 	%p173, %p197;
	selp.u32 	%r1358, 1, 0, %p173;
	add.s32 	%r24, %r22, %r1358;
	@%p197 bra 	$L__BB16_75;
	shl.b32 	%r1359, %r24, 3;
	add.s32 	%r1361, %r1066, %r1359;
	ld.shared.v2.b32 	{%r1362, %r1363}, [%r1361];
	bfe.u32 	%r1364, %r1362, 0, 8;
	cvt.u16.u32 	%rs1822, %r1364;
	bfe.u32 	%r1365, %r1362, 8, 8;
	cvt.u16.u32 	%rs1823, %r1365;
	bfe.u32 	%r1366, %r1362, 16, 8;
	cvt.u16.u32 	%rs1824, %r1366;
	bfe.u32 	%r1367, %r1362, 24, 8;
	cvt.u16.u32 	%rs1825, %r1367;
	bfe.u32 	%r1368, %r1363, 0, 8;
	cvt.u16.u32 	%rs1826, %r1368;
	bfe.u32 	%r1369, %r1363, 8, 8;
	cvt.u16.u32 	%rs1827, %r1369;
	bfe.u32 	%r1370, %r1363, 16, 8;
	cvt.u16.u32 	%rs1828, %r1370;
	bfe.u32 	%r1371, %r1363, 24, 8;
	cvt.u16.u32 	%rs1829, %r1371;
	bra.uni 	$L__BB16_76;
$L__BB16_75:
	shl.b32 	%r1372, %r23, 3;
	add.s32 	%r1374, %r1066, %r1372;
	ld.shared.v2.b32 	{%r1375, %r1376}, [%r1374];
	bfe.u32 	%r1377, %r1375, 0, 8;
	cvt.u16.u32 	%rs1798, %r1377;
	bfe.u32 	%r1378, %r1375, 8, 8;
	cvt.u16.u32 	%rs1799, %r1378;
	bfe.u32 	%r1379, %r1375, 16, 8;
	cvt.u16.u32 	%rs1800, %r1379;
	bfe.u32 	%r1380, %r1375, 24, 8;
	cvt.u16.u32 	%rs1801, %r1380;
	bfe.u32 	%r1381, %r1376, 0, 8;
	cvt.u16.u32 	%rs1802, %r1381;
	bfe.u32 	%r1382, %r1376, 8, 8;
	cvt.u16.u32 	%rs1803, %r1382;
	bfe.u32 	%r1383, %r1376, 16, 8;
	cvt.u16.u32 	%rs1804, %r1383;
	bfe.u32 	%r1384, %r1376, 24, 8;
	cvt.u16.u32 	%rs1805, %r1384;
$L__BB16_76:
	setp.ge.s32 	%p175, %r23, %r4;
	mov.pred 	%p198, 0;
	@%p175 bra 	$L__BB16_79;
	setp.ge.s32 	%p177, %r24, %r2;
	mov.pred 	%p198, -1;
	@%p177 bra 	$L__BB16_79;
	cvt.u64.u16 	%rd731, %rs1805;
	shl.b64 	%rd732, %rd731, 56;
	cvt.u64.u16 	%rd733, %rs1804;
	shl.b64 	%rd734, %rd733, 48;
	and.b64  	%rd735, %rd734, 71776119061217280;
	or.b64  	%rd736, %rd732, %rd735;
	cvt.u64.u16 	%rd737, %rs1803;
	shl.b64 	%rd738, %rd737, 40;
	and.b64  	%rd739, %rd738, 280375465082880;
	or.b64  	%rd740, %rd736, %rd739;
	cvt.u64.u16 	%rd741, %rs1802;
	shl.b64 	%rd742, %rd741, 32;
	and.b64  	%rd743, %rd742, 1095216660480;
	or.b64  	%rd744, %rd740, %rd743;
	cvt.u32.u16 	%r1385, %rs1801;
	and.b32  	%r1386, %r1385, 255;
	mul.wide.u32 	%rd745, %r1386, 16777216;
	or.b64  	%rd746, %rd744, %rd745;
	cvt.u32.u16 	%r1387, %rs1800;
	and.b32  	%r1388, %r1387, 255;
	mul.wide.u32 	%rd747, %r1388, 65536;
	cvt.u32.u16 	%r1389, %rs1799;
	and.b32  	%r1390, %r1389, 255;
	mul.wide.u32 	%rd748, %r1390, 256;
	or.b64  	%rd749, %rd746, %rd747;
	cvt.u64.u16 	%rd750, %rs1798;
	and.b64  	%rd751, %rd750, 255;
	or.b64  	%rd752, %rd749, %rd748;
	or.b64  	%rd753, %rd752, %rd751;
	cvt.u64.u16 	%rd754, %rs1829;
	shl.b64 	%rd755, %rd754, 56;
	cvt.u64.u16 	%rd756, %rs1828;
	shl.b64 	%rd757, %rd756, 48;
	and.b64  	%rd758, %rd757, 71776119061217280;
	or.b64  	%rd759, %rd755, %rd758;
	cvt.u64.u16 	%rd760, %rs1827;
	shl.b64 	%rd761, %rd760, 40;
	and.b64  	%rd762, %rd761, 280375465082880;
	or.b64  	%rd763, %rd759, %rd762;
	cvt.u64.u16 	%rd764, %rs1826;
	shl.b64 	%rd765, %rd764, 32;
	and.b64  	%rd766, %rd765, 1095216660480;
	or.b64  	%rd767, %rd763, %rd766;
	cvt.u32.u16 	%r1391, %rs1825;
	and.b32  	%r1392, %r1391, 255;
	mul.wide.u32 	%rd768, %r1392, 16777216;
	or.b64  	%rd769, %rd767, %rd768;
	cvt.u32.u16 	%r1393, %rs1824;
	and.b32  	%r1394, %r1393, 255;
	mul.wide.u32 	%rd770, %r1394, 65536;
	cvt.u32.u16 	%r1395, %rs1823;
	and.b32  	%r1396, %r1395, 255;
	mul.wide.u32 	%rd771, %r1396, 256;
	or.b64  	%rd772, %rd769, %rd770;
	cvt.u64.u16 	%rd773, %rs1822;
	and.b64  	%rd774, %rd773, 255;
	or.b64  	%rd775, %rd772, %rd771;
	or.b64  	%rd776, %rd775, %rd774;
	setp.lt.s64 	%p198, %rd753, %rd776;
$L__BB16_79:
	selp.b16 	%rs609, %rs1805, %rs1829, %p198;
	selp.b16 	%rs610, %rs1804, %rs1828, %p198;
	selp.b16 	%rs611, %rs1803, %rs1827, %p198;
	selp.b16 	%rs612, %rs1802, %rs1826, %p198;
	selp.b16 	%rs613, %rs1801, %rs1825, %p198;
	selp.b16 	%rs614, %rs1800, %rs1824, %p198;
	selp.b16 	%rs615, %rs1799, %rs1823, %p198;
	selp.b16 	%rs616, %rs1798, %rs1822, %p198;
	selp.u32 	%r1397, 1, 0, %p198;
	add.s32 	%r25, %r23, %r1397;
	not.pred 	%p178, %p198;
	selp.u32 	%r1398, 1, 0, %p178;
	add.s32 	%r26, %r24, %r1398;
	@%p198 bra 	$L__BB16_81;
	shl.b32 	%r1399, %r26, 3;
	add.s32 	%r1401, %r1066, %r1399;
	ld.shared.v2.b32 	{%r1402, %r1403}, [%r1401];
	bfe.u32 	%r1404, %r1402, 0, 8;
	cvt.u16.u32 	%rs1822, %r1404;
	bfe.u32 	%r1405, %r1402, 8, 8;
	cvt.u16.u32 	%rs1823, %r1405;
	bfe.u32 	%r1406, %r1402, 16, 8;
	cvt.u16.u32 	%rs1824, %r1406;
	bfe.u32 	%r1407, %r1402, 24, 8;
	cvt.u16.u32 	%rs1825, %r1407;
	bfe.u32 	%r1408, %r1403, 0, 8;
	cvt.u16.u32 	%rs1826, %r1408;
	bfe.u32 	%r1409, %r1403, 8, 8;
	cvt.u16.u32 	%rs1827, %r1409;
	bfe.u32 	%r1410, %r1403, 16, 8;
	cvt.u16.u32 	%rs1828, %r1410;
	bfe.u32 	%r1411, %r1403, 24, 8;
	cvt.u16.u32 	%rs1829, %r1411;
	bra.uni 	$L__BB16_82;
$L__BB16_81:
	shl.b32 	%r1412, %r25, 3;
	add.s32 	%r1414, %r1066, %r1412;
	ld.shared.v2.b32 	{%r1415, %r1416}, [%r1414];
	bfe.u32 	%r1417, %r1415, 0, 8;
	cvt.u16.u32 	%rs1798, %r1417;
	bfe.u32 	%r1418, %r1415, 8, 8;
	cvt.u16.u32 	%rs1799, %r1418;
	bfe.u32 	%r1419, %r1415, 16, 8;
	cvt.u16.u32 	%rs1800, %r1419;
	bfe.u32 	%r1420, %r1415, 24, 8;
	cvt.u16.u32 	%rs1801, %r1420;
	bfe.u32 	%r1421, %r1416, 0, 8;
	cvt.u16.u32 	%rs1802, %r1421;
	bfe.u32 	%r1422, %r1416, 8, 8;
	cvt.u16.u32 	%rs1803, %r1422;
	bfe.u32 	%r1423, %r1416, 16, 8;
	cvt.u16.u32 	%rs1804, %r1423;
	bfe.u32 	%r1424, %r1416, 24, 8;
	cvt.u16.u32 	%rs1805, %r1424;
$L__BB16_82:
	setp.ge.s32 	%p180, %r25, %r4;
	mov.pred 	%p199, 0;
	@%p180 bra 	$L__BB16_85;
	setp.ge.s32 	%p182, %r26, %r2;
	mov.pred 	%p199, -1;
	@%p182 bra 	$L__BB16_85;
	cvt.u64.u16 	%rd777, %rs1805;
	shl.b64 	%rd778, %rd777, 56;
	cvt.u64.u16 	%rd779, %rs1804;
	shl.b64 	%rd780, %rd779, 48;
	and.b64  	%rd781, %rd780, 71776119061217280;
	or.b64  	%rd782, %rd778, %rd781;
	cvt.u64.u16 	%rd783, %rs1803;
	shl.b64 	%rd784, %rd783, 40;
	and.b64  	%rd785, %rd784, 280375465082880;
	or.b64  	%rd786, %rd782, %rd785;
	cvt.u64.u16 	%rd787, %rs1802;
	shl.b64 	%rd788, %rd787, 32;
	and.b64  	%rd789, %rd788, 1095216660480;
	or.b64  	%rd790, %rd786, %rd789;
	cvt.u32.u16 	%r1425, %rs1801;
	and.b32  	%r1426, %r1425, 255;
	mul.wide.u32 	%rd791, %r1426, 16777216;
	or.b64  	%rd792, %rd790, %rd791;
	cvt.u32.u16 	%r1427, %rs1800;
	and.b32  	%r1428, %r1427, 255;
	mul.wide.u32 	%rd793, %r1428, 65536;
	cvt.u32.u16 	%r1429, %rs1799;
	and.b32  	%r1430, %r1429, 255;
	mul.wide.u32 	%rd794, %r1430, 256;
	or.b64  	%rd795, %rd792, %rd793;
	cvt.u64.u16 	%rd796, %rs1798;
	and.b64  	%rd797, %rd796, 255;
	or.b64  	%rd798, %rd795, %rd794;
	or.b64  	%rd799, %rd798, %rd797;
	cvt.u64.u16 	%rd800, %rs1829;
	shl.b64 	%rd801, %rd800, 56;
	cvt.u64.u16 	%rd802, %rs1828;
	shl.b64 	%rd803, %rd802, 48;
	and.b64  	%rd804, %rd803, 71776119061217280;
	or.b64  	%rd805, %rd801, %rd804;
	cvt.u64.u16 	%rd806, %rs1827;
	shl.b64 	%rd807, %rd806, 40;
	and.b64  	%rd808, %rd807, 280375465082880;
	or.b64  	%rd809, %rd805, %rd808;
	cvt.u64.u16 	%rd810, %rs1826;
	shl.b64 	%rd811, %rd810, 32;
	and.b64  	%rd812, %rd811, 1095216660480;
	or.b64  	%rd813, %rd809, %rd812;
	cvt.u32.u16 	%r1431, %rs1825;
	and.b32  	%r1432, %r1431, 255;
	mul.wide.u32 	%rd814, %r1432, 16777216;
	or.b64  	%rd815, %rd813, %rd814;
	cvt.u32.u16 	%r1433, %rs1824;
	and.b32  	%r1434, %r1433, 255;
	mul.wide.u32 	%rd816, %r1434, 65536;
	cvt.u32.u16 	%r1435, %rs1823;
	and.b32  	%r1436, %r1435, 255;
	mul.wide.u32 	%rd817, %r1436, 256;
	or.b64  	%rd818, %rd815, %rd816;
	cvt.u64.u16 	%rd819, %rs1822;
	and.b64  	%rd820, %rd819, 255;
	or.b64  	%rd821, %rd818, %rd817;
	or.b64  	%rd822, %rd821, %rd820;
	setp.lt.s64 	%p199, %rd799, %rd822;
$L__BB16_85:
	selp.b16 	%rs649, %rs1805, %rs1829, %p199;
	selp.b16 	%rs650, %rs1804, %rs1828, %p199;
	selp.b16 	%rs651, %rs1803, %rs1827, %p199;
	selp.b16 	%rs652, %rs1802, %rs1826, %p199;
	selp.b16 	%rs653, %rs1801, %rs1825, %p199;
	selp.b16 	%rs654, %rs1800, %rs1824, %p199;
	selp.b16 	%rs655, %rs1799, %rs1823, %p199;
	selp.b16 	%rs656, %rs1798, %rs1822, %p199;
	selp.u32 	%r1437, 1, 0, %p199;
	add.s32 	%r27, %r25, %r1437;
	not.pred 	%p183, %p199;
	selp.u32 	%r1438, 1, 0, %p183;
	add.s32 	%r28, %r26, %r1438;
	@%p199 bra 	$L__BB16_87;
	shl.b32 	%r1439, %r28, 3;
	add.s32 	%r1441, %r1066, %r1439;
	ld.shared.v2.b32 	{%r1442, %r1443}, [%r1441];
	bfe.u32 	%r1444, %r1442, 0, 8;
	cvt.u16.u32 	%rs1822, %r1444;
	bfe.u32 	%r1445, %r1442, 8, 8;
	cvt.u16.u32 	%rs1823, %r1445;
	bfe.u32 	%r1446, %r1442, 16, 8;
	cvt.u16.u32 	%rs1824, %r1446;
	bfe.u32 	%r1447, %r1442, 24, 8;
	cvt.u16.u32 	%rs1825, %r1447;
	bfe.u32 	%r1448, %r1443, 0, 8;
	cvt.u16.u32 	%rs1826, %r1448;
	bfe.u32 	%r1449, %r1443, 8, 8;
	cvt.u16.u32 	%rs1827, %r1449;
	bfe.u32 	%r1450, %r1443, 16, 8;
	cvt.u16.u32 	%rs1828, %r1450;
	bfe.u32 	%r1451, %r1443, 24, 8;
	cvt.u16.u32 	%rs1829, %r1451;
	bra.uni 	$L__BB16_88;
$L__BB16_87:
	shl.b32 	%r1452, %r27, 3;
	add.s32 	%r1454, %r1066, %r1452;
	ld.shared.v2.b32 	{%r1455, %r1456}, [%r1454];
	bfe.u32 	%r1457, %r1455, 0, 8;
	cvt.u16.u32 	%rs1798, %r1457;
	bfe.u32 	%r1458, %r1455, 8, 8;
	cvt.u16.u32 	%rs1799, %r1458;
	bfe.u32 	%r1459, %r1455, 16, 8;
	cvt.u16.u32 	%rs1800, %r1459;
	bfe.u32 	%r1460, %r1455, 24, 8;
	cvt.u16.u32 	%rs1801, %r1460;
	bfe.u32 	%r1461, %r1456, 0, 8;
	cvt.u16.u32 	%rs1802, %r1461;
	bfe.u32 	%r1462, %r1456, 8, 8;
	cvt.u16.u32 	%rs1803, %r1462;
	bfe.u32 	%r1463, %r1456, 16, 8;
	cvt.u16.u32 	%rs1804, %r1463;
	bfe.u32 	%r1464, %r1456, 24, 8;
	cvt.u16.u32 	%rs1805, %r1464;
$L__BB16_88:
	setp.ge.s32 	%p185, %r27, %r4;
	mov.pred 	%p200, 0;
	@%p185 bra 	$L__BB16_91;
	setp.ge.s32 	%p187, %r28, %r2;
	mov.pred 	%p200, -1;
	@%p187 bra 	$L__BB16_91;
	cvt.u64.u16 	%rd823, %rs1805;
	shl.b64 	%rd824, %rd823, 56;
	cvt.u64.u16 	%rd825, %rs1804;
	shl.b64 	%rd826, %rd825, 48;
	and.b64  	%rd827, %rd826, 71776119061217280;
	or.b64  	%rd828, %rd824, %rd827;
	cvt.u64.u16 	%rd829, %rs1803;
	shl.b64 	%rd830, %rd829, 40;
	and.b64  	%rd831, %rd830, 280375465082880;
	or.b64  	%rd832, %rd828, %rd831;
	cvt.u64.u16 	%rd833, %rs1802;
	shl.b64 	%rd834, %rd833, 32;
	and.b64  	%rd835, %rd834, 1095216660480;
	or.b64  	%rd836, %rd832, %rd835;
	cvt.u32.u16 	%r1465, %rs1801;
	and.b32  	%r1466, %r1465, 255;
	mul.wide.u32 	%rd837, %r1466, 16777216;
	or.b64  	%rd838, %rd836, %rd837;
	cvt.u32.u16 	%r1467, %rs1800;
	and.b32  	%r1468, %r1467, 255;
	mul.wide.u32 	%rd839, %r1468, 65536;
	cvt.u32.u16 	%r1469, %rs1799;
	and.b32  	%r1470, %r1469, 255;
	mul.wide.u32 	%rd840, %r1470, 256;
	or.b64  	%rd841, %rd838, %rd839;
	cvt.u64.u16 	%rd842, %rs1798;
	and.b64  	%rd843, %rd842, 255;
	or.b64  	%rd844, %rd841, %rd840;
	or.b64  	%rd845, %rd844, %rd843;
	cvt.u64.u16 	%rd846, %rs1829;
	shl.b64 	%rd847, %rd846, 56;
	cvt.u64.u16 	%rd848, %rs1828;
	shl.b64 	%rd849, %rd848, 48;
	and.b64  	%rd850, %rd849, 71776119061217280;
	or.b64  	%rd851, %rd847, %rd850;
	cvt.u64.u16 	%rd852, %rs1827;
	shl.b64 	%rd853, %rd852, 40;
	and.b64  	%rd854, %rd853, 280375465082880;
	or.b64  	%rd855, %rd851, %rd854;
	cvt.u64.u16 	%rd856, %rs1826;
	shl.b64 	%rd857, %rd856, 32;
	and.b64  	%rd858, %rd857, 1095216660480;
	or.b64  	%rd859, %rd855, %rd858;
	cvt.u32.u16 	%r1471, %rs1825;
	and.b32  	%r1472, %r1471, 255;
	mul.wide.u32 	%rd860, %r1472, 16777216;
	or.b64  	%rd861, %rd859, %rd860;
	cvt.u32.u16 	%r1473, %rs1824;
	and.b32  	%r1474, %r1473, 255;
	mul.wide.u32 	%rd862, %r1474, 65536;
	cvt.u32.u16 	%r1475, %rs1823;
	and.b32  	%r1476, %r1475, 255;
	mul.wide.u32 	%rd863, %r1476, 256;
	or.b64  	%rd864, %rd861, %rd862;
	cvt.u64.u16 	%rd865, %rs1822;
	and.b64  	%rd866, %rd865, 255;
	or.b64  	%rd867, %rd864, %rd863;
	or.b64  	%rd868, %rd867, %rd866;
	setp.lt.s64 	%p200, %rd845, %rd868;
$L__BB16_91:
	selp.b16 	%rs689, %rs1805, %rs1829, %p200;
	selp.b16 	%rs690, %rs1804, %rs1828, %p200;
	selp.b16 	%rs691, %rs1803, %rs1827, %p200;
	selp.b16 	%rs692, %rs1802, %rs1826, %p200;
	selp.b16 	%rs693, %rs1801, %rs1825, %p200;
	selp.b16 	%rs694, %rs1800, %rs1824, %p200;
	selp.b16 	%rs695, %rs1799, %rs1823, %p200;
	selp.b16 	%rs696, %rs1798, %rs1822, %p200;
	selp.u32 	%r1477, 1, 0, %p200;
	add.s32 	%r29, %r27, %r1477;
	not.pred 	%p188, %p200;
	selp.u32 	%r1478, 1, 0, %p188;
	add.s32 	%r30, %r28, %r1478;
	@%p200 bra 	$L__BB16_93;
	shl.b32 	%r1479, %r30, 3;
	add.s32 	%r1481, %r1066, %r1479;
	ld.shared.v2.b32 	{%r1482, %r1483}, [%r1481];
	bfe.u32 	%r1484, %r1482, 0, 8;
	cvt.u16.u32 	%rs1822, %r1484;
	bfe.u32 	%r1485, %r1482, 8, 8;
	cvt.u16.u32 	%rs1823, %r1485;
	bfe.u32 	%r1486, %r1482, 16, 8;
	cvt.u16.u32 	%rs1824, %r1486;
	bfe.u32 	%r1487, %r1482, 24, 8;
	cvt.u16.u32 	%rs1825, %r1487;
	bfe.u32 	%r1488, %r1483, 0, 8;
	cvt.u16.u32 	%rs1826, %r1488;
	bfe.u32 	%r1489, %r1483, 8, 8;
	cvt.u16.u32 	%rs1827, %r1489;
	bfe.u32 	%r1490, %r1483, 16, 8;
	cvt.u16.u32 	%rs1828, %r1490;
	bfe.u32 	%r1491, %r1483, 24, 8;
	cvt.u16.u32 	%rs1829, %r1491;
	bra.uni 	$L__BB16_94;
$L__BB16_93:
	shl.b32 	%r1492, %r29, 3;
	add.s32 	%r1494, %r1066, %r1492;
	ld.shared.v2.b32 	{%r1495, %r1496}, [%r1494];
	bfe.u32 	%r1497, %r1495, 0, 8;
	cvt.u16.u32 	%rs1798, %r1497;
	bfe.u32 	%r1498, %r1495, 8, 8;
	cvt.u16.u32 	%rs1799, %r1498;
	bfe.u32 	%r1499, %r1495, 16, 8;
	cvt.u16.u32 	%rs1800, %r1499;
	bfe.u32 	%r1500, %r1495, 24, 8;
	cvt.u16.u32 	%rs1801, %r1500;
	bfe.u32 	%r1501, %r1496, 0, 8;
	cvt.u16.u32 	%rs1802, %r1501;
	bfe.u32 	%r1502, %r1496, 8, 8;
	cvt.u16.u32 	%rs1803, %r1502;
	bfe.u32 	%r1503, %r1496, 16, 8;
	cvt.u16.u32 	%rs1804, %r1503;
	bfe.u32 	%r1504, %r1496, 24, 8;
	cvt.u16.u32 	%rs1805, %r1504;
$L__BB16_94:
	setp.ge.s32 	%p190, %r29, %r4;
	mov.pred 	%p201, 0;
	@%p190 bra 	$L__BB16_97;
	setp.ge.s32 	%p192, %r30, %r2;
	mov.pred 	%p201, -1;
	@%p192 bra 	$L__BB16_97;
	cvt.u64.u16 	%rd869, %rs1805;
	shl.b64 	%rd870, %rd869, 56;
	cvt.u64.u16 	%rd871, %rs1804;
	shl.b64 	%rd872, %rd871, 48;
	and.b64  	%rd873, %rd872, 71776119061217280;
	or.b64  	%rd874, %rd870, %rd873;
	cvt.u64.u16 	%rd875, %rs1803;
	shl.b64 	%rd876, %rd875, 40;
	and.b64  	%rd877, %rd876, 280375465082880;
	or.b64  	%rd878, %rd874, %rd877;
	cvt.u64.u16 	%rd879, %rs1802;
	shl.b64 	%rd880, %rd879, 32;
	and.b64  	%rd881, %rd880, 1095216660480;
	or.b64  	%rd882, %rd878, %rd881;
	cvt.u32.u16 	%r1505, %rs1801;
	and.b32  	%r1506, %r1505, 255;
	mul.wide.u32 	%rd883, %r1506, 16777216;
	or.b64  	%rd884, %rd882, %rd883;
	cvt.u32.u16 	%r1507, %rs1800;
	and.b32  	%r1508, %r1507, 255;
	mul.wide.u32 	%rd885, %r1508, 65536;
	cvt.u32.u16 	%r1509, %rs1799;
	and.b32  	%r1510, %r1509, 255;
	mul.wide.u32 	%rd886, %r1510, 256;
	or.b64  	%rd887, %rd884, %rd885;
	cvt.u64.u16 	%rd888, %rs1798;
	and.b64  	%rd889, %rd888, 255;
	or.b64  	%rd890, %rd887, %rd886;
	or.b64  	%rd891, %rd890, %rd889;
	cvt.u64.u16 	%rd892, %rs1829;
	shl.b64 	%rd893, %rd892, 56;
	cvt.u64.u16 	%rd894, %rs1828;
	shl.b64 	%rd895, %rd894, 48;
	and.b64  	%rd896, %rd895, 71776119061217280;
	or.b64  	%rd897, %rd893, %rd896;
	cvt.u64.u16 	%rd898, %rs1827;
	shl.b64 	%rd899, %rd898, 40;
	and.b64  	%rd900, %rd899, 280375465082880;
	or.b64  	%rd901, %rd897, %rd900;
	cvt.u64.u16 	%rd902, %rs1826;
	shl.b64 	%rd903, %rd902, 32;
	and.b64  	%rd904, %rd903, 1095216660480;
	or.b64  	%rd905, %rd901, %rd904;
	cvt.u32.u16 	%r1511, %rs1825;
	and.b32  	%r1512, %r1511, 255;
	mul.wide.u32 	%rd906, %r1512, 16777216;
	or.b64  	%rd907, %rd905, %rd906;
	cvt.u32.u16 	%r1513, %rs1824;
	and.b32  	%r1514, %r1513, 255;
	mul.wide.u32 	%rd908, %r1514, 65536;
	cvt.u32.u16 	%r1515, %rs1823;
	and.b32  	%r1516, %r1515, 255;
	mul.wide.u32 	%rd909, %r1516, 256;
	or.b64  	%rd910, %rd907, %rd908;
	cvt.u64.u16 	%rd911, %rs1822;
	and.b64  	%rd912, %rd911, 255;
	or.b64  	%rd913, %rd910, %rd909;
	or.b64  	%rd914, %rd913, %rd912;
	setp.lt.s64 	%p201, %rd891, %rd914;
$L__BB16_97:
	ld.param.s8 	%rs1621, [_ZN3cub18CUB_300001_SM_10006detail10merge_sort26DeviceMergeSortMergeKernelINS2_10policy_hubIP4KeyTE9Policy600ES6_PNS0_8NullTypeES6_SA_mN4cuda3std3__44lessIS5_EES5_S9_EEvbT2_T3_T4_PT6_PT7_T5_PSI_SI_NS1_7vsmem_tE_param_0];
	mov.u32 	%r31, %tid.x;
	shl.b32 	%r32, %r31, 3;
	mov.u32 	%r1517, %ctaid.x;
	mul.wide.u32 	%rd13, %r1517, 2048;
	setp.eq.s16 	%p193, %rs1621, 0;
	selp.b16 	%rs729, %rs1805, %rs1829, %p201;
	selp.b16 	%rs730, %rs1804, %rs1828, %p201;
	selp.b16 	%rs731, %rs1803, %rs1827, %p201;
	selp.b16 	%rs732, %rs1802, %rs1826, %p201;
	selp.b16 	%rs733, %rs1801, %rs1825, %p201;
	selp.b16 	%rs734, %rs1800, %rs1824, %p201;
	selp.b16 	%rs735, %rs1799, %rs1823, %p201;
	selp.b16 	%rs736, %rs1798, %rs1822, %p201;
	bar.sync 	0;
	@%p193 bra 	$L__BB16_99;
	ld.param.u64 	%rd928, [_ZN3cub18CUB_300001_SM_10006detail10merge_sort26DeviceMergeSortMergeKernelINS2_10policy_hubIP4KeyTE9Policy600ES6_PNS0_8NullTypeES6_SA_mN4cuda3std3__44lessIS5_EES5_S9_EEvbT2_T3_T4_PT6_PT7_T5_PSI_SI_NS1_7vsmem_tE_param_4];
	// begin inline asm
	mov.u32 %r1518, %laneid;
	// end inline asm
	and.b32  	%r1519, %r32, 7936;
	shl.b32 	%r1520, %r1518, 3;
	add.s32 	%r1521, %r1520, %r1519;
	shr.s32 	%r1522, %r1521, 5;
	add.s32 	%r1523, %r1522, %r1521;
	shl.b32 	%r1524, %r1523, 3;
	mov.u32 	%r1525, _ZZN3cub18CUB_300001_SM_10006detail10merge_sort26DeviceMergeSortMergeKernelINS2_10policy_hubIP4KeyTE9Policy600ES6_PNS0_8NullTypeES6_SA_mN4cuda3std3__44lessIS5_EES5_S9_EEvbT2_T3_T4_PT6_PT7_T5_PSI_SI_NS1_7vsmem_tEE19static_temp_storage;
	add.s32 	%r1526, %r1525, %r1524;
	cvt.u32.u16 	%r1527, %rs449;
	cvt.u32.u16 	%r1528, %rs450;
	prmt.b32 	%r1529, %r1528, %r1527, 0x3340U;
	cvt.u32.u16 	%r1530, %rs451;
	cvt.u32.u16 	%r1531, %rs452;
	prmt.b32 	%r1532, %r1531, %r1530, 0x3340U;
	prmt.b32 	%r1533, %r1532, %r1529, 0x5410U;
	cvt.u32.u16 	%r1534, %rs453;
	cvt.u32.u16 	%r1535, %rs454;
	prmt.b32 	%r1536, %r1535, %r1534, 0x3340U;
	cvt.u32.u16 	%r1537, %rs455;
	cvt.u32.u16 	%r1538, %rs456;
	prmt.b32 	%r1539, %r1538, %r1537, 0x3340U;
	prmt.b32 	%r1540, %r1539, %r1536, 0x5410U;
	st.shared.v2.b32 	[%r1526], {%r1540, %r1533};
	cvt.u32.u16 	%r1541, %rs489;
	cvt.u32.u16 	%r1542, %rs490;
	prmt.b32 	%r1543, %r1542, %r1541, 0x3340U;
	cvt.u32.u16 	%r1544, %rs491;
	cvt.u32.u16 	%r1545, %rs492;
	prmt.b32 	%r1546, %r1545, %r1544, 0x3340U;
	prmt.b32 	%r1547, %r1546, %r1543, 0x5410U;
	cvt.u32.u16 	%r1548, %rs493;
	cvt.u32.u16 	%r1549, %rs494;
	prmt.b32 	%r1550, %r1549, %r1548, 0x3340U;
	cvt.u32.u16 	%r1551, %rs495;
	cvt.u32.u16 	%r1552, %rs496;
	prmt.b32 	%r1553, %r1552, %r1551, 0x3340U;
	prmt.b32 	%r1554, %r1553, %r1550, 0x5410U;
	st.shared.v2.b32 	[%r1526+8], {%r1554, %r1547};
	cvt.u32.u16 	%r1555, %rs529;
	cvt.u32.u16 	%r1556, %rs530;
	prmt.b32 	%r1557, %r1556, %r1555, 0x3340U;
	cvt.u32.u16 	%r1558, %rs531;
	cvt.u32.u16 	%r1559, %rs532;
	prmt.b32 	%r1560, %r1559, %r1558, 0x3340U;
	prmt.b32 	%r1561, %r1560, %r1557, 0x5410U;
	cvt.u32.u16 	%r1562, %rs533;
	cvt.u32.u16 	%r1563, %rs534;
	prmt.b32 	%r1564, %r1563, %r1562, 0x3340U;
	cvt.u32.u16 	%r1565, %rs535;
	cvt.u32.u16 	%r1566, %rs536;
	prmt.b32 	%r1567, %r1566, %r1565, 0x3340U;
	prmt.b32 	%r1568, %r1567, %r1564, 0x5410U;
	st.shared.v2.b32 	[%r1526+16], {%r1568, %r1561};
	cvt.u32.u16 	%r1569, %rs569;
	cvt.u32.u16 	%r1570, %rs570;
	prmt.b32 	%r1571, %r1570, %r1569, 0x3340U;
	cvt.u32.u16 	%r1572, %rs571;
	cvt.u32.u16 	%r1573, %rs572;
	prmt.b32 	%r1574, %r1573, %r1572, 0x3340U;
	prmt.b32 	%r1575, %r1574, %r1571, 0x5410U;
	cvt.u32.u16 	%r1576, %rs573;
	cvt.u32.u16 	%r1577, %rs574;
	prmt.b32 	%r1578, %r1577, %r1576, 0x3340U;
	cvt.u32.u16 	%r1579, %rs575;
	cvt.u32.u16 	%r1580, %rs576;
	prmt.b32 	%r1581, %r1580, %r1579, 0x3340U;
	prmt.b32 	%r1582, %r1581, %r1578, 0x5410U;
	st.shared.v2.b32 	[%r1526+24], {%r1582, %r1575};
	cvt.u32.u16 	%r1583, %rs609;
	cvt.u32.u16 	%r1584, %rs610;
	prmt.b32 	%r1585, %r1584, %r1583, 0x3340U;
	cvt.u32.u16 	%r1586, %rs611;
	cvt.u32.u16 	%r1587, %rs612;
	prmt.b32 	%r1588, %r1587, %r1586, 0x3340U;
	prmt.b32 	%r1589, %r1588, %r1585, 0x5410U;
	cvt.u32.u16 	%r1590, %rs613;
	cvt.u32.u16 	%r1591, %rs614;
	prmt.b32 	%r1592, %r1591, %r1590, 0x3340U;
	cvt.u32.u16 	%r1593, %rs615;
	cvt.u32.u16 	%r1594, %rs616;
	prmt.b32 	%r1595, %r1594, %r1593, 0x3340U;
	prmt.b32 	%r1596, %r1595, %r1592, 0x5410U;
	st.shared.v2.b32 	[%r1526+32], {%r1596, %r1589};
	cvt.u32.u16 	%r1597, %rs649;
	cvt.u32.u16 	%r1598, %rs650;
	prmt.b32 	%r1599, %r1598, %r1597, 0x3340U;
	cvt.u32.u16 	%r1600, %rs651;
	cvt.u32.u16 	%r1601, %rs652;
	prmt.b32 	%r1602, %r1601, %r1600, 0x3340U;
	prmt.b32 	%r1603, %r1602, %r1599, 0x5410U;
	cvt.u32.u16 	%r1604, %rs653;
	cvt.u32.u16 	%r1605, %rs654;
	prmt.b32 	%r1606, %r1605, %r1604, 0x3340U;
	cvt.u32.u16 	%r1607, %rs655;
	cvt.u32.u16 	%r1608, %rs656;
	prmt.b32 	%r1609, %r1608, %r1607, 0x3340U;
	prmt.b32 	%r1610, %r1609, %r1606, 0x5410U;
	st.shared.v2.b32 	[%r1526+40], {%r1610, %r1603};
	cvt.u32.u16 	%r1611, %rs689;
	cvt.u32.u16 	%r1612, %rs690;
	prmt.b32 	%r1613, %r1612, %r1611, 0x3340U;
	cvt.u32.u16 	%r1614, %rs691;
	cvt.u32.u16 	%r1615, %rs692;
	prmt.b32 	%r1616, %r1615, %r1614, 0x3340U;
	prmt.b32 	%r1617, %r1616, %r1613, 0x5410U;
	cvt.u32.u16 	%r1618, %rs693;
	cvt.u32.u16 	%r1619, %rs694;
	prmt.b32 	%r1620, %r1619, %r1618, 0x3340U;
	cvt.u32.u16 	%r1621, %rs695;
	cvt.u32.u16 	%r1622, %rs696;
	prmt.b32 	%r1623, %r1622, %r1621, 0x3340U;
	prmt.b32 	%r1624, %r1623, %r1620, 0x5410U;
	st.shared.v2.b32 	[%r1526+48], {%r1624, %r1617};
	cvt.u32.u16 	%r1625, %rs729;
	cvt.u32.u16 	%r1626, %rs730;
	prmt.b32 	%r1627, %r1626, %r1625, 0x3340U;
	cvt.u32.u16 	%r1628, %rs731;
	cvt.u32.u16 	%r1629, %rs732;
	prmt.b32 	%r1630, %r1629, %r1628, 0x3340U;
	prmt.b32 	%r1631, %r1630, %r1627, 0x5410U;
	cvt.u32.u16 	%r1632, %rs733;
	cvt.u32.u16 	%r1633, %rs734;
	prmt.b32 	%r1634, %r1633, %r1632, 0x3340U;
	cvt.u32.u16 	%r1635, %rs735;
	cvt.u32.u16 	%r1636, %rs736;
	prmt.b32 	%r1637, %r1636, %r1635, 0x3340U;
	prmt.b32 	%r1638, %r1637, %r1634, 0x5410U;
	st.shared.v2.b32 	[%r1526+56], {%r1638, %r1631};
	bar.warp.sync 	-1;
	mad.lo.s32 	%r1639, %r1518, -7, %r1521;
	shr.s32 	%r1640, %r1639, 5;
	add.s32 	%r1641, %r1640, %r1639;
	shl.b32 	%r1642, %r1641, 3;
	add.s32 	%r1643, %r1525, %r1642;
	ld.shared.v2.b32 	{%r1644, %r1645}, [%r1643];
	bfe.u32 	%r1646, %r1645, 24, 8;
	bfe.u32 	%r1647, %r1645, 16, 8;
	bfe.u32 	%r1648, %r1645, 8, 8;
	bfe.u32 	%r1649, %r1645, 0, 8;
	bfe.u32 	%r1650, %r1644, 24, 8;
	bfe.u32 	%r1651, %r1644, 16, 8;
	bfe.u32 	%r1652, %r1644, 8, 8;
	bfe.u32 	%r1653, %r1644, 0, 8;
	add.s32 	%r1654, %r1639, 32;
	shr.s32 	%r1655, %r1654, 5;
	add.s32 	%r1656, %r1655, %r1639;
	shl.b32 	%r1657, %r1656, 3;
	add.s32 	%r1658, %r1525, %r1657;
	ld.shared.v2.b32 	{%r1659, %r1660}, [%r1658+256];
	bfe.u32 	%r1661, %r1660, 24, 8;
	bfe.u32 	%r1662, %r1660, 16, 8;
	bfe.u32 	%r1663, %r1660, 8, 8;
	bfe.u32 	%r1664, %r1660, 0, 8;
	bfe.u32 	%r1665, %r1659, 24, 8;
	bfe.u32 	%r1666, %r1659, 16, 8;
	bfe.u32 	%r1667, %r1659, 8, 8;
	bfe.u32 	%r1668, %r1659, 0, 8;
	add.s32 	%r1669, %r1639, 64;
	shr.s32 	%r1670, %r1669, 5;
	add.s32 	%r1671, %r1670, %r1639;
	shl.b32 	%r1672, %r1671, 3;
	add.s32 	%r1673, %r1525, %r1672;
	ld.shared.v2.b32 	{%r1674, %r1675}, [%r1673+512];
	bfe.u32 	%r1676, %r1675, 24, 8;
	bfe.u32 	%r1677, %r1675, 16, 8;
	bfe.u32 	%r1678, %r1675, 8, 8;
	bfe.u32 	%r1679, %r1675, 0, 8;
	bfe.u32 	%r1680, %r1674, 24, 8;
	bfe.u32 	%r1681, %r1674, 16, 8;
	bfe.u32 	%r1682, %r1674, 8, 8;
	bfe.u32 	%r1683, %r1674, 0, 8;
	add.s32 	%r1684, %r1639, 96;
	shr.s32 	%r1685, %r1684, 5;
	add.s32 	%r1686, %r1685, %r1639;
	shl.b32 	%r1687, %r1686, 3;
	add.s32 	%r1688, %r1525, %r1687;
	ld.shared.v2.b32 	{%r1689, %r1690}, [%r1688+768];
	bfe.u32 	%r1691, %r1690, 24, 8;
	bfe.u32 	%r1692, %r1690, 16, 8;
	bfe.u32 	%r1693, %r1690, 8, 8;
	bfe.u32 	%r1694, %r1690, 0, 8;
	bfe.u32 	%r1695, %r1689, 24, 8;
	bfe.u32 	%r1696, %r1689, 16, 8;
	bfe.u32 	%r1697, %r1689, 8, 8;
	bfe.u32 	%r1698, %r1689, 0, 8;
	add.s32 	%r1699, %r1639, 128;
	shr.s32 	%r1700, %r1699, 5;
	add.s32 	%r1701, %r1700, %r1639;
	shl.b32 	%r1702, %r1701, 3;
	add.s32 	%r1703, %r1525, %r1702;
	ld.shared.v2.b32 	{%r1704, %r1705}, [%r1703+1024];
	bfe.u32 	%r1706, %r1705, 24, 8;
	bfe.u32 	%r1707, %r1705, 16, 8;
	bfe.u32 	%r1708, %r1705, 8, 8;
	bfe.u32 	%r1709, %r1705, 0, 8;
	bfe.u32 	%r1710, %r1704, 24, 8;
	bfe.u32 	%r1711, %r1704, 16, 8;
	bfe.u32 	%r1712, %r1704, 8, 8;
	bfe.u32 	%r1713, %r1704, 0, 8;
	add.s32 	%r1714, %r1639, 160;
	shr.s32 	%r1715, %r1714, 5;
	add.s32 	%r1716, %r1715, %r1639;
	shl.b32 	%r1717, %r1716, 3;
	add.s32 	%r1718, %r1525, %r1717;
	ld.shared.v2.b32 	{%r1719, %r1720}, [%r1718+1280];
	bfe.u32 	%r1721, %r1720, 24, 8;
	bfe.u32 	%r1722, %r1720, 16, 8;
	bfe.u32 	%r1723, %r1720, 8, 8;
	bfe.u32 	%r1724, %r1720, 0, 8;
	bfe.u32 	%r1725, %r1719, 24, 8;
	bfe.u32 	%r1726, %r1719, 16, 8;
	bfe.u32 	%r1727, %r1719, 8, 8;
	bfe.u32 	%r1728, %r1719, 0, 8;
	add.s32 	%r1729, %r1639, 192;
	shr.s32 	%r1730, %r1729, 5;
	add.s32 	%r1731, %r1730, %r1639;
	shl.b32 	%r1732, %r1731, 3;
	add.s32 	%r1733, %r1525, %r1732;
	ld.shared.v2.b32 	{%r1734, %r1735}, [%r1733+1536];
	bfe.u32 	%r1736, %r1735, 24, 8;
	bfe.u32 	%r1737, %r1735, 16, 8;
	bfe.u32 	%r1738, %r1735, 8, 8;
	bfe.u32 	%r1739, %r1735, 0, 8;
	bfe.u32 	%r1740, %r1734, 24, 8;
	bfe.u32 	%r1741, %r1734, 16, 8;
	bfe.u32 	%r1742, %r1734, 8, 8;
	bfe.u32 	%r1743, %r1734, 0, 8;
	add.s32 	%r1744, %r1639, 224;
	shr.s32 	%r1745, %r1744, 5;
	add.s32 	%r1746, %r1745, %r1639;
	shl.b32 	%r1747, %r1746, 3;
	add.s32 	%r1748, %r1525, %r1747;
	ld.shared.v2.b32 	{%r1749, %r1750}, [%r1748+1792];
	bfe.u32 	%r1751, %r1750, 24, 8;
	bfe.u32 	%r1752, %r1750, 16, 8;
	bfe.u32 	%r1753, %r1750, 8, 8;
	bfe.u32 	%r1754, %r1750, 0, 8;
	bfe.u32 	%r1755, %r1749, 24, 8;
	bfe.u32 	%r1756, %r1749, 16, 8;
	bfe.u32 	%r1757, %r1749, 8, 8;
	bfe.u32 	%r1758, %r1749, 0, 8;
	and.b32  	%r1759, %r31, 31;
	or.b32  	%r1760, %r1519, %r1759;
	cvt.u64.u32 	%rd915, %r1760;
	add.s64 	%rd916, %rd13, %rd915;
	cvta.to.global.u64 	%rd917, %rd928;
	shl.b64 	%rd918, %rd916, 3;
	add.s64 	%rd919, %rd917, %rd918;
	st.global.u8 	[%rd919], %r1653;
	st.global.u8 	[%rd919+1], %r1652;
	st.global.u8 	[%rd919+2], %r1651;
	st.global.u8 	[%rd919+3], %r1650;
	st.global.u8 	[%rd919+4], %r1649;
	st.global.u8 	[%rd919+5], %r1648;
	st.global.u8 	[%rd919+6], %r1647;
	st.global.u8 	[%rd919+7], %r1646;
	st.global.u8 	[%rd919+256], %r1668;
	st.global.u8 	[%rd919+257], %r1667;
	st.global.u8 	[%rd919+258], %r1666;
	st.global.u8 	[%rd919+259], %r1665;
	st.global.u8 	[%rd919+260], %r1664;
	st.global.u8 	[%rd919+261], %r1663;
	st.global.u8 	[%rd919+262], %r1662;
	st.global.u8 	[%rd919+263], %r1661;
	st.global.u8 	[%rd919+512], %r1683;
	st.global.u8 	[%rd919+513], %r1682;
	st.global.u8 	[%rd919+514], %r1681;
	st.global.u8 	[%rd919+515], %r1680;
	st.global.u8 	[%rd919+516], %r1679;
	st.global.u8 	[%rd919+517], %r1678;
	st.global.u8 	[%rd919+518], %r1677;
	st.global.u8 	[%rd919+519], %r1676;
	st.global.u8 	[%rd919+768], %r1698;
	st.global.u8 	[%rd919+769], %r1697;
	st.global.u8 	[%rd919+770], %r1696;
	st.global.u8 	[%rd919+771], %r1695;
	st.global.u8 	[%rd919+772], %r1694;
	st.global.u8 	[%rd919+773], %r1693;
	st.global.u8 	[%rd919+774], %r1692;
	st.global.u8 	[%rd919+775], %r1691;
	st.global.u8 	[%rd919+1024], %r1713;
	st.global.u8 	[%rd919+1025], %r1712;
	st.global.u8 	[%rd919+1026], %r1711;
	st.global.u8 	[%rd919+1027], %r1710;
	st.global.u8 	[%rd919+1028], %r1709;
	st.global.u8 	[%rd919+1029], %r1708;
	st.global.u8 	[%rd919+1030], %r1707;
	st.global.u8 	[%rd919+1031], %r1706;
	st.global.u8 	[%rd919+1280], %r1728;
	st.global.u8 	[%rd919+1281], %r1727;
	st.global.u8 	[%rd919+1282], %r1726;
	st.global.u8 	[%rd919+1283], %r1725;
	st.global.u8 	[%rd919+1284], %r1724;
	st.global.u8 	[%rd919+1285], %r1723;
	st.global.u8 	[%rd919+1286], %r1722;
	st.global.u8 	[%rd919+1287], %r1721;
	st.global.u8 	[%rd919+1536], %r1743;
	st.global.u8 	[%rd919+1537], %r1742;
	st.global.u8 	[%rd919+1538], %r1741;
	st.global.u8 	[%rd919+1539], %r1740;
	st.global.u8 	[%rd919+1540], %r1739;
	st.global.u8 	[%rd919+1541], %r1738;
	st.global.u8 	[%rd919+1542], %r1737;
	st.global.u8 	[%rd919+1543], %r1736;
	st.global.u8 	[%rd919+1792], %r1758;
	st.global.u8 	[%rd919+1793], %r1757;
	st.global.u8 	[%rd919+1794], %r1756;
	st.global.u8 	[%rd919+1795], %r1755;
	st.global.u8 	[%rd919+1796], %r1754;
	st.global.u8 	[%rd919+1797], %r1753;
	st.global.u8 	[%rd919+1798], %r1752;
	st.global.u8 	[%rd919+1799], %r1751;
	bra.uni 	$L__BB16_249;
$L__BB16_99:
	ld.param.u64 	%rd926, [_ZN3cub18CUB_300001_SM_10006detail10merge_sort26DeviceMergeSortMergeKernelINS2_10policy_hubIP4KeyTE9Policy600ES6_PNS0_8NullTypeES6_SA_mN4cuda3std3__44lessIS5_EES5_S9_EEvbT2_T3_T4_PT6_PT7_T5_PSI_SI_NS1_7vsmem_tE_param_1];
	// begin inline asm
	mov.u32 %r1761, %laneid;
	// end inline asm
	and.b32  	%r1762, %r32, 7936;
	shl.b32 	%r1763, %r1761, 3;
	add.s32 	%r1764, %r1763, %r1762;
	shr.s32 	%r1765, %r1764, 5;
	add.s32 	%r1766, %r1765, %r1764;
	shl.b32 	%r1767, %r1766, 3;
	mov.u32 	%r1768, _ZZN3cub18CUB_300001_SM_10006detail10merge_sort26DeviceMergeSortMergeKernelINS2_10policy_hubIP4KeyTE9Policy600ES6_PNS0_8NullTypeES6_SA_mN4cuda3std3__44lessIS5_EES5_S9_EEvbT2_T3_T4_PT6_PT7_T5_PSI_SI_NS1_7vsmem_tEE19static_temp_storage;
	add.s32 	%r1769, %r1768, %r1767;
	cvt.u32.u16 	%r1770, %rs449;
	cvt.u32.u16 	%r1771, %rs450;
	prmt.b32 	%r1772, %r1771, %r1770, 0x3340U;
	cvt.u32.u16 	%r1773, %rs451;
	cvt.u32.u16 	%r1774, %rs452;
	prmt.b32 	%r1775, %r1774, %r1773, 0x3340U;
	prmt.b32 	%r1776, %r1775, %r1772, 0x5410U;
	cvt.u32.u16 	%r1777, %rs453;
	cvt.u32.u16 	%r1778, %rs454;
	prmt.b32 	%r1779, %r1778, %r1777, 0x3340U;
	cvt.u32.u16 	%r1780, %rs455;
	cvt.u32.u16 	%r1781, %rs456;
	prmt.b32 	%r1782, %r1781, %r1780, 0x3340U;
	prmt.b32 	%r1783, %r1782, %r1779, 0x5410U;
	st.shared.v2.b32 	[%r1769], {%r1783, %r1776};
	cvt.u32.u16 	%r1784, %rs489;
	cvt.u32.u16 	%r1785, %rs490;
	prmt.b32 	%r1786, %r1785, %r1784, 0x3340U;
	cvt.u32.u16 	%r1787, %rs491;
	cvt.u32.u16 	%r1788, %rs492;
	prmt.b32 	%r1789, %r1788, %r1787, 0x3340U;
	prmt.b32 	%r1790, %r1789, %r1786, 0x5410U;
	cvt.u32.u16 	%r1791, %rs493;
	cvt.u32.u16 	%r1792, %rs494;
	prmt.b32 	%r1793, %r1792, %r1791, 0x3340U;
	cvt.u32.u16 	%r1794, %rs495;
	cvt.u32.u16 	%r1795, %rs496;
	prmt.b32 	%r1796, %r1795, %r1794, 0x3340U;
	prmt.b32 	%r1797, %r1796, %r1793, 0x5410U;
	st.shared.v2.b32 	[%r1769+8], {%r1797, %r1790};
	cvt.u32.u16 	%r1798, %rs529;
	cvt.u32.u16 	%r1799, %rs530;
	prmt.b32 	%r1800, %r1799, %r1798, 0x3340U;
	cvt.u32.u16 	%r1801, %rs531;
	cvt.u32.u16 	%r1802, %rs532;
	prmt.b32 	%r1803, %r1802, %r1801, 0x3340U;
	prmt.b32 	%r1804, %r1803, %r1800, 0x5410U;
	cvt.u32.u16 	%r1805, %rs533;
	cvt.u32.u16 	%r1806, %rs534;
	prmt.b32 	%r1807, %r1806, %r1805, 0x3340U;
	cvt.u32.u16 	%r1808, %rs535;
	cvt.u32.u16 	%r1809, %rs536;
	prmt.b32 	%r1810, %r1809, %r1808, 0x3340U;
	prmt.b32 	%r1811, %r1810, %r1807, 0x5410U;
	st.shared.v2.b32 	[%r1769+16], {%r1811, %r1804};
	cvt.u32.u16 	%r1812, %rs569;
	cvt.u32.u16 	%r1813, %rs570;
	prmt.b32 	%r1814, %r1813, %r1812, 0x3340U;
	cvt.u32.u16 	%r1815, %rs571;
	cvt.u32.u16 	%r1816, %rs572;
	prmt.b32 	%r1817, %r1816, %r1815, 0x3340U;
	prmt.b32 	%r1818, %r1817, %r1814, 0x5410U;
	cvt.u32.u16 	%r1819, %rs573;
	cvt.u32.u16 	%r1820, %rs574;
	prmt.b32 	%r1821, %r1820, %r1819, 0x3340U;
	cvt.u32.u16 	%r1822, %rs575;
	cvt.u32.u16 	%r1823, %rs576;
	prmt.b32 	%r1824, %r1823, %r1822, 0x3340U;
	prmt.b32 	%r1825, %r1824, %r1821, 0x5410U;
	st.shared.v2.b32 	[%r1769+24], {%r1825, %r1818};
	cvt.u32.u16 	%r1826, %rs609;
	cvt.u32.u16 	%r1827, %rs610;
	prmt.b32 	%r1828, %r1827, %r1826, 0x3340U;
	cvt.u32.u16 	%r1829, %rs611;
	cvt.u32.u16 	%r1830, %rs612;
	prmt.b32 	%r1831, %r1830, %r1829, 0x3340U;
	prmt.b32 	%r1832, %r1831, %r1828, 0x5410U;
	cvt.u32.u16 	%r1833, %rs613;
	cvt.u32.u16 	%r1834, %rs614;
	prmt.b32 	%r1835, %r1834, %r1833, 0x3340U;
	cvt.u32.u16 	%r1836, %rs615;
	cvt.u32.u16 	%r1837, %rs616;
	prmt.b32 	%r1838, %r1837, %r1836, 0x3340U;
	prmt.b32 	%r1839, %r1838, %r1835, 0x5410U;
	st.shared.v2.b32 	[%r1769+32], {%r1839, %r1832};
	cvt.u32.u16 	%r1840, %rs649;
	cvt.u32.u16 	%r1841, %rs650;
	prmt.b32 	%r1842, %r1841, %r1840, 0x3340U;
	cvt.u32.u16 	%r1843, %rs651;
	cvt.u32.u16 	%r1844, %rs652;
	prmt.b32 	%r1845, %r1844, %r1843, 0x3340U;
	prmt.b32 	%r1846, %r1845, %r1842, 0x5410U;
	cvt.u32.u16 	%r1847, %rs653;
	cvt.u32.u16 	%r1848, %rs654;
	prmt.b32 	%r1849, %r1848, %r1847, 0x3340U;
	cvt.u32.u16 	%r1850, %rs655;
	cvt.u32.u16 	%r1851, %rs656;
	prmt.b32 	%r1852, %r1851, %r1850, 0x3340U;
	prmt.b32 	%r1853, %r1852, %r1849, 0x5410U;
	st.shared.v2.b32 	[%r1769+40], {%r1853, %r1846};
	cvt.u32.u16 	%r1854, %rs689;
	cvt.u32.u16 	%r1855, %rs690;
	prmt.b32 	%r1856, %r1855, %r1854, 0x3340U;
	cvt.u32.u16 	%r1857, %rs691;
	cvt.u32.u16 	%r1858, %rs692;
	prmt.b32 	%r1859, %r1858, %r1857, 0x3340U;
	prmt.b32 	%r1860, %r1859, %r1856, 0x5410U;
	cvt.u32.u16 	%r1861, %rs693;
	cvt.u32.u16 	%r1862, %rs694;
	prmt.b32 	%r1863, %r1862, %r1861, 0x3340U;
	cvt.u32.u16 	%r1864, %rs695;
	cvt.u32.u16 	%r1865, %rs696;
	prmt.b32 	%r1866, %r1865, %r1864, 0x3340U;
	prmt.b32 	%r1867, %r1866, %r1863, 0x5410U;
	st.shared.v2.b32 	[%r1769+48], {%r1867, %r1860};
	cvt.u32.u16 	%r1868, %rs729;
	cvt.u32.u16 	%r1869, %rs730;
	prmt.b32 	%r1870, %r1869, %r1868, 0x3340U;
	cvt.u32.u16 	%r1871, %rs731;
	cvt.u32.u16 	%r1872, %rs732;
	prmt.b32 	%r1873, %r1872, %r1871, 0x3340U;
	prmt.b32 	%r1874, %r1873, %r1870, 0x5410U;
	cvt.u32.u16 	%r1875, %rs733;
	cvt.u32.u16 	%r1876, %rs734;
	prmt.b32 	%r1877, %r1876, %r1875, 0x3340U;
	cvt.u32.u16 	%r1878, %rs735;
	cvt.u32.u16 	%r1879, %rs736;
	prmt.b32 	%r1880, %r1879, %r1878, 0x3340U;
	prmt.b32 	%r1881, %r1880, %r1877, 0x5410U;
	st.shared.v2.b32 	[%r1769+56], {%r1881, %r1874};
	bar.warp.sync 	-1;
	mad.lo.s32 	%r1882, %r1761, -7, %r1764;
	shr.s32 	%r1883, %r1882, 5;
	add.s32 	%r1884, %r1883, %r1882;
	shl.b32 	%r1885, %r1884, 3;
	add.s32 	%r1886, %r1768, %r1885;
	ld.shared.v2.b32 	{%r1887, %r1888}, [%r1886];
	bfe.u32 	%r1889, %r1888, 24, 8;
	bfe.u32 	%r1890, %r1888, 16, 8;
	bfe.u32 	%r1891, %r1888, 8, 8;
	bfe.u32 	%r1892, %r1888, 0, 8;
	bfe.u32 	%r1893, %r1887, 24, 8;
	bfe.u32 	%r1894, %r1887, 16, 8;
	bfe.u32 	%r1895, %r1887, 8, 8;
	bfe.u32 	%r1896, %r1887, 0, 8;
	add.s32 	%r1897, %r1882, 32;
	shr.s32 	%r1898, %r1897, 5;
	add.s32 	%r1899, %r1898, %r1882;
	shl.b32 	%r1900, %r1899, 3;
	add.s32 	%r1901, %r1768, %r1900;
	ld.shared.v2.b32 	{%r1902, %r1903}, [%r1901+256];
	bfe.u32 	%r1904, %r1903, 24, 8;
	bfe.u32 	%r1905, %r1903, 16, 8;
	bfe.u32 	%r1906, %r1903, 8, 8;
	bfe.u32 	%r1907, %r1903, 0, 8;
	bfe.u32 	%r1908, %r1902, 24, 8;
	bfe.u32 	%r1909, %r1902, 16, 8;
	bfe.u32 	%r1910, %r1902, 8, 8;
	bfe.u32 	%r1911, %r1902, 0, 8;
	add.s32 	%r1912, %r1882, 64;
	shr.s32 	%r1913, %r1912, 5;
	add.s32 	%r1914, %r1913, %r1882;
	shl.b32 	%r1915, %r1914, 3;
	add.s32 	%r1916, %r1768, %r1915;
	ld.shared.v2.b32 	{%r1917, %r1918}, [%r1916+512];
	bfe.u32 	%r1919, %r1918, 24, 8;
	bfe.u32 	%r1920, %r1918, 16, 8;
	bfe.u32 	%r1921, %r1918, 8, 8;
	bfe.u32 	%r1922, %r1918, 0, 8;
	bfe.u32 	%r1923, %r1917, 24, 8;
	bfe.u32 	%r1924, %r1917, 16, 8;
	bfe.u32 	%r1925, %r1917, 8, 8;
	bfe.u32 	%r1926, %r1917, 0, 8;
	add.s32 	%r1927, %r1882, 96;
	shr.s32 	%r1928, %r1927, 5;
	add.s32 	%r1929, %r1928, %r1882;
	shl.b32 	%r1930, %r1929, 3;
	add.s32 	%r1931, %r1768, %r1930;
	ld.shared.v2.b32 	{%r1932, %r1933}, [%r1931+768];
	bfe.u32 	%r1934, %r1933, 24, 8;
	bfe.u32 	%r1935, %r1933, 16, 8;
	bfe.u32 	%r1936, %r1933, 8, 8;
	bfe.u32 	%r1937, %r1933, 0, 8;
	bfe.u32 	%r1938, %r1932, 24, 8;
	bfe.u32 	%r1939, %r1932, 16, 8;
	bfe.u32 	%r1940, %r1932, 8, 8;
	bfe.u32 	%r1941, %r1932, 0, 8;
	add.s32 	%r1942, %r1882, 128;
	shr.s32 	%r1943, %r1942, 5;
	add.s32 	%r1944, %r1943, %r1882;
	shl.b32 	%r1945, %r1944, 3;
	add.s32 	%r1946, %r1768, %r1945;
	ld.shared.v2.b32 	{%r1947, %r1948}, [%r1946+1024];
	bfe.u32 	%r1949, %r1948, 24, 8;
	bfe.u32 	%r1950, %r1948, 16, 8;
	bfe.u32 	%r1951, %r1948, 8, 8;
	bfe.u32 	%r1952, %r1948, 0, 8;
	bfe.u32 	%r1953, %r1947, 24, 8;
	bfe.u32 	%r1954, %r1947, 16, 8;
	bfe.u32 	%r1955, %r1947, 8, 8;
	bfe.u32 	%r1956, %r1947, 0, 8;
	add.s32 	%r1957, %r1882, 160;
	shr.s32 	%r1958, %r1957, 5;
	add.s32 	%r1959, %r1958, %r1882;
	shl.b32 	%r1960, %r1959, 3;
	add.s32 	%r1961, %r1768, %r1960;
	ld.shared.v2.b32 	{%r1962, %r1963}, [%r1961+1280];
	bfe.u32 	%r1964, %r1963, 24, 8;
	bfe.u32 	%r1965, %r1963, 16, 8;
	bfe.u32 	%r1966, %r1963, 8, 8;
	bfe.u32 	%r1967, %r1963, 0, 8;
	bfe.u32 	%r1968, %r1962, 24, 8;
	bfe.u32 	%r1969, %r1962, 16, 8;
	bfe.u32 	%r1970, %r1962, 8, 8;
	bfe.u32 	%r1971, %r1962, 0, 8;
	add.s32 	%r1972, %r1882, 192;
	shr.s32 	%r1973, %r1972, 5;
	add.s32 	%r1974, %r1973, %r1882;
	shl.b32 	%r1975, %r1974, 3;
	add.s32 	%r1976, %r1768, %r1975;
	ld.shared.v2.b32 	{%r1977, %r1978}, [%r1976+1536];
	bfe.u32 	%r1979, %r1978, 24, 8;
	bfe.u32 	%r1980, %r1978, 16, 8;
	bfe.u32 	%r1981, %r1978, 8, 8;
	bfe.u32 	%r1982, %r1978, 0, 8;
	bfe.u32 	%r1983, %r1977, 24, 8;
	bfe.u32 	%r1984, %r1977, 16, 8;
	bfe.u32 	%r1985, %r1977, 8, 8;
	bfe.u32 	%r1986, %r1977, 0, 8;
	add.s32 	%r1987, %r1882, 224;
	shr.s32 	%r1988, %r1987, 5;
	add.s32 	%r1989, %r1988, %r1882;
	shl.b32 	%r1990, %r1989, 3;
	add.s32 	%r1991, %r1768, %r1990;
	ld.shared.v2.b32 	{%r1992, %r1993}, [%r1991+1792];
	bfe.u32 	%r1994, %r1993, 24, 8;
	bfe.u32 	%r1995, %r1993, 16, 8;
	bfe.u32 	%r1996, %r1993, 8, 8;
	bfe.u32 	%r1997, %r1993, 0, 8;
	bfe.u32 	%r1998, %r1992, 24, 8;
	bfe.u32 	%r1999, %r1992, 16, 8;
	bfe.u32 	%r2000, %r1992, 8, 8;
	bfe.u32 	%r2001, %r1992, 0, 8;
	and.b32  	%r2002, %r31, 31;
	or.b32  	%r2003, %r1762, %r2002;
	cvt.u64.u32 	%rd920, %r2003;
	add.s64 	%rd921, %rd13, %rd920;
	cvta.to.global.u64 	%rd922, %rd926;
	shl.b64 	%rd923, %rd921, 3;
	add.s64 	%rd924, %rd922, %rd923;
	st.global.u8 	[%rd924], %r1896;
	st.global.u8 	[%rd924+1], %r1895;
	st.global.u8 	[%rd924+2], %r1894;
	st.global.u8 	[%rd924+3], %r1893;
	st.global.u8 	[%rd924+4], %r1892;
	st.global.u8 	[%rd924+5], %r1891;
	st.global.u8 	[%rd924+6], %r1890;
	st.global.u8 	[%rd924+7], %r1889;
	st.global.u8 	[%rd924+256], %r1911;
	st.global.u8 	[%rd924+257], %r1910;
	st.global.u8 	[%rd924+258], %r1909;
	st.global.u8 	[%rd924+259], %r1908;
	st.global.u8 	[%rd924+260], %r1907;
	st.global.u8 	[%rd924+261], %r1906;
	st.global.u8 	[%rd924+262], %r1905;
	st.global.u8 	[%rd924+263], %r1904;
	st.global.u8 	[%rd924+512], %r1926;
	st.global.u8 	[%rd924+513], %r1925;
	st.global.u8 	[%rd924+514], %r1924;
	st.global.u8 	[%rd924+515], %r1923;
	st.global.u8 	[%rd924+516], %r1922;
	st.global.u8 	[%rd924+517], %r1921;
	st.global.u8 	[%rd924+518], %r1920;
	st.global.u8 	[%rd924+519], %r1919;
	st.global.u8 	[%rd924+768], %r1941;
	st.global.u8 	[%rd924+769], %r1940;
	st.global.u8 	[%rd924+770], %r1939;
	st.global.u8 	[%rd924+771], %r1938;
	st.global.u8 	[%rd924+772], %r1937;
	st.global.u8 	[%rd924+773], %r1936;
	st.global.u8 	[%rd924+774], %r1935;
	st.global.u8 	[%rd924+775], %r1934;
	st.global.u8 	[%rd924+1024], %r1956;
	st.global.u8 	[%rd924+1025], %r1955;
	st.global.u8 	[%rd924+1026], %r1954;
	st.global.u8 	[%rd924+1027], %r1953;
	st.global.u8 	[%rd924+1028], %r1952;
	st.global.u8 	[%rd924+1029], %r1951;
	st.global.u8 	[%rd924+1030], %r1950;
	st.global.u8 	[%rd924+1031], %r1949;
	st.global.u8 	[%rd924+1280], %r1971;
	st.global.u8 	[%rd924+1281], %r1970;
	st.global.u8 	[%rd924+1282], %r1969;
	st.global.u8 	[%rd924+1283], %r1968;
	st.global.u8 	[%rd924+1284], %r1967;
	st.global.u8 	[%rd924+1285], %r1966;
	st.global.u8 	[%rd924+1286], %r1965;
	st.global.u8 	[%rd924+1287], %r1964;
	st.global.u8 	[%rd924+1536], %r1986;
	st.global.u8 	[%rd924+1537], %r1985;
	st.global.u8 	[%rd924+1538], %r1984;
	st.global.u8 	[%rd924+1539], %r1983;
	st.global.u8 	[%rd924+1540], %r1982;
	st.global.u8 	[%rd924+1541], %r1981;
	st.global.u8 	[%rd924+1542], %r1980;
	st.global.u8 	[%rd924+1543], %r1979;
	st.global.u8 	[%rd924+1792], %r2001;
	st.global.u8 	[%rd924+1793], %r2000;
	st.global.u8 	[%rd924+1794], %r1999;
	st.global.u8 	[%rd924+1795], %r1998;
	st.global.u8 	[%rd924+1796], %r1997;
	st.global.u8 	[%rd924+1797], %r1996;
	st.global.u8 	[%rd924+1798], %r1995;
	st.global.u8 	[%rd924+1799], %r1994;
	bra.uni 	$L__BB16_249;
$L__BB16_100:
	ld.param.s8 	%rs1618, [_ZN3cub18CUB_300001_SM_10006detail10merge_sort26DeviceMergeSortMergeKernelINS2_10policy_hubIP4KeyTE9Policy600ES6_PNS0_8NullTypeES6_SA_mN4cuda3std3__44lessIS5_EES5_S9_EEvbT2_T3_T4_PT6_PT7_T5_PSI_SI_NS1_7vsmem_tE_param_0];
	shl.b64 	%rd29, %rd4, 3;
	add.s64 	%rd30, %rd3, %rd29;
	ld.global.u64 	%rd14, [%rd30];
	ld.global.u64 	%rd31, [%rd30+8];
	neg.s64 	%rd32, %rd27;
	and.b64  	%rd33, %rd32, %rd4;
	shl.b64 	%rd15, %rd33, 11;
	shl.b64 	%rd34, %rd27, 10;
	and.b64  	%rd16, %rd34, -2048;
	sub.s64 	%rd35, %rd4, %rd33;
	shl.b64 	%rd36, %rd35, 11;
	sub.s64 	%rd37, %rd14, %rd15;
	sub.s64 	%rd38, %rd31, %rd15;
	sub.s64 	%rd39, %rd25, %rd15;
	max.u64 	%rd40, %rd39, %rd16;
	sub.s64 	%rd41, %rd40, %rd16;
	sub.s64 	%rd42, %rd36, %rd37;
	min.u64 	%rd17, %rd42, %rd41;
	setp.eq.s64 	%p34, %rd35, -1;
	selp.b64 	%rd43, 2047, 2048, %p34;
	add.s64 	%rd44, %rd43, %rd36;
	sub.s64 	%rd45, %rd44, %rd38;
	or.b64  	%rd46, %rd32, %rd4;
	setp.eq.s64 	%p35, %rd46, -1;
	min.u64 	%rd47, %rd16, %rd39;
	selp.b64 	%rd48, %rd47, %rd38, %p35;
	selp.b64 	%rd49, %rd16, %rd45, %p35;
	min.u64 	%rd50, %rd49, %rd41;
	cvt.u32.u64 	%r89, %rd37;
	cvt.u32.u64 	%r90, %rd48;
	sub.s32 	%r33, %r90, %r89;
	cvt.u32.u64 	%r91, %rd50;
	cvt.u32.u64 	%r92, %rd17;
	sub.s32 	%r34, %r91, %r92;
	// begin inline asm
	griddepcontrol.wait;
	// end inline asm
	setp.eq.s16 	%p36, %rs1618, 0;
	@%p36 bra 	$L__BB16_133;
	add.s64 	%rd51, %rd15, %rd16;
	add.s64 	%rd52, %rd51, %rd17;
	add.s32 	%r35, %r34, %r33;
	setp.ge.s32 	%p37, %r1, %r35;
	cvt.u64.u32 	%rd53, %r1;
	add.s64 	%rd54, %rd14, %rd53;
	shl.b64 	%rd55, %rd54, 3;
	add.s64 	%rd18, %rd2, %rd55;
	sub.s32 	%r93, %r1, %r33;
	cvt.s64.s32 	%rd56, %r93;
	add.s64 	%rd57, %rd52, %rd56;
	shl.b64 	%rd58, %rd57, 3;
	add.s64 	%rd19, %rd2, %rd58;
	@%p37 bra 	$L__BB16_105;
	setp.ge.s32 	%p38, %r1, %r33;
	@%p38 bra 	$L__BB16_104;
	ld.global.u8 	%rs2085, [%rd18];
	ld.global.u8 	%rs2084, [%rd18+1];
	ld.global.u8 	%rs2083, [%rd18+2];
	ld.global.u8 	%rs2082, [%rd18+3];
	ld.global.u8 	%rs2081, [%rd18+4];
	ld.global.u8 	%rs2080, [%rd18+5];
	ld.global.u8 	%rs2079, [%rd18+6];
	ld.global.u8 	%rs2078, [%rd18+7];
	bra.uni 	$L__BB16_105;
$L__BB16_104:
	ld.global.u8 	%rs2085, [%rd19];
	ld.global.u8 	%rs2084, [%rd19+1];
	ld.global.u8 	%rs2083, [%rd19+2];
	ld.global.u8 	%rs2082, [%rd19+3];
	ld.global.u8 	%rs2081, [%rd19+4];
	ld.global.u8 	%rs2080, [%rd19+5];
	ld.global.u8 	%rs2079, [%rd19+6];
	ld.global.u8 	%rs2078, [%rd19+7];
$L__BB16_105:
	add.s32 	%r36, %r1, 256;
	setp.ge.s32 	%p39, %r36, %r35;
	@%p39 bra 	$L__BB16_109;
	setp.lt.s32 	%p40, %r36, %r33;
	@%p40 bra 	$L__BB16_108;
	ld.global.u8 	%rs2077, [%rd19+2048];
	ld.global.u8 	%rs2076, [%rd19+2049];
	ld.global.u8 	%rs2075, [%rd19+2050];
	ld.global.u8 	%rs2074, [%rd19+2051];
	ld.global.u8 	%rs2073, [%rd19+2052];
	ld.global.u8 	%rs2072, [%rd19+2053];
	ld.global.u8 	%rs2071, [%rd19+2054];
	ld.global.u8 	%rs2070, [%rd19+2055];
	bra.uni 	$L__BB16_109;
$L__BB16_108:
	ld.global.u8 	%rs2077, [%rd18+2048];
	ld.global.u8 	%rs2076, [%rd18+2049];
	ld.global.u8 	%rs2075, [%rd18+2050];
	ld.global.u8 	%rs2074, [%rd18+2051];
	ld.global.u8 	%rs2073, [%rd18+2052];
	ld.global.u8 	%rs2072, [%rd18+2053];
	ld.global.u8 	%rs2071, [%rd18+2054];
	ld.global.u8 	%rs2070, [%rd18+2055];
$L__BB16_109:
	add.s32 	%r37, %r1, 512;
	setp.ge.s32 	%p41, %r37, %r35;
	@%p41 bra 	$L__BB16_113;
	setp.lt.s32 	%p42, %r37, %r33;
	@%p42 bra 	$L__BB16_112;
	ld.global.u8 	%rs2069, [%rd19+4096];
	ld.global.u8 	%rs2068, [%rd19+4097];
	ld.global.u8 	%rs2067, [%rd19+4098];
	ld.global.u8 	%rs2066, [%rd19+4099];
	ld.global.u8 	%rs2065, [%rd19+4100];
	ld.global.u8 	%rs2064, [%rd19+4101];
	ld.global.u8 	%rs2063, [%rd19+4102];
	ld.global.u8 	%rs2062, [%rd19+4103];
	bra.uni 	$L__BB16_113;
$L__BB16_112:
	ld.global.u8 	%rs2069, [%rd18+4096];
	ld.global.u8 	%rs2068, [%rd18+4097];
	ld.global.u8 	%rs2067, [%rd18+4098];
	ld.global.u8 	%rs2066, [%rd18+4099];
	ld.global.u8 	%rs2065, [%rd18+4100];
	ld.global.u8 	%rs2064, [%rd18+4101];
	ld.global.u8 	%rs2063, [%rd18+4102];
	ld.global.u8 	%rs2062, [%rd18+4103];
$L__BB16_113:
	add.s32 	%r38, %r1, 768;
	setp.ge.s32 	%p43, %r38, %r35;
	@%p43 bra 	$L__BB16_117;
	setp.lt.s32 	%p44, %r38, %r33;
	@%p44 bra 	$L__BB16_116;
	ld.global.u8 	%rs2061, [%rd19+6144];
	ld.global.u8 	%rs2060, [%rd19+6145];
	ld.global.u8 	%rs2059, [%rd19+6146];
	ld.global.u8 	%rs2058, [%rd19+6147];
	ld.global.u8 	%rs2057, [%rd19+6148];
	ld.global.u8 	%rs2056, [%rd19+6149];
	ld.global.u8 	%rs2055, [%rd19+6150];
	ld.global.u8 	%rs2054, [%rd19+6151];
	bra.uni 	$L__BB16_117;
$L__BB16_116:
	ld.global.u8 	%rs2061, [%rd18+6144];
	ld.global.u8 	%rs2060, [%rd18+6145];
	ld.global.u8 	%rs2059, [%rd18+6146];
	ld.global.u8 	%rs2058, [%rd18+6147];
	ld.global.u8 	%rs2057, [%rd18+6148];
	ld.global.u8 	%rs2056, [%rd18+6149];
	ld.global.u8 	%rs2055, [%rd18+6150];
	ld.global.u8 	%rs2054, [%rd18+6151];
$L__BB16_117:
	or.b32  	%r39, %r1, 1024;
	setp.ge.s32 	%p45, %r39, %r35;
	@%p45 bra 	$L__BB16_121;
	setp.lt.s32 	%p46, %r39, %r33;
	@%p46 bra 	$L__BB16_120;
	ld.global.u8 	%rs2053, [%rd19+8192];
	ld.global.u8 	%rs2052, [%rd19+8193];
	ld.global.u8 	%rs2051, [%rd19+8194];
	ld.global.u8 	%rs2050, [%rd19+8195];
	ld.global.u8 	%rs2049, [%rd19+8196];
	ld.global.u8 	%rs2048, [%rd19+8197];
	ld.global.u8 	%rs2047, [%rd19+8198];
	ld.global.u8 	%rs2046, [%rd19+8199];
	bra.uni 	$L__BB16_121;
$L__BB16_120:
	ld.global.u8 	%rs2053, [%rd18+8192];
	ld.global.u8 	%rs2052, [%rd18+8193];
	ld.global.u8 	%rs2051, [%rd18+8194];
	ld.global.u8 	%rs2050, [%rd18+8195];
	ld.global.u8 	%rs2049, [%rd18+8196];
	ld.global.u8 	%rs2048, [%rd18+8197];
	ld.global.u8 	%rs2047, [%rd18+8198];
	ld.global.u8 	%rs2046, [%rd18+8199];
$L__BB16_121:
	add.s32 	%r40, %r1, 1280;
	setp.ge.s32 	%p47, %r40, %r35;
	@%p47 bra 	$L__BB16_125;
	setp.lt.s32 	%p48, %r40, %r33;
	@%p48 bra 	$L__BB16_124;
	ld.global.u8 	%rs2045, [%rd19+10240];
	ld.global.u8 	%rs2044, [%rd19+10241];
	ld.global.u8 	%rs2043, [%rd19+10242];
	ld.global.u8 	%rs2042, [%rd19+10243];
	ld.global.u8 	%rs2041, [%rd19+10244];
	ld.global.u8 	%rs2040, [%rd19+10245];
	ld.global.u8 	%rs2039, [%rd19+10246];
	ld.global.u8 	%rs2038, [%rd19+10247];
	bra.uni 	$L__BB16_125;
$L__BB16_124:
	ld.global.u8 	%rs2045, [%rd18+10240];
	ld.global.u8 	%rs2044, [%rd18+10241];
	ld.global.u8 	%rs2043, [%rd18+10242];
	ld.global.u8 	%rs2042, [%rd18+10243];
	ld.global.u8 	%rs2041, [%rd18+10244];
	ld.global.u8 	%rs2040, [%rd18+10245];
	ld.global.u8 	%rs2039, [%rd18+10246];
	ld.global.u8 	%rs2038, [%rd18+10247];
$L__BB16_125:
	add.s32 	%r41, %r1, 1536;
	setp.ge.s32 	%p49, %r41, %r35;
	@%p49 bra 	$L__BB16_129;
	setp.lt.s32 	%p50, %r41, %r33;
	@%p50 bra 	$L__BB16_128;
	ld.global.u8 	%rs2037, [%rd19+12288];
	ld.global.u8 	%rs2036, [%rd19+12289];
	ld.global.u8 	%rs2035, [%rd19+12290];
	ld.global.u8 	%rs2034, [%rd19+12291];
	ld.global.u8 	%rs2033, [%rd19+12292];
	ld.global.u8 	%rs2032, [%rd19+12293];
	ld.global.u8 	%rs2031, [%rd19+12294];
	ld.global.u8 	%rs2030, [%rd19+12295];
	bra.uni 	$L__BB16_129;
$L__BB16_128:
	ld.global.u8 	%rs2037, [%rd18+12288];
	ld.global.u8 	%rs2036, [%rd18+12289];
	ld.global.u8 	%rs2035, [%rd18+12290];
	ld.global.u8 	%rs2034, [%rd18+12291];
	ld.global.u8 	%rs2033, [%rd18+12292];
	ld.global.u8 	%rs2032, [%rd18+12293];
	ld.global.u8 	%rs2031, [%rd18+12294];
	ld.global.u8 	%rs2030, [%rd18+12295];
$L__BB16_129:
	add.s32 	%r42, %r1, 1792;
	setp.ge.s32 	%p51, %r42, %r35;
	@%p51 bra 	$L__BB16_165;
	setp.lt.s32 	%p52, %r42, %r33;
	@%p52 bra 	$L__BB16_132;
	ld.global.u8 	%rs2029, [%rd19+14336];
	ld.global.u8 	%rs2028, [%rd19+14337];
	ld.global.u8 	%rs2027, [%rd19+14338];
	ld.global.u8 	%rs2026, [%rd19+14339];
	ld.global.u8 	%rs2025, [%rd19+14340];
	ld.global.u8 	%rs2024, [%rd19+14341];
	ld.global.u8 	%rs2023, [%rd19+14342];
	ld.global.u8 	%rs2022, [%rd19+14343];
	bra.uni 	$L__BB16_165;
$L__BB16_132:
	ld.global.u8 	%rs2029, [%rd18+14336];
	ld.global.u8 	%rs2028, [%rd18+14337];
	ld.global.u8 	%rs2027, [%rd18+14338];
	ld.global.u8 	%rs2026, [%rd18+14339];
	ld.global.u8 	%rs2025, [%rd18+14340];
	ld.global.u8 	%rs2024, [%rd18+14341];
	ld.global.u8 	%rs2023, [%rd18+14342];
	ld.global.u8 	%rs2022, [%rd18+14343];
	bra.uni 	$L__BB16_165;
$L__BB16_133:
	add.s64 	%rd59, %rd15, %rd16;
	add.s64 	%rd60, %rd59, %rd17;
	add.s32 	%r43, %r34, %r33;
	setp.ge.s32 	%p53, %r1, %r43;
	cvt.u64.u32 	%rd61, %r1;
	add.s64 	%rd62, %rd14, %rd61;
	shl.b64 	%rd63, %rd62, 3;
	add.s64 	%rd20, %rd1, %rd63;
	sub.s32 	%r94, %r1, %r33;
	cvt.s64.s32 	%rd64, %r94;
	add.s64 	%rd65, %rd60, %rd64;
	shl.b64 	%rd66, %rd65, 3;
	add.s64 	%rd21, %rd1, %rd66;
	@%p53 bra 	$L__BB16_137;
	setp.ge.s32 	%p54, %r1, %r33;
	@%p54 bra 	$L__BB16_136;
	ld.global.u8 	%rs2085, [%rd20];
	ld.global.u8 	%rs2084, [%rd20+1];
	ld.global.u8 	%rs2083, [%rd20+2];
	ld.global.u8 	%rs2082, [%rd20+3];
	ld.global.u8 	%rs2081, [%rd20+4];
	ld.global.u8 	%rs2080, [%rd20+5];
	ld.global.u8 	%rs2079, [%rd20+6];
	ld.global.u8 	%rs2078, [%rd20+7];
	bra.uni 	$L__BB16_137;
$L__BB16_136:
	ld.global.u8 	%rs2085, [%rd21];
	ld.global.u8 	%rs2084, [%rd21+1];
	ld.global.u8 	%rs2083, [%rd21+2];
	ld.global.u8 	%rs2082, [%rd21+3];
	ld.global.u8 	%rs2081, [%rd21+4];
	ld.global.u8 	%rs2080, [%rd21+5];
	ld.global.u8 	%rs2079, [%rd21+6];
	ld.global.u8 	%rs2078, [%rd21+7];
$L__BB16_137:
	add.s32 	%r44, %r1, 256;
	setp.ge.s32 	%p55, %r44, %r43;
	@%p55 bra 	$L__BB16_141;
	setp.lt.s32 	%p56, %r44, %r33;
	@%p56 bra 	$L__BB16_140;
	ld.global.u8 	%rs2077, [%rd21+2048];
	ld.global.u8 	%rs2076, [%rd21+2049];
	ld.global.u8 	%rs2075, [%rd21+2050];
	ld.global.u8 	%rs2074, [%rd21+2051];
	ld.global.u8 	%rs2073, [%rd21+2052];
	ld.global.u8 	%rs2072, [%rd21+2053];
	ld.global.u8 	%rs2071, [%rd21+2054];
	ld.global.u8 	%rs2070, [%rd21+2055];
	bra.uni 	$L__BB16_141;
$L__BB16_140:
	ld.global.u8 	%rs2077, [%rd20+2048];
	ld.global.u8 	%rs2076, [%rd20+2049];
	ld.global.u8 	%rs2075, [%rd20+2050];
	ld.global.u8 	%rs2074, [%rd20+2051];
	ld.global.u8 	%rs2073, [%rd20+2052];
	ld.global.u8 	%rs2072, [%rd20+2053];
	ld.global.u8 	%rs2071, [%rd20+2054];
	ld.global.u8 	%rs2070, [%rd20+2055];
$L__BB16_141:
	add.s32 	%r45, %r1, 512;
	setp.ge.s32 	%p57, %r45, %r43;
	@%p57 bra 	$L__BB16_145;
	setp.lt.s32 	%p58, %r45, %r33;
	@%p58 bra 	$L__BB16_144;
	ld.global.u8 	%rs2069, [%rd21+4096];
	ld.global.u8 	%rs2068, [%rd21+4097];
	ld.global.u8 	%rs2067, [%rd21+4098];
	ld.global.u8 	%rs2066, [%rd21+4099];
	ld.global.u8 	%rs2065, [%rd21+4100];
	ld.global.u8 	%rs2064, [%rd21+4101];
	ld.global.u8 	%rs2063, [%rd21+4102];
	ld.global.u8 	%rs2062, [%rd21+4103];
	bra.uni 	$L__BB16_145;
$L__BB16_144:
	ld.global.u8 	%rs2069, [%rd20+4096];
	ld.global.u8 	%rs2068, [%rd20+4097];
	ld.global.u8 	%rs2067, [%rd20+4098];
	ld.global.u8 	%rs2066, [%rd20+4099];
	ld.global.u8 	%rs2065, [%rd20+4100];
	ld.global.u8 	%rs2064, [%rd20+4101];
	ld.global.u8 	%rs2063, [%rd20+4102];
	ld.global.u8 	%rs2062, [%rd20+4103];
$L__BB16_145:
	add.s32 	%r46, %r1, 768;
	setp.ge.s32 	%p59, %r46, %r43;
	@%p59 bra 	$L__BB16_149;
	setp.lt.s32 	%p60, %r46, %r33;
	@%p60 bra 	$L__BB16_148;
	ld.global.u8 	%rs2061, [%rd21+6144];
	ld.global.u8 	%rs2060, [%rd21+6145];
	ld.global.u8 	%rs2059, [%rd21+6146];
	ld.global.u8 	%rs2058, [%rd21+6147];
	ld.global.u8 	%rs2057, [%rd21+6148];
	ld.global.u8 	%rs2056, [%rd21+6149];
	ld.global.u8 	%rs2055, [%rd21+6150];
	ld.global.u8 	%rs2054, [%rd21+6151];
	bra.uni 	$L__BB16_149;
$L__BB16_148:
	ld.global.u8 	%rs2061, [%rd20+6144];
	ld.global.u8 	%rs2060, [%rd20+6145];
	ld.global.u8 	%rs2059, [%rd20+6146];
	ld.global.u8 	%rs2058, [%rd20+6147];
	ld.global.u8 	%rs2057, [%rd20+6148];
	ld.global.u8 	%rs2056, [%rd20+6149];
	ld.global.u8 	%rs2055, [%rd20+6150];
	ld.global.u8 	%rs2054, [%rd20+6151];
$L__BB16_149:
	or.b32  	%r47, %r1, 1024;
	setp.ge.s32 	%p61, %r47, %r43;
	@%p61 bra 	$L__BB16_153;
	setp.lt.s32 	%p62, %r47, %r33;
	@%p62 bra 	$L__BB16_152;
	ld.global.u8 	%rs2053, [%rd21+8192];
	ld.global.u8 	%rs2052, [%rd21+8193];
	ld.global.u8 	%rs2051, [%rd21+8194];
	ld.global.u8 	%rs2050, [%rd21+8195];
	ld.global.u8 	%rs2049, [%rd21+8196];
	ld.global.u8 	%rs2048, [%rd21+8197];
	ld.global.u8 	%rs2047, [%rd21+8198];
	ld.global.u8 	%rs2046, [%rd21+8199];
	bra.uni 	$L__BB16_153;
$L__BB16_152:
	ld.global.u8 	%rs2053, [%rd20+8192];
	ld.global.u8 	%rs2052, [%rd20+8193];
	ld.global.u8 	%rs2051, [%rd20+8194];
	ld.global.u8 	%rs2050, [%rd20+8195];
	ld.global.u8 	%rs2049, [%rd20+8196];
	ld.global.u8 	%rs2048, [%rd20+8197];
	ld.global.u8 	%rs2047, [%rd20+8198];
	ld.global.u8 	%rs2046, [%rd20+8199];
$L__BB16_153:
	add.s32 	%r48, %r1, 1280;
	setp.ge.s32 	%p63, %r48, %r43;
	@%p63 bra 	$L__BB16_157;
	setp.lt.s32 	%p64, %r48, %r33;
	@%p64 bra 	$L__BB16_156;
	ld.global.u8 	%rs2045, [%rd21+10240];
	ld.global.u8 	%rs2044, [%rd21+10241];
	ld.global.u8 	%rs2043, [%rd21+10242];
	ld.global.u8 	%rs2042, [%rd21+10243];
	ld.global.u8 	%rs2041, [%rd21+10244];
	ld.global.u8 	%rs2040, [%rd21+10245];
	ld.global.u8 	%rs2039, [%rd21+10246];
	ld.global.u8 	%rs2038, [%rd21+10247];
	bra.uni 	$L__BB16_157;
$L__BB16_156:
	ld.global.u8 	%rs2045, [%rd20+10240];
	ld.global.u8 	%rs2044, [%rd20+10241];
	ld.global.u8 	%rs2043, [%rd20+10242];
	ld.global.u8 	%rs2042, [%rd20+10243];
	ld.global.u8 	%rs2041, [%rd20+10244];
	ld.global.u8 	%rs2040, [%rd20+10245];
	ld.global.u8 	%rs2039, [%rd20+10246];
	ld.global.u8 	%rs2038, [%rd20+10247];
$L__BB16_157:
	add.s32 	%r49, %r1, 1536;
	setp.ge.s32 	%p65, %r49, %r43;
	@%p65 bra 	$L__BB16_161;
	setp.lt.s32 	%p66, %r49, %r33;
	@%p66 bra 	$L__BB16_160;
	ld.global.u8 	%rs2037, [%rd21+12288];
	ld.global.u8 	%rs2036, [%rd21+12289];
	ld.global.u8 	%rs2035, [%rd21+12290];
	ld.global.u8 	%rs2034, [%rd21+12291];
	ld.global.u8 	%rs2033, [%rd21+12292];
	ld.global.u8 	%rs2032, [%rd21+12293];
	ld.global.u8 	%rs2031, [%rd21+12294];
	ld.global.u8 	%rs2030, [%rd21+12295];
	bra.uni 	$L__BB16_161;
$L__BB16_160:
	ld.global.u8 	%rs2037, [%rd20+12288];
	ld.global.u8 	%rs2036, [%rd20+12289];
	ld.global.u8 	%rs2035, [%rd20+12290];
	ld.global.u8 	%rs2034, [%rd20+12291];
	ld.global.u8 	%rs2033, [%rd20+12292];
	ld.global.u8 	%rs2032, [%rd20+12293];
	ld.global.u8 	%rs2031, [%rd20+12294];
	ld.global.u8 	%rs2030, [%rd20+12295];
$L__BB16_161:
	add.s32 	%r50, %r1, 1792;
	setp.ge.s32 	%p67, %r50, %r43;
	@%p67 bra 	$L__BB16_165;
	setp.lt.s32 	%p68, %r50, %r33;
	@%p68 bra 	$L__BB16_164;
	ld.global.u8 	%rs2029, [%rd21+14336];
	ld.global.u8 	%rs2028, [%rd21+14337];
	ld.global.u8 	%rs2027, [%rd21+14338];
	ld.global.u8 	%rs2026, [%rd21+14339];
	ld.global.u8 	%rs2025, [%rd21+14340];
	ld.global.u8 	%rs2024, [%rd21+14341];
	ld.global.u8 	%rs2023, [%rd21+14342];
	ld.global.u8 	%rs2022, [%rd21+14343];
	bra.uni 	$L__BB16_165;
$L__BB16_164:
	ld.global.u8 	%rs2029, [%rd20+14336];
	ld.global.u8 	%rs2028, [%rd20+14337];
	ld.global.u8 	%rs2027, [%rd20+14338];
	ld.global.u8 	%rs2026, [%rd20+14339];
	ld.global.u8 	%rs2025, [%rd20+14340];
	ld.global.u8 	%rs2024, [%rd20+14341];
	ld.global.u8 	%rs2023, [%rd20+14342];
	ld.global.u8 	%rs2022, [%rd20+14343];
$L__BB16_165:
	shl.b32 	%r95, %r1, 3;
	mov.u32 	%r96, _ZZN3cub18CUB_300001_SM_10006detail10merge_sort26DeviceMergeSortMergeKernelINS2_10policy_hubIP4KeyTE9Policy600ES6_PNS0_8NullTypeES6_SA_mN4cuda3std3__44lessIS5_EES5_S9_EEvbT2_T3_T4_PT6_PT7_T5_PSI_SI_NS1_7vsmem_tEE19static_temp_storage;
	add.s32 	%r97, %r96, %r95;
	cvt.u32.u16 	%r98, %rs2078;
	cvt.u32.u16 	%r99, %rs2079;
	prmt.b32 	%r100, %r99, %r98, 0x3340U;
	cvt.u32.u16 	%r101, %rs2080;
	cvt.u32.u16 	%r102, %rs2081;
	prmt.b32 	%r103, %r102, %r101, 0x3340U;
	prmt.b32 	%r104, %r103, %r100, 0x5410U;
	cvt.u32.u16 	%r105, %rs2082;
	cvt.u32.u16 	%r106, %rs2083;
	prmt.b32 	%r107, %r106, %r105, 0x3340U;
	cvt.u32.u16 	%r108, %rs2084;
	cvt.u32.u16 	%r109, %rs2085;
	prmt.b32 	%r110, %r109, %r108, 0x3340U;
	prmt.b32 	%r111, %r110, %r107, 0x5410U;
	st.shared.v2.b32 	[%r97], {%r111, %r104};
	cvt.u32.u16 	%r112, %rs2070;
	cvt.u32.u16 	%r113, %rs2071;
	prmt.b32 	%r114, %r113, %r112, 0x3340U;
	cvt.u32.u16 	%r115, %rs2072;
	cvt.u32.u16 	%r116, %rs2073;
	prmt.b32 	%r117, %r116, %r115, 0x3340U;
	prmt.b32 	%r118, %r117, %r114, 0x5410U;
	cvt.u32.u16 	%r119, %rs2074;
	cvt.u32.u16 	%r120, %rs2075;
	prmt.b32 	%r121, %r120, %r119, 0x3340U;
	cvt.u32.u16 	%r122, %rs2076;
	cvt.u32.u16 	%r123, %rs2077;
	prmt.b32 	%r124, %r123, %r122, 0x3340U;
	prmt.b32 	%r125, %r124, %r121, 0x5410U;
	st.shared.v2.b32 	[%r97+2048], {%r125, %r118};
	cvt.u32.u16 	%r126, %rs2062;
	cvt.u32.u16 	%r127, %rs2063;
	prmt.b32 	%r128, %r127, %r126, 0x3340U;
	cvt.u32.u16 	%r129, %rs2064;
	cvt.u32.u16 	%r130, %rs2065;
	prmt.b32 	%r131, %r130, %r129, 0x3340U;
	prmt.b32 	%r132, %r131, %r128, 0x5410U;
	cvt.u32.u16 	%r133, %rs2066;
	cvt.u32.u16 	%r134, %rs2067;
	prmt.b32 	%r135, %r134, %r133, 0x3340U;
	cvt.u32.u16 	%r136, %rs2068;
	cvt.u32.u16 	%r137, %rs2069;
	prmt.b32 	%r138, %r137, %r136, 0x3340U;
	prmt.b32 	%r139, %r138, %r135, 0x5410U;
	st.shared.v2.b32 	[%r97+4096], {%r139, %r132};
	cvt.u32.u16 	%r140, %rs2054;
	cvt.u32.u16 	%r141, %rs2055;
	prmt.b32 	%r142, %r141, %r140, 0x3340U;
	cvt.u32.u16 	%r143, %rs2056;
	cvt.u32.u16 	%r144, %rs2057;
	prmt.b32 	%r145, %r144, %r143, 0x3340U;
	prmt.b32 	%r146, %r145, %r142, 0x5410U;
	cvt.u32.u16 	%r147, %rs2058;
	cvt.u32.u16 	%r148, %rs2059;
	prmt.b32 	%r149, %r148, %r147, 0x3340U;
	cvt.u32.u16 	%r150, %rs2060;
	cvt.u32.u16 	%r151, %rs2061;
	prmt.b32 	%r152, %r151, %r150, 0x3340U;
	prmt.b32 	%r153, %r152, %r149, 0x5410U;
	st.shared.v2.b32 	[%r97+6144], {%r153, %r146};
	cvt.u32.u16 	%r154, %rs2046;
	cvt.u32.u16 	%r155, %rs2047;
	prmt.b32 	%r156, %r155, %r154, 0x3340U;
	cvt.u32.u16 	%r157, %rs2048;
	cvt.u32.u16 	%r158, %rs2049;
	prmt.b32 	%r159, %r158, %r157, 0x3340U;
	prmt.b32 	%r160, %r159, %r156, 0x5410U;
	cvt.u32.u16 	%r161, %rs2050;
	cvt.u32.u16 	%r162, %rs2051;
	prmt.b32 	%r163, %r162, %r161, 0x3340U;
	cvt.u32.u16 	%r164, %rs2052;
	cvt.u32.u16 	%r165, %rs2053;
	prmt.b32 	%r166, %r165, %r164, 0x3340U;
	prmt.b32 	%r167, %r166, %r163, 0x5410U;
	st.shared.v2.b32 	[%r97+8192], {%r167, %r160};
	cvt.u32.u16 	%r168, %rs2038;
	cvt.u32.u16 	%r169, %rs2039;
	prmt.b32 	%r170, %r169, %r168, 0x3340U;
	cvt.u32.u16 	%r171, %rs2040;
	cvt.u32.u16 	%r172, %rs2041;
	prmt.b32 	%r173, %r172, %r171, 0x3340U;
	prmt.b32 	%r174, %r173, %r170, 0x5410U;
	cvt.u32.u16 	%r175, %rs2042;
	cvt.u32.u16 	%r176, %rs2043;
	prmt.b32 	%r177, %r176, %r175, 0x3340U;
	cvt.u32.u16 	%r178, %rs2044;
	cvt.u32.u16 	%r179, %rs2045;
	prmt.b32 	%r180, %r179, %r178, 0x3340U;
	prmt.b32 	%r181, %r180, %r177, 0x5410U;
	st.shared.v2.b32 	[%r97+10240], {%r181, %r174};
	cvt.u32.u16 	%r182, %rs2030;
	cvt.u32.u16 	%r183, %rs2031;
	prmt.b32 	%r184, %r183, %r182, 0x3340U;
	cvt.u32.u16 	%r185, %rs2032;
	cvt.u32.u16 	%r186, %rs2033;
	prmt.b32 	%r187, %r186, %r185, 0x3340U;
	prmt.b32 	%r188, %r187, %r184, 0x5410U;
	cvt.u32.u16 	%r189, %rs2034;
	cvt.u32.u16 	%r190, %rs2035;
	prmt.b32 	%r191, %r190, %r189, 0x3340U;
	cvt.u32.u16 	%r192, %rs2036;
	cvt.u32.u16 	%r193, %rs2037;
	prmt.b32 	%r194, %r193, %r192, 0x3340U;
	prmt.b32 	%r195, %r194, %r191, 0x5410U;
	st.shared.v2.b32 	[%r97+12288], {%r195, %r188};
	cvt.u32.u16 	%r196, %rs2022;
	cvt.u32.u16 	%r197, %rs2023;
	prmt.b32 	%r198, %r197, %r196, 0x3340U;
	cvt.u32.u16 	%r199, %rs2024;
	cvt.u32.u16 	%r200, %rs2025;
	prmt.b32 	%r201, %r200, %r199, 0x3340U;
	prmt.b32 	%r202, %r201, %r198, 0x5410U;
	cvt.u32.u16 	%r203, %rs2026;
	cvt.u32.u16 	%r204, %rs2027;
	prmt.b32 	%r205, %r204, %r203, 0x3340U;
	cvt.u32.u16 	%r206, %rs2028;
	cvt.u32.u16 	%r207, %rs2029;
	prmt.b32 	%r208, %r207, %r206, 0x3340U;
	prmt.b32 	%r209, %r208, %r205, 0x5410U;
	st.shared.v2.b32 	[%r97+14336], {%r209, %r202};
	bar.sync 	0;
	// begin inline asm
	griddepcontrol.launch_dependents;
	// end inline asm
	add.s32 	%r51, %r34, %r33;
	min.s32 	%r52, %r95, %r51;
	shl.b32 	%r210, %r33, 3;
	add.s32 	%r53, %r96, %r210;
	setp.lt.s32 	%p69, %r52, %r34;
	sub.s32 	%r211, %r52, %r34;
	selp.b32 	%r2009, 0, %r211, %p69;
	min.s32 	%r2007, %r52, %r33;
	setp.ge.s32 	%p70, %r2009, %r2007;
	@%p70 bra 	$L__BB16_167;
$L__BB16_166:
	sub.s32 	%r212, %r2007, %r2009;
	shr.u32 	%r213, %r212, 31;
	add.s32 	%r214, %r212, %r213;
	shr.s32 	%r215, %r214, 1;
	add.s32 	%r216, %r215, %r2009;
	shl.b32 	%r217, %r216, 3;
	add.s32 	%r219, %r96, %r217;
	ld.shared.v2.b32 	{%r220, %r221}, [%r219];
	bfe.u32 	%r222, %r221, 0, 8;
	bfe.u32 	%r223, %r221, 8, 8;
	bfe.u32 	%r224, %r221, 16, 8;
	bfe.u32 	%r225, %r221, 24, 8;
	not.b32 	%r226, %r216;
	add.s32 	%r227, %r52, %r226;
	shl.b32 	%r228, %r227, 3;
	add.s32 	%r229, %r53, %r228;
	ld.shared.v2.b32 	{%r230, %r231}, [%r229];
	bfe.u32 	%r232, %r231, 0, 8;
	bfe.u32 	%r233, %r231, 8, 8;
	bfe.u32 	%r234, %r231, 16, 8;
	bfe.u32 	%r235, %r231, 24, 8;
	cvt.u64.u32 	%rd67, %r235;
	shl.b64 	%rd68, %rd67, 56;
	cvt.u64.u32 	%rd69, %r234;
	shl.b64 	%rd70, %rd69, 48;
	and.b64  	%rd71, %rd70, 71776119061217280;
	cvt.u64.u32 	%rd72, %r233;
	shl.b64 	%rd73, %rd72, 40;
	and.b64  	%rd74, %rd73, 280375465082880;
	cvt.u64.u32 	%rd75, %r232;
	shl.b64 	%rd76, %rd75, 32;
	and.b64  	%rd77, %rd76, 1095216660480;
	ld.shared.u32 	%rd78, [%r229];
	or.b64  	%rd79, %rd78, %rd77;
	or.b64  	%rd80, %rd79, %rd74;
	or.b64  	%rd81, %rd80, %rd71;
	or.b64  	%rd82, %rd81, %rd68;
	cvt.u64.u32 	%rd83, %r225;
	shl.b64 	%rd84, %rd83, 56;
	cvt.u64.u32 	%rd85, %r224;
	shl.b64 	%rd86, %rd85, 48;
	and.b64  	%rd87, %rd86, 71776119061217280;
	cvt.u64.u32 	%rd88, %r223;
	shl.b64 	%rd89, %rd88, 40;
	and.b64  	%rd90, %rd89, 280375465082880;
	cvt.u64.u32 	%rd91, %r222;
	shl.b64 	%rd92, %rd91, 32;
	and.b64  	%rd93, %rd92, 1095216660480;
	ld.shared.u32 	%rd94, [%r219];
	or.b64  	%rd95, %rd94, %rd93;
	or.b64  	%rd96, %rd95, %rd90;
	or.b64  	%rd97, %rd96, %rd87;
	or.b64  	%rd98, %rd97, %rd84;
	setp.lt.s64 	%p71, %rd82, %rd98;
	add.s32 	%r236, %r216, 1;
	selp.b32 	%r2009, %r2009, %r236, %p71;
	selp.b32 	%r2007, %r216, %r2007, %p71;
	setp.lt.s32 	%p72, %r2009, %r2007;
	@%p72 bra 	$L__BB16_166;
$L__BB16_167:
	sub.s32 	%r237, %r52, %r2009;
	add.s32 	%r61, %r237, %r33;
	shl.b32 	%r238, %r237, 3;
	add.s32 	%r62, %r53, %r238;
	ld.shared.v2.b32 	{%r239, %r240}, [%r62];
	bfe.u32 	%r241, %r239, 0, 8;
	cvt.u16.u32 	%rs2086, %r241;
	bfe.u32 	%r242, %r239, 8, 8;
	cvt.u16.u32 	%rs2087, %r242;
	bfe.u32 	%r243, %r239, 16, 8;
	cvt.u16.u32 	%rs2088, %r243;
	bfe.u32 	%r244, %r239, 24, 8;
	cvt.u16.u32 	%rs2089, %r244;
	bfe.u32 	%r245, %r240, 0, 8;
	cvt.u16.u32 	%rs2090, %r245;
	bfe.u32 	%r246, %r240, 8, 8;
	cvt.u16.u32 	%rs2091, %r246;
	bfe.u32 	%r247, %r240, 16, 8;
	cvt.u16.u32 	%rs2092, %r247;
	bfe.u32 	%r248, %r240, 24, 8;
	cvt.u16.u32 	%rs2093, %r248;
	shl.b32 	%r249, %r2009, 3;
	add.s32 	%r63, %r96, %r249;
	ld.shared.v2.b32 	{%r251, %r252}, [%r63];
	bfe.u32 	%r253, %r251, 0, 8;
	cvt.u16.u32 	%rs2110, %r253;
	bfe.u32 	%r254, %r251, 8, 8;
	cvt.u16.u32 	%rs2111, %r254;
	bfe.u32 	%r255, %r251, 16, 8;
	cvt.u16.u32 	%rs2112, %r255;
	bfe.u32 	%r256, %r251, 24, 8;
	cvt.u16.u32 	%rs2113, %r256;
	bfe.u32 	%r257, %r252, 0, 8;
	cvt.u16.u32 	%rs2114, %r257;
	bfe.u32 	%r258, %r252, 8, 8;
	cvt.u16.u32 	%rs2115, %r258;
	bfe.u32 	%r259, %r252, 16, 8;
	cvt.u16.u32 	%rs2116, %r259;
	bfe.u32 	%r260, %r252, 24, 8;
	cvt.u16.u32 	%rs2117, %r260;
	setp.ge.s32 	%p74, %r61, %r51;
	mov.pred 	%p202, 0;
	@%p74 bra 	$L__BB16_170;
	setp.ge.s32 	%p76, %r2009, %r33;
	mov.pred 	%p202, -1;
	@%p76 bra 	$L__BB16_170;
	cvt.u64.u16 	%rd99, %rs2093;
	shl.b64 	%rd100, %rd99, 56;
	cvt.u64.u16 	%rd101, %rs2092;
	shl.b64 	%rd102, %rd101, 48;
	and.b64  	%rd103, %rd102, 71776119061217280;
	or.b64  	%rd104, %rd100, %rd103;
	cvt.u64.u16 	%rd105, %rs2091;
	shl.b64 	%rd106, %rd105, 40;
	and.b64  	%rd107, %rd106, 280375465082880;
	or.b64  	%rd108, %rd104, %rd107;
	cvt.u64.u16 	%rd109, %rs2090;
	shl.b64 	%rd110, %rd109, 32;
	and.b64  	%rd111, %rd110, 1095216660480;
	or.b64  	%rd112, %rd108, %rd111;
	cvt.u32.u16 	%r261, %rs2089;
	and.b32  	%r262, %r261, 255;
	mul.wide.u32 	%rd113, %r262, 16777216;
	or.b64  	%rd114, %rd112, %rd113;
	cvt.u32.u16 	%r263, %rs2088;
	and.b32  	%r264, %r263, 255;
	mul.wide.u32 	%rd115, %r264, 65536;
	cvt.u32.u16 	%r265, %rs2087;
	and.b32  	%r266, %r265, 255;
	mul.wide.u32 	%rd116, %r266, 256;
	or.b64  	%rd117, %rd114, %rd115;
	cvt.u64.u16 	%rd118, %rs2086;
	and.b64  	%rd119, %rd118, 255;
	or.b64  	%rd120, %rd117, %rd116;
	or.b64  	%rd121, %rd120, %rd119;
	cvt.u64.u16 	%rd122, %rs2117;
	shl.b64 	%rd123, %rd122, 56;
	cvt.u64.u16 	%rd124, %rs2116;
	shl.b64 	%rd125, %rd124, 48;
	and.b64  	%rd126, %rd125, 71776119061217280;
	or.b64  	%rd127, %rd123, %rd126;
	cvt.u64.u16 	%rd128, %rs2115;
	shl.b64 	%rd129, %rd128, 40;
	and.b64  	%rd130, %rd129, 280375465082880;
	or.b64  	%rd131, %rd127, %rd130;
	cvt.u64.u16 	%rd132, %rs2114;
	shl.b64 	%rd133, %rd132, 32;
	and.b64  	%rd134, %rd133, 1095216660480;
	or.b64  	%rd135, %rd131, %rd134;
	cvt.u32.u16 	%r267, %rs2113;
	and.b32  	%r268, %r267, 255;
	mul.wide.u32 	%rd136, %r268, 16777216;
	or.b64  	%rd137, %rd135, %rd136;
	cvt.u32.u16 	%r269, %rs2112;
	and.b32  	%r270, %r269, 255;
	mul.wide.u32 	%rd138, %r270, 65536;
	cvt.u32.u16 	%r271, %rs2111;
	and.b32  	%r272, %r271, 255;
	mul.wide.u32 	%rd139, %r272, 256;
	or.b64  	%rd140, %rd137, %rd138;
	cvt.u64.u16 	%rd141, %rs2110;
	and.b64  	%rd142, %rd141, 255;
	or.b64  	%rd143, %rd140, %rd139;
	or.b64  	%rd144, %rd143, %rd142;
	setp.lt.s64 	%p202, %rd121, %rd144;
$L__BB16_170:
	selp.b16 	%rs1185, %rs2093, %rs2117, %p202;
	selp.b16 	%rs1186, %rs2092, %rs2116, %p202;
	selp.b16 	%rs1187, %rs2091, %rs2115, %p202;
	selp.b16 	%rs1188, %rs2090, %rs2114, %p202;
	selp.b16 	%rs1189, %rs2089, %rs2113, %p202;
	selp.b16 	%rs1190, %rs2088, %rs2112, %p202;
	selp.b16 	%rs1191, %rs2087, %rs2111, %p202;
	selp.b16 	%rs1192, %rs2086, %rs2110, %p202;
	selp.u32 	%r273, 1, 0, %p202;
	add.s32 	%r64, %r61, %r273;
	not.pred 	%p77, %p202;
	selp.u32 	%r274, 1, 0, %p77;
	add.s32 	%r65, %r2009, %r274;
	@%p77 bra 	$L__BB16_172;
	ld.shared.v2.b32 	{%r285, %r286}, [%r62+8];
	bfe.u32 	%r287, %r285, 0, 8;
	cvt.u16.u32 	%rs2086, %r287;
	bfe.u32 	%r288, %r285, 8, 8;
	cvt.u16.u32 	%rs2087, %r288;
	bfe.u32 	%r289, %r285, 16, 8;
	cvt.u16.u32 	%rs2088, %r289;
	bfe.u32 	%r290, %r285, 24, 8;
	cvt.u16.u32 	%rs2089, %r290;
	bfe.u32 	%r291, %r286, 0, 8;
	cvt.u16.u32 	%rs2090, %r291;
	bfe.u32 	%r292, %r286, 8, 8;
	cvt.u16.u32 	%rs2091, %r292;
	bfe.u32 	%r293, %r286, 16, 8;
	cvt.u16.u32 	%rs2092, %r293;
	bfe.u32 	%r294, %r286, 24, 8;
	cvt.u16.u32 	%rs2093, %r294;
	bra.uni 	$L__BB16_173;
$L__BB16_172:
	ld.shared.v2.b32 	{%r275, %r276}, [%r63+8];
	bfe.u32 	%r277, %r275, 0, 8;
	cvt.u16.u32 	%rs2110, %r277;
	bfe.u32 	%r278, %r275, 8, 8;
	cvt.u16.u32 	%rs2111, %r278;
	bfe.u32 	%r279, %r275, 16, 8;
	cvt.u16.u32 	%rs2112, %r279;
	bfe.u32 	%r280, %r275, 24, 8;
	cvt.u16.u32 	%rs2113, %r280;
	bfe.u32 	%r281, %r276, 0, 8;
	cvt.u16.u32 	%rs2114, %r281;
	bfe.u32 	%r282, %r276, 8, 8;
	cvt.u16.u32 	%rs2115, %r282;
	bfe.u32 	%r283, %r276, 16, 8;
	cvt.u16.u32 	%rs2116, %r283;
	bfe.u32 	%r284, %r276, 24, 8;
	cvt.u16.u32 	%rs2117, %r284;
$L__BB16_173:
	setp.ge.s32 	%p79, %r64, %r51;
	mov.pred 	%p203, 0;
	@%p79 bra 	$L__BB16_176;
	setp.ge.s32 	%p81, %r65, %r33;
	mov.pred 	%p203, -1;
	@%p81 bra 	$L__BB16_176;
	cvt.u64.u16 	%rd145, %rs2093;
	shl.b64 	%rd146, %rd145, 56;
	cvt.u64.u16 	%rd147, %rs2092;
	shl.b64 	%rd148, %rd147, 48;
	and.b64  	%rd149, %rd148, 71776119061217280;
	or.b64  	%rd150, %rd146, %rd149;
	cvt.u64.u16 	%rd151, %rs2091;
	shl.b64 	%rd152, %rd151, 40;
	and.b64  	%rd153, %rd152, 280375465082880;
	or.b64  	%rd154, %rd150, %rd153;
	cvt.u64.u16 	%rd155, %rs2090;
	shl.b64 	%rd156, %rd155, 32;
	and.b64  	%rd157, %rd156, 1095216660480;
	or.b64  	%rd158, %rd154, %rd157;
	cvt.u32.u16 	%r295, %rs2089;
	and.b32  	%r296, %r295, 255;
	mul.wide.u32 	%rd159, %r296, 16777216;
	or.b64  	%rd160, %rd158, %rd159;
	cvt.u32.u16 	%r297, %rs2088;
	and.b32  	%r298, %r297, 255;
	mul.wide.u32 	%rd161, %r298, 65536;
	cvt.u32.u16 	%r299, %rs2087;
	and.b32  	%r300, %r299, 255;
	mul.wide.u32 	%rd162, %r300, 256;
	or.b64  	%rd163, %rd160, %rd161;
	cvt.u64.u16 	%rd164, %rs2086;
	and.b64  	%rd165, %rd164, 255;
	or.b64  	%rd166, %rd163, %rd162;
	or.b64  	%rd167, %rd166, %rd165;
	cvt.u64.u16 	%rd168, %rs2117;
	shl.b64 	%rd169, %rd168, 56;
	cvt.u64.u16 	%rd170, %rs2116;
	shl.b64 	%rd171, %rd170, 48;
	and.b64  	%rd172, %rd171, 71776119061217280;
	or.b64  	%rd173, %rd169, %rd172;
	cvt.u64.u16 	%rd174, %rs2115;
	shl.b64 	%rd175, %rd174, 40;
	and.b64  	%rd176, %rd175, 280375465082880;
	or.b64  	%rd177, %rd173, %rd176;
	cvt.u64.u16 	%rd178, %rs2114;
	shl.b64 	%rd179, %rd178, 32;
	and.b64  	%rd180, %rd179, 1095216660480;
	or.b64  	%rd181, %rd177, %rd180;
	cvt.u32.u16 	%r301, %rs2113;
	and.b32  	%r302, %r301, 255;
	mul.wide.u32 	%rd182, %r302, 16777216;
	or.b64  	%rd183, %rd181, %rd182;
	cvt.u32.u16 	%r303, %rs2112;
	and.b32  	%r304, %r303, 255;
	mul.wide.u32 	%rd184, %r304, 65536;
	cvt.u32.u16 	%r305, %rs2111;
	and.b32  	%r306, %r305, 255;
	mul.wide.u32 	%rd185, %r306, 256;
	or.b64  	%rd186, %rd183, %rd184;
	cvt.u64.u16 	%rd187, %rs2110;
	and.b64  	%rd188, %rd187, 255;
	or.b64  	%rd189, %rd186, %rd185;
	or.b64  	%rd190, %rd189, %rd188;
	setp.lt.s64 	%p203, %rd167, %rd190;
$L__BB16_176:
	selp.b16 	%rs1225, %rs2093, %rs2117, %p203;
	selp.b16 	%rs1226, %rs2092, %rs2116, %p203;
	selp.b16 	%rs1227, %rs2091, %rs2115, %p203;
	selp.b16 	%rs1228, %rs2090, %rs2114, %p203;
	selp.b16 	%rs1229, %rs2089, %rs2113, %p203;
	selp.b16 	%rs1230, %rs2088, %rs2112, %p203;
	selp.b16 	%rs1231, %rs2087, %rs2111, %p203;
	selp.b16 	%rs1232, %rs2086, %rs2110, %p203;
	selp.u32 	%r307, 1, 0, %p203;
	add.s32 	%r66, %r64, %r307;
	not.pred 	%p82, %p203;
	selp.u32 	%r308, 1, 0, %p82;
	add.s32 	%r67, %r65, %r308;
	@%p203 bra 	$L__BB16_178;
	shl.b32 	%r309, %r67, 3;
	add.s32 	%r311, %r96, %r309;
	ld.shared.v2.b32 	{%r312, %r313}, [%r311];
	bfe.u32 	%r314, %r312, 0, 8;
	cvt.u16.u32 	%rs2110, %r314;
	bfe.u32 	%r315, %r312, 8, 8;
	cvt.u16.u32 	%rs2111, %r315;
	bfe.u32 	%r316, %r312, 16, 8;
	cvt.u16.u32 	%rs2112, %r316;
	bfe.u32 	%r317, %r312, 24, 8;
	cvt.u16.u32 	%rs2113, %r317;
	bfe.u32 	%r318, %r313, 0, 8;
	cvt.u16.u32 	%rs2114, %r318;
	bfe.u32 	%r319, %r313, 8, 8;
	cvt.u16.u32 	%rs2115, %r319;
	bfe.u32 	%r320, %r313, 16, 8;
	cvt.u16.u32 	%rs2116, %r320;
	bfe.u32 	%r321, %r313, 24, 8;
	cvt.u16.u32 	%rs2117, %r321;
	bra.uni 	$L__BB16_179;
$L__BB16_178:
	shl.b32 	%r322, %r66, 3;
	add.s32 	%r324, %r96, %r322;
	ld.shared.v2.b32 	{%r325, %r326}, [%r324];
	bfe.u32 	%r327, %r325, 0, 8;
	cvt.u16.u32 	%rs2086, %r327;
	bfe.u32 	%r328, %r325, 8, 8;
	cvt.u16.u32 	%rs2087, %r328;
	bfe.u32 	%r329, %r325, 16, 8;
	cvt.u16.u32 	%rs2088, %r329;
	bfe.u32 	%r330, %r325, 24, 8;
	cvt.u16.u32 	%rs2089, %r330;
	bfe.u32 	%r331, %r326, 0, 8;
	cvt.u16.u32 	%rs2090, %r331;
	bfe.u32 	%r332, %r326, 8, 8;
	cvt.u16.u32 	%rs2091, %r332;
	bfe.u32 	%r333, %r326, 16, 8;
	cvt.u16.u32 	%rs2092, %r333;
	bfe.u32 	%r334, %r326, 24, 8;
	cvt.u16.u32 	%rs2093, %r334;
$L__BB16_179:
	setp.ge.s32 	%p84, %r66, %r51;
	mov.pred 	%p204, 0;
	@%p84 bra 	$L__BB16_182;
	setp.ge.s32 	%p86, %r67, %r33;
	mov.pred 	%p204, -1;
	@%p86 bra 	$L__BB16_182;
	cvt.u64.u16 	%rd191, %rs2093;
	shl.b64 	%rd192, %rd191, 56;
	cvt.u64.u16 	%rd193, %rs2092;
	shl.b64 	%rd194, %rd193, 48;
	and.b64  	%rd195, %rd194, 71776119061217280;
	or.b64  	%rd196, %rd192, %rd195;
	cvt.u64.u16 	%rd197, %rs2091;
	shl.b64 	%rd198, %rd197, 40;
	and.b64  	%rd199, %rd198, 280375465082880;
	or.b64  	%rd200, %rd196, %rd199;
	cvt.u64.u16 	%rd201, %rs2090;
	shl.b64 	%rd202, %rd201, 32;
	and.b64  	%rd203, %rd202, 1095216660480;
	or.b64  	%rd204, %rd200, %rd203;
	cvt.u32.u16 	%r335, %rs2089;
	and.b32  	%r336, %r335, 255;
	mul.wide.u32 	%rd205, %r336, 16777216;
	or.b64  	%rd206, %rd204, %rd205;
	cvt.u32.u16 	%r337, %rs2088;
	and.b32  	%r338, %r337, 255;
	mul.wide.u32 	%rd207, %r338, 65536;
	cvt.u32.u16 	%r339, %rs2087;
	and.b32  	%r340, %r339, 255;
	mul.wide.u32 	%rd208, %r340, 256;
	or.b64  	%rd209, %rd206, %rd207;
	cvt.u64.u16 	%rd210, %rs2086;
	and.b64  	%rd211, %rd210, 255;
	or.b64  	%rd212, %rd209, %rd208;
	or.b64  	%rd213, %rd212, %rd211;
	cvt.u64.u16 	%rd214, %rs2117;
	shl.b64 	%rd215, %rd214, 56;
	cvt.u64.u16 	%rd216, %rs2116;
	shl.b64 	%rd217, %rd216, 48;
	and.b64  	%rd218, %rd217, 71776119061217280;
	or.b64  	%rd219, %rd215, %rd218;
	cvt.u64.u16 	%rd220, %rs2115;
	shl.b64 	%rd221, %rd220, 40;
	and.b64  	%rd222, %rd221, 280375465082880;
	or.b64  	%rd223, %rd219, %rd222;
	cvt.u64.u16 	%rd224, %rs2114;
	shl.b64 	%rd225, %rd224, 32;
	and.b64  	%rd226, %rd225, 1095216660480;
	or.b64  	%rd227, %rd223, %rd226;
	cvt.u32.u16 	%r341, %rs2113;
	and.b32  	%r342, %r341, 255;
	mul.wide.u32 	%rd228, %r342, 16777216;
	or.b64  	%rd229, %rd227, %rd228;
	cvt.u32.u16 	%r343, %rs2112;
	and.b32  	%r344, %r343, 255;
	mul.wide.u32 	%rd230, %r344, 65536;
	cvt.u32.u16 	%r345, %rs2111;
	and.b32  	%r346, %r345, 255;
	mul.wide.u32 	%rd231, %r346, 256;
	or.b64  	%rd232, %rd229, %rd230;
	cvt.u64.u16 	%rd233, %rs2110;
	and.b64  	%rd234, %rd233, 255;
	or.b64  	%rd235, %rd232, %rd231;
	or.b64  	%rd236, %rd235, %rd234;
	setp.lt.s64 	%p204, %rd213, %rd236;
$L__BB16_182:
	selp.b16 	%rs1265, %rs2093, %rs2117, %p204;
	selp.b16 	%rs1266, %rs2092, %rs2116, %p204;
	selp.b16 	%rs1267, %rs2091, %rs2115, %p204;
	selp.b16 	%rs1268, %rs2090, %rs2114, %p204;
	selp.b16 	%rs1269, %rs2089, %rs2113, %p204;
	selp.b16 	%rs1270, %rs2088, %rs2112, %p204;
	selp.b16 	%rs1271, %rs2087, %rs2111, %p204;
	selp.b16 	%rs1272, %rs2086, %rs2110, %p204;
	selp.u32 	%r347, 1, 0, %p204;
	add.s32 	%r68, %r66, %r347;
	not.pred 	%p87, %p204;
	selp.u32 	%r348, 1, 0, %p87;
	add.s32 	%r69, %r67, %r348;
	@%p204 bra 	$L__BB16_184;
	shl.b32 	%r349, %r69, 3;
	add.s32 	%r351, %r96, %r349;
	ld.shared.v2.b32 	{%r352, %r353}, [%r351];
	bfe.u32 	%r354, %r352, 0, 8;
	cvt.u16.u32 	%rs2110, %r354;
	bfe.u32 	%r355, %r352, 8, 8;
	cvt.u16.u32 	%rs2111, %r355;
	bfe.u32 	%r356, %r352, 16, 8;
	cvt.u16.u32 	%rs2112, %r356;
	bfe.u32 	%r357, %r352, 24, 8;
	cvt.u16.u32 	%rs2113, %r357;
	bfe.u32 	%r358, %r353, 0, 8;
	cvt.u16.u32 	%rs2114, %r358;
	bfe.u32 	%r359, %r353, 8, 8;
	cvt.u16.u32 	%rs2115, %r359;
	bfe.u32 	%r360, %r353, 16, 8;
	cvt.u16.u32 	%rs2116, %r360;
	bfe.u32 	%r361, %r353, 24, 8;
	cvt.u16.u32 	%rs2117, %r361;
	bra.uni 	$L__BB16_185;
$L__BB16_184:
	shl.b32 	%r362, %r68, 3;
	add.s32 	%r364, %r96, %r362;
	ld.shared.v2.b32 	{%r365, %r366}, [%r364];
	bfe.u32 	%r367, %r365, 0, 8;
	cvt.u16.u32 	%rs2086, %r367;
	bfe.u32 	%r368, %r365, 8, 8;
	cvt.u16.u32 	%rs2087, %r368;
	bfe.u32 	%r369, %r365, 16, 8;
	cvt.u16.u32 	%rs2088, %r369;
	bfe.u32 	%r370, %r365, 24, 8;
	cvt.u16.u32 	%rs2089, %r370;
	bfe.u32 	%r371, %r366, 0, 8;
	cvt.u16.u32 	%rs2090, %r371;
	bfe.u32 	%r372, %r366, 8, 8;
	cvt.u16.u32 	%rs2091, %r372;
	bfe.u32 	%r373, %r366, 16, 8;
	cvt.u16.u32 	%rs2092, %r373;
	bfe.u32 	%r374, %r366, 24, 8;
	cvt.u16.u32 	%rs2093, %r374;
$L__BB16_185:
	setp.ge.s32 	%p89, %r68, %r51;
	mov.pred 	%p205, 0;
	@%p89 bra 	$L__BB16_188;
	setp.ge.s32 	%p91, %r69, %r33;
	mov.pred 	%p205, -1;
	@%p91 bra 	$L__BB16_188;
	cvt.u64.u16 	%rd237, %rs2093;
	shl.b64 	%rd238, %rd237, 56;
	cvt.u64.u16 	%rd239, %rs2092;
	shl.b64 	%rd240, %rd239, 48;
	and.b64  	%rd241, %rd240, 71776119061217280;
	or.b64  	%rd242, %rd238, %rd241;
	cvt.u64.u16 	%rd243, %rs2091;
	shl.b64 	%rd244, %rd243, 40;
	and.b64  	%rd245, %rd244, 280375465082880;
	or.b64  	%rd246, %rd242, %rd245;
	cvt.u64.u16 	%rd247, %rs2090;
	shl.b64 	%rd248, %rd247, 32;
	and.b64  	%rd249, %rd248, 1095216660480;
	or.b64  	%rd250, %rd246, %rd249;
	cvt.u32.u16 	%r375, %rs2089;
	and.b32  	%r376, %r375, 255;
	mul.wide.u32 	%rd251, %r376, 16777216;
	or.b64  	%rd252, %rd250, %rd251;
	cvt.u32.u16 	%r377, %rs2088;
	and.b32  	%r378, %r377, 255;
	mul.wide.u32 	%rd253, %r378, 65536;
	cvt.u32.u16 	%r379, %rs2087;
	and.b32  	%r380, %r379, 255;
	mul.wide.u32 	%rd254, %r380, 256;
	or.b64  	%rd255, %rd252, %rd253;
	cvt.u64.u16 	%rd256, %rs2086;
	and.b64  	%rd257, %rd256, 255;
	or.b64  	%rd258, %rd255, %rd254;
	or.b64  	%rd259, %rd258, %rd257;
	cvt.u64.u16 	%rd260, %rs2117;
	shl.b64 	%rd261, %rd260, 56;
	cvt.u64.u16 	%rd262, %rs2116;
	shl.b64 	%rd263, %rd262, 48;
	and.b64  	%rd264, %rd263, 71776119061217280;
	or.b64  	%rd265, %rd261, %rd264;
	cvt.u64.u16 	%rd266, %rs2115;
	shl.b64 	%rd267, %rd266, 40;
	and.b64  	%rd268, %rd267, 280375465082880;
	or.b64  	%rd269, %rd265, %rd268;
	cvt.u64.u16 	%rd270, %rs2114;
	shl.b64 	%rd271, %rd270, 32;
	and.b64  	%rd272, %rd271, 1095216660480;
	or.b64  	%rd273, %rd269, %rd272;
	cvt.u32.u16 	%r381, %rs2113;
	and.b32  	%r382, %r381, 255;
	mul.wide.u32 	%rd274, %r382, 16777216;
	or.b64  	%rd275, %rd273, %rd274;
	cvt.u32.u16 	%r383, %rs2112;
	and.b32  	%r384, %r383, 255;
	mul.wide.u32 	%rd276, %r384, 65536;
	cvt.u32.u16 	%r385, %rs2111;
	and.b32  	%r386, %r385, 255;
	mul.wide.u32 	%rd277, %r386, 256;
	or.b64  	%rd278, %rd275, %rd276;
	cvt.u64.u16 	%rd279, %rs2110;
	and.b64  	%rd280, %rd279, 255;
	or.b64  	%rd281, %rd278, %rd277;
	or.b64  	%rd282, %rd281, %rd280;
	setp.lt.s64 	%p205, %rd259, %rd282;
$L__BB16_188:
	selp.b16 	%rs1305, %rs2093, %rs2117, %p205;
	selp.b16 	%rs1306, %rs2092, %rs2116, %p205;
	selp.b16 	%rs1307, %rs2091, %rs2115, %p205;
	selp.b16 	%rs1308, %rs2090, %rs2114, %p205;
	selp.b16 	%rs1309, %rs2089, %rs2113, %p205;
	selp.b16 	%rs1310, %rs2088, %rs2112, %p205;
	selp.b16 	%rs1311, %rs2087, %rs2111, %p205;
	selp.b16 	%rs1312, %rs2086, %rs2110, %p205;
	selp.u32 	%r387, 1, 0, %p205;
	add.s32 	%r70, %r68, %r387;
	not.pred 	%p92, %p205;
	selp.u32 	%r388, 1, 0, %p92;
	add.s32 	%r71, %r69, %r388;
	@%p205 bra 	$L__BB16_190;
	shl.b32 	%r389, %r71, 3;
	add.s32 	%r391, %r96, %r389;
	ld.shared.v2.b32 	{%r392, %r393}, [%r391];
	bfe.u32 	%r394, %r392, 0, 8;
	cvt.u16.u32 	%rs2110, %r394;
	bfe.u32 	%r395, %r392, 8, 8;
	cvt.u16.u32 	%rs2111, %r395;
	bfe.u32 	%r396, %r392, 16, 8;
	cvt.u16.u32 	%rs2112, %r396;
	bfe.u32 	%r397, %r392, 24, 8;
	cvt.u16.u32 	%rs2113, %r397;
	bfe.u32 	%r398, %r393, 0, 8;
	cvt.u16.u32 	%rs2114, %r398;
	bfe.u32 	%r399, %r393, 8, 8;
	cvt.u16.u32 	%rs2115, %r399;
	bfe.u32 	%r400, %r393, 16, 8;
	cvt.u16.u32 	%rs2116, %r400;
	bfe.u32 	%r401, %r393, 24, 8;
	cvt.u16.u32 	%rs2117, %r401;
	bra.uni 	$L__BB16_191;
$L__BB16_190:
	shl.b32 	%r402, %r70, 3;
	add.s32 	%r404, %r96, %r402;
	ld.shared.v2.b32 	{%r405, %r406}, [%r404];
	bfe.u32 	%r407, %r405, 0, 8;
	cvt.u16.u32 	%rs2086, %r407;
	bfe.u32 	%r408, %r405, 8, 8;
	cvt.u16.u32 	%rs2087, %r408;
	bfe.u32 	%r409, %r405, 16, 8;
	cvt.u16.u32 	%rs2088, %r409;
	bfe.u32 	%r410, %r405, 24, 8;
	cvt.u16.u32 	%rs2089, %r410;
	bfe.u32 	%r411, %r406, 0, 8;
	cvt.u16.u32 	%rs2090, %r411;
	bfe.u32 	%r412, %r406, 8, 8;
	cvt.u16.u32 	%rs2091, %r412;
	bfe.u32 	%r413, %r406, 16, 8;
	cvt.u16.u32 	%rs2092, %r413;
	bfe.u32 	%r414, %r406, 24, 8;
	cvt.u16.u32 	%rs2093, %r414;
$L__BB16_191:
	setp.ge.s32 	%p94, %r70, %r51;
	mov.pred 	%p206, 0;
	@%p94 bra 	$L__BB16_194;
	setp.ge.s32 	%p96, %r71, %r33;
	mov.pred 	%p206, -1;
	@%p96 bra 	$L__BB16_194;
	cvt.u64.u16 	%rd283, %rs2093;
	shl.b64 	%rd284, %rd283, 56;
	cvt.u64.u16 	%rd285, %rs2092;
	shl.b64 	%rd286, %rd285, 48;
	and.b64  	%rd287, %rd286, 71776119061217280;
	or.b64  	%rd288, %rd284, %rd287;
	cvt.u64.u16 	%rd289, %rs2091;
	shl.b64 	%rd290, %rd289, 40;
	and.b64  	%rd291, %rd290, 280375465082880;
	or.b64  	%rd292, %rd288, %rd291;
	cvt.u64.u16 	%rd293, %rs2090;
	shl.b64 	%rd294, %rd293, 32;
	and.b64  	%rd295, %rd294, 1095216660480;
	or.b64  	%rd296, %rd292, %rd295;
	cvt.u32.u16 	%r415, %rs2089;
	and.b32  	%r416, %r415, 255;
	mul.wide.u32 	%rd297, %r416, 16777216;
	or.b64  	%rd298, %rd296, %rd297;
	cvt.u32.u16 	%r417, %rs2088;
	and.b32  	%r418, %r417, 255;
	mul.wide.u32 	%rd299, %r418, 65536;
	cvt.u32.u16 	%r419, %rs2087;
	and.b32  	%r420, %r419, 255;
	mul.wide.u32 	%rd300, %r420, 256;
	or.b64  	%rd301, %rd298, %rd299;
	cvt.u64.u16 	%rd302, %rs2086;
	and.b64  	%rd303, %rd302, 255;
	or.b64  	%rd304, %rd301, %rd300;
	or.b64  	%rd305, %rd304, %rd303;
	cvt.u64.u16 	%rd306, %rs2117;
	shl.b64 	%rd307, %rd306, 56;
	cvt.u64.u16 	%rd308, %rs2116;
	shl.b64 	%rd309, %rd308, 48;
	and.b64  	%rd310, %rd309, 71776119061217280;
	or.b64  	%rd311, %rd307, %rd310;
	cvt.u64.u16 	%rd312, %rs2115;
	shl.b64 	%rd313, %rd312, 40;
	and.b64  	%rd314, %rd313, 280375465082880;
	or.b64  	%rd315, %rd311, %rd314;
	cvt.u64.u16 	%rd316, %rs2114;
	shl.b64 	%rd317, %rd316, 32;
	and.b64  	%rd318, %rd317, 1095216660480;
	or.b64  	%rd319, %rd315, %rd318;
	cvt.u32.u16 	%r421, %rs2113;
	and.b32  	%r422, %r421, 255;
	mul.wide.u32 	%rd320, %r422, 16777216;
	or.b64  	%rd321, %rd319, %rd320;
	cvt.u32.u16 	%r423, %rs2112;
	and.b32  	%r424, %r423, 255;
	mul.wide.u32 	%rd322, %r424, 65536;
	cvt.u32.u16 	%r425, %rs2111;
	and.b32  	%r426, %r425, 255;
	mul.wide.u32 	%rd323, %r426, 256;
	or.b64  	%rd324, %rd321, %rd322;
	cvt.u64.u16 	%rd325, %rs2110;
	and.b64  	%rd326, %rd325, 255;
	or.b64  	%rd327, %rd324, %rd323;
	or.b64  	%rd328, %rd327, %rd326;
	setp.lt.s64 	%p206, %rd305, %rd328;
$L__BB16_194:
	selp.b16 	%rs1345, %rs2093, %rs2117, %p206;
	selp.b16 	%rs1346, %rs2092, %rs2116, %p206;
	selp.b16 	%rs1347, %rs2091, %rs2115, %p206;
	selp.b16 	%rs1348, %rs2090, %rs2114, %p206;
	selp.b16 	%rs1349, %rs2089, %rs2113, %p206;
	selp.b16 	%rs1350, %rs2088, %rs2112, %p206;
	selp.b16 	%rs1351, %rs2087, %rs2111, %p206;
	selp.b16 	%rs1352, %rs2086, %rs2110, %p206;
	selp.u32 	%r427, 1, 0, %p206;
	add.s32 	%r72, %r70, %r427;
	not.pred 	%p97, %p206;
	selp.u32 	%r428, 1, 0, %p97;
	add.s32 	%r73, %r71, %r428;
	@%p206 bra 	$L__BB16_196;
	shl.b32 	%r429, %r73, 3;
	add.s32 	%r431, %r96, %r429;
	ld.shared.v2.b32 	{%r432, %r433}, [%r431];
	bfe.u32 	%r434, %r432, 0, 8;
	cvt.u16.u32 	%rs2110, %r434;
	bfe.u32 	%r435, %r432, 8, 8;
	cvt.u16.u32 	%rs2111, %r435;
	bfe.u32 	%r436, %r432, 16, 8;
	cvt.u16.u32 	%rs2112, %r436;
	bfe.u32 	%r437, %r432, 24, 8;
	cvt.u16.u32 	%rs2113, %r437;
	bfe.u32 	%r438, %r433, 0, 8;
	cvt.u16.u32 	%rs2114, %r438;
	bfe.u32 	%r439, %r433, 8, 8;
	cvt.u16.u32 	%rs2115, %r439;
	bfe.u32 	%r440, %r433, 16, 8;
	cvt.u16.u32 	%rs2116, %r440;
	bfe.u32 	%r441, %r433, 24, 8;
	cvt.u16.u32 	%rs2117, %r441;
	bra.uni 	$L__BB16_197;
$L__BB16_196:
	shl.b32 	%r442, %r72, 3;
	add.s32 	%r444, %r96, %r442;
	ld.shared.v2.b32 	{%r445, %r446}, [%r444];
	bfe.u32 	%r447, %r445, 0, 8;
	cvt.u16.u32 	%rs2086, %r447;
	bfe.u32 	%r448, %r445, 8, 8;
	cvt.u16.u32 	%rs2087, %r448;
	bfe.u32 	%r449, %r445, 16, 8;
	cvt.u16.u32 	%rs2088, %r449;
	bfe.u32 	%r450, %r445, 24, 8;
	cvt.u16.u32 	%rs2089, %r450;
	bfe.u32 	%r451, %r446, 0, 8;
	cvt.u16.u32 	%rs2090, %r451;
	bfe.u32 	%r452, %r446, 8, 8;
	cvt.u16.u32 	%rs2091, %r452;
	bfe.u32 	%r453, %r446, 16, 8;
	cvt.u16.u32 	%rs2092, %r453;
	bfe.u32 	%r454, %r446, 24, 8;
	cvt.u16.u32 	%rs2093, %r454;
$L__BB16_197:
	setp.ge.s32 	%p99, %r72, %r51;
	mov.pred 	%p207, 0;
	@%p99 bra 	$L__BB16_200;
	setp.ge.s32 	%p101, %r73, %r33;
	mov.pred 	%p207, -1;
	@%p101 bra 	$L__BB16_200;
	cvt.u64.u16 	%rd329, %rs2093;
	shl.b64 	%rd330, %rd329, 56;
	cvt.u64.u16 	%rd331, %rs2092;
	shl.b64 	%rd332, %rd331, 48;
	and.b64  	%rd333, %rd332, 71776119061217280;
	or.b64  	%rd334, %rd330, %rd333;
	cvt.u64.u16 	%rd335, %rs2091;
	shl.b64 	%rd336, %rd335, 40;
	and.b64  	%rd337, %rd336, 280375465082880;
	or.b64  	%rd338, %rd334, %rd337;
	cvt.u64.u16 	%rd339, %rs2090;
	shl.b64 	%rd340, %rd339, 32;
	and.b64  	%rd341, %rd340, 1095216660480;
	or.b64  	%rd342, %rd338, %rd341;
	cvt.u32.u16 	%r455, %rs2089;
	and.b32  	%r456, %r455, 255;
	mul.wide.u32 	%rd343, %r456, 16777216;
	or.b64  	%rd344, %rd342, %rd343;
	cvt.u32.u16 	%r457, %rs2088;
	and.b32  	%r458, %r457, 255;
	mul.wide.u32 	%rd345, %r458, 65536;
	cvt.u32.u16 	%r459, %rs2087;
	and.b32  	%r460, %r459, 255;
	mul.wide.u32 	%rd346, %r460, 256;
	or.b64  	%rd347, %rd344, %rd345;
	cvt.u64.u16 	%rd348, %rs2086;
	and.b64  	%rd349, %rd348, 255;
	or.b64  	%rd350, %rd347, %rd346;
	or.b64  	%rd351, %rd350, %rd349;
	cvt.u64.u16 	%rd352, %rs2117;
	shl.b64 	%rd353, %rd352, 56;
	cvt.u64.u16 	%rd354, %rs2116;
	shl.b64 	%rd355, %rd354, 48;
	and.b64  	%rd356, %rd355, 71776119061217280;
	or.b64  	%rd357, %rd353, %rd356;
	cvt.u64.u16 	%rd358, %rs2115;
	shl.b64 	%rd359, %rd358, 40;
	and.b64  	%rd360, %rd359, 280375465082880;
	or.b64  	%rd361, %rd357, %rd360;
	cvt.u64.u16 	%rd362, %rs2114;
	shl.b64 	%rd363, %rd362, 32;
	and.b64  	%rd364, %rd363, 1095216660480;
	or.b64  	%rd365, %rd361, %rd364;
	cvt.u32.u16 	%r461, %rs2113;
	and.b32  	%r462, %r461, 255;
	mul.wide.u32 	%rd366, %r462, 16777216;
	or.b64  	%rd367, %rd365, %rd366;
	cvt.u32.u16 	%r463, %rs2112;
	and.b32  	%r464, %r463, 255;
	mul.wide.u32 	%rd368, %r464, 65536;
	cvt.u32.u16 	%r465, %rs2111;
	and.b32  	%r466, %r465, 255;
	mul.wide.u32 	%rd369, %r466, 256;
	or.b64  	%rd370, %rd367, %rd368;
	cvt.u64.u16 	%rd371, %rs2110;
	and.b64  	%rd372, %rd371, 255;
	or.b64  	%rd373, %rd370, %rd369;
	or.b64  	%rd374, %rd373, %rd372;
	setp.lt.s64 	%p207, %rd351, %rd374;
$L__BB16_200:
	selp.b16 	%rs1385, %rs2093, %rs2117, %p207;
	selp.b16 	%rs1386, %rs2092, %rs2116, %p207;
	selp.b16 	%rs1387, %rs2091, %rs2115, %p207;
	selp.b16 	%rs1388, %rs2090, %rs2114, %p207;
	selp.b16 	%rs1389, %rs2089, %rs2113, %p207;
	selp.b16 	%rs1390, %rs2088, %rs2112, %p207;
	selp.b16 	%rs1391, %rs2087, %rs2111, %p207;
	selp.b16 	%rs1392, %rs2086, %rs2110, %p207;
	selp.u32 	%r467, 1, 0, %p207;
	add.s32 	%r74, %r72, %r467;
	not.pred 	%p102, %p207;
	selp.u32 	%r468, 1, 0, %p102;
	add.s32 	%r75, %r73, %r468;
	@%p207 bra 	$L__BB16_202;
	shl.b32 	%r469, %r75, 3;
	add.s32 	%r471, %r96, %r469;
	ld.shared.v2.b32 	{%r472, %r473}, [%r471];
	bfe.u32 	%r474, %r472, 0, 8;
	cvt.u16.u32 	%rs2110, %r474;
	bfe.u32 	%r475, %r472, 8, 8;
	cvt.u16.u32 	%rs2111, %r475;
	bfe.u32 	%r476, %r472, 16, 8;
	cvt.u16.u32 	%rs2112, %r476;
	bfe.u32 	%r477, %r472, 24, 8;
	cvt.u16.u32 	%rs2113, %r477;
	bfe.u32 	%r478, %r473, 0, 8;
	cvt.u16.u32 	%rs2114, %r478;
	bfe.u32 	%r479, %r473, 8, 8;
	cvt.u16.u32 	%rs2115, %r479;
	bfe.u32 	%r480, %r473, 16, 8;
	cvt.u16.u32 	%rs2116, %r480;
	bfe.u32 	%r481, %r473, 24, 8;
	cvt.u16.u32 	%rs2117, %r481;
	bra.uni 	$L__BB16_203;
$L__BB16_202:
	shl.b32 	%r482, %r74, 3;
	add.s32 	%r484, %r96, %r482;
	ld.shared.v2.b32 	{%r485, %r486}, [%r484];
	bfe.u32 	%r487, %r485, 0, 8;
	cvt.u16.u32 	%rs2086, %r487;
	bfe.u32 	%r488, %r485, 8, 8;
	cvt.u16.u32 	%rs2087, %r488;
	bfe.u32 	%r489, %r485, 16, 8;
	cvt.u16.u32 	%rs2088, %r489;
	bfe.u32 	%r490, %r485, 24, 8;
	cvt.u16.u32 	%rs2089, %r490;
	bfe.u32 	%r491, %r486, 0, 8;
	cvt.u16.u32 	%rs2090, %r491;
	bfe.u32 	%r492, %r486, 8, 8;
	cvt.u16.u32 	%rs2091, %r492;
	bfe.u32 	%r493, %r486, 16, 8;
	cvt.u16.u32 	%rs2092, %r493;
	bfe.u32 	%r494, %r486, 24, 8;
	cvt.u16.u32 	%rs2093, %r494;
$L__BB16_203:
	setp.ge.s32 	%p104, %r74, %r51;
	mov.pred 	%p208, 0;
	@%p104 bra 	$L__BB16_206;
	setp.ge.s32 	%p106, %r75, %r33;
	mov.pred 	%p208, -1;
	@%p106 bra 	$L__BB16_206;
	cvt.u64.u16 	%rd375, %rs2093;
	shl.b64 	%rd376, %rd375, 56;
	cvt.u64.u16 	%rd377, %rs2092;
	shl.b64 	%rd378, %rd377, 48;
	and.b64  	%rd379, %rd378, 71776119061217280;
	or.b64  	%rd380, %rd376, %rd379;
	cvt.u64.u16 	%rd381, %rs2091;
	shl.b64 	%rd382, %rd381, 40;
	and.b64  	%rd383, %rd382, 280375465082880;
	or.b64  	%rd384, %rd380, %rd383;
	cvt.u64.u16 	%rd385, %rs2090;
	shl.b64 	%rd386, %rd385, 32;
	and.b64  	%rd387, %rd386, 1095216660480;
	or.b64  	%rd388, %rd384, %rd387;
	cvt.u32.u16 	%r495, %rs2089;
	and.b32  	%r496, %r495, 255;
	mul.wide.u32 	%rd389, %r496, 16777216;
	or.b64  	%rd390, %rd388, %rd389;
	cvt.u32.u16 	%r497, %rs2088;
	and.b32  	%r498, %r497, 255;
	mul.wide.u32 	%rd391, %r498, 65536;
	cvt.u32.u16 	%r499, %rs2087;
	and.b32  	%r500, %r499, 255;
	mul.wide.u32 	%rd392, %r500, 256;
	or.b64  	%rd393, %rd390, %rd391;
	cvt.u64.u16 	%rd394, %rs2086;
	and.b64  	%rd395, %rd394, 255;
	or.b64  	%rd396, %rd393, %rd392;
	or.b64  	%rd397, %rd396, %rd395;
	cvt.u64.u16 	%rd398, %rs2117;
	shl.b64 	%rd399, %rd398, 56;
	cvt.u64.u16 	%rd400, %rs2116;
	shl.b64 	%rd401, %rd400, 48;
	and.b64  	%rd402, %rd401, 71776119061217280;
	or.b64  	%rd403, %rd399, %rd402;
	cvt.u64.u16 	%rd404, %rs2115;
	shl.b64 	%rd405, %rd404, 40;
	and.b64  	%rd406, %rd405, 280375465082880;
	or.b64  	%rd407, %rd403, %rd406;
	cvt.u64.u16 	%rd408, %rs2114;
	shl.b64 	%rd409, %rd408, 32;
	and.b64  	%rd410, %rd409, 1095216660480;
	or.b64  	%rd411, %rd407, %rd410;
	cvt.u32.u16 	%r501, %rs2113;
	and.b32  	%r502, %r501, 255;
	mul.wide.u32 	%rd412, %r502, 16777216;
	or.b64  	%rd413, %rd411, %rd412;
	cvt.u32.u16 	%r503, %rs2112;
	and.b32  	%r504, %r503, 255;
	mul.wide.u32 	%rd414, %r504, 65536;
	cvt.u32.u16 	%r505, %rs2111;
	and.b32  	%r506, %r505, 255;
	mul.wide.u32 	%rd415, %r506, 256;
	or.b64  	%rd416, %rd413, %rd414;
	cvt.u64.u16 	%rd417, %rs2110;
	and.b64  	%rd418, %rd417, 255;
	or.b64  	%rd419, %rd416, %rd415;
	or.b64  	%rd420, %rd419, %rd418;
	setp.lt.s64 	%p208, %rd397, %rd420;
$L__BB16_206:
	selp.b16 	%rs1425, %rs2093, %rs2117, %p208;
	selp.b16 	%rs1426, %rs2092, %rs2116, %p208;
	selp.b16 	%rs1427, %rs2091, %rs2115, %p208;
	selp.b16 	%rs1428, %rs2090, %rs2114, %p208;
	selp.b16 	%rs1429, %rs2089, %rs2113, %p208;
	selp.b16 	%rs1430, %rs2088, %rs2112, %p208;
	selp.b16 	%rs1431, %rs2087, %rs2111, %p208;
	selp.b16 	%rs1432, %rs2086, %rs2110, %p208;
	selp.u32 	%r507, 1, 0, %p208;
	add.s32 	%r76, %r74, %r507;
	not.pred 	%p107, %p208;
	selp.u32 	%r508, 1, 0, %p107;
	add.s32 	%r77, %r75, %r508;
	@%p208 bra 	$L__BB16_208;
	shl.b32 	%r509, %r77, 3;
	add.s32 	%r511, %r96, %r509;
	ld.shared.v2.b32 	{%r512, %r513}, [%r511];
	bfe.u32 	%r514, %r512, 0, 8;
	cvt.u16.u32 	%rs2110, %r514;
	bfe.u32 	%r515, %r512, 8, 8;
	cvt.u16.u32 	%rs2111, %r515;
	bfe.u32 	%r516, %r512, 16, 8;
	cvt.u16.u32 	%rs2112, %r516;
	bfe.u32 	%r517, %r512, 24, 8;
	cvt.u16.u32 	%rs2113, %r517;
	bfe.u32 	%r518, %r513, 0, 8;
	cvt.u16.u32 	%rs2114, %r518;
	bfe.u32 	%r519, %r513, 8, 8;
	cvt.u16.u32 	%rs2115, %r519;
	bfe.u32 	%r520, %r513, 16, 8;
	cvt.u16.u32 	%rs2116, %r520;
	bfe.u32 	%r521, %r513, 24, 8;
	cvt.u16.u32 	%rs2117, %r521;
	bra.uni 	$L__BB16_209;
$L__BB16_208:
	shl.b32 	%r522, %r76, 3;
	add.s32 	%r524, %r96, %r522;
	ld.shared.v2.b32 	{%r525, %r526}, [%r524];
	bfe.u32 	%r527, %r525, 0, 8;
	cvt.u16.u32 	%rs2086, %r527;
	bfe.u32 	%r528, %r525, 8, 8;
	cvt.u16.u32 	%rs2087, %r528;
	bfe.u32 	%r529, %r525, 16, 8;
	cvt.u16.u32 	%rs2088, %r529;
	bfe.u32 	%r530, %r525, 24, 8;
	cvt.u16.u32 	%rs2089, %r530;
	bfe.u32 	%r531, %r526, 0, 8;
	cvt.u16.u32 	%rs2090, %r531;
	bfe.u32 	%r532, %r526, 8, 8;
	cvt.u16.u32 	%rs2091, %r532;
	bfe.u32 	%r533, %r526, 16, 8;
	cvt.u16.u32 	%rs2092, %r533;
	bfe.u32 	%r534, %r526, 24, 8;
	cvt.u16.u32 	%rs2093, %r534;
$L__BB16_209:
	setp.ge.s32 	%p109, %r76, %r51;
	mov.pred 	%p209, 0;
	@%p109 bra 	$L__BB16_212;
	setp.ge.s32 	%p111, %r77, %r33;
	mov.pred 	%p209, -1;
	@%p111 bra 	$L__BB16_212;
	cvt.u64.u16 	%rd421, %rs2093;
	shl.b64 	%rd422, %rd421, 56;
	cvt.u64.u16 	%rd423, %rs2092;
	shl.b64 	%rd424, %rd423, 48;
	and.b64  	%rd425, %rd424, 71776119061217280;
	or.b64  	%rd426, %rd422, %rd425;
	cvt.u64.u16 	%rd427, %rs2091;
	shl.b64 	%rd428, %rd427, 40;
	and.b64  	%rd429, %rd428, 280375465082880;
	or.b64  	%rd430, %rd426, %rd429;
	cvt.u64.u16 	%rd431, %rs2090;
	shl.b64 	%rd432, %rd431, 32;
	and.b64  	%rd433, %rd432, 1095216660480;
	or.b64  	%rd434, %rd430, %rd433;
	cvt.u32.u16 	%r535, %rs2089;
	and.b32  	%r536, %r535, 255;
	mul.wide.u32 	%rd435, %r536, 16777216;
	or.b64  	%rd436, %rd434, %rd435;
	cvt.u32.u16 	%r537, %rs2088;
	and.b32  	%r538, %r537, 255;
	mul.wide.u32 	%rd437, %r538, 65536;
	cvt.u32.u16 	%r539, %rs2087;
	and.b32  	%r540, %r539, 255;
	mul.wide.u32 	%rd438, %r540, 256;
	or.b64  	%rd439, %rd436, %rd437;
	cvt.u64.u16 	%rd440, %rs2086;
	and.b64  	%rd441, %rd440, 255;
	or.b64  	%rd442, %rd439, %rd438;
	or.b64  	%rd443, %rd442, %rd441;
	cvt.u64.u16 	%rd444, %rs2117;
	shl.b64 	%rd445, %rd444, 56;
	cvt.u64.u16 	%rd446, %rs2116;
	shl.b64 	%rd447, %rd446, 48;
	and.b64  	%rd448, %rd447, 71776119061217280;
	or.b64  	%rd449, %rd445, %rd448;
	cvt.u64.u16 	%rd450, %rs2115;
	shl.b64 	%rd451, %rd450, 40;
	and.b64  	%rd452, %rd451, 280375465082880;
	or.b64  	%rd453, %rd449, %rd452;
	cvt.u64.u16 	%rd454, %rs2114;
	shl.b64 	%rd455, %rd454, 32;
	and.b64  	%rd456, %rd455, 1095216660480;
	or.b64  	%rd457, %rd453, %rd456;
	cvt.u32.u16 	%r541, %rs2113;
	and.b32  	%r542, %r541, 255;
	mul.wide.u32 	%rd458, %r542, 16777216;
	or.b64  	%rd459, %rd457, %rd458;
	cvt.u32.u16 	%r543, %rs2112;
	and.b32  	%r544, %r543, 255;
	mul.wide.u32 	%rd460, %r544, 65536;
	cvt.u32.u16 	%r545, %rs2111;
	and.b32  	%r546, %r545, 255;
	mul.wide.u32 	%rd461, %r546, 256;
	or.b64  	%rd462, %rd459, %rd460;
	cvt.u64.u16 	%rd463, %rs2110;
	and.b64  	%rd464, %rd463, 255;
	or.b64  	%rd465, %rd462, %rd461;
	or.b64  	%rd466, %rd465, %rd464;
	setp.lt.s64 	%p209, %rd443, %rd466;
$L__BB16_212:
	ld.param.s8 	%rs1619, [_ZN3cub18CUB_300001_SM_10006detail10merge_sort26DeviceMergeSortMergeKernelINS2_10policy_hubIP4KeyTE9Policy600ES6_PNS0_8NullTypeES6_SA_mN4cuda3std3__44lessIS5_EES5_S9_EEvbT2_T3_T4_PT6_PT7_T5_PSI_SI_NS1_7vsmem_tE_param_0];
	mov.u32 	%r78, %tid.x;
	shl.b32 	%r79, %r78, 3;
	setp.eq.s16 	%p112, %rs1619, 0;
	selp.b16 	%rs1465, %rs2093, %rs2117, %p209;
	selp.b16 	%rs1466, %rs2092, %rs2116, %p209;
	selp.b16 	%rs1467, %rs2091, %rs2115, %p209;
	selp.b16 	%rs1468, %rs2090, %rs2114, %p209;
	selp.b16 	%rs1469, %rs2089, %rs2113, %p209;
	selp.b16 	%rs1470, %rs2088, %rs2112, %p209;
	selp.b16 	%rs1471, %rs2087, %rs2111, %p209;
	selp.b16 	%rs1472, %rs2086, %rs2110, %p209;
	bar.sync 	0;
	@%p112 bra 	$L__BB16_231;
	// begin inline asm
	mov.u32 %r547, %laneid;
	// end inline asm
	and.b32  	%r80, %r79, 7936;
	shl.b32 	%r548, %r547, 3;
	add.s32 	%r549, %r548, %r80;
	shr.s32 	%r550, %r549, 5;
	add.s32 	%r551, %r550, %r549;
	shl.b32 	%r552, %r551, 3;
	mov.u32 	%r553, _ZZN3cub18CUB_300001_SM_10006detail10merge_sort26DeviceMergeSortMergeKernelINS2_10policy_hubIP4KeyTE9Policy600ES6_PNS0_8NullTypeES6_SA_mN4cuda3std3__44lessIS5_EES5_S9_EEvbT2_T3_T4_PT6_PT7_T5_PSI_SI_NS1_7vsmem_tEE19static_temp_storage;
	add.s32 	%r554, %r553, %r552;
	cvt.u32.u16 	%r555, %rs1185;
	cvt.u32.u16 	%r556, %rs1186;
	prmt.b32 	%r557, %r556, %r555, 0x3340U;
	cvt.u32.u16 	%r558, %rs1187;
	cvt.u32.u16 	%r559, %rs1188;
	prmt.b32 	%r560, %r559, %r558, 0x3340U;
	prmt.b32 	%r561, %r560, %r557, 0x5410U;
	cvt.u32.u16 	%r562, %rs1189;
	cvt.u32.u16 	%r563, %rs1190;
	prmt.b32 	%r564, %r563, %r562, 0x3340U;
	cvt.u32.u16 	%r565, %rs1191;
	cvt.u32.u16 	%r566, %rs1192;
	prmt.b32 	%r567, %r566, %r565, 0x3340U;
	prmt.b32 	%r568, %r567, %r564, 0x5410U;
	st.shared.v2.b32 	[%r554], {%r568, %r561};
	cvt.u32.u16 	%r569, %rs1225;
	cvt.u32.u16 	%r570, %rs1226;
	prmt.b32 	%r571, %r570, %r569, 0x3340U;
	cvt.u32.u16 	%r572, %rs1227;
	cvt.u32.u16 	%r573, %rs1228;
	prmt.b32 	%r574, %r573, %r572, 0x3340U;
	prmt.b32 	%r575, %r574, %r571, 0x5410U;
	cvt.u32.u16 	%r576, %rs1229;
	cvt.u32.u16 	%r577, %rs1230;
	prmt.b32 	%r578, %r577, %r576, 0x3340U;
	cvt.u32.u16 	%r579, %rs1231;
	cvt.u32.u16 	%r580, %rs1232;
	prmt.b32 	%r581, %r580, %r579, 0x3340U;
	prmt.b32 	%r582, %r581, %r578, 0x5410U;
	st.shared.v2.b32 	[%r554+8], {%r582, %r575};
	cvt.u32.u16 	%r583, %rs1265;
	cvt.u32.u16 	%r584, %rs1266;
	prmt.b32 	%r585, %r584, %r583, 0x3340U;
	cvt.u32.u16 	%r586, %rs1267;
	cvt.u32.u16 	%r587, %rs1268;
	prmt.b32 	%r588, %r587, %r586, 0x3340U;
	prmt.b32 	%r589, %r588, %r585, 0x5410U;
	cvt.u32.u16 	%r590, %rs1269;
	cvt.u32.u16 	%r591, %rs1270;
	prmt.b32 	%r592, %r591, %r590, 0x3340U;
	cvt.u32.u16 	%r593, %rs1271;
	cvt.u32.u16 	%r594, %rs1272;
	prmt.b32 	%r595, %r594, %r593, 0x3340U;
	prmt.b32 	%r596, %r595, %r592, 0x5410U;
	st.shared.v2.b32 	[%r554+16], {%r596, %r589};
	cvt.u32.u16 	%r597, %rs1305;
	cvt.u32.u16 	%r598, %rs1306;
	prmt.b32 	%r599, %r598, %r597, 0x3340U;
	cvt.u32.u16 	%r600, %rs1307;
	cvt.u32.u16 	%r601, %rs1308;
	prmt.b32 	%r602, %r601, %r600, 0x3340U;
	prmt.b32 	%r603, %r602, %r599, 0x5410U;
	cvt.u32.u16 	%r604, %rs1309;
	cvt.u32.u16 	%r605, %rs1310;
	prmt.b32 	%r606, %r605, %r604, 0x3340U;
	cvt.u32.u16 	%r607, %rs1311;
	cvt.u32.u16 	%r608, %rs1312;
	prmt.b32 	%r609, %r608, %r607, 0x3340U;
	prmt.b32 	%r610, %r609, %r606, 0x5410U;
	st.shared.v2.b32 	[%r554+24], {%r610, %r603};
	cvt.u32.u16 	%r611, %rs1345;
	cvt.u32.u16 	%r612, %rs1346;
	prmt.b32 	%r613, %r612, %r611, 0x3340U;
	cvt.u32.u16 	%r614, %rs1347;
	cvt.u32.u16 	%r615, %rs1348;
	prmt.b32 	%r616, %r615, %r614, 0x3340U;
	prmt.b32 	%r617, %r616, %r613, 0x5410U;
	cvt.u32.u16 	%r618, %rs1349;
	cvt.u32.u16 	%r619, %rs1350;
	prmt.b32 	%r620, %r619, %r618, 0x3340U;
	cvt.u32.u16 	%r621, %rs1351;
	cvt.u32.u16 	%r622, %rs1352;
	prmt.b32 	%r623, %r622, %r621, 0x3340U;
	prmt.b32 	%r624, %r623, %r620, 0x5410U;
	st.shared.v2.b32 	[%r554+32], {%r624, %r617};
	cvt.u32.u16 	%r625, %rs1385;
	cvt.u32.u16 	%r626, %rs1386;
	prmt.b32 	%r627, %r626, %r625, 0x3340U;
	cvt.u32.u16 	%r628, %rs1387;
	cvt.u32.u16 	%r629, %rs1388;
	prmt.b32 	%r630, %r629, %r628, 0x3340U;
	prmt.b32 	%r631, %r630, %r627, 0x5410U;
	cvt.u32.u16 	%r632, %rs1389;
	cvt.u32.u16 	%r633, %rs1390;
	prmt.b32 	%r634, %r633, %r632, 0x3340U;
	cvt.u32.u16 	%r635, %rs1391;
	cvt.u32.u16 	%r636, %rs1392;
	prmt.b32 	%r637, %r636, %r635, 0x3340U;
	prmt.b32 	%r638, %r637, %r634, 0x5410U;
	st.shared.v2.b32 	[%r554+40], {%r638, %r631};
	cvt.u32.u16 	%r639, %rs1425;
	cvt.u32.u16 	%r640, %rs1426;
	prmt.b32 	%r641, %r640, %r639, 0x3340U;
	cvt.u32.u16 	%r642, %rs1427;
	cvt.u32.u16 	%r643, %rs1428;
	prmt.b32 	%r644, %r643, %r642, 0x3340U;
	prmt.b32 	%r645, %r644, %r641, 0x5410U;
	cvt.u32.u16 	%r646, %rs1429;
	cvt.u32.u16 	%r647, %rs1430;
	prmt.b32 	%r648, %r647, %r646, 0x3340U;
	cvt.u32.u16 	%r649, %rs1431;
	cvt.u32.u16 	%r650, %rs1432;
	prmt.b32 	%r651, %r650, %r649, 0x3340U;
	prmt.b32 	%r652, %r651, %r648, 0x5410U;
	st.shared.v2.b32 	[%r554+48], {%r652, %r645};
	cvt.u32.u16 	%r653, %rs1465;
	cvt.u32.u16 	%r654, %rs1466;
	prmt.b32 	%r655, %r654, %r653, 0x3340U;
	cvt.u32.u16 	%r656, %rs1467;
	cvt.u32.u16 	%r657, %rs1468;
	prmt.b32 	%r658, %r657, %r656, 0x3340U;
	prmt.b32 	%r659, %r658, %r655, 0x5410U;
	cvt.u32.u16 	%r660, %rs1469;
	cvt.u32.u16 	%r661, %rs1470;
	prmt.b32 	%r662, %r661, %r660, 0x3340U;
	cvt.u32.u16 	%r663, %rs1471;
	cvt.u32.u16 	%r664, %rs1472;
	prmt.b32 	%r665, %r664, %r663, 0x3340U;
	prmt.b32 	%r666, %r665, %r662, 0x5410U;
	st.shared.v2.b32 	[%r554+56], {%r666, %r659};
	bar.warp.sync 	-1;
	mad.lo.s32 	%r667, %r547, -7, %r549;
	shr.s32 	%r668, %r667, 5;
	add.s32 	%r669, %r668, %r667;
	shl.b32 	%r670, %r669, 3;
	add.s32 	%r671, %r553, %r670;
	ld.shared.v2.b32 	{%r672, %r673}, [%r671];
	bfe.u32 	%r674, %r673, 24, 8;
	cvt.u16.u32 	%rs1473, %r674;
	bfe.u32 	%r675, %r673, 16, 8;
	cvt.u16.u32 	%rs1474, %r675;
	bfe.u32 	%r676, %r673, 8, 8;
	cvt.u16.u32 	%rs1475, %r676;
	bfe.u32 	%r677, %r673, 0, 8;
	cvt.u16.u32 	%rs1476, %r677;
	bfe.u32 	%r678, %r672, 24, 8;
	cvt.u16.u32 	%rs1477, %r678;
	bfe.u32 	%r679, %r672, 16, 8;
	cvt.u16.u32 	%rs1478, %r679;
	bfe.u32 	%r680, %r672, 8, 8;
	cvt.u16.u32 	%rs1479, %r680;
	bfe.u32 	%r681, %r672, 0, 8;
	cvt.u16.u32 	%rs1480, %r681;
	add.s32 	%r682, %r667, 32;
	shr.s32 	%r683, %r682, 5;
	add.s32 	%r684, %r683, %r667;
	shl.b32 	%r685, %r684, 3;
	add.s32 	%r686, %r553, %r685;
	ld.shared.v2.b32 	{%r687, %r688}, [%r686+256];
	bfe.u32 	%r689, %r688, 24, 8;
	cvt.u16.u32 	%rs1481, %r689;
	bfe.u32 	%r690, %r688, 16, 8;
	cvt.u16.u32 	%rs1482, %r690;
	bfe.u32 	%r691, %r688, 8, 8;
	cvt.u16.u32 	%rs1483, %r691;
	bfe.u32 	%r692, %r688, 0, 8;
	cvt.u16.u32 	%rs1484, %r692;
	bfe.u32 	%r693, %r687, 24, 8;
	cvt.u16.u32 	%rs1485, %r693;
	bfe.u32 	%r694, %r687, 16, 8;
	cvt.u16.u32 	%rs1486, %r694;
	bfe.u32 	%r695, %r687, 8, 8;
	cvt.u16.u32 	%rs1487, %r695;
	bfe.u32 	%r696, %r687, 0, 8;
	cvt.u16.u32 	%rs1488, %r696;
	add.s32 	%r697, %r667, 64;
	shr.s32 	%r698, %r697, 5;
	add.s32 	%r699, %r698, %r667;
	shl.b32 	%r700, %r699, 3;
	add.s32 	%r701, %r553, %r700;
	ld.shared.v2.b32 	{%r702, %r703}, [%r701+512];
	bfe.u32 	%r704, %r703, 24, 8;
	cvt.u16.u32 	%rs1489, %r704;
	bfe.u32 	%r705, %r703, 16, 8;
	cvt.u16.u32 	%rs1490, %r705;
	bfe.u32 	%r706, %r703, 8, 8;
	cvt.u16.u32 	%rs1491, %r706;
	bfe.u32 	%r707, %r703, 0, 8;
	cvt.u16.u32 	%rs1492, %r707;
	bfe.u32 	%r708, %r702, 24, 8;
	cvt.u16.u32 	%rs1493, %r708;
	bfe.u32 	%r709, %r702, 16, 8;
	cvt.u16.u32 	%rs1494, %r709;
	bfe.u32 	%r710, %r702, 8, 8;
	cvt.u16.u32 	%rs1495, %r710;
	bfe.u32 	%r711, %r702, 0, 8;
	cvt.u16.u32 	%rs1496, %r711;
	add.s32 	%r712, %r667, 96;
	shr.s32 	%r713, %r712, 5;
	add.s32 	%r714, %r713, %r667;
	shl.b32 	%r715, %r714, 3;
	add.s32 	%r716, %r553, %r715;
	ld.shared.v2.b32 	{%r717, %r718}, [%r716+768];
	bfe.u32 	%r719, %r718, 24, 8;
	cvt.u16.u32 	%rs1497, %r719;
	bfe.u32 	%r720, %r718, 16, 8;
	cvt.u16.u32 	%rs1498, %r720;
	bfe.u32 	%r721, %r718, 8, 8;
	cvt.u16.u32 	%rs1499, %r721;
	bfe.u32 	%r722, %r718, 0, 8;
	cvt.u16.u32 	%rs1500, %r722;
	bfe.u32 	%r723, %r717, 24, 8;
	cvt.u16.u32 	%rs1501, %r723;
	bfe.u32 	%r724, %r717, 16, 8;
	cvt.u16.u32 	%rs1502, %r724;
	bfe.u32 	%r725, %r717, 8, 8;
	cvt.u16.u32 	%rs1503, %r725;
	bfe.u32 	%r726, %r717, 0, 8;
	cvt.u16.u32 	%rs1504, %r726;
	add.s32 	%r727, %r667, 128;
	shr.s32 	%r728, %r727, 5;
	add.s32 	%r729, %r728, %r667;
	shl.b32 	%r730, %r729, 3;
	add.s32 	%r731, %r553, %r730;
	ld.shared.v2.b32 	{%r732, %r733}, [%r731+1024];
	bfe.u32 	%r734, %r733, 24, 8;
	cvt.u16.u32 	%rs1505, %r734;
	bfe.u32 	%r735, %r733, 16, 8;
	cvt.u16.u32 	%rs1506, %r735;
	bfe.u32 	%r736, %r733, 8, 8;
	cvt.u16.u32 	%rs1507, %r736;
	bfe.u32 	%r737, %r733, 0, 8;
	cvt.u16.u32 	%rs1508, %r737;
	bfe.u32 	%r738, %r732, 24, 8;
	cvt.u16.u32 	%rs1509, %r738;
	bfe.u32 	%r739, %r732, 16, 8;
	cvt.u16.u32 	%rs1510, %r739;
	bfe.u32 	%r740, %r732, 8, 8;
	cvt.u16.u32 	%rs1511, %r740;
	bfe.u32 	%r741, %r732, 0, 8;
	cvt.u16.u32 	%rs1512, %r741;
	add.s32 	%r742, %r667, 160;
	shr.s32 	%r743, %r742, 5;
	add.s32 	%r744, %r743, %r667;
	shl.b32 	%r745, %r744, 3;
	add.s32 	%r746, %r553, %r745;
	ld.shared.v2.b32 	{%r747, %r748}, [%r746+1280];
	bfe.u32 	%r749, %r748, 24, 8;
	cvt.u16.u32 	%rs1513, %r749;
	bfe.u32 	%r750, %r748, 16, 8;
	cvt.u16.u32 	%rs1514, %r750;
	bfe.u32 	%r751, %r748, 8, 8;
	cvt.u16.u32 	%rs1515, %r751;
	bfe.u32 	%r752, %r748, 0, 8;
	cvt.u16.u32 	%rs1516, %r752;
	bfe.u32 	%r753, %r747, 24, 8;
	cvt.u16.u32 	%rs1517, %r753;
	bfe.u32 	%r754, %r747, 16, 8;
	cvt.u16.u32 	%rs1518, %r754;
	bfe.u32 	%r755, %r747, 8, 8;
	cvt.u16.u32 	%rs1519, %r755;
	bfe.u32 	%r756, %r747, 0, 8;
	cvt.u16.u32 	%rs1520, %r756;
	add.s32 	%r757, %r667, 192;
	shr.s32 	%r758, %r757, 5;
	add.s32 	%r759, %r758, %r667;
	shl.b32 	%r760, %r759, 3;
	add.s32 	%r761, %r553, %r760;
	ld.shared.v2.b32 	{%r762, %r763}, [%r761+1536];
	bfe.u32 	%r764, %r763, 24, 8;
	cvt.u16.u32 	%rs1521, %r764;
	bfe.u32 	%r765, %r763, 16, 8;
	cvt.u16.u32 	%rs1522, %r765;
	bfe.u32 	%r766, %r763, 8, 8;
	cvt.u16.u32 	%rs1523, %r766;
	bfe.u32 	%r767, %r763, 0, 8;
	cvt.u16.u32 	%rs1524, %r767;
	bfe.u32 	%r768, %r762, 24, 8;
	cvt.u16.u32 	%rs1525, %r768;
	bfe.u32 	%r769, %r762, 16, 8;
	cvt.u16.u32 	%rs1526, %r769;
	bfe.u32 	%r770, %r762, 8, 8;
	cvt.u16.u32 	%rs1527, %r770;
	bfe.u32 	%r771, %r762, 0, 8;
	cvt.u16.u32 	%rs1528, %r771;
	add.s32 	%r772, %r667, 224;
	shr.s32 	%r773, %r772, 5;
	add.s32 	%r774, %r773, %r667;
	shl.b32 	%r775, %r774, 3;
	add.s32 	%r776, %r553, %r775;
	ld.shared.v2.b32 	{%r777, %r778}, [%r776+1792];
	bfe.u32 	%r779, %r778, 24, 8;
	cvt.u16.u32 	%rs1529, %r779;
	bfe.u32 	%r780, %r778, 16, 8;
	cvt.u16.u32 	%rs1530, %r780;
	bfe.u32 	%r781, %r778, 8, 8;
	cvt.u16.u32 	%rs1531, %r781;
	bfe.u32 	%r782, %r778, 0, 8;
	cvt.u16.u32 	%rs1532, %r782;
	bfe.u32 	%r783, %r777, 24, 8;
	cvt.u16.u32 	%rs1533, %r783;
	bfe.u32 	%r784, %r777, 16, 8;
	cvt.u16.u32 	%rs1534, %r784;
	bfe.u32 	%r785, %r777, 8, 8;
	cvt.u16.u32 	%rs1535, %r785;
	bfe.u32 	%r786, %r777, 0, 8;
	cvt.u16.u32 	%rs1536, %r786;
	setp.ne.s32 	%p113, %r78, 0;
	@%p113 bra 	$L__BB16_215;
	st.volatile.shared.u32 	[_ZZN3cub18CUB_300001_SM_10006detail10merge_sort26DeviceMergeSortMergeKernelINS2_10policy_hubIP4KeyTE9Policy600ES6_PNS0_8NullTypeES6_SA_mN4cuda3std3__44lessIS5_EES5_S9_EEvbT2_T3_T4_PT6_PT7_T5_PSI_SI_NS1_7vsmem_tEE19static_temp_storage+16896], %r51;
$L__BB16_215:
	ld.param.u64 	%rd927, [_ZN3cub18CUB_300001_SM_10006detail10merge_sort26DeviceMergeSortMergeKernelINS2_10policy_hubIP4KeyTE9Policy600ES6_PNS0_8NullTypeES6_SA_mN4cuda3std3__44lessIS5_EES5_S9_EEvbT2_T3_T4_PT6_PT7_T5_PSI_SI_NS1_7vsmem_tE_param_4];
	bar.sync 	0;
	ld.volatile.shared.u32 	%r81, [_ZZN3cub18CUB_300001_SM_10006detail10merge_sort26DeviceMergeSortMergeKernelINS2_10policy_hubIP4KeyTE9Policy600ES6_PNS0_8NullTypeES6_SA_mN4cuda3std3__44lessIS5_EES5_S9_EEvbT2_T3_T4_PT6_PT7_T5_PSI_SI_NS1_7vsmem_tEE19static_temp_storage+16896];
	and.b32  	%r787, %r78, 31;
	add.s32 	%r82, %r80, %r787;
	setp.ge.s32 	%p114, %r82, %r81;
	cvt.u64.u32 	%rd467, %r82;
	mov.u32 	%r788, %ctaid.x;
	mul.wide.u32 	%rd468, %r788, 2048;
	add.s64 	%rd469, %rd468, %rd467;
	cvta.to.global.u64 	%rd470, %rd927;
	shl.b64 	%rd471, %rd469, 3;
	add.s64 	%rd22, %rd470, %rd471;
	@%p114 bra 	$L__BB16_217;
	st.global.u8 	[%rd22], %rs1480;
	st.global.u8 	[%rd22+1], %rs1479;
	st.global.u8 	[%rd22+2], %rs1478;
	st.global.u8 	[%rd22+3], %rs1477;
	st.global.u8 	[%rd22+4], %rs1476;
	st.global.u8 	[%rd22+5], %rs1475;
	st.global.u8 	[%rd22+6], %rs1474;
	st.global.u8 	[%rd22+7], %rs1473;
$L__BB16_217:
	add.s32 	%r789, %r82, 32;
	setp.ge.s32 	%p115, %r789, %r81;
	@%p115 bra 	$L__BB16_219;
	st.global.u8 	[%rd22+256], %rs1488;
	st.global.u8 	[%rd22+257], %rs1487;
	st.global.u8 	[%rd22+258], %rs1486;
	st.global.u8 	[%rd22+259], %rs1485;
	st.global.u8 	[%rd22+260], %rs1484;
	st.global.u8 	[%rd22+261], %rs1483;
	st.global.u8 	[%rd22+262], %rs1482;
	st.global.u8 	[%rd22+263], %rs1481;
$L__BB16_219:
	add.s32 	%r790, %r82, 64;
	setp.ge.s32 	%p116, %r790, %r81;
	@%p116 bra 	$L__BB16_221;
	st.global.u8 	[%rd22+512], %rs1496;
	st.global.u8 	[%rd22+513], %rs1495;
	st.global.u8 	[%rd22+514], %rs1494;
	st.global.u8 	[%rd22+515], %rs1493;
	st.global.u8 	[%rd22+516], %rs1492;
	st.global.u8 	[%rd22+517], %rs1491;
	st.global.u8 	[%rd22+518], %rs1490;
	st.global.u8 	[%rd22+519], %rs1489;
$L__BB16_221:
	add.s32 	%r791, %r82, 96;
	setp.ge.s32 	%p117, %r791, %r81;
	@%p117 bra 	$L__BB16_223;
	st.global.u8 	[%rd22+768], %rs1504;
	st.global.u8 	[%rd22+769], %rs1503;
	st.global.u8 	[%rd22+770], %rs1502;
	st.global.u8 	[%rd22+771], %rs1501;
	st.global.u8 	[%rd22+772], %rs1500;
	st.global.u8 	[%rd22+773], %rs1499;
	st.global.u8 	[%rd22+774], %rs1498;
	st.global.u8 	[%rd22+775], %rs1497;
$L__BB16_223:
	add.s32 	%r792, %r82, 128;
	setp.ge.s32 	%p118, %r792, %r81;
	@%p118 bra 	$L__BB16_225;
	st.global.u8 	[%rd22+1024], %rs1512;
	st.global.u8 	[%rd22+1025], %rs1511;
	st.global.u8 	[%rd22+1026], %rs1510;
	st.global.u8 	[%rd22+1027], %rs1509;
	st.global.u8 	[%rd22+1028], %rs1508;
	st.global.u8 	[%rd22+1029], %rs1507;
	st.global.u8 	[%rd22+1030], %rs1506;
	st.global.u8 	[%rd22+1031], %rs1505;
$L__BB16_225:
	add.s32 	%r793, %r82, 160;
	setp.ge.s32 	%p119, %r793, %r81;
	@%p119 bra 	$L__BB16_227;
	st.global.u8 	[%rd22+1280], %rs1520;
	st.global.u8 	[%rd22+1281], %rs1519;
	st.global.u8 	[%rd22+1282], %rs1518;
	st.global.u8 	[%rd22+1283], %rs1517;
	st.global.u8 	[%rd22+1284], %rs1516;
	st.global.u8 	[%rd22+1285], %rs1515;
	st.global.u8 	[%rd22+1286], %rs1514;
	st.global.u8 	[%rd22+1287], %rs1513;
$L__BB16_227:
	add.s32 	%r794, %r82, 192;
	setp.ge.s32 	%p120, %r794, %r81;
	@%p120 bra 	$L__BB16_229;
	st.global.u8 	[%rd22+1536], %rs1528;
	st.global.u8 	[%rd22+1537], %rs1527;
	st.global.u8 	[%rd22+1538], %rs1526;
	st.global.u8 	[%rd22+1539], %rs1525;
	st.global.u8 	[%rd22+1540], %rs1524;
	st.global.u8 	[%rd22+1541], %rs1523;
	st.global.u8 	[%rd22+1542], %rs1522;
	st.global.u8 	[%rd22+1543], %rs1521;
$L__BB16_229:
	add.s32 	%r795, %r82, 224;
	setp.ge.s32 	%p121, %r795, %r81;
	@%p121 bra 	$L__BB16_249;
	st.global.u8 	[%rd22+1792], %rs1536;
	st.global.u8 	[%rd22+1793], %rs1535;
	st.global.u8 	[%rd22+1794], %rs1534;
	st.global.u8 	[%rd22+1795], %rs1533;
	st.global.u8 	[%rd22+1796], %rs1532;
	st.global.u8 	[%rd22+1797], %rs1531;
	st.global.u8 	[%rd22+1798], %rs1530;
	st.global.u8 	[%rd22+1799], %rs1529;
	bra.uni 	$L__BB16_249;
$L__BB16_231:
	// begin inline asm
	mov.u32 %r796, %laneid;
	// end inline asm
	and.b32  	%r83, %r79, 7936;
	shl.b32 	%r797, %r796, 3;
	add.s32 	%r798, %r797, %r83;
	shr.s32 	%r799, %r798, 5;
	add.s32 	%r800, %r799, %r798;
	shl.b32 	%r801, %r800, 3;
	mov.u32 	%r802, _ZZN3cub18CUB_300001_SM_10006detail10merge_sort26DeviceMergeSortMergeKernelINS2_10policy_hubIP4KeyTE9Policy600ES6_PNS0_8NullTypeES6_SA_mN4cuda3std3__44lessIS5_EES5_S9_EEvbT2_T3_T4_PT6_PT7_T5_PSI_SI_NS1_7vsmem_tEE19static_temp_storage;
	add.s32 	%r803, %r802, %r801;
	cvt.u32.u16 	%r804, %rs1185;
	cvt.u32.u16 	%r805, %rs1186;
	prmt.b32 	%r806, %r805, %r804, 0x3340U;
	cvt.u32.u16 	%r807, %rs1187;
	cvt.u32.u16 	%r808, %rs1188;
	prmt.b32 	%r809, %r808, %r807, 0x3340U;
	prmt.b32 	%r810, %r809, %r806, 0x5410U;
	cvt.u32.u16 	%r811, %rs1189;
	cvt.u32.u16 	%r812, %rs1190;
	prmt.b32 	%r813, %r812, %r811, 0x3340U;
	cvt.u32.u16 	%r814, %rs1191;
	cvt.u32.u16 	%r815, %rs1192;
	prmt.b32 	%r816, %r815, %r814, 0x3340U;
	prmt.b32 	%r817, %r816, %r813, 0x5410U;
	st.shared.v2.b32 	[%r803], {%r817, %r810};
	cvt.u32.u16 	%r818, %rs1225;
	cvt.u32.u16 	%r819, %rs1226;
	prmt.b32 	%r820, %r819, %r818, 0x3340U;
	cvt.u32.u16 	%r821, %rs1227;
	cvt.u32.u16 	%r822, %rs1228;
	prmt.b32 	%r823, %r822, %r821, 0x3340U;
	prmt.b32 	%r824, %r823, %r820, 0x5410U;
	cvt.u32.u16 	%r825, %rs1229;
	cvt.u32.u16 	%r826, %rs1230;
	prmt.b32 	%r827, %r826, %r825, 0x3340U;
	cvt.u32.u16 	%r828, %rs1231;
	cvt.u32.u16 	%r829, %rs1232;
	prmt.b32 	%r830, %r829, %r828, 0x3340U;
	prmt.b32 	%r831, %r830, %r827, 0x5410U;
	st.shared.v2.b32 	[%r803+8], {%r831, %r824};
	cvt.u32.u16 	%r832, %rs1265;
	cvt.u32.u16 	%r833, %rs1266;
	prmt.b32 	%r834, %r833, %r832, 0x3340U;
	cvt.u32.u16 	%r835, %rs1267;
	cvt.u32.u16 	%r836, %rs1268;
	prmt.b32 	%r837, %r836, %r835, 0x3340U;
	prmt.b32 	%r838, %r837, %r834, 0x5410U;
	cvt.u32.u16 	%r839, %rs1269;
	cvt.u32.u16 	%r840, %rs1270;
	prmt.b32 	%r841, %r840, %r839, 0x3340U;
	cvt.u32.u16 	%r842, %rs1271;
	cvt.u32.u16 	%r843, %rs1272;
	prmt.b32 	%r844, %r843, %r842, 0x3340U;
	prmt.b32 	%r845, %r844, %r841, 0x5410U;
	st.shared.v2.b32 	[%r803+16], {%r845, %r838};
	cvt.u32.u16 	%r846, %rs1305;
	cvt.u32.u16 	%r847, %rs1306;
	prmt.b32 	%r848, %r847, %r846, 0x3340U;
	cvt.u32.u16 	%r849, %rs1307;
	cvt.u32.u16 	%r850, %rs1308;
	prmt.b32 	%r851, %r850, %r849, 0x3340U;
	prmt.b32 	%r852, %r851, %r848, 0x5410U;
	cvt.u32.u16 	%r853, %rs1309;
	cvt.u32.u16 	%r854, %rs1310;
	prmt.b32 	%r855, %r854, %r853, 0x3340U;
	cvt.u32.u16 	%r856, %rs1311;
	cvt.u32.u16 	%r857, %rs1312;
	prmt.b32 	%r858, %r857, %r856, 0x3340U;
	prmt.b32 	%r859, %r858, %r855, 0x5410U;
	st.shared.v2.b32 	[%r803+24], {%r859, %r852};
	cvt.u32.u16 	%r860, %rs1345;
	cvt.u32.u16 	%r861, %rs1346;
	prmt.b32 	%r862, %r861, %r860, 0x3340U;
	cvt.u32.u16 	%r863, %rs1347;
	cvt.u32.u16 	%r864, %rs1348;
	prmt.b32 	%r865, %r864, %r863, 0x3340U;
	prmt.b32 	%r866, %r865, %r862, 0x5410U;
	cvt.u32.u16 	%r867, %rs1349;
	cvt.u32.u16 	%r868, %rs1350;
	prmt.b32 	%r869, %r868, %r867, 0x3340U;
	cvt.u32.u16 	%r870, %rs1351;
	cvt.u32.u16 	%r871, %rs1352;
	prmt.b32 	%r872, %r871, %r870, 0x3340U;
	prmt.b32 	%r873, %r872, %r869, 0x5410U;
	st.shared.v2.b32 	[%r803+32], {%r873, %r866};
	cvt.u32.u16 	%r874, %rs1385;
	cvt.u32.u16 	%r875, %rs1386;
	prmt.b32 	%r876, %r875, %r874, 0x3340U;
	cvt.u32.u16 	%r877, %rs1387;
	cvt.u32.u16 	%r878, %rs1388;
	prmt.b32 	%r879, %r878, %r877, 0x3340U;
	prmt.b32 	%r880, %r879, %r876, 0x5410U;
	cvt.u32.u16 	%r881, %rs1389;
	cvt.u32.u16 	%r882, %rs1390;
	prmt.b32 	%r883, %r882, %r881, 0x3340U;
	cvt.u32.u16 	%r884, %rs1391;
	cvt.u32.u16 	%r885, %rs1392;
	prmt.b32 	%r886, %r885, %r884, 0x3340U;
	prmt.b32 	%r887, %r886, %r883, 0x5410U;
	st.shared.v2.b32 	[%r803+40], {%r887, %r880};
	cvt.u32.u16 	%r888, %rs1425;
	cvt.u32.u16 	%r889, %rs1426;
	prmt.b32 	%r890, %r889, %r888, 0x3340U;
	cvt.u32.u16 	%r891, %rs1427;
	cvt.u32.u16 	%r892, %rs1428;
	prmt.b32 	%r893, %r892, %r891, 0x3340U;
	prmt.b32 	%r894, %r893, %r890, 0x5410U;
	cvt.u32.u16 	%r895, %rs1429;
	cvt.u32.u16 	%r896, %rs1430;
	prmt.b32 	%r897, %r896, %r895, 0x3340U;
	cvt.u32.u16 	%r898, %rs1431;
	cvt.u32.u16 	%r899, %rs1432;
	prmt.b32 	%r900, %r899, %r898, 0x3340U;
	prmt.b32 	%r901, %r900, %r897, 0x5410U;
	st.shared.v2.b32 	[%r803+48], {%r901, %r894};
	cvt.u32.u16 	%r902, %rs1465;
	cvt.u32.u16 	%r903, %rs1466;
	prmt.b32 	%r904, %r903, %r902, 0x3340U;
	cvt.u32.u16 	%r905, %rs1467;
	cvt.u32.u16 	%r906, %rs1468;
	prmt.b32 	%r907, %r906, %r905, 0x3340U;
	prmt.b32 	%r908, %r907, %r904, 0x5410U;
	cvt.u32.u16 	%r909, %rs1469;
	cvt.u32.u16 	%r910, %rs1470;
	prmt.b32 	%r911, %r910, %r909, 0x3340U;
	cvt.u32.u16 	%r912, %rs1471;
	cvt.u32.u16 	%r913, %rs1472;
	prmt.b32 	%r914, %r913, %r912, 0x3340U;
	prmt.b32 	%r915, %r914, %r911, 0x5410U;
	st.shared.v2.b32 	[%r803+56], {%r915, %r908};
	bar.warp.sync 	-1;
	mad.lo.s32 	%r916, %r796, -7, %r798;
	shr.s32 	%r917, %r916, 5;
	add.s32 	%r918, %r917, %r916;
	shl.b32 	%r919, %r918, 3;
	add.s32 	%r920, %r802, %r919;
	ld.shared.v2.b32 	{%r921, %r922}, [%r920];
	bfe.u32 	%r923, %r922, 24, 8;
	cvt.u16.u32 	%rs1537, %r923;
	bfe.u32 	%r924, %r922, 16, 8;
	cvt.u16.u32 	%rs1538, %r924;
	bfe.u32 	%r925, %r922, 8, 8;
	cvt.u16.u32 	%rs1539, %r925;
	bfe.u32 	%r926, %r922, 0, 8;
	cvt.u16.u32 	%rs1540, %r926;
	bfe.u32 	%r927, %r921, 24, 8;
	cvt.u16.u32 	%rs1541, %r927;
	bfe.u32 	%r928, %r921, 16, 8;
	cvt.u16.u32 	%rs1542, %r928;
	bfe.u32 	%r929, %r921, 8, 8;
	cvt.u16.u32 	%rs1543, %r929;
	bfe.u32 	%r930, %r921, 0, 8;
	cvt.u16.u32 	%rs1544, %r930;
	add.s32 	%r931, %r916, 32;
	shr.s32 	%r932, %r931, 5;
	add.s32 	%r933, %r932, %r916;
	shl.b32 	%r934, %r933, 3;
	add.s32 	%r935, %r802, %r934;
	ld.shared.v2.b32 	{%r936, %r937}, [%r935+256];
	bfe.u32 	%r938, %r937, 24, 8;
	cvt.u16.u32 	%rs1545, %r938;
	bfe.u32 	%r939, %r937, 16, 8;
	cvt.u16.u32 	%rs1546, %r939;
	bfe.u32 	%r940, %r937, 8, 8;
	cvt.u16.u32 	%rs1547, %r940;
	bfe.u32 	%r941, %r937, 0, 8;
	cvt.u16.u32 	%rs1548, %r941;
	bfe.u32 	%r942, %r936, 24, 8;
	cvt.u16.u32 	%rs1549, %r942;
	bfe.u32 	%r943, %r936, 16, 8;
	cvt.u16.u32 	%rs1550, %r943;
	bfe.u32 	%r944, %r936, 8, 8;
	cvt.u16.u32 	%rs1551, %r944;
	bfe.u32 	%r945, %r936, 0, 8;
	cvt.u16.u32 	%rs1552, %r945;
	add.s32 	%r946, %r916, 64;
	shr.s32 	%r947, %r946, 5;
	add.s32 	%r948, %r947, %r916;
	shl.b32 	%r949, %r948, 3;
	add.s32 	%r950, %r802, %r949;
	ld.shared.v2.b32 	{%r951, %r952}, [%r950+512];
	bfe.u32 	%r953, %r952, 24, 8;
	cvt.u16.u32 	%rs1553, %r953;
	bfe.u32 	%r954, %r952, 16, 8;
	cvt.u16.u32 	%rs1554, %r954;
	bfe.u32 	%r955, %r952, 8, 8;
	cvt.u16.u32 	%rs1555, %r955;
	bfe.u32 	%r956, %r952, 0, 8;
	cvt.u16.u32 	%rs1556, %r956;
	bfe.u32 	%r957, %r951, 24, 8;
	cvt.u16.u32 	%rs1557, %r957;
	bfe.u32 	%r958, %r951, 16, 8;
	cvt.u16.u32 	%rs1558, %r958;
	bfe.u32 	%r959, %r951, 8, 8;
	cvt.u16.u32 	%rs1559, %r959;
	bfe.u32 	%r960, %r951, 0, 8;
	cvt.u16.u32 	%rs1560, %r960;
	add.s32 	%r961, %r916, 96;
	shr.s32 	%r962, %r961, 5;
	add.s32 	%r963, %r962, %r916;
	shl.b32 	%r964, %r963, 3;
	add.s32 	%r965, %r802, %r964;
	ld.shared.v2.b32 	{%r966, %r967}, [%r965+768];
	bfe.u32 	%r968, %r967, 24, 8;
	cvt.u16.u32 	%rs1561, %r968;
	bfe.u32 	%r969, %r967, 16, 8;
	cvt.u16.u32 	%rs1562, %r969;
	bfe.u32 	%r970, %r967, 8, 8;
	cvt.u16.u32 	%rs1563, %r970;
	bfe.u32 	%r971, %r967, 0, 8;
	cvt.u16.u32 	%rs1564, %r971;
	bfe.u32 	%r972, %r966, 24, 8;
	cvt.u16.u32 	%rs1565, %r972;
	bfe.u32 	%r973, %r966, 16, 8;
	cvt.u16.u32 	%rs1566, %r973;
	bfe.u32 	%r974, %r966, 8, 8;
	cvt.u16.u32 	%rs1567, %r974;
	bfe.u32 	%r975, %r966, 0, 8;
	cvt.u16.u32 	%rs1568, %r975;
	add.s32 	%r976, %r916, 128;
	shr.s32 	%r977, %r976, 5;
	add.s32 	%r978, %r977, %r916;
	shl.b32 	%r979, %r978, 3;
	add.s32 	%r980, %r802, %r979;
	ld.shared.v2.b32 	{%r981, %r982}, [%r980+1024];
	bfe.u32 	%r983, %r982, 24, 8;
	cvt.u16.u32 	%rs1569, %r983;
	bfe.u32 	%r984, %r982, 16, 8;
	cvt.u16.u32 	%rs1570, %r984;
	bfe.u32 	%r985, %r982, 8, 8;
	cvt.u16.u32 	%rs1571, %r985;
	bfe.u32 	%r986, %r982, 0, 8;
	cvt.u16.u32 	%rs1572, %r986;
	bfe.u32 	%r987, %r981, 24, 8;
	cvt.u16.u32 	%rs1573, %r987;
	bfe.u32 	%r988, %r981, 16, 8;
	cvt.u16.u32 	%rs1574, %r988;
	bfe.u32 	%r989, %r981, 8, 8;
	cvt.u16.u32 	%rs1575, %r989;
	bfe.u32 	%r990, %r981, 0, 8;
	cvt.u16.u32 	%rs1576, %r990;
	add.s32 	%r991, %r916, 160;
	shr.s32 	%r992, %r991, 5;
	add.s32 	%r993, %r992, %r916;
	shl.b32 	%r994, %r993, 3;
	add.s32 	%r995, %r802, %r994;
	ld.shared.v2.b32 	{%r996, %r997}, [%r995+1280];
	bfe.u32 	%r998, %r997, 24, 8;
	cvt.u16.u32 	%rs1577, %r998;
	bfe.u32 	%r999, %r997, 16, 8;
	cvt.u16.u32 	%rs1578, %r999;
	bfe.u32 	%r1000, %r997, 8, 8;
	cvt.u16.u32 	%rs1579, %r1000;
	bfe.u32 	%r1001, %r997, 0, 8;
	cvt.u16.u32 	%rs1580, %r1001;
	bfe.u32 	%r1002, %r996, 24, 8;
	cvt.u16.u32 	%rs1581, %r1002;
	bfe.u32 	%r1003, %r996, 16, 8;
	cvt.u16.u32 	%rs1582, %r1003;
	bfe.u32 	%r1004, %r996, 8, 8;
	cvt.u16.u32 	%rs1583, %r1004;
	bfe.u32 	%r1005, %r996, 0, 8;
	cvt.u16.u32 	%rs1584, %r1005;
	add.s32 	%r1006, %r916, 192;
	shr.s32 	%r1007, %r1006, 5;
	add.s32 	%r1008, %r1007, %r916;
	shl.b32 	%r1009, %r1008, 3;
	add.s32 	%r1010, %r802, %r1009;
	ld.shared.v2.b32 	{%r1011, %r1012}, [%r1010+1536];
	bfe.u32 	%r1013, %r1012, 24, 8;
	cvt.u16.u32 	%rs1585, %r1013;
	bfe.u32 	%r1014, %r1012, 16, 8;
	cvt.u16.u32 	%rs1586, %r1014;
	bfe.u32 	%r1015, %r1012, 8, 8;
	cvt.u16.u32 	%rs1587, %r1015;
	bfe.u32 	%r1016, %r1012, 0, 8;
	cvt.u16.u32 	%rs1588, %r1016;
	bfe.u32 	%r1017, %r1011, 24, 8;
	cvt.u16.u32 	%rs1589, %r1017;
	bfe.u32 	%r1018, %r1011, 16, 8;
	cvt.u16.u32 	%rs1590, %r1018;
	bfe.u32 	%r1019, %r1011, 8, 8;
	cvt.u16.u32 	%rs1591, %r1019;
	bfe.u32 	%r1020, %r1011, 0, 8;
	cvt.u16.u32 	%rs1592, %r1020;
	add.s32 	%r1021, %r916, 224;
	shr.s32 	%r1022, %r1021, 5;
	add.s32 	%r1023, %r1022, %r916;
	shl.b32 	%r1024, %r1023, 3;
	add.s32 	%r1025, %r802, %r1024;
	ld.shared.v2.b32 	{%r1026, %r1027}, [%r1025+1792];
	bfe.u32 	%r1028, %r1027, 24, 8;
	cvt.u16.u32 	%rs1593, %r1028;
	bfe.u32 	%r1029, %r1027, 16, 8;
	cvt.u16.u32 	%rs1594, %r1029;
	bfe.u32 	%r1030, %r1027, 8, 8;
	cvt.u16.u32 	%rs1595, %r1030;
	bfe.u32 	%r1031, %r1027, 0, 8;
	cvt.u16.u32 	%rs1596, %r1031;
	bfe.u32 	%r1032, %r1026, 24, 8;
	cvt.u16.u32 	%rs1597, %r1032;
	bfe.u32 	%r1033, %r1026, 16, 8;
	cvt.u16.u32 	%rs1598, %r1033;
	bfe.u32 	%r1034, %r1026, 8, 8;
	cvt.u16.u32 	%rs1599, %r1034;
	bfe.u32 	%r1035, %r1026, 0, 8;
	cvt.u16.u32 	%rs1600, %r1035;
	setp.ne.s32 	%p122, %r78, 0;
	@%p122 bra 	$L__BB16_233;
	st.volatile.shared.u32 	[_ZZN3cub18CUB_300001_SM_10006detail10merge_sort26DeviceMergeSortMergeKernelINS2_10policy_hubIP4KeyTE9Policy600ES6_PNS0_8NullTypeES6_SA_mN4cuda3std3__44lessIS5_EES5_S9_EEvbT2_T3_T4_PT6_PT7_T5_PSI_SI_NS1_7vsmem_tEE19static_temp_storage+16896], %r51;
$L__BB16_233:
	ld.param.u64 	%rd925, [_ZN3cub18CUB_300001_SM_10006detail10merge_sort26DeviceMergeSortMergeKernelINS2_10policy_hubIP4KeyTE9Policy600ES6_PNS0_8NullTypeES6_SA_mN4cuda3std3__44lessIS5_EES5_S9_EEvbT2_T3_T4_PT6_PT7_T5_PSI_SI_NS1_7vsmem_tE_param_1];
	bar.sync 	0;
	ld.volatile.shared.u32 	%r84, [_ZZN3cub18CUB_300001_SM_10006detail10merge_sort26DeviceMergeSortMergeKernelINS2_10policy_hubIP4KeyTE9Policy600ES6_PNS0_8NullTypeES6_SA_mN4cuda3std3__44lessIS5_EES5_S9_EEvbT2_T3_T4_PT6_PT7_T5_PSI_SI_NS1_7vsmem_tEE19static_temp_storage+16896];
	and.b32  	%r1036, %r78, 31;
	add.s32 	%r85, %r83, %r1036;
	setp.ge.s32 	%p123, %r85, %r84;
	cvt.u64.u32 	%rd472, %r85;
	mov.u32 	%r1037, %ctaid.x;
	mul.wide.u32 	%rd473, %r1037, 2048;
	add.s64 	%rd474, %rd473, %rd472;
	cvta.to.global.u64 	%rd475, %rd925;
	shl.b64 	%rd476, %rd474, 3;
	add.s64 	%rd23, %rd475, %rd476;
	@%p123 bra 	$L__BB16_235;
	st.global.u8 	[%rd23], %rs1544;
	st.global.u8 	[%rd23+1], %rs1543;
	st.global.u8 	[%rd23+2], %rs1542;
	st.global.u8 	[%rd23+3], %rs1541;
	st.global.u8 	[%rd23+4], %rs1540;
	st.global.u8 	[%rd23+5], %rs1539;
	st.global.u8 	[%rd23+6], %rs1538;
	st.global.u8 	[%rd23+7], %rs1537;
$L__BB16_235:
	add.s32 	%r1038, %r85, 32;
	setp.ge.s32 	%p124, %r1038, %r84;
	@%p124 bra 	$L__BB16_237;
	st.global.u8 	[%rd23+256], %rs1552;
	st.global.u8 	[%rd23+257], %rs1551;
	st.global.u8 	[%rd23+258], %rs1550;
	st.global.u8 	[%rd23+259], %rs1549;
	st.global.u8 	[%rd23+260], %rs1548;
	st.global.u8 	[%rd23+261], %rs1547;
	st.global.u8 	[%rd23+262], %rs1546;
	st.global.u8 	[%rd23+263], %rs1545;
$L__BB16_237:
	add.s32 	%r1039, %r85, 64;
	setp.ge.s32 	%p125, %r1039, %r84;
	@%p125 bra 	$L__BB16_239;
	st.global.u8 	[%rd23+512], %rs1560;
	st.global.u8 	[%rd23+513], %rs1559;
	st.global.u8 	[%rd23+514], %rs1558;
	st.global.u8 	[%rd23+515], %rs1557;
	st.global.u8 	[%rd23+516], %rs1556;
	st.global.u8 	[%rd23+517], %rs1555;
	st.global.u8 	[%rd23+518], %rs1554;
	st.global.u8 	[%rd23+519], %rs1553;
$L__BB16_239:
	add.s32 	%r1040, %r85, 96;
	setp.ge.s32 	%p126, %r1040, %r84;
	@%p126 bra 	$L__BB16_241;
	st.global.u8 	[%rd23+768], %rs1568;
	st.global.u8 	[%rd23+769], %rs1567;
	st.global.u8 	[%rd23+770], %rs1566;
	st.global.u8 	[%rd23+771], %rs1565;
	st.global.u8 	[%rd23+772], %rs1564;
	st.global.u8 	[%rd23+773], %rs1563;
	st.global.u8 	[%rd23+774], %rs1562;
	st.global.u8 	[%rd23+775], %rs1561;
$L__BB16_241:
	add.s32 	%r1041, %r85, 128;
	setp.ge.s32 	%p127, %r1041, %r84;
	@%p127 bra 	$L__BB16_243;
	st.global.u8 	[%rd23+1024], %rs1576;
	st.global.u8 	[%rd23+1025], %rs1575;
	st.global.u8 	[%rd23+1026], %rs1574;
	st.global.u8 	[%rd23+1027], %rs1573;
	st.global.u8 	[%rd23+1028], %rs1572;
	st.global.u8 	[%rd23+1029], %rs1571;
	st.global.u8 	[%rd23+1030], %rs1570;
	st.global.u8 	[%rd23+1031], %rs1569;
$L__BB16_243:
	add.s32 	%r1042, %r85, 160;
	setp.ge.s32 	%p128, %r1042, %r84;
	@%p128 bra 	$L__BB16_245;
	st.global.u8 	[%rd23+1280], %rs1584;
	st.global.u8 	[%rd23+1281], %rs1583;
	st.global.u8 	[%rd23+1282], %rs1582;
	st.global.u8 	[%rd23+1283], %rs1581;
	st.global.u8 	[%rd23+1284], %rs1580;
	st.global.u8 	[%rd23+1285], %rs1579;
	st.global.u8 	[%rd23+1286], %rs1578;
	st.global.u8 	[%rd23+1287], %rs1577;
$L__BB16_245:
	add.s32 	%r1043, %r85, 192;
	setp.ge.s32 	%p129, %r1043, %r84;
	@%p129 bra 	$L__BB16_247;
	st.global.u8 	[%rd23+1536], %rs1592;
	st.global.u8 	[%rd23+1537], %rs1591;
	st.global.u8 	[%rd23+1538], %rs1590;
	st.global.u8 	[%rd23+1539], %rs1589;
	st.global.u8 	[%rd23+1540], %rs1588;
	st.global.u8 	[%rd23+1541], %rs1587;
	st.global.u8 	[%rd23+1542], %rs1586;
	st.global.u8 	[%rd23+1543], %rs1585;
$L__BB16_247:
	add.s32 	%r1044, %r85, 224;
	setp.ge.s32 	%p130, %r1044, %r84;
	@%p130 bra 	$L__BB16_249;
	st.global.u8 	[%rd23+1792], %rs1600;
	st.global.u8 	[%rd23+1793], %rs1599;
	st.global.u8 	[%rd23+1794], %rs1598;
	st.global.u8 	[%rd23+1795], %rs1597;
	st.global.u8 	[%rd23+1796], %rs1596;
	st.global.u8 	[%rd23+1797], %rs1595;
	st.global.u8 	[%rd23+1798], %rs1594;
	st.global.u8 	[%rd23+1799], %rs1593;
$L__BB16_249:
	ret;

}
	// .globl	_ZN3cub18CUB_300001_SM_10006detail6reduce28DeviceReduceSingleTileKernelINS2_10policy_hubIijN4cuda3std3__44plusIiEEE10Policy1000EPiSC_jS9_iiNS7_10__identityEEEvT0_T1_T2_T3_T4_T6_
.visible .entry _ZN3cub18CUB_300001_SM_10006detail6reduce28DeviceReduceSingleTileKernelINS2_10policy_hubIijN4cuda3std3__44plusIiEEE10Policy1000EPiSC_jS9_iiNS7_10__identityEEEvT0_T1_T2_T3_T4_T6_(
	.param .u64 .ptr .align 1 _ZN3cub18CUB_300001_SM_10006detail6reduce28DeviceReduceSingleTileKernelINS2_10policy_hubIijN4cuda3std3__44plusIiEEE10Policy1000EPiSC_jS9_iiNS7_10__identityEEEvT0_T1_T2_T3_T4_T6__param_0,
	.param .u64 .ptr .align 1 _ZN3cub18CUB_300001_SM_10006detail6reduce28DeviceReduceSingleTileKernelINS2_10policy_hubIijN4cuda3std3__44plusIiEEE10Policy1000EPiSC_jS9_iiNS7_10__identityEEEvT0_T1_T2_T3_T4_T6__param_1,
	.param .u32 _ZN3cub18CUB_300001_SM_10006detail6reduce28DeviceReduceSingleTileKernelINS2_10policy_hubIijN4cuda3std3__44plusIiEEE10Policy1000EPiSC_jS9_iiNS7_10__identityEEEvT0_T1_T2_T3_T4_T6__param_2,
	.param .align 1 .b8 _ZN3cub18CUB_300001_SM_10006detail6reduce28DeviceReduceSingleTileKernelINS2_10policy_hubIijN4cuda3std3__44plusIiEEE10Policy1000EPiSC_jS9_iiNS7_10__identityEEEvT0_T1_T2_T3_T4_T6__param_3[1],
	.param .u32 _ZN3cub18CUB_300001_SM_10006detail6reduce28DeviceReduceSingleTileKernelINS2_10policy_hubIijN4cuda3std3__44plusIiEEE10Policy1000EPiSC_jS9_iiNS7_10__identityEEEvT0_T1_T2_T3_T4_T6__param_4,
	.param .align 1 .b8 _ZN3cub18CUB_300001_SM_10006detail6reduce28DeviceReduceSingleTileKernelINS2_10policy_hubIijN4cuda3std3__44plusIiEEE10Policy1000EPiSC_jS9_iiNS7_10__identityEEEvT0_T1_T2_T3_T4_T6__param_5[1]
)
.maxntid 256
.minnctapersm 1
{
	.reg .pred 	%p<97>;
	.reg .b32 	%r<699>;
	.reg .b64 	%rd<122>;
	// demoted variable
	.shared .align 4 .b8 _ZZN3cub18CUB_300001_SM_10006detail6reduce28DeviceReduceSingleTileKernelINS2_10policy_hubIijN4cuda3std3__44plusIiEEE10Policy1000EPiSC_jS9_iiNS7_10__identityEEEvT0_T1_T2_T3_T4_T6_E12temp_storage[44];
	ld.param.u64 	%rd15, [_ZN3cub18CUB_300001_SM_10006detail6reduce28DeviceReduceSingleTileKernelINS2_10policy_hubIijN4cuda3std3__44plusIiEEE10Policy1000EPiSC_jS9_iiNS7_10__identityEEEvT0_T1_T2_T3_T4_T6__param_0];
	ld.param.u64 	%rd16, [_ZN3cub18CUB_300001_SM_10006detail6reduce28DeviceReduceSingleTileKernelINS2_10policy_hubIijN4cuda3std3__44plusIiEEE10Policy1000EPiSC_jS9_iiNS7_10__identityEEEvT0_T1_T2_T3_T4_T6__param_1];
	ld.param.u32 	%r123, [_ZN3cub18CUB_300001_SM_10006detail6reduce28DeviceReduceSingleTileKernelINS2_10policy_hubIijN4cuda3std3__44plusIiEEE10Policy1000EPiSC_jS9_iiNS7_10__identityEEEvT0_T1_T2_T3_T4_T6__param_2];
	ld.param.u32 	%r124, [_ZN3cub18CUB_300001_SM_10006detail6reduce28DeviceReduceSingleTileKernelINS2_10policy_hubIijN4cuda3std3__44plusIiEEE10Policy1000EPiSC_jS9_iiNS7_10__identityEEEvT0_T1_T2_T3_T4_T6__param_4];
	cvta.to.global.u64 	%rd1, %rd16;
	setp.ne.s32 	%p1, %r123, 0;
	@%p1 bra 	$L__BB17_3;
	mov.u32 	%r645, %tid.x;
	setp.ne.s32 	%p96, %r645, 0;
	@%p96 bra 	$L__BB17_76;
	st.global.u32 	[%rd1], %r124;
	bra.uni 	$L__BB17_76;
$L__BB17_3:
	and.b64  	%rd17, %rd15, 15;
	setp.ne.s64 	%p2, %rd17, 0;
	@%p2 bra 	$L__BB17_39;
	setp.gt.u32 	%p49, %r123, 4095;
	@%p49 bra 	$L__BB17_23;
	mov.u32 	%r1, %tid.x;
	setp.ge.u32 	%p66, %r1, %r123;
	mov.b32 	%r656, 0;
	mov.u32 	%r651, %r1;
	@%p66 bra 	$L__BB17_7;
	mul.wide.u32 	%rd110, %r1, 4;
	add.s64 	%rd109, %rd15, %rd110;
	// begin inline asm
	ld.global.nc.u32 %r656, [%rd109];
	// end inline asm
	add.s32 	%r651, %r1, 256;
$L__BB17_7:
	setp.ge.u32 	%p67, %r651, %r123;
	@%p67 bra 	$L__BB17_14;
	not.b32 	%r519, %r651;
	add.s32 	%r6, %r123, %r519;
	and.b32  	%r520, %r6, 768;
	setp.eq.s32 	%p68, %r520, 768;
	@%p68 bra 	$L__BB17_11;
	mul.wide.u32 	%rd111, %r651, 4;
	add.s64 	%rd118, %rd15, %rd111;
	shr.u32 	%r521, %r6, 8;
	add.s32 	%r522, %r521, 1;
	and.b32  	%r523, %r522, 3;
	neg.s32 	%r648, %r523;
$L__BB17_10:
	.pragma "nounroll";
	// begin inline asm
	ld.global.nc.u32 %r524, [%rd118];
	// end inline asm
	add.s32 	%r656, %r524, %r656;
	add.s32 	%r651, %r651, 256;
	add.s64 	%rd118, %rd118, 1024;
	add.s32 	%r648, %r648, 1;
	setp.ne.s32 	%p69, %r648, 0;
	@%p69 bra 	$L__BB17_10;
$L__BB17_11:
	setp.lt.u32 	%p70, %r6, 768;
	@%p70 bra 	$L__BB17_14;
	mul.wide.u32 	%rd113, %r651, 4;
	add.s64 	%rd119, %rd15, %rd113;
$L__BB17_13:
	// begin inline asm
	ld.global.nc.u32 %r525, [%rd119];
	// end inline asm
	add.s32 	%r529, %r525, %r656;
	add.s64 	%rd115, %rd119, 1024;
	// begin inline asm
	ld.global.nc.u32 %r526, [%rd115];
	// end inline asm
	add.s32 	%r530, %r526, %r529;
	add.s64 	%rd116, %rd119, 2048;
	// begin inline asm
	ld.global.nc.u32 %r527, [%rd116];
	// end inline asm
	add.s32 	%r531, %r527, %r530;
	add.s64 	%rd117, %rd119, 3072;
	// begin inline asm
	ld.global.nc.u32 %r528, [%rd117];
	// end inline asm
	add.s32 	%r656, %r528, %r531;
	add.s32 	%r651, %r651, 1024;
	add.s64 	%rd119, %rd119, 4096;
	setp.lt.s32 	%p71, %r651, %r123;
	@%p71 bra 	$L__BB17_13;
$L__BB17_14:
	setp.lt.u32 	%p72, %r123, 256;
	@%p72 bra 	$L__BB17_19;
	// begin inline asm
	mov.u32 %r595, %laneid;
	// end inline asm
	mov.b32 	%r598, 1;
	mov.b32 	%r619, 31;
	mov.b32 	%r620, -1;
	// begin inline asm
	shfl.sync.down.b32 %r596, %r656, %r598, %r619, %r620;
	// end inline asm
	setp.gt.s32 	%p88, %r595, 30;
	selp.b32 	%r621, 0, %r596, %p88;
	add.s32 	%r602, %r621, %r656;
	mov.b32 	%r603, 2;
	// begin inline asm
	shfl.sync.down.b32 %r601, %r602, %r603, %r619, %r620;
	// end inline asm
	setp.gt.s32 	%p89, %r595, 29;
	selp.b32 	%r622, 0, %r601, %p89;
	add.s32 	%r607, %r602, %r622;
	mov.b32 	%r608, 4;
	// begin inline asm
	shfl.sync.down.b32 %r606, %r607, %r608, %r619, %r620;
	// end inline asm
	setp.gt.s32 	%p90, %r595, 27;
	selp.b32 	%r623, 0, %r606, %p90;
	add.s32 	%r612, %r607, %r623;
	mov.b32 	%r613, 8;
	// begin inline asm
	shfl.sync.down.b32 %r611, %r612, %r613, %r619, %r620;
	// end inline asm
	setp.gt.s32 	%p91, %r595, 23;
	selp.b32 	%r624, 0, %r611, %p91;
	add.s32 	%r617, %r612, %r624;
	mov.b32 	%r618, 16;
	// begin inline asm
	shfl.sync.down.b32 %r616, %r617, %r618, %r619, %r620;
	// end inline asm
	setp.gt.s32 	%p92, %r595, 15;
	selp.b32 	%r625, 0, %r616, %p92;
	add.s32 	%r698, %r617, %r625;
	setp.ne.s32 	%p93, %r595, 0;
	@%p93 bra 	$L__BB17_17;
	shr.u32 	%r626, %r1, 3;
	and.b32  	%r627, %r626, 124;
	mov.u32 	%r628, _ZZN3cub18CUB_300001_SM_10006detail6reduce28DeviceReduceSingleTileKernelINS2_10policy_hubIijN4cuda3std3__44plusIiEEE10Policy1000EPiSC_jS9_iiNS7_10__identityEEEvT0_T1_T2_T3_T4_T6_E12temp_storage;
	add.s32 	%r629, %r628, %r627;
	st.shared.u32 	[%r629+8], %r698;
$L__BB17_17:
	bar.sync 	0;
	setp.ne.s32 	%p94, %r1, 0;
	@%p94 bra 	$L__BB17_74;
	ld.shared.u32 	%r630, [_ZZN3cub18CUB_300001_SM_10006detail6reduce28DeviceReduceSingleTileKernelINS2_10policy_hubIijN4cuda3std3__44plusIiEEE10Policy1000EPiSC_jS9_iiNS7_10__identityEEEvT0_T1_T2_T3_T4_T6_E12temp_storage+12];
	add.s32 	%r631, %r630, %r698;
	ld.shared.u32 	%r632, [_ZZN3cub18CUB_300001_SM_10006detail6reduce28DeviceReduceSingleTileKernelINS2_10policy_hubIijN4cuda3std3__44plusIiEEE10Policy1000EPiSC_jS9_iiNS7_10__identityEEEvT0_T1_T2_T3_T4_T6_E12temp_storage+16];
	add.s32 	%r633, %r631, %r632;
	ld.shared.u32 	%r634, [_ZZN3cub18CUB_300001_SM_10006detail6reduce28DeviceReduceSingleTileKernelINS2_10policy_hubIijN4cuda3std3__44plusIiEEE10Policy1000EPiSC_jS9_iiNS7_10__identityEEEvT0_T1_T2_T3_T4_T6_E12temp_storage+20];
	add.s32 	%r635, %r633, %r634;
	ld.shared.u32 	%r636, [_ZZN3cub18CUB_300001_SM_10006detail6reduce28DeviceReduceSingleTileKernelINS2_10policy_hubIijN4cuda3std3__44plusIiEEE10Policy1000EPiSC_jS9_iiNS7_10__identityEEEvT0_T1_T2_T3_T4_T6_E12temp_storage+24];
	add.s32 	%r637, %r635, %r636;
	ld.shared.u32 	%r638, [_ZZN3cub18CUB_300001_SM_10006detail6reduce28DeviceReduceSingleTileKernelINS2_10policy_hubIijN4cuda3std3__44plusIiEEE10Policy1000EPiSC_jS9_iiNS7_10__identityEEEvT0_T1_T2_T3_T4_T6_E12temp_storage+28];
	add.s32 	%r639, %r637, %r638;
	ld.shared.u32 	%r640, [_ZZN3cub18CUB_300001_SM_10006detail6reduce28DeviceReduceSingleTileKernelINS2_10policy_hubIijN4cuda3std3__44plusIiEEE10Policy1000EPiSC_jS9_iiNS7_10__identityEEEvT0_T1_T2_T3_T4_T6_E12temp_storage+32];
	add.s32 	%r641, %r639, %r640;
	ld.shared.u32 	%r642, [_ZZN3cub18CUB_300001_SM_10006detail6reduce28DeviceReduceSingleTileKernelINS2_10policy_hubIijN4cuda3std3__44plusIiEEE10Policy1000EPiSC_jS9_iiNS7_10__identityEEEvT0_T1_T2_T3_T4_T6_E12temp_storage+36];
	add.s32 	%r698, %r641, %r642;
	bra.uni 	$L__BB17_74;
$L__BB17_19:
	// begin inline asm
	mov.u32 %r532, %laneid;
	// end inline asm
	and.b32  	%r558, %r1, 992;
	add.s32 	%r559, %r558, 32;
	setp.gt.u32 	%p73, %r559, %r123;
	not.b32 	%r560, %r558;
	add.s32 	%r561, %r123, %r560;
	selp.b32 	%r556, %r561, 31, %p73;
	mov.b32 	%r535, 1;
	mov.b32 	%r557, -1;
	// begin inline asm
	shfl.sync.down.b32 %r533, %r656, %r535, %r556, %r557;
	// end inline asm
	setp.lt.s32 	%p74, %r532, %r556;
	selp.b32 	%r562, %r533, 0, %p74;
	add.s32 	%r539, %r562, %r656;
	mov.b32 	%r540, 2;
	// begin inline asm
	shfl.sync.down.b32 %r538, %r539, %r540, %r556, %r557;
	// end inline asm
	add.s32 	%r563, %r532, 2;
	setp.gt.s32 	%p75, %r563, %r556;
	selp.b32 	%r564, 0, %r538, %p75;
	add.s32 	%r544, %r539, %r564;
	mov.b32 	%r545, 4;
	// begin inline asm
	shfl.sync.down.b32 %r543, %r544, %r545, %r556, %r557;
	// end inline asm
	add.s32 	%r565, %r532, 4;
	setp.gt.s32 	%p76, %r565, %r556;
	selp.b32 	%r566, 0, %r543, %p76;
	add.s32 	%r549, %r544, %r566;
	mov.b32 	%r550, 8;
	// begin inline asm
	shfl.sync.down.b32 %r548, %r549, %r550, %r556, %r557;
	// end inline asm
	add.s32 	%r567, %r532, 8;
	setp.gt.s32 	%p77, %r567, %r556;
	selp.b32 	%r568, 0, %r548, %p77;
	add.s32 	%r554, %r549, %r568;
	mov.b32 	%r555, 16;
	// begin inline asm
	shfl.sync.down.b32 %r553, %r554, %r555, %r556, %r557;
	// end inline asm
	add.s32 	%r569, %r532, 16;
	setp.gt.s32 	%p78, %r569, %r556;
	selp.b32 	%r570, 0, %r553, %p78;
	add.s32 	%r698, %r554, %r570;
	setp.ne.s32 	%p79, %r532, 0;
	@%p79 bra 	$L__BB17_21;
	shr.u32 	%r571, %r1, 3;
	and.b32  	%r572, %r571, 124;
	mov.u32 	%r573, _ZZN3cub18CUB_300001_SM_10006detail6reduce28DeviceReduceSingleTileKernelINS2_10policy_hubIijN4cuda3std3__44plusIiEEE10Policy1000EPiSC_jS9_iiNS7_10__identityEEEvT0_T1_T2_T3_T4_T6_E12temp_storage;
	add.s32 	%r574, %r573, %r572;
	st.shared.u32 	[%r574+8], %r698;
$L__BB17_21:
	bar.sync 	0;
	setp.ne.s32 	%p80, %r1, 0;
	@%p80 bra 	$L__BB17_74;
	setp.gt.u32 	%p81, %r123, 32;
	ld.shared.u32 	%r575, [_ZZN3cub18CUB_300001_SM_10006detail6reduce28DeviceReduceSingleTileKernelINS2_10policy_hubIijN4cuda3std3__44plusIiEEE10Policy1000EPiSC_jS9_iiNS7_10__identityEEEvT0_T1_T2_T3_T4_T6_E12temp_storage+12];
	selp.b32 	%r576, %r575, 0, %p81;
	add.s32 	%r577, %r576, %r698;
	setp.gt.u32 	%p82, %r123, 64;
	ld.shared.u32 	%r578, [_ZZN3cub18CUB_300001_SM_10006detail6reduce28DeviceReduceSingleTileKernelINS2_10policy_hubIijN4cuda3std3__44plusIiEEE10Policy1000EPiSC_jS9_iiNS7_10__identityEEEvT0_T1_T2_T3_T4_T6_E12temp_storage+16];
	selp.b32 	%r579, %r578, 0, %p82;
	add.s32 	%r580, %r577, %r579;
	setp.gt.u32 	%p83, %r123, 96;
	ld.shared.u32 	%r581, [_ZZN3cub18CUB_300001_SM_10006detail6reduce28DeviceReduceSingleTileKernelINS2_10policy_hubIijN4cuda3std3__44plusIiEEE10Policy1000EPiSC_jS9_iiNS7_10__identityEEEvT0_T1_T2_T3_T4_T6_E12temp_storage+20];
	selp.b32 	%r582, %r581, 0, %p83;
	add.s32 	%r583, %r580, %r582;
	setp.gt.u32 	%p84, %r123, 128;
	ld.shared.u32 	%r584, [_ZZN3cub18CUB_300001_SM_10006detail6reduce28DeviceReduceSingleTileKernelINS2_10policy_hubIijN4cuda3std3__44plusIiEEE10Policy1000EPiSC_jS9_iiNS7_10__identityEEEvT0_T1_T2_T3_T4_T6_E12temp_storage+24];
	selp.b32 	%r585, %r584, 0, %p84;
	add.s32 	%r586, %r583, %r585;
	setp.gt.u32 	%p85, %r123, 160;
	ld.shared.u32 	%r587, [_ZZN3cub18CUB_300001_SM_10006detail6reduce28DeviceReduceSingleTileKernelINS2_10policy_hubIijN4cuda3std3__44plusIiEEE10Policy1000EPiSC_jS9_iiNS7_10__identityEEEvT0_T1_T2_T3_T4_T6_E12temp_storage+28];
	selp.b32 	%r588, %r587, 0, %p85;
	add.s32 	%r589, %r586, %r588;
	setp.gt.u32 	%p86, %r123, 192;
	ld.shared.u32 	%r590, [_ZZN3cub18CUB_300001_SM_10006detail6reduce28DeviceReduceSingleTileKernelINS2_10policy_hubIijN4cuda3std3__44plusIiEEE10Policy1000EPiSC_jS9_iiNS7_10__identityEEEvT0_T1_T2_T3_T4_T6_E12temp_storage+32];
	selp.b32 	%r591, %r590, 0, %p86;
	add.s32 	%r592, %r589, %r591;
	setp.gt.u32 	%p87, %r123, 224;
	ld.shared.u32 	%r593, [_ZZN3cub18CUB_300001_SM_10006detail6reduce28DeviceReduceSingleTileKernelINS2_10policy_hubIijN4cuda3std3__44plusIiEEE10Policy1000EPiSC_jS9_iiNS7_10__identityEEEvT0_T1_T2_T3_T4_T6_E12temp_storage+36];
	selp.b32 	%r594, %r593, 0, %p87;
	add.s32 	%r698, %r592, %r594;
	bra.uni 	$L__BB17_74;
$L__BB17_23:
	mov.u32 	%r26, %tid.x;
	shl.b32 	%r27, %r26, 2;
	mul.wide.u32 	%rd85, %r27, 4;
	add.s64 	%rd75, %rd15, %rd85;
	// begin inline asm
	ld.global.nc.v2.u64 {%rd73, %rd74}, [%rd75];
	// end inline asm
	mov.b64 	{%r385, %r386}, %rd74;
	mov.b64 	{%r387, %r388}, %rd73;
	add.s64 	%rd78, %rd75, 4096;
	// begin inline asm
	ld.global.nc.v2.u64 {%rd76, %rd77}, [%rd78];
	// end inline asm
	mov.b64 	{%r389, %r390}, %rd77;
	mov.b64 	{%r391, %r392}, %rd76;
	add.s64 	%rd81, %rd75, 8192;
	// begin inline asm
	ld.global.nc.v2.u64 {%rd79, %rd80}, [%rd81];
	// end inline asm
	mov.b64 	{%r393, %r394}, %rd80;
	mov.b64 	{%r395, %r396}, %rd79;
	add.s64 	%rd84, %rd75, 12288;
	// begin inline asm
	ld.global.nc.v2.u64 {%rd82, %rd83}, [%rd84];
	// end inline asm
	mov.b64 	{%r397, %r398}, %rd83;
	mov.b64 	{%r399, %r400}, %rd82;
	add.s32 	%r401, %r388, %r387;
	add.s32 	%r402, %r385, %r401;
	add.s32 	%r403, %r386, %r402;
	add.s32 	%r404, %r391, %r403;
	add.s32 	%r405, %r392, %r404;
	add.s32 	%r406, %r389, %r405;
	add.s32 	%r407, %r390, %r406;
	add.s32 	%r408, %r395, %r407;
	add.s32 	%r409, %r396, %r408;
	add.s32 	%r410, %r393, %r409;
	add.s32 	%r411, %r394, %r410;
	add.s32 	%r412, %r399, %r411;
	add.s32 	%r413, %r400, %r412;
	add.s32 	%r414, %r397, %r413;
	add.s32 	%r671, %r398, %r414;
	add.s32 	%r29, %r123, -4096;
	setp.lt.u32 	%p50, %r29, 4096;
	mov.b32 	%r660, 4096;
	@%p50 bra 	$L__BB17_27;
	mov.b32 	%r660, 4096;
$L__BB17_25:
	add.s32 	%r416, %r660, %r27;
	mul.wide.u32 	%rd98, %r416, 4;
	add.s64 	%rd88, %rd15, %rd98;
	// begin inline asm
	ld.global.nc.v2.u64 {%rd86, %rd87}, [%rd88];
	// end inline asm
	mov.b64 	{%r417, %r418}, %rd87;
	mov.b64 	{%r419, %r420}, %rd86;
	add.s64 	%rd91, %rd88, 4096;
	// begin inline asm
	ld.global.nc.v2.u64 {%rd89, %rd90}, [%rd91];
	// end inline asm
	mov.b64 	{%r421, %r422}, %rd90;
	mov.b64 	{%r423, %r424}, %rd89;
	add.s64 	%rd94, %rd88, 8192;
	// begin inline asm
	ld.global.nc.v2.u64 {%rd92, %rd93}, [%rd94];
	// end inline asm
	mov.b64 	{%r425, %r426}, %rd93;
	mov.b64 	{%r427, %r428}, %rd92;
	add.s64 	%rd97, %rd88, 12288;
	// begin inline asm
	ld.global.nc.v2.u64 {%rd95, %rd96}, [%rd97];
	// end inline asm
	mov.b64 	{%r429, %r430}, %rd96;
	mov.b64 	{%r431, %r432}, %rd95;
	add.s32 	%r433, %r419, %r671;
	add.s32 	%r434, %r420, %r433;
	add.s32 	%r435, %r417, %r434;
	add.s32 	%r436, %r418, %r435;
	add.s32 	%r437, %r423, %r436;
	add.s32 	%r438, %r424, %r437;
	add.s32 	%r439, %r421, %r438;
	add.s32 	%r440, %r422, %r439;
	add.s32 	%r441, %r427, %r440;
	add.s32 	%r442, %r428, %r441;
	add.s32 	%r443, %r425, %r442;
	add.s32 	%r444, %r426, %r443;
	add.s32 	%r445, %r431, %r444;
	add.s32 	%r446, %r432, %r445;
	add.s32 	%r447, %r429, %r446;
	add.s32 	%r671, %r430, %r447;
	sub.s32 	%r448, %r123, %r660;
	setp.lt.u32 	%p51, %r448, 4096;
	@%p51 bra 	$L__BB17_35;
	add.s32 	%r660, %r660, 4096;
	setp.le.u32 	%p52, %r660, %r29;
	@%p52 bra 	$L__BB17_25;
$L__BB17_27:
	setp.le.u32 	%p53, %r123, %r660;
	@%p53 bra 	$L__BB17_35;
	sub.s32 	%r36, %r123, %r660;
	setp.ge.s32 	%p54, %r26, %r36;
	@%p54 bra 	$L__BB17_35;
	not.b32 	%r450, %r26;
	add.s32 	%r451, %r123, %r450;
	sub.s32 	%r37, %r451, %r660;
	and.b32  	%r452, %r37, 768;
	setp.eq.s32 	%p55, %r452, 768;
	mov.u32 	%r665, %r26;
	@%p55 bra 	$L__BB17_32;
	add.s32 	%r662, %r26, %r660;
	shr.u32 	%r453, %r37, 8;
	add.s32 	%r454, %r453, 1;
	and.b32  	%r455, %r454, 3;
	neg.s32 	%r661, %r455;
	mov.u32 	%r665, %r26;
$L__BB17_31:
	.pragma "nounroll";
	mul.wide.u32 	%rd100, %r662, 4;
	add.s64 	%rd99, %rd15, %rd100;
	// begin inline asm
	ld.global.nc.u32 %r456, [%rd99];
	// end inline asm
	add.s32 	%r671, %r456, %r671;
	add.s32 	%r665, %r665, 256;
	add.s32 	%r662, %r662, 256;
	add.s32 	%r661, %r661, 1;
	setp.ne.s32 	%p56, %r661, 0;
	@%p56 bra 	$L__BB17_31;
$L__BB17_32:
	setp.lt.u32 	%p57, %r37, 768;
	@%p57 bra 	$L__BB17_35;
	add.s32 	%r669, %r665, 512;
	add.s32 	%r668, %r665, %r660;
$L__BB17_34:
	mul.wide.u32 	%rd105, %r668, 4;
	add.s64 	%rd101, %rd15, %rd105;
	// begin inline asm
	ld.global.nc.u32 %r457, [%rd101];
	// end inline asm
	add.s32 	%r461, %r457, %r671;
	add.s32 	%r462, %r668, 256;
	mul.wide.u32 	%rd106, %r462, 4;
	add.s64 	%rd102, %rd15, %rd106;
	// begin inline asm
	ld.global.nc.u32 %r458, [%rd102];
	// end inline asm
	add.s32 	%r463, %r458, %r461;
	add.s32 	%r464, %r668, 512;
	mul.wide.u32 	%rd107, %r464, 4;
	add.s64 	%rd103, %rd15, %rd107;
	// begin inline asm
	ld.global.nc.u32 %r459, [%rd103];
	// end inline asm
	add.s32 	%r465, %r459, %r463;
	add.s32 	%r466, %r668, 768;
	mul.wide.u32 	%rd108, %r466, 4;
	add.s64 	%rd104, %rd15, %rd108;
	// begin inline asm
	ld.global.nc.u32 %r460, [%rd104];
	// end inline asm
	add.s32 	%r671, %r460, %r465;
	add.s32 	%r57, %r669, 1024;
	add.s32 	%r467, %r669, 512;
	add.s32 	%r668, %r668, 1024;
	setp.lt.s32 	%p58, %r467, %r36;
	mov.u32 	%r669, %r57;
	@%p58 bra 	$L__BB17_34;
$L__BB17_35:
	// begin inline asm
	mov.u32 %r468, %laneid;
	// end inline asm
	mov.b32 	%r471, 1;
	mov.b32 	%r492, 31;
	mov.b32 	%r493, -1;
	// begin inline asm
	shfl.sync.down.b32 %r469, %r671, %r471, %r492, %r493;
	// end inline asm
	setp.gt.s32 	%p59, %r468, 30;
	selp.b32 	%r494, 0, %r469, %p59;
	add.s32 	%r475, %r494, %r671;
	mov.b32 	%r476, 2;
	// begin inline asm
	shfl.sync.down.b32 %r474, %r475, %r476, %r492, %r493;
	// end inline asm
	setp.gt.s32 	%p60, %r468, 29;
	selp.b32 	%r495, 0, %r474, %p60;
	add.s32 	%r480, %r475, %r495;
	mov.b32 	%r481, 4;
	// begin inline asm
	shfl.sync.down.b32 %r479, %r480, %r481, %r492, %r493;
	// end inline asm
	setp.gt.s32 	%p61, %r468, 27;
	selp.b32 	%r496, 0, %r479, %p61;
	add.s32 	%r485, %r480, %r496;
	mov.b32 	%r486, 8;
	// begin inline asm
	shfl.sync.down.b32 %r484, %r485, %r486, %r492, %r493;
	// end inline asm
	setp.gt.s32 	%p62, %r468, 23;
	selp.b32 	%r497, 0, %r484, %p62;
	add.s32 	%r490, %r485, %r497;
	mov.b32 	%r491, 16;
	// begin inline asm
	shfl.sync.down.b32 %r489, %r490, %r491, %r492, %r493;
	// end inline asm
	setp.gt.s32 	%p63, %r468, 15;
	selp.b32 	%r498, 0, %r489, %p63;
	add.s32 	%r698, %r490, %r498;
	setp.ne.s32 	%p64, %r468, 0;
	@%p64 bra 	$L__BB17_37;
	shr.u32 	%r499, %r26, 3;
	and.b32  	%r500, %r499, 124;
	mov.u32 	%r501, _ZZN3cub18CUB_300001_SM_10006detail6reduce28DeviceReduceSingleTileKernelINS2_10policy_hubIijN4cuda3std3__44plusIiEEE10Policy1000EPiSC_jS9_iiNS7_10__identityEEEvT0_T1_T2_T3_T4_T6_E12temp_storage;
	add.s32 	%r502, %r501, %r500;
	st.shared.u32 	[%r502+8], %r698;
$L__BB17_37:
	bar.sync 	0;
	setp.ne.s32 	%p65, %r26, 0;
	@%p65 bra 	$L__BB17_74;
	ld.shared.u32 	%r503, [_ZZN3cub18CUB_300001_SM_10006detail6reduce28DeviceReduceSingleTileKernelINS2_10policy_hubIijN4cuda3std3__44plusIiEEE10Policy1000EPiSC_jS9_iiNS7_10__identityEEEvT0_T1_T2_T3_T4_T6_E12temp_storage+12];
	add.s32 	%r504, %r503, %r698;
	ld.shared.u32 	%r505, [_ZZN3cub18CUB_300001_SM_10006detail6reduce28DeviceReduceSingleTileKernelINS2_10policy_hubIijN4cuda3std3__44plusIiEEE10Policy1000EPiSC_jS9_iiNS7_10__identityEEEvT0_T1_T2_T3_T4_T6_E12temp_storage+16];
	add.s32 	%r506, %r504, %r505;
	ld.shared.u32 	%r507, [_ZZN3cub18CUB_300001_SM_10006detail6reduce28DeviceReduceSingleTileKernelINS2_10policy_hubIijN4cuda3std3__44plusIiEEE10Policy1000EPiSC_jS9_iiNS7_10__identityEEEvT0_T1_T2_T3_T4_T6_E12temp_storage+20];
	add.s32 	%r508, %r506, %r507;
	ld.shared.u32 	%r509, [_ZZN3cub18CUB_300001_SM_10006detail6reduce28DeviceReduceSingleTileKernelINS2_10policy_hubIijN4cuda3std3__44plusIiEEE10Policy1000EPiSC_jS9_iiNS7_10__identityEEEvT0_T1_T2_T3_T4_T6_E12temp_storage+24];
	add.s32 	%r510, %r508, %r509;
	ld.shared.u32 	%r511, [_ZZN3cub18CUB_300001_SM_10006detail6reduce28DeviceReduceSingleTileKernelINS2_10policy_hubIijN4cuda3std3__44plusIiEEE10Policy1000EPiSC_jS9_iiNS7_10__identityEEEvT0_T1_T2_T3_T4_T6_E12temp_storage+28];
	add.s32 	%r512, %r510, %r511;
	ld.shared.u32 	%r513, [_ZZN3cub18CUB_300001_SM_10006detail6reduce28DeviceReduceSingleTileKernelINS2_10policy_hubIijN4cuda3std3__44plusIiEEE10Policy1000EPiSC_jS9_iiNS7_10__identityEEEvT0_T1_T2_T3_T4_T6_E12temp_storage+32];
	add.s32 	%r514, %r512, %r513;
	ld.shared.u32 	%r515, [_ZZN3cub18CUB_300001_SM_10006detail6reduce28DeviceReduceSingleTileKernelINS2_10policy_hubIijN4cuda3std3__44plusIiEEE10Policy1000EPiSC_jS9_iiNS7_10__identityEEEvT0_T1_T2_T3_T4_T6_E12temp_storage+36];
	add.s32 	%r698, %r514, %r515;
	bra.uni 	$L__BB17_74;
$L__BB17_39:
	setp.gt.u32 	%p3, %r123, 4095;
	@%p3 bra 	$L__BB17_58;
	mov.u32 	%r62, %tid.x;
	setp.ge.u32 	%p20, %r62, %r123;
	mov.b32 	%r682, 0;
	mov.u32 	%r677, %r62;
	@%p20 bra 	$L__BB17_42;
	mul.wide.u32 	%rd65, %r62, 4;
	add.s64 	%rd64, %rd15, %rd65;
	// begin inline asm
	ld.global.nc.u32 %r682, [%rd64];
	// end inline asm
	add.s32 	%r677, %r62, 256;
$L__BB17_42:
	setp.ge.u32 	%p21, %r677, %r123;
	@%p21 bra 	$L__BB17_49;
	not.b32 	%r260, %r677;
	add.s32 	%r67, %r123, %r260;
	and.b32  	%r261, %r67, 768;
	setp.eq.s32 	%p22, %r261, 768;
	@%p22 bra 	$L__BB17_46;
	mul.wide.u32 	%rd66, %r677, 4;
	add.s64 	%rd120, %rd15, %rd66;
	shr.u32 	%r262, %r67, 8;
	add.s32 	%r263, %r262, 1;
	and.b32  	%r264, %r263, 3;
	neg.s32 	%r674, %r264;
$L__BB17_45:
	.pragma "nounroll";
	// begin inline asm
	ld.global.nc.u32 %r265, [%rd120];
	// end inline asm
	add.s32 	%r682, %r265, %r682;
	add.s32 	%r677, %r677, 256;
	add.s64 	%rd120, %rd120, 1024;
	add.s32 	%r674, %r674, 1;
	setp.ne.s32 	%p23, %r674, 0;
	@%p23 bra 	$L__BB17_45;
$L__BB17_46:
	setp.lt.u32 	%p24, %r67, 768;
	@%p24 bra 	$L__BB17_49;
	mul.wide.u32 	%rd68, %r677, 4;
	add.s64 	%rd121, %rd15, %rd68;
$L__BB17_48:
	// begin inline asm
	ld.global.nc.u32 %r266, [%rd121];
	// end inline asm
	add.s32 	%r270, %r266, %r682;
	add.s64 	%rd70, %rd121, 1024;
	// begin inline asm
	ld.global.nc.u32 %r267, [%rd70];
	// end inline asm
	add.s32 	%r271, %r267, %r270;
	add.s64 	%rd71, %rd121, 2048;
	// begin inline asm
	ld.global.nc.u32 %r268, [%rd71];
	// end inline asm
	add.s32 	%r272, %r268, %r271;
	add.s64 	%rd72, %rd121, 3072;
	// begin inline asm
	ld.global.nc.u32 %r269, [%rd72];
	// end inline asm
	add.s32 	%r682, %r269, %r272;
	add.s32 	%r677, %r677, 1024;
	add.s64 	%rd121, %rd121, 4096;
	setp.lt.s32 	%p25, %r677, %r123;
	@%p25 bra 	$L__BB17_48;
$L__BB17_49:
	setp.lt.u32 	%p26, %r123, 256;
	@%p26 bra 	$L__BB17_54;
	// begin inline asm
	mov.u32 %r336, %laneid;
	// end inline asm
	mov.b32 	%r339, 1;
	mov.b32 	%r360, 31;
	mov.b32 	%r361, -1;
	// begin inline asm
	shfl.sync.down.b32 %r337, %r682, %r339, %r360, %r361;
	// end inline asm
	setp.gt.s32 	%p42, %r336, 30;
	selp.b32 	%r362, 0, %r337, %p42;
	add.s32 	%r343, %r362, %r682;
	mov.b32 	%r344, 2;
	// begin inline asm
	shfl.sync.down.b32 %r342, %r343, %r344, %r360, %r361;
	// end inline asm
	setp.gt.s32 	%p43, %r336, 29;
	selp.b32 	%r363, 0, %r342, %p43;
	add.s32 	%r348, %r343, %r363;
	mov.b32 	%r349, 4;
	// begin inline asm
	shfl.sync.down.b32 %r347, %r348, %r349, %r360, %r361;
	// end inline asm
	setp.gt.s32 	%p44, %r336, 27;
	selp.b32 	%r364, 0, %r347, %p44;
	add.s32 	%r353, %r348, %r364;
	mov.b32 	%r354, 8;
	// begin inline asm
	shfl.sync.down.b32 %r352, %r353, %r354, %r360, %r361;
	// end inline asm
	setp.gt.s32 	%p45, %r336, 23;
	selp.b32 	%r365, 0, %r352, %p45;
	add.s32 	%r358, %r353, %r365;
	mov.b32 	%r359, 16;
	// begin inline asm
	shfl.sync.down.b32 %r357, %r358, %r359, %r360, %r361;
	// end inline asm
	setp.gt.s32 	%p46, %r336, 15;
	selp.b32 	%r366, 0, %r357, %p46;
	add.s32 	%r698, %r358, %r366;
	setp.ne.s32 	%p47, %r336, 0;
	@%p47 bra 	$L__BB17_52;
	shr.u32 	%r367, %r62, 3;
	and.b32  	%r368, %r367, 124;
	mov.u32 	%r369, _ZZN3cub18CUB_300001_SM_10006detail6reduce28DeviceReduceSingleTileKernelINS2_10policy_hubIijN4cuda3std3__44plusIiEEE10Policy1000EPiSC_jS9_iiNS7_10__identityEEEvT0_T1_T2_T3_T4_T6_E12temp_storage;
	add.s32 	%r370, %r369, %r368;
	st.shared.u32 	[%r370+8], %r698;
$L__BB17_52:
	bar.sync 	0;
	setp.ne.s32 	%p48, %r62, 0;
	@%p48 bra 	$L__BB17_74;
	ld.shared.u32 	%r371, [_ZZN3cub18CUB_300001_SM_10006detail6reduce28DeviceReduceSingleTileKernelINS2_10policy_hubIijN4cuda3std3__44plusIiEEE10Policy1000EPiSC_jS9_iiNS7_10__identityEEEvT0_T1_T2_T3_T4_T6_E12temp_storage+12];
	add.s32 	%r372, %r371, %r698;
	ld.shared.u32 	%r373, [_ZZN3cub18CUB_300001_SM_10006detail6reduce28DeviceReduceSingleTileKernelINS2_10policy_hubIijN4cuda3std3__44plusIiEEE10Policy1000EPiSC_jS9_iiNS7_10__identityEEEvT0_T1_T2_T3_T4_T6_E12temp_storage+16];
	add.s32 	%r374, %r372, %r373;
	ld.shared.u32 	%r375, [_ZZN3cub18CUB_300001_SM_10006detail6reduce28DeviceReduceSingleTileKernelINS2_10policy_hubIijN4cuda3std3__44plusIiEEE10Policy1000EPiSC_jS9_iiNS7_10__identityEEEvT0_T1_T2_T3_T4_T6_E12temp_storage+20];
	add.s32 	%r376, %r374, %r375;
	ld.shared.u32 	%r377, [_ZZN3cub18CUB_300001_SM_10006detail6reduce28DeviceReduceSingleTileKernelINS2_10policy_hubIijN4cuda3std3__44plusIiEEE10Policy1000EPiSC_jS9_iiNS7_10__identityEEEvT0_T1_T2_T3_T4_T6_E12temp_storage+24];
	add.s32 	%r378, %r376, %r377;
	ld.shared.u32 	%r379, [_ZZN3cub18CUB_300001_SM_10006detail6reduce28DeviceReduceSingleTileKernelINS2_10policy_hubIijN4cuda3std3__44plusIiEEE10Policy1000EPiSC_jS9_iiNS7_10__identityEEEvT0_T1_T2_T3_T4_T6_E12temp_storage+28];
	add.s32 	%r380, %r378, %r379;
	ld.shared.u32 	%r381, [_ZZN3cub18CUB_300001_SM_10006detail6reduce28DeviceReduceSingleTileKernelINS2_10policy_hubIijN4cuda3std3__44plusIiEEE10Policy1000EPiSC_jS9_iiNS7_10__identityEEEvT0_T1_T2_T3_T4_T6_E12temp_storage+32];
	add.s32 	%r382, %r380, %r381;
	ld.shared.u32 	%r383, [_ZZN3cub18CUB_300001_SM_10006detail6reduce28DeviceReduceSingleTileKernelINS2_10policy_hubIijN4cuda3std3__44plusIiEEE10Policy1000EPiSC_jS9_iiNS7_10__identityEEEvT0_T1_T2_T3_T4_T6_E12temp_storage+36];
	add.s32 	%r698, %r382, %r383;
	bra.uni 	$L__BB17_74;
$L__BB17_54:
	// begin inline asm
	mov.u32 %r273, %laneid;
	// end inline asm
	and.b32  	%r299, %r62, 992;
	add.s32 	%r300, %r299, 32;
	setp.gt.u32 	%p27, %r300, %r123;
	not.b32 	%r301, %r299;
	add.s32 	%r302, %r123, %r301;
	selp.b32 	%r297, %r302, 31, %p27;
	mov.b32 	%r276, 1;
	mov.b32 	%r298, -1;
	// begin inline asm
	shfl.sync.down.b32 %r274, %r682, %r276, %r297, %r298;
	// end inline asm
	setp.lt.s32 	%p28, %r273, %r297;
	selp.b32 	%r303, %r274, 0, %p28;
	add.s32 	%r280, %r303, %r682;
	mov.b32 	%r281, 2;
	// begin inline asm
	shfl.sync.down.b32 %r279, %r280, %r281, %r297, %r298;
	// end inline asm
	add.s32 	%r304, %r273, 2;
	setp.gt.s32 	%p29, %r304, %r297;
	selp.b32 	%r305, 0, %r279, %p29;
	add.s32 	%r285, %r280, %r305;
	mov.b32 	%r286, 4;
	// begin inline asm
	shfl.sync.down.b32 %r284, %r285, %r286, %r297, %r298;
	// end inline asm
	add.s32 	%r306, %r273, 4;
	setp.gt.s32 	%p30, %r306, %r297;
	selp.b32 	%r307, 0, %r284, %p30;
	add.s32 	%r290, %r285, %r307;
	mov.b32 	%r291, 8;
	// begin inline asm
	shfl.sync.down.b32 %r289, %r290, %r291, %r297, %r298;
	// end inline asm
	add.s32 	%r308, %r273, 8;
	setp.gt.s32 	%p31, %r308, %r297;
	selp.b32 	%r309, 0, %r289, %p31;
	add.s32 	%r295, %r290, %r309;
	mov.b32 	%r296, 16;
	// begin inline asm
	shfl.sync.down.b32 %r294, %r295, %r296, %r297, %r298;
	// end inline asm
	add.s32 	%r310, %r273, 16;
	setp.gt.s32 	%p32, %r310, %r297;
	selp.b32 	%r311, 0, %r294, %p32;
	add.s32 	%r698, %r295, %r311;
	setp.ne.s32 	%p33, %r273, 0;
	@%p33 bra 	$L__BB17_56;
	shr.u32 	%r312, %r62, 3;
	and.b32  	%r313, %r312, 124;
	mov.u32 	%r314, _ZZN3cub18CUB_300001_SM_10006detail6reduce28DeviceReduceSingleTileKernelINS2_10policy_hubIijN4cuda3std3__44plusIiEEE10Policy1000EPiSC_jS9_iiNS7_10__identityEEEvT0_T1_T2_T3_T4_T6_E12temp_storage;
	add.s32 	%r315, %r314, %r313;
	st.shared.u32 	[%r315+8], %r698;
$L__BB17_56:
	bar.sync 	0;
	setp.ne.s32 	%p34, %r62, 0;
	@%p34 bra 	$L__BB17_74;
	setp.gt.u32 	%p35, %r123, 32;
	ld.shared.u32 	%r316, [_ZZN3cub18CUB_300001_SM_10006detail6reduce28DeviceReduceSingleTileKernelINS2_10policy_hubIijN4cuda3std3__44plusIiEEE10Policy1000EPiSC_jS9_iiNS7_10__identityEEEvT0_T1_T2_T3_T4_T6_E12temp_storage+12];
	selp.b32 	%r317, %r316, 0, %p35;
	add.s32 	%r318, %r317, %r698;
	setp.gt.u32 	%p36, %r123, 64;
	ld.shared.u32 	%r319, [_ZZN3cub18CUB_300001_SM_10006detail6reduce28DeviceReduceSingleTileKernelINS2_10policy_hubIijN4cuda3std3__44plusIiEEE10Policy1000EPiSC_jS9_iiNS7_10__identityEEEvT0_T1_T2_T3_T4_T6_E12temp_storage+16];
	selp.b32 	%r320, %r319, 0, %p36;
	add.s32 	%r321, %r318, %r320;
	setp.gt.u32 	%p37, %r123, 96;
	ld.shared.u32 	%r322, [_ZZN3cub18CUB_300001_SM_10006detail6reduce28DeviceReduceSingleTileKernelINS2_10policy_hubIijN4cuda3std3__44plusIiEEE10Policy1000EPiSC_jS9_iiNS7_10__identityEEEvT0_T1_T2_T3_T4_T6_E12temp_storage+20];
	selp.b32 	%r323, %r322, 0, %p37;
	add.s32 	%r324, %r321, %r323;
	setp.gt.u32 	%p38, %r123, 128;
	ld.shared.u32 	%r325, [_ZZN3cub18CUB_300001_SM_10006detail6reduce28DeviceReduceSingleTileKernelINS2_10policy_hubIijN4cuda3std3__44plusIiEEE10Policy1000EPiSC_jS9_iiNS7_10__identityEEEvT0_T1_T2_T3_T4_T6_E12temp_storage+24];
	selp.b32 	%r326, %r325, 0, %p38;
	add.s32 	%r327, %r324, %r326;
	setp.gt.u32 	%p39, %r123, 160;
	ld.shared.u32 	%r328, [_ZZN3cub18CUB_300001_SM_10006detail6reduce28DeviceReduceSingleTileKernelINS2_10policy_hubIijN4cuda3std3__44plusIiEEE10Policy1000EPiSC_jS9_iiNS7_10__identityEEEvT0_T1_T2_T3_T4_T6_E12temp_storage+28];
	selp.b32 	%r329, %r328, 0, %p39;
	add.s32 	%r330, %r327, %r329;
	setp.gt.u32 	%p40, %r123, 192;
	ld.shared.u32 	%r331, [_ZZN3cub18CUB_300001_SM_10006detail6reduce28DeviceReduceSingleTileKernelINS2_10policy_hubIijN4cuda3std3__44plusIiEEE10Policy1000EPiSC_jS9_iiNS7_10__identityEEEvT0_T1_T2_T3_T4_T6_E12temp_storage+32];
	selp.b32 	%r332, %r331, 0, %p40;
	add.s32 	%r333, %r330, %r332;
	setp.gt.u32 	%p41, %r123, 224;
	ld.shared.u32 	%r334, [_ZZN3cub18CUB_300001_SM_10006detail6reduce28DeviceReduceSingleTileKernelINS2_10policy_hubIijN4cuda3std3__44plusIiEEE10Policy1000EPiSC_jS9_iiNS7_10__identityEEEvT0_T1_T2_T3_T4_T6_E12temp_storage+36];
	selp.b32 	%r335, %r334, 0, %p41;
	add.s32 	%r698, %r333, %r335;
	bra.uni 	$L__BB17_74;
$L__BB17_58:
	mov.u32 	%r87, %tid.x;
	mul.wide.u32 	%rd34, %r87, 4;
	add.s64 	%rd18, %rd15, %rd34;
	// begin inline asm
	ld.global.nc.u32 %r125, [%rd18];
	// end inline asm
	add.s64 	%rd19, %rd18, 1024;
	// begin inline asm
	ld.global.nc.u32 %r126, [%rd19];
	// end inline asm
	add.s64 	%rd20, %rd18, 2048;
	// begin inline asm
	ld.global.nc.u32 %r127, [%rd20];
	// end inline asm
	add.s64 	%rd21, %rd18, 3072;
	// begin inline asm
	ld.global.nc.u32 %r128, [%rd21];
	// end inline asm
	add.s64 	%rd22, %rd18, 4096;
	// begin inline asm
	ld.global.nc.u32 %r129, [%rd22];
	// end inline asm
	add.s64 	%rd23, %rd18, 5120;
	// begin inline asm
	ld.global.nc.u32 %r130, [%rd23];
	// end inline asm
	add.s64 	%rd24, %rd18, 6144;
	// begin inline asm
	ld.global.nc.u32 %r131, [%rd24];
	// end inline asm
	add.s64 	%rd25, %rd18, 7168;
	// begin inline asm
	ld.global.nc.u32 %r132, [%rd25];
	// end inline asm
	add.s64 	%rd26, %rd18, 8192;
	// begin inline asm
	ld.global.nc.u32 %r133, [%rd26];
	// end inline asm
	add.s64 	%rd27, %rd18, 9216;
	// begin inline asm
	ld.global.nc.u32 %r134, [%rd27];
	// end inline asm
	add.s64 	%rd28, %rd18, 10240;
	// begin inline asm
	ld.global.nc.u32 %r135, [%rd28];
	// end inline asm
	add.s64 	%rd29, %rd18, 11264;
	// begin inline asm
	ld.global.nc.u32 %r136, [%rd29];
	// end inline asm
	add.s64 	%rd30, %rd18, 12288;
	// begin inline asm
	ld.global.nc.u32 %r137, [%rd30];
	// end inline asm
	add.s64 	%rd31, %rd18, 13312;
	// begin inline asm
	ld.global.nc.u32 %r138, [%rd31];
	// end inline asm
	add.s64 	%rd32, %rd18, 14336;
	// begin inline asm
	ld.global.nc.u32 %r139, [%rd32];
	// end inline asm
	add.s64 	%rd33, %rd18, 15360;
	// begin inline asm
	ld.global.nc.u32 %r140, [%rd33];
	// end inline asm
	add.s32 	%r142, %r126, %r125;
	add.s32 	%r143, %r127, %r142;
	add.s32 	%r144, %r128, %r143;
	add.s32 	%r145, %r129, %r144;
	add.s32 	%r146, %r130, %r145;
	add.s32 	%r147, %r131, %r146;
	add.s32 	%r148, %r132, %r147;
	add.s32 	%r149, %r133, %r148;
	add.s32 	%r150, %r134, %r149;
	add.s32 	%r151, %r135, %r150;
	add.s32 	%r152, %r136, %r151;
	add.s32 	%r153, %r137, %r152;
	add.s32 	%r154, %r138, %r153;
	add.s32 	%r155, %r139, %r154;
	add.s32 	%r697, %r140, %r155;
	add.s32 	%r89, %r123, -4096;
	setp.lt.u32 	%p4, %r89, 4096;
	mov.b32 	%r686, 4096;
	@%p4 bra 	$L__BB17_62;
	mov.b32 	%r686, 4096;
$L__BB17_60:
	add.s32 	%r173, %r87, %r686;
	mul.wide.u32 	%rd51, %r173, 4;
	add.s64 	%rd35, %rd15, %rd51;
	// begin inline asm
	ld.global.nc.u32 %r157, [%rd35];
	// end inline asm
	mul.wide.u32 	%rd52, %r686, 4;
	add.s64 	%rd53, %rd18, %rd52;
	add.s64 	%rd36, %rd53, 1024;
	// begin inline asm
	ld.global.nc.u32 %r158, [%rd36];
	// end inline asm
	add.s64 	%rd37, %rd53, 2048;
	// begin inline asm
	ld.global.nc.u32 %r159, [%rd37];
	// end inline asm
	add.s64 	%rd38, %rd53, 3072;
	// begin inline asm
	ld.global.nc.u32 %r160, [%rd38];
	// end inline asm
	add.s64 	%rd39, %rd53, 4096;
	// begin inline asm
	ld.global.nc.u32 %r161, [%rd39];
	// end inline asm
	add.s64 	%rd40, %rd53, 5120;
	// begin inline asm
	ld.global.nc.u32 %r162, [%rd40];
	// end inline asm
	add.s64 	%rd41, %rd53, 6144;
	// begin inline asm
	ld.global.nc.u32 %r163, [%rd41];
	// end inline asm
	add.s64 	%rd42, %rd53, 7168;
	// begin inline asm
	ld.global.nc.u32 %r164, [%rd42];
	// end inline asm
	add.s64 	%rd43, %rd53, 8192;
	// begin inline asm
	ld.global.nc.u32 %r165, [%rd43];
	// end inline asm
	add.s64 	%rd44, %rd53, 9216;
	// begin inline asm
	ld.global.nc.u32 %r166, [%rd44];
	// end inline asm
	add.s64 	%rd45, %rd53, 10240;
	// begin inline asm
	ld.global.nc.u32 %r167, [%rd45];
	// end inline asm
	add.s64 	%rd46, %rd53, 11264;
	// begin inline asm
	ld.global.nc.u32 %r168, [%rd46];
	// end inline asm
	add.s64 	%rd47, %rd53, 12288;
	// begin inline asm
	ld.global.nc.u32 %r169, [%rd47];
	// end inline asm
	add.s64 	%rd48, %rd53, 13312;
	// begin inline asm
	ld.global.nc.u32 %r170, [%rd48];
	// end inline asm
	add.s64 	%rd49, %rd53, 14336;
	// begin inline asm
	ld.global.nc.u32 %r171, [%rd49];
	// end inline asm
	add.s64 	%rd50, %rd53, 15360;
	// begin inline asm
	ld.global.nc.u32 %r172, [%rd50];
	// end inline asm
	add.s32 	%r174, %r157, %r697;
	add.s32 	%r175, %r158, %r174;
	add.s32 	%r176, %r159, %r175;
	add.s32 	%r177, %r160, %r176;
	add.s32 	%r178, %r161, %r177;
	add.s32 	%r179, %r162, %r178;
	add.s32 	%r180, %r163, %r179;
	add.s32 	%r181, %r164, %r180;
	add.s32 	%r182, %r165, %r181;
	add.s32 	%r183, %r166, %r182;
	add.s32 	%r184, %r167, %r183;
	add.s32 	%r185, %r168, %r184;
	add.s32 	%r186, %r169, %r185;
	add.s32 	%r187, %r170, %r186;
	add.s32 	%r188, %r171, %r187;
	add.s32 	%r697, %r172, %r188;
	sub.s32 	%r189, %r123, %r686;
	setp.lt.u32 	%p5, %r189, 4096;
	@%p5 bra 	$L__BB17_70;
	add.s32 	%r686, %r686, 4096;
	setp.le.u32 	%p6, %r686, %r89;
	@%p6 bra 	$L__BB17_60;
$L__BB17_62:
	setp.le.u32 	%p7, %r123, %r686;
	@%p7 bra 	$L__BB17_70;
	sub.s32 	%r96, %r123, %r686;
	setp.ge.s32 	%p8, %r87, %r96;
	@%p8 bra 	$L__BB17_70;
	not.b32 	%r191, %r87;
	add.s32 	%r192, %r123, %r191;
	sub.s32 	%r97, %r192, %r686;
	and.b32  	%r193, %r97, 768;
	setp.eq.s32 	%p9, %r193, 768;
	mov.u32 	%r691, %r87;
	@%p9 bra 	$L__BB17_67;
	add.s32 	%r688, %r87, %r686;
	shr.u32 	%r194, %r97, 8;
	add.s32 	%r195, %r194, 1;
	and.b32  	%r196, %r195, 3;
	neg.s32 	%r687, %r196;
	mov.u32 	%r691, %r87;
$L__BB17_66:
	.pragma "nounroll";
	mul.wide.u32 	%rd55, %r688, 4;
	add.s64 	%rd54, %rd15, %rd55;
	// begin inline asm
	ld.global.nc.u32 %r197, [%rd54];
	// end inline asm
	add.s32 	%r697, %r197, %r697;
	add.s32 	%r691, %r691, 256;
	add.s32 	%r688, %r688, 256;
	add.s32 	%r687, %r687, 1;
	setp.ne.s32 	%p10, %r687, 0;
	@%p10 bra 	$L__BB17_66;
$L__BB17_67:
	setp.lt.u32 	%p11, %r97, 768;
	@%p11 bra 	$L__BB17_70;
	add.s32 	%r695, %r691, 512;
	add.s32 	%r694, %r691, %r686;
$L__BB17_69:
	mul.wide.u32 	%rd60, %r694, 4;
	add.s64 	%rd56, %rd15, %rd60;
	// begin inline asm
	ld.global.nc.u32 %r198, [%rd56];
	// end inline asm
	add.s32 	%r202, %r198, %r697;
	add.s32 	%r203, %r694, 256;
	mul.wide.u32 	%rd61, %r203, 4;
	add.s64 	%rd57, %rd15, %rd61;
	// begin inline asm
	ld.global.nc.u32 %r199, [%rd57];
	// end inline asm
	add.s32 	%r204, %r199, %r202;
	add.s32 	%r205, %r694, 512;
	mul.wide.u32 	%rd62, %r205, 4;
	add.s64 	%rd58, %rd15, %rd62;
	// begin inline asm
	ld.global.nc.u32 %r200, [%rd58];
	// end inline asm
	add.s32 	%r206, %r200, %r204;
	add.s32 	%r207, %r694, 768;
	mul.wide.u32 	%rd63, %r207, 4;
	add.s64 	%rd59, %rd15, %rd63;
	// begin inline asm
	ld.global.nc.u32 %r201, [%rd59];
	// end inline asm
	add.s32 	%r697, %r201, %r206;
	add.s32 	%r117, %r695, 1024;
	add.s32 	%r208, %r695, 512;
	add.s32 	%r694, %r694, 1024;
	setp.lt.s32 	%p12, %r208, %r96;
	mov.u32 	%r695, %r117;
	@%p12 bra 	$L__BB17_69;
$L__BB17_70:
	// begin inline asm
	mov.u32 %r209, %laneid;
	// end inline asm
	mov.b32 	%r212, 1;
	mov.b32 	%r233, 31;
	mov.b32 	%r234, -1;
	// begin inline asm
	shfl.sync.down.b32 %r210, %r697, %r212, %r233, %r234;
	// end inline asm
	setp.gt.s32 	%p13, %r209, 30;
	selp.b32 	%r235, 0, %r210, %p13;
	add.s32 	%r216, %r235, %r697;
	mov.b32 	%r217, 2;
	// begin inline asm
	shfl.sync.down.b32 %r215, %r216, %r217, %r233, %r234;
	// end inline asm
	setp.gt.s32 	%p14, %r209, 29;
	selp.b32 	%r236, 0, %r215, %p14;
	add.s32 	%r221, %r216, %r236;
	mov.b32 	%r222, 4;
	// begin inline asm
	shfl.sync.down.b32 %r220, %r221, %r222, %r233, %r234;
	// end inline asm
	setp.gt.s32 	%p15, %r209, 27;
	selp.b32 	%r237, 0, %r220, %p15;
	add.s32 	%r226, %r221, %r237;
	mov.b32 	%r227, 8;
	// begin inline asm
	shfl.sync.down.b32 %r225, %r226, %r227, %r233, %r234;
	// end inline asm
	setp.gt.s32 	%p16, %r209, 23;
	selp.b32 	%r238, 0, %r225, %p16;
	add.s32 	%r231, %r226, %r238;
	mov.b32 	%r232, 16;
	// begin inline asm
	shfl.sync.down.b32 %r230, %r231, %r232, %r233, %r234;
	// end inline asm
	setp.gt.s32 	%p17, %r209, 15;
	selp.b32 	%r239, 0, %r230, %p17;
	add.s32 	%r698, %r231, %r239;
	setp.ne.s32 	%p18, %r209, 0;
	@%p18 bra 	$L__BB17_72;
	shr.u32 	%r240, %r87, 3;
	and.b32  	%r241, %r240, 124;
	mov.u32 	%r242, _ZZN3cub18CUB_300001_SM_10006detail6reduce28DeviceReduceSingleTileKernelINS2_10policy_hubIijN4cuda3std3__44plusIiEEE10Policy1000EPiSC_jS9_iiNS7_10__identityEEEvT0_T1_T2_T3_T4_T6_E12temp_storage;
	add.s32 	%r243, %r242, %r241;
	st.shared.u32 	[%r243+8], %r698;
$L__BB17_72:
	bar.sync 	0;
	setp.ne.s32 	%p19, %r87, 0;
	@%p19 bra 	$L__BB17_74;
	ld.shared.u32 	%r244, [_ZZN3cub18CUB_300001_SM_10006detail6reduce28DeviceReduceSingleTileKernelINS2_10policy_hubIijN4cuda3std3__44plusIiEEE10Policy1000EPiSC_jS9_iiNS7_10__identityEEEvT0_T1_T2_T3_T4_T6_E12temp_storage+12];
	add.s32 	%r245, %r244, %r698;
	ld.shared.u32 	%r246, [_ZZN3cub18CUB_300001_SM_10006detail6reduce28DeviceReduceSingleTileKernelINS2_10policy_hubIijN4cuda3std3__44plusIiEEE10Policy1000EPiSC_jS9_iiNS7_10__identityEEEvT0_T1_T2_T3_T4_T6_E12temp_storage+16];
	add.s32 	%r247, %r245, %r246;
	ld.shared.u32 	%r248, [_ZZN3cub18CUB_300001_SM_10006detail6reduce28DeviceReduceSingleTileKernelINS2_10policy_hubIijN4cuda3std3__44plusIiEEE10Policy1000EPiSC_jS9_iiNS7_10__identityEEEvT0_T1_T2_T3_T4_T6_E12temp_storage+20];
	add.s32 	%r249, %r247, %r248;
	ld.shared.u32 	%r250, [_ZZN3cub18CUB_300001_SM_10006detail6reduce28DeviceReduceSingleTileKernelINS2_10policy_hubIijN4cuda3std3__44plusIiEEE10Policy1000EPiSC_jS9_iiNS7_10__identityEEEvT0_T1_T2_T3_T4_T6_E12temp_storage+24];
	add.s32 	%r251, %r249, %r250;
	ld.shared.u32 	%r252, [_ZZN3cub18CUB_300001_SM_10006detail6reduce28DeviceReduceSingleTileKernelINS2_10policy_hubIijN4cuda3std3__44plusIiEEE10Policy1000EPiSC_jS9_iiNS7_10__identityEEEvT0_T1_T2_T3_T4_T6_E12temp_storage+28];
	add.s32 	%r253, %r251, %r252;
	ld.shared.u32 	%r254, [_ZZN3cub18CUB_300001_SM_10006detail6reduce28DeviceReduceSingleTileKernelINS2_10policy_hubIijN4cuda3std3__44plusIiEEE10Policy1000EPiSC_jS9_iiNS7_10__identityEEEvT0_T1_T2_T3_T4_T6_E12temp_storage+32];
	add.s32 	%r255, %r253, %r254;
	ld.shared.u32 	%r256, [_ZZN3cub18CUB_300001_SM_10006detail6reduce28DeviceReduceSingleTileKernelINS2_10policy_hubIijN4cuda3std3__44plusIiEEE10Policy1000EPiSC_jS9_iiNS7_10__identityEEEvT0_T1_T2_T3_T4_T6_E12temp_storage+36];
	add.s32 	%r698, %r255, %r256;
$L__BB17_74:
	mov.u32 	%r643, %tid.x;
	setp.ne.s32 	%p95, %r643, 0;
	@%p95 bra 	$L__BB17_76;
	add.s32 	%r644, %r698, %r124;
	st.global.u32 	[%rd1], %r644;
$L__BB17_76:
	ret;

}
	// .globl	_ZN3cub18CUB_300001_SM_10006detail6reduce18DeviceReduceKernelINS2_10policy_hubIijN4cuda3std3__44plusIiEEE10Policy1000EPijS9_iNS7_10__identityEEEvT0_PT3_T1_NS0_13GridEvenShareISH_EET2_T4_
.visible .entry _ZN3cub18CUB_300001_SM_10006detail6reduce18DeviceReduceKernelINS2_10policy_hubIijN4cuda3std3__44plusIiEEE10Policy1000EPijS9_iNS7_10__identityEEEvT0_PT3_T1_NS0_13GridEvenShareISH_EET2_T4_(
	.param .u64 .ptr .align 1 _ZN3cub18CUB_300001_SM_10006detail6reduce18DeviceReduceKernelINS2_10policy_hubIijN4cuda3std3__44plusIiEEE10Policy1000EPijS9_iNS7_10__identityEEEvT0_PT3_T1_NS0_13GridEvenShareISH_EET2_T4__param_0,
	.param .u64 .ptr .align 1 _ZN3cub18CUB_300001_SM_10006detail6reduce18DeviceReduceKernelINS2_10policy_hubIijN4cuda3std3__44plusIiEEE10Policy1000EPijS9_iNS7_10__identityEEEvT0_PT3_T1_NS0_13GridEvenShareISH_EET2_T4__param_1,
	.param .u32 _ZN3cub18CUB_300001_SM_10006detail6reduce18DeviceReduceKernelINS2_10policy_hubIijN4cuda3std3__44plusIiEEE10Policy1000EPijS9_iNS7_10__identityEEEvT0_PT3_T1_NS0_13GridEvenShareISH_EET2_T4__param_2,
	.param .align 4 .b8 _ZN3cub18CUB_300001_SM_10006detail6reduce18DeviceReduceKernelINS2_10policy_hubIijN4cuda3std3__44plusIiEEE10Policy1000EPijS9_iNS7_10__identityEEEvT0_PT3_T1_NS0_13GridEvenShareISH_EET2_T4__param_3[40],
	.param .align 1 .b8 _ZN3cub18CUB_300001_SM_10006detail6reduce18DeviceReduceKernelINS2_10policy_hubIijN4cuda3std3__44plusIiEEE10Policy1000EPijS9_iNS7_10__identityEEEvT0_PT3_T1_NS0_13GridEvenShareISH_EET2_T4__param_4[1],
	.param .align 1 .b8 _ZN3cub18CUB_300001_SM_10006detail6reduce18DeviceReduceKernelINS2_10policy_hubIijN4cuda3std3__44plusIiEEE10Policy1000EPijS9_iNS7_10__identityEEEvT0_PT3_T1_NS0_13GridEvenShareISH_EET2_T4__param_5[1]
)
.maxntid 256
{
	.reg .pred 	%p<95>;
	.reg .b32 	%r<752>;
	.reg .b64 	%rd<112>;
	// demoted variable
	.shared .align 4 .b8 _ZZN3cub18CUB_300001_SM_10006detail6reduce18DeviceReduceKernelINS2_10policy_hubIijN4cuda3std3__44plusIiEEE10Policy1000EPijS9_iNS7_10__identityEEEvT0_PT3_T1_NS0_13GridEvenShareISH_EET2_T4_E12temp_storage[44];
	ld.param.u32 	%r1, [_ZN3cub18CUB_300001_SM_10006detail6reduce18DeviceReduceKernelINS2_10policy_hubIijN4cuda3std3__44plusIiEEE10Policy1000EPijS9_iNS7_10__identityEEEvT0_PT3_T1_NS0_13GridEvenShareISH_EET2_T4__param_3+20];
	ld.param.u64 	%rd1, [_ZN3cub18CUB_300001_SM_10006detail6reduce18DeviceReduceKernelINS2_10policy_hubIijN4cuda3std3__44plusIiEEE10Policy1000EPijS9_iNS7_10__identityEEEvT0_PT3_T1_NS0_13GridEvenShareISH_EET2_T4__param_0];
	ld.param.u32 	%r2, [_ZN3cub18CUB_300001_SM_10006detail6reduce18DeviceReduceKernelINS2_10policy_hubIijN4cuda3std3__44plusIiEEE10Policy1000EPijS9_iNS7_10__identityEEEvT0_PT3_T1_NS0_13GridEvenShareISH_EET2_T4__param_3+24];
	mov.u32 	%r3, %ctaid.x;
	shl.b32 	%r4, %r2, 12;
	shl.b32 	%r5, %r3, 12;
	and.b64  	%rd3, %rd1, 15;
	setp.ne.s64 	%p1, %rd3, 0;
	@%p1 bra 	$L__BB18_36;
	sub.s32 	%r6, %r1, %r5;
	setp.gt.u32 	%p48, %r6, 4095;
	@%p48 bra 	$L__BB18_20;
	mov.u32 	%r7, %tid.x;
	setp.ge.u32 	%p65, %r7, %r6;
	mov.b32 	%r705, 0;
	mov.u32 	%r699, %r7;
	@%p65 bra 	$L__BB18_4;
	add.s32 	%r561, %r5, %r7;
	mul.wide.u32 	%rd97, %r561, 4;
	add.s64 	%rd96, %rd1, %rd97;
	// begin inline asm
	ld.global.nc.u32 %r705, [%rd96];
	// end inline asm
	add.s32 	%r699, %r7, 256;
$L__BB18_4:
	setp.ge.u32 	%p66, %r699, %r6;
	@%p66 bra 	$L__BB18_11;
	not.b32 	%r563, %r699;
	add.s32 	%r12, %r1, %r563;
	and.b32  	%r564, %r12, 768;
	setp.eq.s32 	%p67, %r564, 768;
	@%p67 bra 	$L__BB18_8;
	add.s32 	%r696, %r699, %r5;
	shr.u32 	%r565, %r12, 8;
	add.s32 	%r566, %r565, 1;
	and.b32  	%r567, %r566, 3;
	neg.s32 	%r695, %r567;
$L__BB18_7:
	.pragma "nounroll";
	mul.wide.u32 	%rd99, %r696, 4;
	add.s64 	%rd98, %rd1, %rd99;
	// begin inline asm
	ld.global.nc.u32 %r568, [%rd98];
	// end inline asm
	add.s32 	%r705, %r568, %r705;
	add.s32 	%r699, %r699, 256;
	add.s32 	%r696, %r696, 256;
	add.s32 	%r695, %r695, 1;
	setp.ne.s32 	%p68, %r695, 0;
	@%p68 bra 	$L__BB18_7;
$L__BB18_8:
	sub.s32 	%r569, %r12, %r5;
	setp.lt.u32 	%p69, %r569, 768;
	@%p69 bra 	$L__BB18_11;
	add.s32 	%r703, %r699, 512;
	add.s32 	%r702, %r699, %r5;
$L__BB18_10:
	mul.wide.u32 	%rd104, %r702, 4;
	add.s64 	%rd100, %rd1, %rd104;
	// begin inline asm
	ld.global.nc.u32 %r570, [%rd100];
	// end inline asm
	add.s32 	%r574, %r570, %r705;
	add.s32 	%r575, %r702, 256;
	mul.wide.u32 	%rd105, %r575, 4;
	add.s64 	%rd101, %rd1, %rd105;
	// begin inline asm
	ld.global.nc.u32 %r571, [%rd101];
	// end inline asm
	add.s32 	%r576, %r571, %r574;
	add.s32 	%r577, %r702, 512;
	mul.wide.u32 	%rd106, %r577, 4;
	add.s64 	%rd102, %rd1, %rd106;
	// begin inline asm
	ld.global.nc.u32 %r572, [%rd102];
	// end inline asm
	add.s32 	%r578, %r572, %r576;
	add.s32 	%r579, %r702, 768;
	mul.wide.u32 	%rd107, %r579, 4;
	add.s64 	%rd103, %rd1, %rd107;
	// begin inline asm
	ld.global.nc.u32 %r573, [%rd103];
	// end inline asm
	add.s32 	%r705, %r573, %r578;
	add.s32 	%r32, %r703, 1024;
	add.s32 	%r580, %r703, 512;
	add.s32 	%r702, %r702, 1024;
	setp.lt.s32 	%p70, %r580, %r6;
	mov.u32 	%r703, %r32;
	@%p70 bra 	$L__BB18_10;
$L__BB18_11:
	setp.lt.u32 	%p71, %r6, 256;
	@%p71 bra 	$L__BB18_16;
	// begin inline asm
	mov.u32 %r644, %laneid;
	// end inline asm
	mov.b32 	%r647, 1;
	mov.b32 	%r668, 31;
	mov.b32 	%r669, -1;
	// begin inline asm
	shfl.sync.down.b32 %r645, %r705, %r647, %r668, %r669;
	// end inline asm
	setp.gt.s32 	%p87, %r644, 30;
	selp.b32 	%r670, 0, %r645, %p87;
	add.s32 	%r651, %r670, %r705;
	mov.b32 	%r652, 2;
	// begin inline asm
	shfl.sync.down.b32 %r650, %r651, %r652, %r668, %r669;
	// end inline asm
	setp.gt.s32 	%p88, %r644, 29;
	selp.b32 	%r671, 0, %r650, %p88;
	add.s32 	%r656, %r651, %r671;
	mov.b32 	%r657, 4;
	// begin inline asm
	shfl.sync.down.b32 %r655, %r656, %r657, %r668, %r669;
	// end inline asm
	setp.gt.s32 	%p89, %r644, 27;
	selp.b32 	%r672, 0, %r655, %p89;
	add.s32 	%r661, %r656, %r672;
	mov.b32 	%r662, 8;
	// begin inline asm
	shfl.sync.down.b32 %r660, %r661, %r662, %r668, %r669;
	// end inline asm
	setp.gt.s32 	%p90, %r644, 23;
	selp.b32 	%r673, 0, %r660, %p90;
	add.s32 	%r666, %r661, %r673;
	mov.b32 	%r667, 16;
	// begin inline asm
	shfl.sync.down.b32 %r665, %r666, %r667, %r668, %r669;
	// end inline asm
	setp.gt.s32 	%p91, %r644, 15;
	selp.b32 	%r674, 0, %r665, %p91;
	add.s32 	%r751, %r666, %r674;
	setp.ne.s32 	%p92, %r644, 0;
	@%p92 bra 	$L__BB18_14;
	shr.u32 	%r675, %r7, 3;
	and.b32  	%r676, %r675, 124;
	mov.u32 	%r677, _ZZN3cub18CUB_300001_SM_10006detail6reduce18DeviceReduceKernelINS2_10policy_hubIijN4cuda3std3__44plusIiEEE10Policy1000EPijS9_iNS7_10__identityEEEvT0_PT3_T1_NS0_13GridEvenShareISH_EET2_T4_E12temp_storage;
	add.s32 	%r678, %r677, %r676;
	st.shared.u32 	[%r678+8], %r751;
$L__BB18_14:
	bar.sync 	0;
	setp.ne.s32 	%p93, %r7, 0;
	@%p93 bra 	$L__BB18_71;
	ld.shared.u32 	%r679, [_ZZN3cub18CUB_300001_SM_10006detail6reduce18DeviceReduceKernelINS2_10policy_hubIijN4cuda3std3__44plusIiEEE10Policy1000EPijS9_iNS7_10__identityEEEvT0_PT3_T1_NS0_13GridEvenShareISH_EET2_T4_E12temp_storage+12];
	add.s32 	%r680, %r679, %r751;
	ld.shared.u32 	%r681, [_ZZN3cub18CUB_300001_SM_10006detail6reduce18DeviceReduceKernelINS2_10policy_hubIijN4cuda3std3__44plusIiEEE10Policy1000EPijS9_iNS7_10__identityEEEvT0_PT3_T1_NS0_13GridEvenShareISH_EET2_T4_E12temp_storage+16];
	add.s32 	%r682, %r680, %r681;
	ld.shared.u32 	%r683, [_ZZN3cub18CUB_300001_SM_10006detail6reduce18DeviceReduceKernelINS2_10policy_hubIijN4cuda3std3__44plusIiEEE10Policy1000EPijS9_iNS7_10__identityEEEvT0_PT3_T1_NS0_13GridEvenShareISH_EET2_T4_E12temp_storage+20];
	add.s32 	%r684, %r682, %r683;
	ld.shared.u32 	%r685, [_ZZN3cub18CUB_300001_SM_10006detail6reduce18DeviceReduceKernelINS2_10policy_hubIijN4cuda3std3__44plusIiEEE10Policy1000EPijS9_iNS7_10__identityEEEvT0_PT3_T1_NS0_13GridEvenShareISH_EET2_T4_E12temp_storage+24];
	add.s32 	%r686, %r684, %r685;
	ld.shared.u32 	%r687, [_ZZN3cub18CUB_300001_SM_10006detail6reduce18DeviceReduceKernelINS2_10policy_hubIijN4cuda3std3__44plusIiEEE10Policy1000EPijS9_iNS7_10__identityEEEvT0_PT3_T1_NS0_13GridEvenShareISH_EET2_T4_E12temp_storage+28];
	add.s32 	%r688, %r686, %r687;
	ld.shared.u32 	%r689, [_ZZN3cub18CUB_300001_SM_10006detail6reduce18DeviceReduceKernelINS2_10policy_hubIijN4cuda3std3__44plusIiEEE10Policy1000EPijS9_iNS7_10__identityEEEvT0_PT3_T1_NS0_13GridEvenShareISH_EET2_T4_E12temp_storage+32];
	add.s32 	%r690, %r688, %r689;
	ld.shared.u32 	%r691, [_ZZN3cub18CUB_300001_SM_10006detail6reduce18DeviceReduceKernelINS2_10policy_hubIijN4cuda3std3__44plusIiEEE10Policy1000EPijS9_iNS7_10__identityEEEvT0_PT3_T1_NS0_13GridEvenShareISH_EET2_T4_E12temp_storage+36];
	add.s32 	%r751, %r690, %r691;
	bra.uni 	$L__BB18_71;
$L__BB18_16:
	// begin inline asm
	mov.u32 %r581, %laneid;
	// end inline asm
	and.b32  	%r607, %r7, 992;
	add.s32 	%r608, %r607, 32;
	setp.gt.u32 	%p72, %r608, %r6;
	not.b32 	%r609, %r607;
	add.s32 	%r610, %r6, %r609;
	selp.b32 	%r605, %r610, 31, %p72;
	mov.b32 	%r584, 1;
	mov.b32 	%r606, -1;
	// begin inline asm
	shfl.sync.down.b32 %r582, %r705, %r584, %r605, %r606;
	// end inline asm
	setp.lt.s32 	%p73, %r581, %r605;
	selp.b32 	%r611, %r582, 0, %p73;
	add.s32 	%r588, %r611, %r705;
	mov.b32 	%r589, 2;
	// begin inline asm
	shfl.sync.down.b32 %r587, %r588, %r589, %r605, %r606;
	// end inline asm
	add.s32 	%r612, %r581, 2;
	setp.gt.s32 	%p74, %r612, %r605;
	selp.b32 	%r613, 0, %r587, %p74;
	add.s32 	%r593, %r588, %r613;
	mov.b32 	%r594, 4;
	// begin inline asm
	shfl.sync.down.b32 %r592, %r593, %r594, %r605, %r606;
	// end inline asm
	add.s32 	%r614, %r581, 4;
	setp.gt.s32 	%p75, %r614, %r605;
	selp.b32 	%r615, 0, %r592, %p75;
	add.s32 	%r598, %r593, %r615;
	mov.b32 	%r599, 8;
	// begin inline asm
	shfl.sync.down.b32 %r597, %r598, %r599, %r605, %r606;
	// end inline asm
	add.s32 	%r616, %r581, 8;
	setp.gt.s32 	%p76, %r616, %r605;
	selp.b32 	%r617, 0, %r597, %p76;
	add.s32 	%r603, %r598, %r617;
	mov.b32 	%r604, 16;
	// begin inline asm
	shfl.sync.down.b32 %r602, %r603, %r604, %r605, %r606;
	// end inline asm
	add.s32 	%r618, %r581, 16;
	setp.gt.s32 	%p77, %r618, %r605;
	selp.b32 	%r619, 0, %r602, %p77;
	add.s32 	%r751, %r603, %r619;
	setp.ne.s32 	%p78, %r581, 0;
	@%p78 bra 	$L__BB18_18;
	shr.u32 	%r620, %r7, 3;
	and.b32  	%r621, %r620, 124;
	mov.u32 	%r622, _ZZN3cub18CUB_300001_SM_10006detail6reduce18DeviceReduceKernelINS2_10policy_hubIijN4cuda3std3__44plusIiEEE10Policy1000EPijS9_iNS7_10__identityEEEvT0_PT3_T1_NS0_13GridEvenShareISH_EET2_T4_E12temp_storage;
	add.s32 	%r623, %r622, %r621;
	st.shared.u32 	[%r623+8], %r751;
$L__BB18_18:
	bar.sync 	0;
	setp.ne.s32 	%p79, %r7, 0;
	@%p79 bra 	$L__BB18_71;
	setp.gt.u32 	%p80, %r6, 32;
	ld.shared.u32 	%r624, [_ZZN3cub18CUB_300001_SM_10006detail6reduce18DeviceReduceKernelINS2_10policy_hubIijN4cuda3std3__44plusIiEEE10Policy1000EPijS9_iNS7_10__identityEEEvT0_PT3_T1_NS0_13GridEvenShareISH_EET2_T4_E12temp_storage+12];
	selp.b32 	%r625, %r624, 0, %p80;
	add.s32 	%r626, %r625, %r751;
	setp.gt.u32 	%p81, %r6, 64;
	ld.shared.u32 	%r627, [_ZZN3cub18CUB_300001_SM_10006detail6reduce18DeviceReduceKernelINS2_10policy_hubIijN4cuda3std3__44plusIiEEE10Policy1000EPijS9_iNS7_10__identityEEEvT0_PT3_T1_NS0_13GridEvenShareISH_EET2_T4_E12temp_storage+16];
	selp.b32 	%r628, %r627, 0, %p81;
	add.s32 	%r629, %r626, %r628;
	setp.gt.u32 	%p82, %r6, 96;
	ld.shared.u32 	%r630, [_ZZN3cub18CUB_300001_SM_10006detail6reduce18DeviceReduceKernelINS2_10policy_hubIijN4cuda3std3__44plusIiEEE10Policy1000EPijS9_iNS7_10__identityEEEvT0_PT3_T1_NS0_13GridEvenShareISH_EET2_T4_E12temp_storage+20];
	selp.b32 	%r631, %r630, 0, %p82;
	add.s32 	%r632, %r629, %r631;
	setp.gt.u32 	%p83, %r6, 128;
	ld.shared.u32 	%r633, [_ZZN3cub18CUB_300001_SM_10006detail6reduce18DeviceReduceKernelINS2_10policy_hubIijN4cuda3std3__44plusIiEEE10Policy1000EPijS9_iNS7_10__identityEEEvT0_PT3_T1_NS0_13GridEvenShareISH_EET2_T4_E12temp_storage+24];
	selp.b32 	%r634, %r633, 0, %p83;
	add.s32 	%r635, %r632, %r634;
	setp.gt.u32 	%p84, %r6, 160;
	ld.shared.u32 	%r636, [_ZZN3cub18CUB_300001_SM_10006detail6reduce18DeviceReduceKernelINS2_10policy_hubIijN4cuda3std3__44plusIiEEE10Policy1000EPijS9_iNS7_10__identityEEEvT0_PT3_T1_NS0_13GridEvenShareISH_EET2_T4_E12temp_storage+28];
	selp.b32 	%r637, %r636, 0, %p84;
	add.s32 	%r638, %r635, %r637;
	setp.gt.u32 	%p85, %r6, 192;
	ld.shared.u32 	%r639, [_ZZN3cub18CUB_300001_SM_10006detail6reduce18DeviceReduceKernelINS2_10policy_hubIijN4cuda3std3__44plusIiEEE10Policy1000EPijS9_iNS7_10__identityEEEvT0_PT3_T1_NS0_13GridEvenShareISH_EET2_T4_E12temp_storage+32];
	selp.b32 	%r640, %r639, 0, %p85;
	add.s32 	%r641, %r638, %r640;
	setp.gt.u32 	%p86, %r6, 224;
	ld.shared.u32 	%r642, [_ZZN3cub18CUB_300001_SM_10006detail6reduce18DeviceReduceKernelINS2_10policy_hubIijN4cuda3std3__44plusIiEEE10Policy1000EPijS9_iNS7_10__identityEEEvT0_PT3_T1_NS0_13GridEvenShareISH_EET2_T4_E12temp_storage+36];
	selp.b32 	%r643, %r642, 0, %p86;
	add.s32 	%r751, %r641, %r643;
	bra.uni 	$L__BB18_71;
$L__BB18_20:
	mov.u32 	%r39, %tid.x;
	shl.b32 	%r40, %r39, 2;
	add.s32 	%r424, %r5, %r40;
	mul.wide.u32 	%rd72, %r424, 4;
	add.s64 	%rd62, %rd1, %rd72;
	// begin inline asm
	ld.global.nc.v2.u64 {%rd60, %rd61}, [%rd62];
	// end inline asm
	mov.b64 	{%r425, %r426}, %rd61;
	mov.b64 	{%r427, %r428}, %rd60;
	add.s64 	%rd65, %rd62, 4096;
	// begin inline asm
	ld.global.nc.v2.u64 {%rd63, %rd64}, [%rd65];
	// end inline asm
	mov.b64 	{%r429, %r430}, %rd64;
	mov.b64 	{%r431, %r432}, %rd63;
	add.s64 	%rd68, %rd62, 8192;
	// begin inline asm
	ld.global.nc.v2.u64 {%rd66, %rd67}, [%rd68];
	// end inline asm
	mov.b64 	{%r433, %r434}, %rd67;
	mov.b64 	{%r435, %r436}, %rd66;
	add.s64 	%rd71, %rd62, 12288;
	// begin inline asm
	ld.global.nc.v2.u64 {%rd69, %rd70}, [%rd71];
	// end inline asm
	mov.b64 	{%r437, %r438}, %rd70;
	mov.b64 	{%r439, %r440}, %rd69;
	add.s32 	%r441, %r428, %r427;
	add.s32 	%r442, %r425, %r441;
	add.s32 	%r443, %r426, %r442;
	add.s32 	%r444, %r431, %r443;
	add.s32 	%r445, %r432, %r444;
	add.s32 	%r446, %r429, %r445;
	add.s32 	%r447, %r430, %r446;
	add.s32 	%r448, %r435, %r447;
	add.s32 	%r449, %r436, %r448;
	add.s32 	%r450, %r433, %r449;
	add.s32 	%r451, %r434, %r450;
	add.s32 	%r452, %r439, %r451;
	add.s32 	%r453, %r440, %r452;
	add.s32 	%r454, %r437, %r453;
	add.s32 	%r721, %r438, %r454;
	setp.lt.u32 	%p49, %r6, %r4;
	@%p49 bra 	$L__BB18_32;
	add.s32 	%r42, %r4, %r5;
	add.s32 	%r707, %r42, 256;
	add.s32 	%r706, %r42, %r39;
	mov.b32 	%r708, 0;
$L__BB18_22:
	add.s32 	%r5, %r5, %r4;
	add.s32 	%r456, %r1, -4096;
	setp.gt.u32 	%p50, %r5, %r456;
	@%p50 bra 	$L__BB18_24;
	add.s32 	%r457, %r5, %r40;
	mul.wide.u32 	%rd85, %r457, 4;
	add.s64 	%rd75, %rd1, %rd85;
	// begin inline asm
	ld.global.nc.v2.u64 {%rd73, %rd74}, [%rd75];
	// end inline asm
	mov.b64 	{%r458, %r459}, %rd74;
	mov.b64 	{%r460, %r461}, %rd73;
	add.s64 	%rd78, %rd75, 4096;
	// begin inline asm
	ld.global.nc.v2.u64 {%rd76, %rd77}, [%rd78];
	// end inline asm
	mov.b64 	{%r462, %r463}, %rd77;
	mov.b64 	{%r464, %r465}, %rd76;
	add.s64 	%rd81, %rd75, 8192;
	// begin inline asm
	ld.global.nc.v2.u64 {%rd79, %rd80}, [%rd81];
	// end inline asm
	mov.b64 	{%r466, %r467}, %rd80;
	mov.b64 	{%r468, %r469}, %rd79;
	add.s64 	%rd84, %rd75, 12288;
	// begin inline asm
	ld.global.nc.v2.u64 {%rd82, %rd83}, [%rd84];
	// end inline asm
	mov.b64 	{%r470, %r471}, %rd83;
	mov.b64 	{%r472, %r473}, %rd82;
	add.s32 	%r474, %r460, %r721;
	add.s32 	%r475, %r461, %r474;
	add.s32 	%r476, %r458, %r475;
	add.s32 	%r477, %r459, %r476;
	add.s32 	%r478, %r464, %r477;
	add.s32 	%r479, %r465, %r478;
	add.s32 	%r480, %r462, %r479;
	add.s32 	%r481, %r463, %r480;
	add.s32 	%r482, %r468, %r481;
	add.s32 	%r483, %r469, %r482;
	add.s32 	%r484, %r466, %r483;
	add.s32 	%r485, %r467, %r484;
	add.s32 	%r486, %r472, %r485;
	add.s32 	%r487, %r473, %r486;
	add.s32 	%r488, %r470, %r487;
	add.s32 	%r721, %r471, %r488;
	sub.s32 	%r489, %r1, %r5;
	setp.lt.u32 	%p51, %r489, %r4;
	add.s32 	%r708, %r708, 1;
	add.s32 	%r707, %r707, %r4;
	add.s32 	%r706, %r706, %r4;
	@%p51 bra 	$L__BB18_32;
	bra.uni 	$L__BB18_22;
$L__BB18_24:
	setp.le.u32 	%p52, %r1, %r5;
	@%p52 bra 	$L__BB18_32;
	sub.s32 	%r55, %r1, %r5;
	setp.ge.s32 	%p53, %r39, %r55;
	@%p53 bra 	$L__BB18_32;
	not.b32 	%r491, %r39;
	add.s32 	%r492, %r1, %r491;
	sub.s32 	%r493, %r492, %r42;
	mul.lo.s32 	%r494, %r2, %r708;
	shl.b32 	%r495, %r494, 12;
	sub.s32 	%r56, %r493, %r495;
	shr.u32 	%r496, %r492, 8;
	add.s32 	%r57, %r496, 1;
	and.b32  	%r497, %r492, 768;
	setp.eq.s32 	%p54, %r497, 768;
	mov.u32 	%r715, %r39;
	@%p54 bra 	$L__BB18_29;
	and.b32  	%r498, %r57, 3;
	neg.s32 	%r711, %r498;
	mov.u32 	%r715, %r39;
$L__BB18_28:
	.pragma "nounroll";
	mul.wide.u32 	%rd87, %r706, 4;
	add.s64 	%rd86, %rd1, %rd87;
	// begin inline asm
	ld.global.nc.u32 %r499, [%rd86];
	// end inline asm
	add.s32 	%r721, %r499, %r721;
	add.s32 	%r715, %r715, 256;
	add.s32 	%r706, %r706, 256;
	add.s32 	%r711, %r711, 1;
	setp.ne.s32 	%p55, %r711, 0;
	@%p55 bra 	$L__BB18_28;
$L__BB18_29:
	setp.lt.u32 	%p56, %r56, 768;
	@%p56 bra 	$L__BB18_32;
	add.s32 	%r719, %r715, 512;
	add.s32 	%r718, %r715, %r707;
$L__BB18_31:
	add.s32 	%r504, %r718, -256;
	mul.wide.u32 	%rd92, %r504, 4;
	add.s64 	%rd88, %rd1, %rd92;
	// begin inline asm
	ld.global.nc.u32 %r500, [%rd88];
	// end inline asm
	add.s32 	%r505, %r500, %r721;
	mul.wide.u32 	%rd93, %r718, 4;
	add.s64 	%rd89, %rd1, %rd93;
	// begin inline asm
	ld.global.nc.u32 %r501, [%rd89];
	// end inline asm
	add.s32 	%r506, %r501, %r505;
	add.s32 	%r507, %r718, 256;
	mul.wide.u32 	%rd94, %r507, 4;
	add.s64 	%rd90, %rd1, %rd94;
	// begin inline asm
	ld.global.nc.u32 %r502, [%rd90];
	// end inline asm
	add.s32 	%r508, %r502, %r506;
	add.s32 	%r509, %r718, 512;
	mul.wide.u32 	%rd95, %r509, 4;
	add.s64 	%rd91, %rd1, %rd95;
	// begin inline asm
	ld.global.nc.u32 %r503, [%rd91];
	// end inline asm
	add.s32 	%r721, %r503, %r508;
	add.s32 	%r76, %r719, 1024;
	add.s32 	%r510, %r719, 512;
	add.s32 	%r718, %r718, 1024;
	setp.lt.s32 	%p57, %r510, %r55;
	mov.u32 	%r719, %r76;
	@%p57 bra 	$L__BB18_31;
$L__BB18_32:
	// begin inline asm
	mov.u32 %r511, %laneid;
	// end inline asm
	mov.b32 	%r514, 1;
	mov.b32 	%r535, 31;
	mov.b32 	%r536, -1;
	// begin inline asm
	shfl.sync.down.b32 %r512, %r721, %r514, %r535, %r536;
	// end inline asm
	setp.gt.s32 	%p58, %r511, 30;
	selp.b32 	%r537, 0, %r512, %p58;
	add.s32 	%r518, %r537, %r721;
	mov.b32 	%r519, 2;
	// begin inline asm
	shfl.sync.down.b32 %r517, %r518, %r519, %r535, %r536;
	// end inline asm
	setp.gt.s32 	%p59, %r511, 29;
	selp.b32 	%r538, 0, %r517, %p59;
	add.s32 	%r523, %r518, %r538;
	mov.b32 	%r524, 4;
	// begin inline asm
	shfl.sync.down.b32 %r522, %r523, %r524, %r535, %r536;
	// end inline asm
	setp.gt.s32 	%p60, %r511, 27;
	selp.b32 	%r539, 0, %r522, %p60;
	add.s32 	%r528, %r523, %r539;
	mov.b32 	%r529, 8;
	// begin inline asm
	shfl.sync.down.b32 %r527, %r528, %r529, %r535, %r536;
	// end inline asm
	setp.gt.s32 	%p61, %r511, 23;
	selp.b32 	%r540, 0, %r527, %p61;
	add.s32 	%r533, %r528, %r540;
	mov.b32 	%r534, 16;
	// begin inline asm
	shfl.sync.down.b32 %r532, %r533, %r534, %r535, %r536;
	// end inline asm
	setp.gt.s32 	%p62, %r511, 15;
	selp.b32 	%r541, 0, %r532, %p62;
	add.s32 	%r751, %r533, %r541;
	setp.ne.s32 	%p63, %r511, 0;
	@%p63 bra 	$L__BB18_34;
	shr.u32 	%r542, %r39, 3;
	and.b32  	%r543, %r542, 124;
	mov.u32 	%r544, _ZZN3cub18CUB_300001_SM_10006detail6reduce18DeviceReduceKernelINS2_10policy_hubIijN4cuda3std3__44plusIiEEE10Policy1000EPijS9_iNS7_10__identityEEEvT0_PT3_T1_NS0_13GridEvenShareISH_EET2_T4_E12temp_storage;
	add.s32 	%r545, %r544, %r543;
	st.shared.u32 	[%r545+8], %r751;
$L__BB18_34:
	bar.sync 	0;
	setp.ne.s32 	%p64, %r39, 0;
	@%p64 bra 	$L__BB18_71;
	ld.shared.u32 	%r546, [_ZZN3cub18CUB_300001_SM_10006detail6reduce18DeviceReduceKernelINS2_10policy_hubIijN4cuda3std3__44plusIiEEE10Policy1000EPijS9_iNS7_10__identityEEEvT0_PT3_T1_NS0_13GridEvenShareISH_EET2_T4_E12temp_storage+12];
	add.s32 	%r547, %r546, %r751;
	ld.shared.u32 	%r548, [_ZZN3cub18CUB_300001_SM_10006detail6reduce18DeviceReduceKernelINS2_10policy_hubIijN4cuda3std3__44plusIiEEE10Policy1000EPijS9_iNS7_10__identityEEEvT0_PT3_T1_NS0_13GridEvenShareISH_EET2_T4_E12temp_storage+16];
	add.s32 	%r549, %r547, %r548;
	ld.shared.u32 	%r550, [_ZZN3cub18CUB_300001_SM_10006detail6reduce18DeviceReduceKernelINS2_10policy_hubIijN4cuda3std3__44plusIiEEE10Policy1000EPijS9_iNS7_10__identityEEEvT0_PT3_T1_NS0_13GridEvenShareISH_EET2_T4_E12temp_storage+20];
	add.s32 	%r551, %r549, %r550;
	ld.shared.u32 	%r552, [_ZZN3cub18CUB_300001_SM_10006detail6reduce18DeviceReduceKernelINS2_10policy_hubIijN4cuda3std3__44plusIiEEE10Policy1000EPijS9_iNS7_10__identityEEEvT0_PT3_T1_NS0_13GridEvenShareISH_EET2_T4_E12temp_storage+24];
	add.s32 	%r553, %r551, %r552;
	ld.shared.u32 	%r554, [_ZZN3cub18CUB_300001_SM_10006detail6reduce18DeviceReduceKernelINS2_10policy_hubIijN4cuda3std3__44plusIiEEE10Policy1000EPijS9_iNS7_10__identityEEEvT0_PT3_T1_NS0_13GridEvenShareISH_EET2_T4_E12temp_storage+28];
	add.s32 	%r555, %r553, %r554;
	ld.shared.u32 	%r556, [_ZZN3cub18CUB_300001_SM_10006detail6reduce18DeviceReduceKernelINS2_10policy_hubIijN4cuda3std3__44plusIiEEE10Policy1000EPijS9_iNS7_10__identityEEEvT0_PT3_T1_NS0_13GridEvenShareISH_EET2_T4_E12temp_storage+32];
	add.s32 	%r557, %r555, %r556;
	ld.shared.u32 	%r558, [_ZZN3cub18CUB_300001_SM_10006detail6reduce18DeviceReduceKernelINS2_10policy_hubIijN4cuda3std3__44plusIiEEE10Policy1000EPijS9_iNS7_10__identityEEEvT0_PT3_T1_NS0_13GridEvenShareISH_EET2_T4_E12temp_storage+36];
	add.s32 	%r751, %r557, %r558;
	bra.uni 	$L__BB18_71;
$L__BB18_36:
	sub.s32 	%r81, %r1, %r5;
	setp.gt.u32 	%p2, %r81, 4095;
	@%p2 bra 	$L__BB18_55;
	mov.u32 	%r82, %tid.x;
	setp.ge.u32 	%p19, %r82, %r81;
	mov.b32 	%r734, 0;
	mov.u32 	%r728, %r82;
	@%p19 bra 	$L__BB18_39;
	add.s32 	%r293, %r5, %r82;
	mul.wide.u32 	%rd49, %r293, 4;
	add.s64 	%rd48, %rd1, %rd49;
	// begin inline asm
	ld.global.nc.u32 %r734, [%rd48];
	// end inline asm
	add.s32 	%r728, %r82, 256;
$L__BB18_39:
	setp.ge.u32 	%p20, %r728, %r81;
	@%p20 bra 	$L__BB18_46;
	not.b32 	%r295, %r728;
	add.s32 	%r87, %r1, %r295;
	and.b32  	%r296, %r87, 768;
	setp.eq.s32 	%p21, %r296, 768;
	@%p21 bra 	$L__BB18_43;
	add.s32 	%r725, %r728, %r5;
	shr.u32 	%r297, %r87, 8;
	add.s32 	%r298, %r297, 1;
	and.b32  	%r299, %r298, 3;
	neg.s32 	%r724, %r299;
$L__BB18_42:
	.pragma "nounroll";
	mul.wide.u32 	%rd51, %r725, 4;
	add.s64 	%rd50, %rd1, %rd51;
	// begin inline asm
	ld.global.nc.u32 %r300, [%rd50];
	// end inline asm
	add.s32 	%r734, %r300, %r734;
	add.s32 	%r728, %r728, 256;
	add.s32 	%r725, %r725, 256;
	add.s32 	%r724, %r724, 1;
	setp.ne.s32 	%p22, %r724, 0;
	@%p22 bra 	$L__BB18_42;
$L__BB18_43:
	sub.s32 	%r301, %r87, %r5;
	setp.lt.u32 	%p23, %r301, 768;
	@%p23 bra 	$L__BB18_46;
	add.s32 	%r732, %r728, 512;
	add.s32 	%r731, %r728, %r5;
$L__BB18_45:
	mul.wide.u32 	%rd56, %r731, 4;
	add.s64 	%rd52, %rd1, %rd56;
	// begin inline asm
	ld.global.nc.u32 %r302, [%rd52];
	// end inline asm
	add.s32 	%r306, %r302, %r734;
	add.s32 	%r307, %r731, 256;
	mul.wide.u32 	%rd57, %r307, 4;
	add.s64 	%rd53, %rd1, %rd57;
	// begin inline asm
	ld.global.nc.u32 %r303, [%rd53];
	// end inline asm
	add.s32 	%r308, %r303, %r306;
	add.s32 	%r309, %r731, 512;
	mul.wide.u32 	%rd58, %r309, 4;
	add.s64 	%rd54, %rd1, %rd58;
	// begin inline asm
	ld.global.nc.u32 %r304, [%rd54];
	// end inline asm
	add.s32 	%r310, %r304, %r308;
	add.s32 	%r311, %r731, 768;
	mul.wide.u32 	%rd59, %r311, 4;
	add.s64 	%rd55, %rd1, %rd59;
	// begin inline asm
	ld.global.nc.u32 %r305, [%rd55];
	// end inline asm
	add.s32 	%r734, %r305, %r310;
	add.s32 	%r107, %r732, 1024;
	add.s32 	%r312, %r732, 512;
	add.s32 	%r731, %r731, 1024;
	setp.lt.s32 	%p24, %r312, %r81;
	mov.u32 	%r732, %r107;
	@%p24 bra 	$L__BB18_45;
$L__BB18_46:
	setp.lt.u32 	%p25, %r81, 256;
	@%p25 bra 	$L__BB18_51;
	// begin inline asm
	mov.u32 %r376, %laneid;
	// end inline asm
	mov.b32 	%r379, 1;
	mov.b32 	%r400, 31;
	mov.b32 	%r401, -1;
	// begin inline asm
	shfl.sync.down.b32 %r377, %r734, %r379, %r400, %r401;
	// end inline asm
	setp.gt.s32 	%p41, %r376, 30;
	selp.b32 	%r402, 0, %r377, %p41;
	add.s32 	%r383, %r402, %r734;
	mov.b32 	%r384, 2;
	// begin inline asm
	shfl.sync.down.b32 %r382, %r383, %r384, %r400, %r401;
	// end inline asm
	setp.gt.s32 	%p42, %r376, 29;
	selp.b32 	%r403, 0, %r382, %p42;
	add.s32 	%r388, %r383, %r403;
	mov.b32 	%r389, 4;
	// begin inline asm
	shfl.sync.down.b32 %r387, %r388, %r389, %r400, %r401;
	// end inline asm
	setp.gt.s32 	%p43, %r376, 27;
	selp.b32 	%r404, 0, %r387, %p43;
	add.s32 	%r393, %r388, %r404;
	mov.b32 	%r394, 8;
	// begin inline asm
	shfl.sync.down.b32 %r392, %r393, %r394, %r400, %r401;
	// end inline asm
	setp.gt.s32 	%p44, %r376, 23;
	selp.b32 	%r405, 0, %r392, %p44;
	add.s32 	%r398, %r393, %r405;
	mov.b32 	%r399, 16;
	// begin inline asm
	shfl.sync.down.b32 %r397, %r398, %r399, %r400, %r401;
	// end inline asm
	setp.gt.s32 	%p45, %r376, 15;
	selp.b32 	%r406, 0, %r397, %p45;
	add.s32 	%r751, %r398, %r406;
	setp.ne.s32 	%p46, %r376, 0;
	@%p46 bra 	$L__BB18_49;
	shr.u32 	%r407, %r82, 3;
	and.b32  	%r408, %r407, 124;
	mov.u32 	%r409, _ZZN3cub18CUB_300001_SM_10006detail6reduce18DeviceReduceKernelINS2_10policy_hubIijN4cuda3std3__44plusIiEEE10Policy1000EPijS9_iNS7_10__identityEEEvT0_PT3_T1_NS0_13GridEvenShareISH_EET2_T4_E12temp_storage;
	add.s32 	%r410, %r409, %r408;
	st.shared.u32 	[%r410+8], %r751;
$L__BB18_49:
	bar.sync 	0;
	setp.ne.s32 	%p47, %r82, 0;
	@%p47 bra 	$L__BB18_71;
	ld.shared.u32 	%r411, [_ZZN3cub18CUB_300001_SM_10006detail6reduce18DeviceReduceKernelINS2_10policy_hubIijN4cuda3std3__44plusIiEEE10Policy1000EPijS9_iNS7_10__identityEEEvT0_PT3_T1_NS0_13GridEvenShareISH_EET2_T4_E12temp_storage+12];
	add.s32 	%r412, %r411, %r751;
	ld.shared.u32 	%r413, [_ZZN3cub18CUB_300001_SM_10006detail6reduce18DeviceReduceKernelINS2_10policy_hubIijN4cuda3std3__44plusIiEEE10Policy1000EPijS9_iNS7_10__identityEEEvT0_PT3_T1_NS0_13GridEvenShareISH_EET2_T4_E12temp_storage+16];
	add.s32 	%r414, %r412, %r413;
	ld.shared.u32 	%r415, [_ZZN3cub18CUB_300001_SM_10006detail6reduce18DeviceReduceKernelINS2_10policy_hubIijN4cuda3std3__44plusIiEEE10Policy1000EPijS9_iNS7_10__identityEEEvT0_PT3_T1_NS0_13GridEvenShareISH_EET2_T4_E12temp_storage+20];
	add.s32 	%r416, %r414, %r415;
	ld.shared.u32 	%r417, [_ZZN3cub18CUB_300001_SM_10006detail6reduce18DeviceReduceKernelINS2_10policy_hubIijN4cuda3std3__44plusIiEEE10Policy1000EPijS9_iNS7_10__identityEEEvT0_PT3_T1_NS0_13GridEvenShareISH_EET2_T4_E12temp_storage+24];
	add.s32 	%r418, %r416, %r417;
	ld.shared.u32 	%r419, [_ZZN3cub18CUB_300001_SM_10006detail6reduce18DeviceReduceKernelINS2_10policy_hubIijN4cuda3std3__44plusIiEEE10Policy1000EPijS9_iNS7_10__identityEEEvT0_PT3_T1_NS0_13GridEvenShareISH_EET2_T4_E12temp_storage+28];
	add.s32 	%r420, %r418, %r419;
	ld.shared.u32 	%r421, [_ZZN3cub18CUB_300001_SM_10006detail6reduce18DeviceReduceKernelINS2_10policy_hubIijN4cuda3std3__44plusIiEEE10Policy1000EPijS9_iNS7_10__identityEEEvT0_PT3_T1_NS0_13GridEvenShareISH_EET2_T4_E12temp_storage+32];
	add.s32 	%r422, %r420, %r421;
	ld.shared.u32 	%r423, [_ZZN3cub18CUB_300001_SM_10006detail6reduce18DeviceReduceKernelINS2_10policy_hubIijN4cuda3std3__44plusIiEEE10Policy1000EPijS9_iNS7_10__identityEEEvT0_PT3_T1_NS0_13GridEvenShareISH_EET2_T4_E12temp_storage+36];
	add.s32 	%r751, %r422, %r423;
	bra.uni 	$L__BB18_71;
$L__BB18_51:
	// begin inline asm
	mov.u32 %r313, %laneid;
	// end inline asm
	and.b32  	%r339, %r82, 992;
	add.s32 	%r340, %r339, 32;
	setp.gt.u32 	%p26, %r340, %r81;
	not.b32 	%r341, %r339;
	add.s32 	%r342, %r81, %r341;
	selp.b32 	%r337, %r342, 31, %p26;
	mov.b32 	%r316, 1;
	mov.b32 	%r338, -1;
	// begin inline asm
	shfl.sync.down.b32 %r314, %r734, %r316, %r337, %r338;
	// end inline asm
	setp.lt.s32 	%p27, %r313, %r337;
	selp.b32 	%r343, %r314, 0, %p27;
	add.s32 	%r320, %r343, %r734;
	mov.b32 	%r321, 2;
	// begin inline asm
	shfl.sync.down.b32 %r319, %r320, %r321, %r337, %r338;
	// end inline asm
	add.s32 	%r344, %r313, 2;
	setp.gt.s32 	%p28, %r344, %r337;
	selp.b32 	%r345, 0, %r319, %p28;
	add.s32 	%r325, %r320, %r345;
	mov.b32 	%r326, 4;
	// begin inline asm
	shfl.sync.down.b32 %r324, %r325, %r326, %r337, %r338;
	// end inline asm
	add.s32 	%r346, %r313, 4;
	setp.gt.s32 	%p29, %r346, %r337;
	selp.b32 	%r347, 0, %r324, %p29;
	add.s32 	%r330, %r325, %r347;
	mov.b32 	%r331, 8;
	// begin inline asm
	shfl.sync.down.b32 %r329, %r330, %r331, %r337, %r338;
	// end inline asm
	add.s32 	%r348, %r313, 8;
	setp.gt.s32 	%p30, %r348, %r337;
	selp.b32 	%r349, 0, %r329, %p30;
	add.s32 	%r335, %r330, %r349;
	mov.b32 	%r336, 16;
	// begin inline asm
	shfl.sync.down.b32 %r334, %r335, %r336, %r337, %r338;
	// end inline asm
	add.s32 	%r350, %r313, 16;
	setp.gt.s32 	%p31, %r350, %r337;
	selp.b32 	%r351, 0, %r334, %p31;
	add.s32 	%r751, %r335, %r351;
	setp.ne.s32 	%p32, %r313, 0;
	@%p32 bra 	$L__BB18_53;
	shr.u32 	%r352, %r82, 3;
	and.b32  	%r353, %r352, 124;
	mov.u32 	%r354, _ZZN3cub18CUB_300001_SM_10006detail6reduce18DeviceReduceKernelINS2_10policy_hubIijN4cuda3std3__44plusIiEEE10Policy1000EPijS9_iNS7_10__identityEEEvT0_PT3_T1_NS0_13GridEvenShareISH_EET2_T4_E12temp_storage;
	add.s32 	%r355, %r354, %r353;
	st.shared.u32 	[%r355+8], %r751;
$L__BB18_53:
	bar.sync 	0;
	setp.ne.s32 	%p33, %r82, 0;
	@%p33 bra 	$L__BB18_71;
	setp.gt.u32 	%p34, %r81, 32;
	ld.shared.u32 	%r356, [_ZZN3cub18CUB_300001_SM_10006detail6reduce18DeviceReduceKernelINS2_10policy_hubIijN4cuda3std3__44plusIiEEE10Policy1000EPijS9_iNS7_10__identityEEEvT0_PT3_T1_NS0_13GridEvenShareISH_EET2_T4_E12temp_storage+12];
	selp.b32 	%r357, %r356, 0, %p34;
	add.s32 	%r358, %r357, %r751;
	setp.gt.u32 	%p35, %r81, 64;
	ld.shared.u32 	%r359, [_ZZN3cub18CUB_300001_SM_10006detail6reduce18DeviceReduceKernelINS2_10policy_hubIijN4cuda3std3__44plusIiEEE10Policy1000EPijS9_iNS7_10__identityEEEvT0_PT3_T1_NS0_13GridEvenShareISH_EET2_T4_E12temp_storage+16];
	selp.b32 	%r360, %r359, 0, %p35;
	add.s32 	%r361, %r358, %r360;
	setp.gt.u32 	%p36, %r81, 96;
	ld.shared.u32 	%r362, [_ZZN3cub18CUB_300001_SM_10006detail6reduce18DeviceReduceKernelINS2_10policy_hubIijN4cuda3std3__44plusIiEEE10Policy1000EPijS9_iNS7_10__identityEEEvT0_PT3_T1_NS0_13GridEvenShareISH_EET2_T4_E12temp_storage+20];
	selp.b32 	%r363, %r362, 0, %p36;
	add.s32 	%r364, %r361, %r363;
	setp.gt.u32 	%p37, %r81, 128;
	ld.shared.u32 	%r365, [_ZZN3cub18CUB_300001_SM_10006detail6reduce18DeviceReduceKernelINS2_10policy_hubIijN4cuda3std3__44plusIiEEE10Policy1000EPijS9_iNS7_10__identityEEEvT0_PT3_T1_NS0_13GridEvenShareISH_EET2_T4_E12temp_storage+24];
	selp.b32 	%r366, %r365, 0, %p37;
	add.s32 	%r367, %r364, %r366;
	setp.gt.u32 	%p38, %r81, 160;
	ld.shared.u32 	%r368, [_ZZN3cub18CUB_300001_SM_10006detail6reduce18DeviceReduceKernelINS2_10policy_hubIijN4cuda3std3__44plusIiEEE10Policy1000EPijS9_iNS7_10__identityEEEvT0_PT3_T1_NS0_13GridEvenShareISH_EET2_T4_E12temp_storage+28];
	selp.b32 	%r369, %r368, 0, %p38;
	add.s32 	%r370, %r367, %r369;
	setp.gt.u32 	%p39, %r81, 192;
	ld.shared.u32 	%r371, [_ZZN3cub18CUB_300001_SM_10006detail6reduce18DeviceReduceKernelINS2_10policy_hubIijN4cuda3std3__44plusIiEEE10Policy1000EPijS9_iNS7_10__identityEEEvT0_PT3_T1_NS0_13GridEvenShareISH_EET2_T4_E12temp_storage+32];
	selp.b32 	%r372, %r371, 0, %p39;
	add.s32 	%r373, %r370, %r372;
	setp.gt.u32 	%p40, %r81, 224;
	ld.shared.u32 	%r374, [_ZZN3cub18CUB_300001_SM_10006detail6reduce18DeviceReduceKernelINS2_10policy_hubIijN4cuda3std3__44plusIiEEE10Policy1000EPijS9_iNS7_10__identityEEEvT0_PT3_T1_NS0_13GridEvenShareISH_EET2_T4_E12temp_storage+36];
	selp.b32 	%r375, %r374, 0, %p40;
	add.s32 	%r751, %r373, %r375;
	bra.uni 	$L__BB18_71;
$L__BB18_55:
	mov.u32 	%r114, %tid.x;
	add.s32 	%r172, %r114, %r5;
	mul.wide.u32 	%rd20, %r172, 4;
	add.s64 	%rd4, %rd1, %rd20;
	// begin inline asm
	ld.global.nc.u32 %r156, [%rd4];
	// end inline asm
	add.s64 	%rd5, %rd4, 1024;
	// begin inline asm
	ld.global.nc.u32 %r157, [%rd5];
	// end inline asm
	add.s64 	%rd6, %rd4, 2048;
	// begin inline asm
	ld.global.nc.u32 %r158, [%rd6];
	// end inline asm
	add.s64 	%rd7, %rd4, 3072;
	// begin inline asm
	ld.global.nc.u32 %r159, [%rd7];
	// end inline asm
	add.s64 	%rd8, %rd4, 4096;
	// begin inline asm
	ld.global.nc.u32 %r160, [%rd8];
	// end inline asm
	add.s64 	%rd9, %rd4, 5120;
	// begin inline asm
	ld.global.nc.u32 %r161, [%rd9];
	// end inline asm
	add.s64 	%rd10, %rd4, 6144;
	// begin inline asm
	ld.global.nc.u32 %r162, [%rd10];
	// end inline asm
	add.s64 	%rd11, %rd4, 7168;
	// begin inline asm
	ld.global.nc.u32 %r163, [%rd11];
	// end inline asm
	add.s64 	%rd12, %rd4, 8192;
	// begin inline asm
	ld.global.nc.u32 %r164, [%rd12];
	// end inline asm
	add.s64 	%rd13, %rd4, 9216;
	// begin inline asm
	ld.global.nc.u32 %r165, [%rd13];
	// end inline asm
	add.s64 	%rd14, %rd4, 10240;
	// begin inline asm
	ld.global.nc.u32 %r166, [%rd14];
	// end inline asm
	add.s64 	%rd15, %rd4, 11264;
	// begin inline asm
	ld.global.nc.u32 %r167, [%rd15];
	// end inline asm
	add.s64 	%rd16, %rd4, 12288;
	// begin inline asm
	ld.global.nc.u32 %r168, [%rd16];
	// end inline asm
	add.s64 	%rd17, %rd4, 13312;
	// begin inline asm
	ld.global.nc.u32 %r169, [%rd17];
	// end inline asm
	add.s64 	%rd18, %rd4, 14336;
	// begin inline asm
	ld.global.nc.u32 %r170, [%rd18];
	// end inline asm
	add.s64 	%rd19, %rd4, 15360;
	// begin inline asm
	ld.global.nc.u32 %r171, [%rd19];
	// end inline asm
	add.s32 	%r173, %r157, %r156;
	add.s32 	%r174, %r158, %r173;
	add.s32 	%r175, %r159, %r174;
	add.s32 	%r176, %r160, %r175;
	add.s32 	%r177, %r161, %r176;
	add.s32 	%r178, %r162, %r177;
	add.s32 	%r179, %r163, %r178;
	add.s32 	%r180, %r164, %r179;
	add.s32 	%r181, %r165, %r180;
	add.s32 	%r182, %r166, %r181;
	add.s32 	%r183, %r167, %r182;
	add.s32 	%r184, %r168, %r183;
	add.s32 	%r185, %r169, %r184;
	add.s32 	%r186, %r170, %r185;
	add.s32 	%r750, %r171, %r186;
	setp.lt.u32 	%p3, %r81, %r4;
	@%p3 bra 	$L__BB18_67;
	add.s32 	%r116, %r4, %r5;
	add.s32 	%r736, %r116, 256;
	add.s32 	%r735, %r116, %r114;
	mov.b32 	%r737, 0;
$L__BB18_57:
	add.s32 	%r5, %r5, %r4;
	add.s32 	%r188, %r1, -4096;
	setp.gt.u32 	%p4, %r5, %r188;
	@%p4 bra 	$L__BB18_59;
	add.s32 	%r205, %r114, %r5;
	mul.wide.u32 	%rd37, %r205, 4;
	add.s64 	%rd21, %rd1, %rd37;
	// begin inline asm
	ld.global.nc.u32 %r189, [%rd21];
	// end inline asm
	add.s64 	%rd22, %rd21, 1024;
	// begin inline asm
	ld.global.nc.u32 %r190, [%rd22];
	// end inline asm
	add.s64 	%rd23, %rd21, 2048;
	// begin inline asm
	ld.global.nc.u32 %r191, [%rd23];
	// end inline asm
	add.s64 	%rd24, %rd21, 3072;
	// begin inline asm
	ld.global.nc.u32 %r192, [%rd24];
	// end inline asm
	add.s64 	%rd25, %rd21, 4096;
	// begin inline asm
	ld.global.nc.u32 %r193, [%rd25];
	// end inline asm
	add.s64 	%rd26, %rd21, 5120;
	// begin inline asm
	ld.global.nc.u32 %r194, [%rd26];
	// end inline asm
	add.s64 	%rd27, %rd21, 6144;
	// begin inline asm
	ld.global.nc.u32 %r195, [%rd27];
	// end inline asm
	add.s64 	%rd28, %rd21, 7168;
	// begin inline asm
	ld.global.nc.u32 %r196, [%rd28];
	// end inline asm
	add.s64 	%rd29, %rd21, 8192;
	// begin inline asm
	ld.global.nc.u32 %r197, [%rd29];
	// end inline asm
	add.s64 	%rd30, %rd21, 9216;
	// begin inline asm
	ld.global.nc.u32 %r198, [%rd30];
	// end inline asm
	add.s64 	%rd31, %rd21, 10240;
	// begin inline asm
	ld.global.nc.u32 %r199, [%rd31];
	// end inline asm
	add.s64 	%rd32, %rd21, 11264;
	// begin inline asm
	ld.global.nc.u32 %r200, [%rd32];
	// end inline asm
	add.s64 	%rd33, %rd21, 12288;
	// begin inline asm
	ld.global.nc.u32 %r201, [%rd33];
	// end inline asm
	add.s64 	%rd34, %rd21, 13312;
	// begin inline asm
	ld.global.nc.u32 %r202, [%rd34];
	// end inline asm
	add.s64 	%rd35, %rd21, 14336;
	// begin inline asm
	ld.global.nc.u32 %r203, [%rd35];
	// end inline asm
	add.s64 	%rd36, %rd21, 15360;
	// begin inline asm
	ld.global.nc.u32 %r204, [%rd36];
	// end inline asm
	add.s32 	%r206, %r189, %r750;
	add.s32 	%r207, %r190, %r206;
	add.s32 	%r208, %r191, %r207;
	add.s32 	%r209, %r192, %r208;
	add.s32 	%r210, %r193, %r209;
	add.s32 	%r211, %r194, %r210;
	add.s32 	%r212, %r195, %r211;
	add.s32 	%r213, %r196, %r212;
	add.s32 	%r214, %r197, %r213;
	add.s32 	%r215, %r198, %r214;
	add.s32 	%r216, %r199, %r215;
	add.s32 	%r217, %r200, %r216;
	add.s32 	%r218, %r201, %r217;
	add.s32 	%r219, %r202, %r218;
	add.s32 	%r220, %r203, %r219;
	add.s32 	%r750, %r204, %r220;
	sub.s32 	%r221, %r1, %r5;
	setp.lt.u32 	%p5, %r221, %r4;
	add.s32 	%r737, %r737, 1;
	add.s32 	%r736, %r736, %r4;
	add.s32 	%r735, %r735, %r4;
	@%p5 bra 	$L__BB18_67;
	bra.uni 	$L__BB18_57;
$L__BB18_59:
	setp.le.u32 	%p6, %r1, %r5;
	@%p6 bra 	$L__BB18_67;
	sub.s32 	%r129, %r1, %r5;
	setp.ge.s32 	%p7, %r114, %r129;
	@%p7 bra 	$L__BB18_67;
	not.b32 	%r223, %r114;
	add.s32 	%r224, %r1, %r223;
	sub.s32 	%r225, %r224, %r116;
	mul.lo.s32 	%r226, %r2, %r737;
	shl.b32 	%r227, %r226, 12;
	sub.s32 	%r130, %r225, %r227;
	shr.u32 	%r228, %r224, 8;
	add.s32 	%r131, %r228, 1;
	and.b32  	%r229, %r224, 768;
	setp.eq.s32 	%p8, %r229, 768;
	mov.u32 	%r744, %r114;
	@%p8 bra 	$L__BB18_64;
	and.b32  	%r230, %r131, 3;
	neg.s32 	%r740, %r230;
	mov.u32 	%r744, %r114;
$L__BB18_63:
	.pragma "nounroll";
	mul.wide.u32 	%rd39, %r735, 4;
	add.s64 	%rd38, %rd1, %rd39;
	// begin inline asm
	ld.global.nc.u32 %r231, [%rd38];
	// end inline asm
	add.s32 	%r750, %r231, %r750;
	add.s32 	%r744, %r744, 256;
	add.s32 	%r735, %r735, 256;
	add.s32 	%r740, %r740, 1;
	setp.ne.s32 	%p9, %r740, 0;
	@%p9 bra 	$L__BB18_63;
$L__BB18_64:
	setp.lt.u32 	%p10, %r130, 768;
	@%p10 bra 	$L__BB18_67;
	add.s32 	%r748, %r744, 512;
	add.s32 	%r747, %r744, %r736;
$L__BB18_66:
	add.s32 	%r236, %r747, -256;
	mul.wide.u32 	%rd44, %r236, 4;
	add.s64 	%rd40, %rd1, %rd44;
	// begin inline asm
	ld.global.nc.u32 %r232, [%rd40];
	// end inline asm
	add.s32 	%r237, %r232, %r750;
	mul.wide.u32 	%rd45, %r747, 4;
	add.s64 	%rd41, %rd1, %rd45;
	// begin inline asm
	ld.global.nc.u32 %r233, [%rd41];
	// end inline asm
	add.s32 	%r238, %r233, %r237;
	add.s32 	%r239, %r747, 256;
	mul.wide.u32 	%rd46, %r239, 4;
	add.s64 	%rd42, %rd1, %rd46;
	// begin inline asm
	ld.global.nc.u32 %r234, [%rd42];
	// end inline asm
	add.s32 	%r240, %r234, %r238;
	add.s32 	%r241, %r747, 512;
	mul.wide.u32 	%rd47, %r241, 4;
	add.s64 	%rd43, %rd1, %rd47;
	// begin inline asm
	ld.global.nc.u32 %r235, [%rd43];
	// end inline asm
	add.s32 	%r750, %r235, %r240;
	add.s32 	%r150, %r748, 1024;
	add.s32 	%r242, %r748, 512;
	add.s32 	%r747, %r747, 1024;
	setp.lt.s32 	%p11, %r242, %r129;
	mov.u32 	%r748, %r150;
	@%p11 bra 	$L__BB18_66;
$L__BB18_67:
	// begin inline asm
	mov.u32 %r243, %laneid;
	// end inline asm
	mov.b32 	%r246, 1;
	mov.b32 	%r267, 31;
	mov.b32 	%r268, -1;
	// begin inline asm
	shfl.sync.down.b32 %r244, %r750, %r246, %r267, %r268;
	// end inline asm
	setp.gt.s32 	%p12, %r243, 30;
	selp.b32 	%r269, 0, %r244, %p12;
	add.s32 	%r250, %r269, %r750;
	mov.b32 	%r251, 2;
	// begin inline asm
	shfl.sync.down.b32 %r249, %r250, %r251, %r267, %r268;
	// end inline asm
	setp.gt.s32 	%p13, %r243, 29;
	selp.b32 	%r270, 0, %r249, %p13;
	add.s32 	%r255, %r250, %r270;
	mov.b32 	%r256, 4;
	// begin inline asm
	shfl.sync.down.b32 %r254, %r255, %r256, %r267, %r268;
	// end inline asm
	setp.gt.s32 	%p14, %r243, 27;
	selp.b32 	%r271, 0, %r254, %p14;
	add.s32 	%r260, %r255, %r271;
	mov.b32 	%r261, 8;
	// begin inline asm
	shfl.sync.down.b32 %r259, %r260, %r261, %r267, %r268;
	// end inline asm
	setp.gt.s32 	%p15, %r243, 23;
	selp.b32 	%r272, 0, %r259, %p15;
	add.s32 	%r265, %r260, %r272;
	mov.b32 	%r266, 16;
	// begin inline asm
	shfl.sync.down.b32 %r264, %r265, %r266, %r267, %r268;
	// end inline asm
	setp.gt.s32 	%p16, %r243, 15;
	selp.b32 	%r273, 0, %r264, %p16;
	add.s32 	%r751, %r265, %r273;
	setp.ne.s32 	%p17, %r243, 0;
	@%p17 bra 	$L__BB18_69;
	shr.u32 	%r274, %r114, 3;
	and.b32  	%r275, %r274, 124;
	mov.u32 	%r276, _ZZN3cub18CUB_300001_SM_10006detail6reduce18DeviceReduceKernelINS2_10policy_hubIijN4cuda3std3__44plusIiEEE10Policy1000EPijS9_iNS7_10__identityEEEvT0_PT3_T1_NS0_13GridEvenShareISH_EET2_T4_E12temp_storage;
	add.s32 	%r277, %r276, %r275;
	st.shared.u32 	[%r277+8], %r751;
$L__BB18_69:
	bar.sync 	0;
	setp.ne.s32 	%p18, %r114, 0;
	@%p18 bra 	$L__BB18_71;
	ld.shared.u32 	%r278, [_ZZN3cub18CUB_300001_SM_10006detail6reduce18DeviceReduceKernelINS2_10policy_hubIijN4cuda3std3__44plusIiEEE10Policy1000EPijS9_iNS7_10__identityEEEvT0_PT3_T1_NS0_13GridEvenShareISH_EET2_T4_E12temp_storage+12];
	add.s32 	%r279, %r278, %r751;
	ld.shared.u32 	%r280, [_ZZN3cub18CUB_300001_SM_10006detail6reduce18DeviceReduceKernelINS2_10policy_hubIijN4cuda3std3__44plusIiEEE10Policy1000EPijS9_iNS7_10__identityEEEvT0_PT3_T1_NS0_13GridEvenShareISH_EET2_T4_E12temp_storage+16];
	add.s32 	%r281, %r279, %r280;
	ld.shared.u32 	%r282, [_ZZN3cub18CUB_300001_SM_10006detail6reduce18DeviceReduceKernelINS2_10policy_hubIijN4cuda3std3__44plusIiEEE10Policy1000EPijS9_iNS7_10__identityEEEvT0_PT3_T1_NS0_13GridEvenShareISH_EET2_T4_E12temp_storage+20];
	add.s32 	%r283, %r281, %r282;
	ld.shared.u32 	%r284, [_ZZN3cub18CUB_300001_SM_10006detail6reduce18DeviceReduceKernelINS2_10policy_hubIijN4cuda3std3__44plusIiEEE10Policy1000EPijS9_iNS7_10__identityEEEvT0_PT3_T1_NS0_13GridEvenShareISH_EET2_T4_E12temp_storage+24];
	add.s32 	%r285, %r283, %r284;
	ld.shared.u32 	%r286, [_ZZN3cub18CUB_300001_SM_10006detail6reduce18DeviceReduceKernelINS2_10policy_hubIijN4cuda3std3__44plusIiEEE10Policy1000EPijS9_iNS7_10__identityEEEvT0_PT3_T1_NS0_13GridEvenShareISH_EET2_T4_E12temp_storage+28];
	add.s32 	%r287, %r285, %r286;
	ld.shared.u32 	%r288, [_ZZN3cub18CUB_300001_SM_10006detail6reduce18DeviceReduceKernelINS2_10policy_hubIijN4cuda3std3__44plusIiEEE10Policy1000EPijS9_iNS7_10__identityEEEvT0_PT3_T1_NS0_13GridEvenShareISH_EET2_T4_E12temp_storage+32];
	add.s32 	%r289, %r287, %r288;
	ld.shared.u32 	%r290, [_ZZN3cub18CUB_300001_SM_10006detail6reduce18DeviceReduceKernelINS2_10policy_hubIijN4cuda3std3__44plusIiEEE10Policy1000EPijS9_iNS7_10__identityEEEvT0_PT3_T1_NS0_13GridEvenShareISH_EET2_T4_E12temp_storage+36];
	add.s32 	%r751, %r289, %r290;
$L__BB18_71:
	mov.u32 	%r692, %tid.x;
	setp.ne.s32 	%p94, %r692, 0;
	@%p94 bra 	$L__BB18_73;
	ld.param.u64 	%rd111, [_ZN3cub18CUB_300001_SM_10006detail6reduce18DeviceReduceKernelINS2_10policy_hubIijN4cuda3std3__44plusIiEEE10Policy1000EPijS9_iNS7_10__identityEEEvT0_PT3_T1_NS0_13GridEvenShareISH_EET2_T4__param_1];
	cvta.to.global.u64 	%rd108, %rd111;
	mul.wide.u32 	%rd109, %r3, 4;
	add.s64 	%rd110, %rd108, %rd109;
	st.global.u32 	[%rd110], %r751;
$L__BB18_73:
	ret;

}
	// .globl	_ZN3cub18CUB_300001_SM_10006detail6reduce28DeviceReduceSingleTileKernelINS2_10policy_hubIijN4cuda3std3__44plusIiEEE10Policy1000EPiSC_iS9_iiNS7_10__identityEEEvT0_T1_T2_T3_T4_T6_
.visible .entry _ZN3cub18CUB_300001_SM_10006detail6reduce28DeviceReduceSingleTileKernelINS2_10policy_hubIijN4cuda3std3__44plusIiEEE10Policy1000EPiSC_iS9_iiNS7_10__identityEEEvT0_T1_T2_T3_T4_T6_(
	.param .u64 .ptr .align 1 _ZN3cub18CUB_300001_SM_10006detail6reduce28DeviceReduceSingleTileKernelINS2_10policy_hubIijN4cuda3std3__44plusIiEEE10Policy1000EPiSC_iS9_iiNS7_10__identityEEEvT0_T1_T2_T3_T4_T6__param_0,
	.param .u64 .ptr .align 1 _ZN3cub18CUB_300001_SM_10006detail6reduce28DeviceReduceSingleTileKernelINS2_10policy_hubIijN4cuda3std3__44plusIiEEE10Policy1000EPiSC_iS9_iiNS7_10__identityEEEvT0_T1_T2_T3_T4_T6__param_1,
	.param .u32 _ZN3cub18CUB_300001_SM_10006detail6reduce28DeviceReduceSingleTileKernelINS2_10policy_hubIijN4cuda3std3__44plusIiEEE10Policy1000EPiSC_iS9_iiNS7_10__identityEEEvT0_T1_T2_T3_T4_T6__param_2,
	.param .align 1 .b8 _ZN3cub18CUB_300001_SM_10006detail6reduce28DeviceReduceSingleTileKernelINS2_10policy_hubIijN4cuda3std3__44plusIiEEE10Policy1000EPiSC_iS9_iiNS7_10__identityEEEvT0_T1_T2_T3_T4_T6__param_3[1],
	.param .u32 _ZN3cub18CUB_300001_SM_10006detail6reduce28DeviceReduceSingleTileKernelINS2_10policy_hubIijN4cuda3std3__44plusIiEEE10Policy1000EPiSC_iS9_iiNS7_10__identityEEEvT0_T1_T2_T3_T4_T6__param_4,
	.param .align 1 .b8 _ZN3cub18CUB_300001_SM_10006detail6reduce28DeviceReduceSingleTileKernelINS2_10policy_hubIijN4cuda3std3__44plusIiEEE10Policy1000EPiSC_iS9_iiNS7_10__identityEEEvT0_T1_T2_T3_T4_T6__param_5[1]
)
.maxntid 256
.minnctapersm 1
{
	.reg .pred 	%p<97>;
	.reg .b32 	%r<687>;
	.reg .b64 	%rd<125>;
	// demoted variable
	.shared .align 4 .b8 _ZZN3cub18CUB_300001_SM_10006detail6reduce28DeviceReduceSingleTileKernelINS2_10policy_hubIijN4cuda3std3__44plusIiEEE10Policy1000EPiSC_iS9_iiNS7_10__identityEEEvT0_T1_T2_T3_T4_T6_E12temp_storage[44];
	ld.param.u64 	%rd16, [_ZN3cub18CUB_300001_SM_10006detail6reduce28DeviceReduceSingleTileKernelINS2_10policy_hubIijN4cuda3std3__44plusIiEEE10Policy1000EPiSC_iS9_iiNS7_10__identityEEEvT0_T1_T2_T3_T4_T6__param_0];
	ld.param.u64 	%rd17, [_ZN3cub18CUB_300001_SM_10006detail6reduce28DeviceReduceSingleTileKernelINS2_10policy_hubIijN4cuda3std3__44plusIiEEE10Policy1000EPiSC_iS9_iiNS7_10__identityEEEvT0_T1_T2_T3_T4_T6__param_1];
	ld.param.u32 	%r120, [_ZN3cub18CUB_300001_SM_10006detail6reduce28DeviceReduceSingleTileKernelINS2_10policy_hubIijN4cuda3std3__44plusIiEEE10Policy1000EPiSC_iS9_iiNS7_10__identityEEEvT0_T1_T2_T3_T4_T6__param_2];
	ld.param.u32 	%r121, [_ZN3cub18CUB_300001_SM_10006detail6reduce28DeviceReduceSingleTileKernelINS2_10policy_hubIijN4cuda3std3__44plusIiEEE10Policy1000EPiSC_iS9_iiNS7_10__identityEEEvT0_T1_T2_T3_T4_T6__param_4];
	cvta.to.global.u64 	%rd1, %rd17;
	setp.ne.s32 	%p1, %r120, 0;
	@%p1 bra 	$L__BB19_3;
	mov.u32 	%r633, %tid.x;
	setp.ne.s32 	%p96, %r633, 0;
	@%p96 bra 	$L__BB19_74;
	st.global.u32 	[%rd1], %r121;
	bra.uni 	$L__BB19_74;
$L__BB19_3:
	and.b64  	%rd18, %rd16, 15;
	setp.ne.s64 	%p2, %rd18, 0;
	@%p2 bra 	$L__BB19_38;
	setp.gt.s32 	%p49, %r120, 4095;
	@%p49 bra 	$L__BB19_22;
	mov.u32 	%r1, %tid.x;
	setp.ge.s32 	%p66, %r1, %r120;
	mov.b32 	%r644, 0;
	mov.u32 	%r639, %r1;
	@%p66 bra 	$L__BB19_7;
	mul.wide.u32 	%rd113, %r1, 4;
	add.s64 	%rd112, %rd16, %rd113;
	// begin inline asm
	ld.global.nc.u32 %r644, [%rd112];
	// end inline asm
	add.s32 	%r639, %r1, 256;
$L__BB19_7:
	setp.ge.s32 	%p67, %r639, %r120;
	@%p67 bra 	$L__BB19_13;
	not.b32 	%r507, %r639;
	add.s32 	%r6, %r120, %r507;
	and.b32  	%r508, %r6, 768;
	setp.eq.s32 	%p68, %r508, 768;
	@%p68 bra 	$L__BB19_11;
	mul.wide.u32 	%rd114, %r639, 4;
	add.s64 	%rd121, %rd16, %rd114;
	shr.u32 	%r509, %r6, 8;
	add.s32 	%r510, %r509, 1;
	and.b32  	%r511, %r510, 3;
	neg.s32 	%r636, %r511;
$L__BB19_10:
	.pragma "nounroll";
	// begin inline asm
	ld.global.nc.u32 %r512, [%rd121];
	// end inline asm
	add.s32 	%r644, %r512, %r644;
	add.s32 	%r639, %r639, 256;
	add.s64 	%rd121, %rd121, 1024;
	add.s32 	%r636, %r636, 1;
	setp.ne.s32 	%p69, %r636, 0;
	@%p69 bra 	$L__BB19_10;
$L__BB19_11:
	setp.lt.u32 	%p70, %r6, 768;
	@%p70 bra 	$L__BB19_13;
$L__BB19_12:
	mul.wide.s32 	%rd120, %r639, 4;
	add.s64 	%rd116, %rd16, %rd120;
	// begin inline asm
	ld.global.nc.u32 %r513, [%rd116];
	// end inline asm
	add.s32 	%r517, %r513, %r644;
	add.s64 	%rd117, %rd116, 1024;
	// begin inline asm
	ld.global.nc.u32 %r514, [%rd117];
	// end inline asm
	add.s32 	%r518, %r514, %r517;
	add.s64 	%rd118, %rd116, 2048;
	// begin inline asm
	ld.global.nc.u32 %r515, [%rd118];
	// end inline asm
	add.s32 	%r519, %r515, %r518;
	add.s64 	%rd119, %rd116, 3072;
	// begin inline asm
	ld.global.nc.u32 %r516, [%rd119];
	// end inline asm
	add.s32 	%r644, %r516, %r519;
	add.s32 	%r639, %r639, 1024;
	setp.lt.s32 	%p71, %r639, %r120;
	@%p71 bra 	$L__BB19_12;
$L__BB19_13:
	setp.lt.s32 	%p72, %r120, 256;
	@%p72 bra 	$L__BB19_18;
	// begin inline asm
	mov.u32 %r583, %laneid;
	// end inline asm
	mov.b32 	%r586, 1;
	mov.b32 	%r607, 31;
	mov.b32 	%r608, -1;
	// begin inline asm
	shfl.sync.down.b32 %r584, %r644, %r586, %r607, %r608;
	// end inline asm
	setp.gt.s32 	%p88, %r583, 30;
	selp.b32 	%r609, 0, %r584, %p88;
	add.s32 	%r590, %r609, %r644;
	mov.b32 	%r591, 2;
	// begin inline asm
	shfl.sync.down.b32 %r589, %r590, %r591, %r607, %r608;
	// end inline asm
	setp.gt.s32 	%p89, %r583, 29;
	selp.b32 	%r610, 0, %r589, %p89;
	add.s32 	%r595, %r590, %r610;
	mov.b32 	%r596, 4;
	// begin inline asm
	shfl.sync.down.b32 %r594, %r595, %r596, %r607, %r608;
	// end inline asm
	setp.gt.s32 	%p90, %r583, 27;
	selp.b32 	%r611, 0, %r594, %p90;
	add.s32 	%r600, %r595, %r611;
	mov.b32 	%r601, 8;
	// begin inline asm
	shfl.sync.down.b32 %r599, %r600, %r601, %r607, %r608;
	// end inline asm
	setp.gt.s32 	%p91, %r583, 23;
	selp.b32 	%r612, 0, %r599, %p91;
	add.s32 	%r605, %r600, %r612;
	mov.b32 	%r606, 16;
	// begin inline asm
	shfl.sync.down.b32 %r604, %r605, %r606, %r607, %r608;
	// end inline asm
	setp.gt.s32 	%p92, %r583, 15;
	selp.b32 	%r613, 0, %r604, %p92;
	add.s32 	%r686, %r605, %r613;
	setp.ne.s32 	%p93, %r583, 0;
	@%p93 bra 	$L__BB19_16;
	shr.u32 	%r614, %r1, 3;
	and.b32  	%r615, %r614, 124;
	mov.u32 	%r616, _ZZN3cub18CUB_300001_SM_10006detail6reduce28DeviceReduceSingleTileKernelINS2_10policy_hubIijN4cuda3std3__44plusIiEEE10Policy1000EPiSC_iS9_iiNS7_10__identityEEEvT0_T1_T2_T3_T4_T6_E12temp_storage;
	add.s32 	%r617, %r616, %r615;
	st.shared.u32 	[%r617+8], %r686;
$L__BB19_16:
	bar.sync 	0;
	setp.ne.s32 	%p94, %r1, 0;
	@%p94 bra 	$L__BB19_72;
	ld.shared.u32 	%r618, [_ZZN3cub18CUB_300001_SM_10006detail6reduce28DeviceReduceSingleTileKernelINS2_10policy_hubIijN4cuda3std3__44plusIiEEE10Policy1000EPiSC_iS9_iiNS7_10__identityEEEvT0_T1_T2_T3_T4_T6_E12temp_storage+12];
	add.s32 	%r619, %r618, %r686;
	ld.shared.u32 	%r620, [_ZZN3cub18CUB_300001_SM_10006detail6reduce28DeviceReduceSingleTileKernelINS2_10policy_hubIijN4cuda3std3__44plusIiEEE10Policy1000EPiSC_iS9_iiNS7_10__identityEEEvT0_T1_T2_T3_T4_T6_E12temp_storage+16];
	add.s32 	%r621, %r619, %r620;
	ld.shared.u32 	%r622, [_ZZN3cub18CUB_300001_SM_10006detail6reduce28DeviceReduceSingleTileKernelINS2_10policy_hubIijN4cuda3std3__44plusIiEEE10Policy1000EPiSC_iS9_iiNS7_10__identityEEEvT0_T1_T2_T3_T4_T6_E12temp_storage+20];
	add.s32 	%r623, %r621, %r622;
	ld.shared.u32 	%r624, [_ZZN3cub18CUB_300001_SM_10006detail6reduce28DeviceReduceSingleTileKernelINS2_10policy_hubIijN4cuda3std3__44plusIiEEE10Policy1000EPiSC_iS9_iiNS7_10__identityEEEvT0_T1_T2_T3_T4_T6_E12temp_storage+24];
	add.s32 	%r625, %r623, %r624;
	ld.shared.u32 	%r626, [_ZZN3cub18CUB_300001_SM_10006detail6reduce28DeviceReduceSingleTileKernelINS2_10policy_hubIijN4cuda3std3__44plusIiEEE10Policy1000EPiSC_iS9_iiNS7_10__identityEEEvT0_T1_T2_T3_T4_T6_E12temp_storage+28];
	add.s32 	%r627, %r625, %r626;
	ld.shared.u32 	%r628, [_ZZN3cub18CUB_300001_SM_10006detail6reduce28DeviceReduceSingleTileKernelINS2_10policy_hubIijN4cuda3std3__44plusIiEEE10Policy1000EPiSC_iS9_iiNS7_10__identityEEEvT0_T1_T2_T3_T4_T6_E12temp_storage+32];
	add.s32 	%r629, %r627, %r628;
	ld.shared.u32 	%r630, [_ZZN3cub18CUB_300001_SM_10006detail6reduce28DeviceReduceSingleTileKernelINS2_10policy_hubIijN4cuda3std3__44plusIiEEE10Policy1000EPiSC_iS9_iiNS7_10__identityEEEvT0_T1_T2_T3_T4_T6_E12temp_storage+36];
	add.s32 	%r686, %r629, %r630;
	bra.uni 	$L__BB19_72;
$L__BB19_18:
	// begin inline asm
	mov.u32 %r520, %laneid;
	// end inline asm
	and.b32  	%r546, %r1, 992;
	add.s32 	%r547, %r546, 32;
	setp.gt.s32 	%p73, %r547, %r120;
	not.b32 	%r548, %r546;
	add.s32 	%r549, %r120, %r548;
	selp.b32 	%r544, %r549, 31, %p73;
	mov.b32 	%r523, 1;
	mov.b32 	%r545, -1;
	// begin inline asm
	shfl.sync.down.b32 %r521, %r644, %r523, %r544, %r545;
	// end inline asm
	setp.lt.s32 	%p74, %r520, %r544;
	selp.b32 	%r550, %r521, 0, %p74;
	add.s32 	%r527, %r550, %r644;
	mov.b32 	%r528, 2;
	// begin inline asm
	shfl.sync.down.b32 %r526, %r527, %r528, %r544, %r545;
	// end inline asm
	add.s32 	%r551, %r520, 2;
	setp.gt.s32 	%p75, %r551, %r544;
	selp.b32 	%r552, 0, %r526, %p75;
	add.s32 	%r532, %r527, %r552;
	mov.b32 	%r533, 4;
	// begin inline asm
	shfl.sync.down.b32 %r531, %r532, %r533, %r544, %r545;
	// end inline asm
	add.s32 	%r553, %r520, 4;
	setp.gt.s32 	%p76, %r553, %r544;
	selp.b32 	%r554, 0, %r531, %p76;
	add.s32 	%r537, %r532, %r554;
	mov.b32 	%r538, 8;
	// begin inline asm
	shfl.sync.down.b32 %r536, %r537, %r538, %r544, %r545;
	// end inline asm
	add.s32 	%r555, %r520, 8;
	setp.gt.s32 	%p77, %r555, %r544;
	selp.b32 	%r556, 0, %r536, %p77;
	add.s32 	%r542, %r537, %r556;
	mov.b32 	%r543, 16;
	// begin inline asm
	shfl.sync.down.b32 %r541, %r542, %r543, %r544, %r545;
	// end inline asm
	add.s32 	%r557, %r520, 16;
	setp.gt.s32 	%p78, %r557, %r544;
	selp.b32 	%r558, 0, %r541, %p78;
	add.s32 	%r686, %r542, %r558;
	setp.ne.s32 	%p79, %r520, 0;
	@%p79 bra 	$L__BB19_20;
	shr.u32 	%r559, %r1, 3;
	and.b32  	%r560, %r559, 124;
	mov.u32 	%r561, _ZZN3cub18CUB_300001_SM_10006detail6reduce28DeviceReduceSingleTileKernelINS2_10policy_hubIijN4cuda3std3__44plusIiEEE10Policy1000EPiSC_iS9_iiNS7_10__identityEEEvT0_T1_T2_T3_T4_T6_E12temp_storage;
	add.s32 	%r562, %r561, %r560;
	st.shared.u32 	[%r562+8], %r686;
$L__BB19_20:
	bar.sync 	0;
	setp.ne.s32 	%p80, %r1, 0;
	@%p80 bra 	$L__BB19_72;
	setp.gt.s32 	%p81, %r120, 32;
	ld.shared.u32 	%r563, [_ZZN3cub18CUB_300001_SM_10006detail6reduce28DeviceReduceSingleTileKernelINS2_10policy_hubIijN4cuda3std3__44plusIiEEE10Policy1000EPiSC_iS9_iiNS7_10__identityEEEvT0_T1_T2_T3_T4_T6_E12temp_storage+12];
	selp.b32 	%r564, %r563, 0, %p81;
	add.s32 	%r565, %r564, %r686;
	setp.gt.s32 	%p82, %r120, 64;
	ld.shared.u32 	%r566, [_ZZN3cub18CUB_300001_SM_10006detail6reduce28DeviceReduceSingleTileKernelINS2_10policy_hubIijN4cuda3std3__44plusIiEEE10Policy1000EPiSC_iS9_iiNS7_10__identityEEEvT0_T1_T2_T3_T4_T6_E12temp_storage+16];
	selp.b32 	%r567, %r566, 0, %p82;
	add.s32 	%r568, %r565, %r567;
	setp.gt.s32 	%p83, %r120, 96;
	ld.shared.u32 	%r569, [_ZZN3cub18CUB_300001_SM_10006detail6reduce28DeviceReduceSingleTileKernelINS2_10policy_hubIijN4cuda3std3__44plusIiEEE10Policy1000EPiSC_iS9_iiNS7_10__identityEEEvT0_T1_T2_T3_T4_T6_E12temp_storage+20];
	selp.b32 	%r570, %r569, 0, %p83;
	add.s32 	%r571, %r568, %r570;
	setp.gt.s32 	%p84, %r120, 128;
	ld.shared.u32 	%r572, [_ZZN3cub18CUB_300001_SM_10006detail6reduce28DeviceReduceSingleTileKernelINS2_10policy_hubIijN4cuda3std3__44plusIiEEE10Policy1000EPiSC_iS9_iiNS7_10__identityEEEvT0_T1_T2_T3_T4_T6_E12temp_storage+24];
	selp.b32 	%r573, %r572, 0, %p84;
	add.s32 	%r574, %r571, %r573;
	setp.gt.s32 	%p85, %r120, 160;
	ld.shared.u32 	%r575, [_ZZN3cub18CUB_300001_SM_10006detail6reduce28DeviceReduceSingleTileKernelINS2_10policy_hubIijN4cuda3std3__44plusIiEEE10Policy1000EPiSC_iS9_iiNS7_10__identityEEEvT0_T1_T2_T3_T4_T6_E12temp_storage+28];
	selp.b32 	%r576, %r575, 0, %p85;
	add.s32 	%r577, %r574, %r576;
	setp.gt.s32 	%p86, %r120, 192;
	ld.shared.u32 	%r578, [_ZZN3cub18CUB_300001_SM_10006detail6reduce28DeviceReduceSingleTileKernelINS2_10policy_hubIijN4cuda3std3__44plusIiEEE10Policy1000EPiSC_iS9_iiNS7_10__identityEEEvT0_T1_T2_T3_T4_T6_E12temp_storage+32];
	selp.b32 	%r579, %r578, 0, %p86;
	add.s32 	%r580, %r577, %r579;
	setp.gt.s32 	%p87, %r120, 224;
	ld.shared.u32 	%r581, [_ZZN3cub18CUB_300001_SM_10006detail6reduce28DeviceReduceSingleTileKernelINS2_10policy_hubIijN4cuda3std3__44plusIiEEE10Policy1000EPiSC_iS9_iiNS7_10__identityEEEvT0_T1_T2_T3_T4_T6_E12temp_storage+36];
	selp.b32 	%r582, %r581, 0, %p87;
	add.s32 	%r686, %r580, %r582;
	bra.uni 	$L__BB19_72;
$L__BB19_22:
	mov.u32 	%r26, %tid.x;
	shl.b32 	%r377, %r26, 2;
	mul.wide.u32 	%rd86, %r377, 4;
	add.s64 	%rd76, %rd16, %rd86;
	// begin inline asm
	ld.global.nc.v2.u64 {%rd74, %rd75}, [%rd76];
	// end inline asm
	mov.b64 	{%r378, %r379}, %rd75;
	mov.b64 	{%r380, %r381}, %rd74;
	add.s64 	%rd79, %rd76, 4096;
	// begin inline asm
	ld.global.nc.v2.u64 {%rd77, %rd78}, [%rd79];
	// end inline asm
	mov.b64 	{%r382, %r383}, %rd78;
	mov.b64 	{%r384, %r385}, %rd77;
	add.s64 	%rd82, %rd76, 8192;
	// begin inline asm
	ld.global.nc.v2.u64 {%rd80, %rd81}, [%rd82];
	// end inline asm
	mov.b64 	{%r386, %r387}, %rd81;
	mov.b64 	{%r388, %r389}, %rd80;
	add.s64 	%rd85, %rd76, 12288;
	// begin inline asm
	ld.global.nc.v2.u64 {%rd83, %rd84}, [%rd85];
	// end inline asm
	mov.b64 	{%r390, %r391}, %rd84;
	mov.b64 	{%r392, %r393}, %rd83;
	add.s32 	%r394, %r381, %r380;
	add.s32 	%r395, %r378, %r394;
	add.s32 	%r396, %r379, %r395;
	add.s32 	%r397, %r384, %r396;
	add.s32 	%r398, %r385, %r397;
	add.s32 	%r399, %r382, %r398;
	add.s32 	%r400, %r383, %r399;
	add.s32 	%r401, %r388, %r400;
	add.s32 	%r402, %r389, %r401;
	add.s32 	%r403, %r386, %r402;
	add.s32 	%r404, %r387, %r403;
	add.s32 	%r405, %r392, %r404;
	add.s32 	%r406, %r393, %r405;
	add.s32 	%r407, %r390, %r406;
	add.s32 	%r659, %r391, %r407;
	setp.lt.u32 	%p50, %r120, 8192;
	mov.b32 	%r648, 4096;
	@%p50 bra 	$L__BB19_26;
	add.s32 	%r28, %r120, -4096;
	mov.b32 	%r648, 4096;
$L__BB19_24:
	mul.wide.s32 	%rd99, %r648, 4;
	add.s64 	%rd89, %rd76, %rd99;
	// begin inline asm
	ld.global.nc.v2.u64 {%rd87, %rd88}, [%rd89];
	// end inline asm
	mov.b64 	{%r409, %r410}, %rd88;
	mov.b64 	{%r411, %r412}, %rd87;
	add.s64 	%rd92, %rd89, 4096;
	// begin inline asm
	ld.global.nc.v2.u64 {%rd90, %rd91}, [%rd92];
	// end inline asm
	mov.b64 	{%r413, %r414}, %rd91;
	mov.b64 	{%r415, %r416}, %rd90;
	add.s64 	%rd95, %rd89, 8192;
	// begin inline asm
	ld.global.nc.v2.u64 {%rd93, %rd94}, [%rd95];
	// end inline asm
	mov.b64 	{%r417, %r418}, %rd94;
	mov.b64 	{%r419, %r420}, %rd93;
	add.s64 	%rd98, %rd89, 12288;
	// begin inline asm
	ld.global.nc.v2.u64 {%rd96, %rd97}, [%rd98];
	// end inline asm
	mov.b64 	{%r421, %r422}, %rd97;
	mov.b64 	{%r423, %r424}, %rd96;
	add.s32 	%r425, %r411, %r659;
	add.s32 	%r426, %r412, %r425;
	add.s32 	%r427, %r409, %r426;
	add.s32 	%r428, %r410, %r427;
	add.s32 	%r429, %r415, %r428;
	add.s32 	%r430, %r416, %r429;
	add.s32 	%r431, %r413, %r430;
	add.s32 	%r432, %r414, %r431;
	add.s32 	%r433, %r419, %r432;
	add.s32 	%r434, %r420, %r433;
	add.s32 	%r435, %r417, %r434;
	add.s32 	%r436, %r418, %r435;
	add.s32 	%r437, %r423, %r436;
	add.s32 	%r438, %r424, %r437;
	add.s32 	%r439, %r421, %r438;
	add.s32 	%r659, %r422, %r439;
	sub.s32 	%r440, %r120, %r648;
	setp.lt.s32 	%p51, %r440, 4096;
	@%p51 bra 	$L__BB19_34;
	add.s32 	%r648, %r648, 4096;
	setp.le.s32 	%p52, %r648, %r28;
	@%p52 bra 	$L__BB19_24;
$L__BB19_26:
	setp.le.s32 	%p53, %r120, %r648;
	@%p53 bra 	$L__BB19_34;
	sub.s32 	%r35, %r120, %r648;
	setp.ge.s32 	%p54, %r26, %r35;
	@%p54 bra 	$L__BB19_34;
	not.b32 	%r442, %r26;
	add.s32 	%r443, %r120, %r442;
	sub.s32 	%r36, %r443, %r648;
	and.b32  	%r444, %r36, 768;
	setp.eq.s32 	%p55, %r444, 768;
	mov.u32 	%r653, %r26;
	@%p55 bra 	$L__BB19_31;
	add.s32 	%r650, %r26, %r648;
	shr.u32 	%r445, %r36, 8;
	add.s32 	%r446, %r445, 1;
	and.b32  	%r447, %r446, 3;
	neg.s32 	%r649, %r447;
	mov.u32 	%r653, %r26;
$L__BB19_30:
	.pragma "nounroll";
	mul.wide.u32 	%rd101, %r650, 4;
	add.s64 	%rd100, %rd16, %rd101;
	// begin inline asm
	ld.global.nc.u32 %r448, [%rd100];
	// end inline asm
	add.s32 	%r659, %r448, %r659;
	add.s32 	%r653, %r653, 256;
	add.s32 	%r650, %r650, 256;
	add.s32 	%r649, %r649, 1;
	setp.ne.s32 	%p56, %r649, 0;
	@%p56 bra 	$L__BB19_30;
$L__BB19_31:
	setp.lt.u32 	%p57, %r36, 768;
	@%p57 bra 	$L__BB19_34;
	cvt.u64.u32 	%rd102, %r653;
	cvt.u64.u32 	%rd103, %r648;
	add.s64 	%rd104, %rd102, %rd103;
	shl.b64 	%rd105, %rd104, 2;
	add.s64 	%rd106, %rd105, %rd16;
	add.s64 	%rd122, %rd106, 2048;
	add.s32 	%r656, %r653, %r648;
$L__BB19_33:
	mul.wide.u32 	%rd111, %r656, 4;
	add.s64 	%rd107, %rd16, %rd111;
	// begin inline asm
	ld.global.nc.u32 %r449, [%rd107];
	// end inline asm
	add.s32 	%r453, %r449, %r659;
	add.s64 	%rd108, %rd122, -1024;
	// begin inline asm
	ld.global.nc.u32 %r450, [%rd108];
	// end inline asm
	add.s32 	%r454, %r450, %r453;
	// begin inline asm
	ld.global.nc.u32 %r451, [%rd122];
	// end inline asm
	add.s32 	%r455, %r451, %r454;
	add.s64 	%rd110, %rd122, 1024;
	// begin inline asm
	ld.global.nc.u32 %r452, [%rd110];
	// end inline asm
	add.s32 	%r659, %r452, %r455;
	add.s32 	%r653, %r653, 1024;
	add.s64 	%rd122, %rd122, 4096;
	add.s32 	%r656, %r656, 1024;
	setp.lt.s32 	%p58, %r653, %r35;
	@%p58 bra 	$L__BB19_33;
$L__BB19_34:
	// begin inline asm
	mov.u32 %r456, %laneid;
	// end inline asm
	mov.b32 	%r459, 1;
	mov.b32 	%r480, 31;
	mov.b32 	%r481, -1;
	// begin inline asm
	shfl.sync.down.b32 %r457, %r659, %r459, %r480, %r481;
	// end inline asm
	setp.gt.s32 	%p59, %r456, 30;
	selp.b32 	%r482, 0, %r457, %p59;
	add.s32 	%r463, %r482, %r659;
	mov.b32 	%r464, 2;
	// begin inline asm
	shfl.sync.down.b32 %r462, %r463, %r464, %r480, %r481;
	// end inline asm
	setp.gt.s32 	%p60, %r456, 29;
	selp.b32 	%r483, 0, %r462, %p60;
	add.s32 	%r468, %r463, %r483;
	mov.b32 	%r469, 4;
	// begin inline asm
	shfl.sync.down.b32 %r467, %r468, %r469, %r480, %r481;
	// end inline asm
	setp.gt.s32 	%p61, %r456, 27;
	selp.b32 	%r484, 0, %r467, %p61;
	add.s32 	%r473, %r468, %r484;
	mov.b32 	%r474, 8;
	// begin inline asm
	shfl.sync.down.b32 %r472, %r473, %r474, %r480, %r481;
	// end inline asm
	setp.gt.s32 	%p62, %r456, 23;
	selp.b32 	%r485, 0, %r472, %p62;
	add.s32 	%r478, %r473, %r485;
	mov.b32 	%r479, 16;
	// begin inline asm
	shfl.sync.down.b32 %r477, %r478, %r479, %r480, %r481;
	// end inline asm
	setp.gt.s32 	%p63, %r456, 15;
	selp.b32 	%r486, 0, %r477, %p63;
	add.s32 	%r686, %r478, %r486;
	setp.ne.s32 	%p64, %r456, 0;
	@%p64 bra 	$L__BB19_36;
	shr.u32 	%r487, %r26, 3;
	and.b32  	%r488, %r487, 124;
	mov.u32 	%r489, _ZZN3cub18CUB_300001_SM_10006detail6reduce28DeviceReduceSingleTileKernelINS2_10policy_hubIijN4cuda3std3__44plusIiEEE10Policy1000EPiSC_iS9_iiNS7_10__identityEEEvT0_T1_T2_T3_T4_T6_E12temp_storage;
	add.s32 	%r490, %r489, %r488;
	st.shared.u32 	[%r490+8], %r686;
$L__BB19_36:
	bar.sync 	0;
	setp.ne.s32 	%p65, %r26, 0;
	@%p65 bra 	$L__BB19_72;
	ld.shared.u32 	%r491, [_ZZN3cub18CUB_300001_SM_10006detail6reduce28DeviceReduceSingleTileKernelINS2_10policy_hubIijN4cuda3std3__44plusIiEEE10Policy1000EPiSC_iS9_iiNS7_10__identityEEEvT0_T1_T2_T3_T4_T6_E12temp_storage+12];
	add.s32 	%r492, %r491, %r686;
	ld.shared.u32 	%r493, [_ZZN3cub18CUB_300001_SM_10006detail6reduce28DeviceReduceSingleTileKernelINS2_10policy_hubIijN4cuda3std3__44plusIiEEE10Policy1000EPiSC_iS9_iiNS7_10__identityEEEvT0_T1_T2_T3_T4_T6_E12temp_storage+16];
	add.s32 	%r494, %r492, %r493;
	ld.shared.u32 	%r495, [_ZZN3cub18CUB_300001_SM_10006detail6reduce28DeviceReduceSingleTileKernelINS2_10policy_hubIijN4cuda3std3__44plusIiEEE10Policy1000EPiSC_iS9_iiNS7_10__identityEEEvT0_T1_T2_T3_T4_T6_E12temp_storage+20];
	add.s32 	%r496, %r494, %r495;
	ld.shared.u32 	%r497, [_ZZN3cub18CUB_300001_SM_10006detail6reduce28DeviceReduceSingleTileKernelINS2_10policy_hubIijN4cuda3std3__44plusIiEEE10Policy1000EPiSC_iS9_iiNS7_10__identityEEEvT0_T1_T2_T3_T4_T6_E12temp_storage+24];
	add.s32 	%r498, %r496, %r497;
	ld.shared.u32 	%r499, [_ZZN3cub18CUB_300001_SM_10006detail6reduce28DeviceReduceSingleTileKernelINS2_10policy_hubIijN4cuda3std3__44plusIiEEE10Policy1000EPiSC_iS9_iiNS7_10__identityEEEvT0_T1_T2_T3_T4_T6_E12temp_storage+28];
	add.s32 	%r500, %r498, %r499;
	ld.shared.u32 	%r501, [_ZZN3cub18CUB_300001_SM_10006detail6reduce28DeviceReduceSingleTileKernelINS2_10policy_hubIijN4cuda3std3__44plusIiEEE10Policy1000EPiSC_iS9_iiNS7_10__identityEEEvT0_T1_T2_T3_T4_T6_E12temp_storage+32];
	add.s32 	%r502, %r500, %r501;
	ld.shared.u32 	%r503, [_ZZN3cub18CUB_300001_SM_10006detail6reduce28DeviceReduceSingleTileKernelINS2_10policy_hubIijN4cuda3std3__44plusIiEEE10Policy1000EPiSC_iS9_iiNS7_10__identityEEEvT0_T1_T2_T3_T4_T6_E12temp_storage+36];
	add.s32 	%r686, %r502, %r503;
	bra.uni 	$L__BB19_72;
$L__BB19_38:
	setp.gt.s32 	%p3, %r120, 4095;
	@%p3 bra 	$L__BB19_56;
	mov.u32 	%r60, %tid.x;
	setp.ge.s32 	%p20, %r60, %r120;
	mov.b32 	%r670, 0;
	mov.u32 	%r665, %r60;
	@%p20 bra 	$L__BB19_41;
	mul.wide.u32 	%rd66, %r60, 4;
	add.s64 	%rd65, %rd16, %rd66;
	// begin inline asm
	ld.global.nc.u32 %r670, [%rd65];
	// end inline asm
	add.s32 	%r665, %r60, 256;
$L__BB19_41:
	setp.ge.s32 	%p21, %r665, %r120;
	@%p21 bra 	$L__BB19_47;
	not.b32 	%r252, %r665;
	add.s32 	%r65, %r120, %r252;
	and.b32  	%r253, %r65, 768;
	setp.eq.s32 	%p22, %r253, 768;
	@%p22 bra 	$L__BB19_45;
	mul.wide.u32 	%rd67, %r665, 4;
	add.s64 	%rd123, %rd16, %rd67;
	shr.u32 	%r254, %r65, 8;
	add.s32 	%r255, %r254, 1;
	and.b32  	%r256, %r255, 3;
	neg.s32 	%r662, %r256;
$L__BB19_44:
	.pragma "nounroll";
	// begin inline asm
	ld.global.nc.u32 %r257, [%rd123];
	// end inline asm
	add.s32 	%r670, %r257, %r670;
	add.s32 	%r665, %r665, 256;
	add.s64 	%rd123, %rd123, 1024;
	add.s32 	%r662, %r662, 1;
	setp.ne.s32 	%p23, %r662, 0;
	@%p23 bra 	$L__BB19_44;
$L__BB19_45:
	setp.lt.u32 	%p24, %r65, 768;
	@%p24 bra 	$L__BB19_47;
$L__BB19_46:
	mul.wide.s32 	%rd73, %r665, 4;
	add.s64 	%rd69, %rd16, %rd73;
	// begin inline asm
	ld.global.nc.u32 %r258, [%rd69];
	// end inline asm
	add.s32 	%r262, %r258, %r670;
	add.s64 	%rd70, %rd69, 1024;
	// begin inline asm
	ld.global.nc.u32 %r259, [%rd70];
	// end inline asm
	add.s32 	%r263, %r259, %r262;
	add.s64 	%rd71, %rd69, 2048;
	// begin inline asm
	ld.global.nc.u32 %r260, [%rd71];
	// end inline asm
	add.s32 	%r264, %r260, %r263;
	add.s64 	%rd72, %rd69, 3072;
	// begin inline asm
	ld.global.nc.u32 %r261, [%rd72];
	// end inline asm
	add.s32 	%r670, %r261, %r264;
	add.s32 	%r665, %r665, 1024;
	setp.lt.s32 	%p25, %r665, %r120;
	@%p25 bra 	$L__BB19_46;
$L__BB19_47:
	setp.lt.s32 	%p26, %r120, 256;
	@%p26 bra 	$L__BB19_52;
	// begin inline asm
	mov.u32 %r328, %laneid;
	// end inline asm
	mov.b32 	%r331, 1;
	mov.b32 	%r352, 31;
	mov.b32 	%r353, -1;
	// begin inline asm
	shfl.sync.down.b32 %r329, %r670, %r331, %r352, %r353;
	// end inline asm
	setp.gt.s32 	%p42, %r328, 30;
	selp.b32 	%r354, 0, %r329, %p42;
	add.s32 	%r335, %r354, %r670;
	mov.b32 	%r336, 2;
	// begin inline asm
	shfl.sync.down.b32 %r334, %r335, %r336, %r352, %r353;
	// end inline asm
	setp.gt.s32 	%p43, %r328, 29;
	selp.b32 	%r355, 0, %r334, %p43;
	add.s32 	%r340, %r335, %r355;
	mov.b32 	%r341, 4;
	// begin inline asm
	shfl.sync.down.b32 %r339, %r340, %r341, %r352, %r353;
	// end inline asm
	setp.gt.s32 	%p44, %r328, 27;
	selp.b32 	%r356, 0, %r339, %p44;
	add.s32 	%r345, %r340, %r356;
	mov.b32 	%r346, 8;
	// begin inline asm
	shfl.sync.down.b32 %r344, %r345, %r346, %r352, %r353;
	// end inline asm
	setp.gt.s32 	%p45, %r328, 23;
	selp.b32 	%r357, 0, %r344, %p45;
	add.s32 	%r350, %r345, %r357;
	mov.b32 	%r351, 16;
	// begin inline asm
	shfl.sync.down.b32 %r349, %r350, %r351, %r352, %r353;
	// end inline asm
	setp.gt.s32 	%p46, %r328, 15;
	selp.b32 	%r358, 0, %r349, %p46;
	add.s32 	%r686, %r350, %r358;
	setp.ne.s32 	%p47, %r328, 0;
	@%p47 bra 	$L__BB19_50;
	shr.u32 	%r359, %r60, 3;
	and.b32  	%r360, %r359, 124;
	mov.u32 	%r361, _ZZN3cub18CUB_300001_SM_10006detail6reduce28DeviceReduceSingleTileKernelINS2_10policy_hubIijN4cuda3std3__44plusIiEEE10Policy1000EPiSC_iS9_iiNS7_10__identityEEEvT0_T1_T2_T3_T4_T6_E12temp_storage;
	add.s32 	%r362, %r361, %r360;
	st.shared.u32 	[%r362+8], %r686;
$L__BB19_50:
	bar.sync 	0;
	setp.ne.s32 	%p48, %r60, 0;
	@%p48 bra 	$L__BB19_72;
	ld.shared.u32 	%r363, [_ZZN3cub18CUB_300001_SM_10006detail6reduce28DeviceReduceSingleTileKernelINS2_10policy_hubIijN4cuda3std3__44plusIiEEE10Policy1000EPiSC_iS9_iiNS7_10__identityEEEvT0_T1_T2_T3_T4_T6_E12temp_storage+12];
	add.s32 	%r364, %r363, %r686;
	ld.shared.u32 	%r365, [_ZZN3cub18CUB_300001_SM_10006detail6reduce28DeviceReduceSingleTileKernelINS2_10policy_hubIijN4cuda3std3__44plusIiEEE10Policy1000EPiSC_iS9_iiNS7_10__identityEEEvT0_T1_T2_T3_T4_T6_E12temp_storage+16];
	add.s32 	%r366, %r364, %r365;
	ld.shared.u32 	%r367, [_ZZN3cub18CUB_300001_SM_10006detail6reduce28DeviceReduceSingleTileKernelINS2_10policy_hubIijN4cuda3std3__44plusIiEEE10Policy1000EPiSC_iS9_iiNS7_10__identityEEEvT0_T1_T2_T3_T4_T6_E12temp_storage+20];
	add.s32 	%r368, %r366, %r367;
	ld.shared.u32 	%r369, [_ZZN3cub18CUB_300001_SM_10006detail6reduce28DeviceReduceSingleTileKernelINS2_10policy_hubIijN4cuda3std3__44plusIiEEE10Policy1000EPiSC_iS9_iiNS7_10__identityEEEvT0_T1_T2_T3_T4_T6_E12temp_storage+24];
	add.s32 	%r370, %r368, %r369;
	ld.shared.u32 	%r371, [_ZZN3cub18CUB_300001_SM_10006detail6reduce28DeviceReduceSingleTileKernelINS2_10policy_hubIijN4cuda3std3__44plusIiEEE10Policy1000EPiSC_iS9_iiNS7_10__identityEEEvT0_T1_T2_T3_T4_T6_E12temp_storage+28];
	add.s32 	%r372, %r370, %r371;
	ld.shared.u32 	%r373, [_ZZN3cub18CUB_300001_SM_10006detail6reduce28DeviceReduceSingleTileKernelINS2_10policy_hubIijN4cuda3std3__44plusIiEEE10Policy1000EPiSC_iS9_iiNS7_10__identityEEEvT0_T1_T2_T3_T4_T6_E12temp_storage+32];
	add.s32 	%r374, %r372, %r373;
	ld.shared.u32 	%r375, [_ZZN3cub18CUB_300001_SM_10006detail6reduce28DeviceReduceSingleTileKernelINS2_10policy_hubIijN4cuda3std3__44plusIiEEE10Policy1000EPiSC_iS9_iiNS7_10__identityEEEvT0_T1_T2_T3_T4_T6_E12temp_storage+36];
	add.s32 	%r686, %r374, %r375;
	bra.uni 	$L__BB19_72;
$L__BB19_52:
	// begin inline asm
	mov.u32 %r265, %laneid;
	// end inline asm
	and.b32  	%r291, %r60, 992;
	add.s32 	%r292, %r291, 32;
	setp.gt.s32 	%p27, %r292, %r120;
	not.b32 	%r293, %r291;
	add.s32 	%r294, %r120, %r293;
	selp.b32 	%r289, %r294, 31, %p27;
	mov.b32 	%r268, 1;
	mov.b32 	%r290, -1;
	// begin inline asm
	shfl.sync.down.b32 %r266, %r670, %r268, %r289, %r290;
	// end inline asm
	setp.lt.s32 	%p28, %r265, %r289;
	selp.b32 	%r295, %r266, 0, %p28;
	add.s32 	%r272, %r295, %r670;
	mov.b32 	%r273, 2;
	// begin inline asm
	shfl.sync.down.b32 %r271, %r272, %r273, %r289, %r290;
	// end inline asm
	add.s32 	%r296, %r265, 2;
	setp.gt.s32 	%p29, %r296, %r289;
	selp.b32 	%r297, 0, %r271, %p29;
	add.s32 	%r277, %r272, %r297;
	mov.b32 	%r278, 4;
	// begin inline asm
	shfl.sync.down.b32 %r276, %r277, %r278, %r289, %r290;
	// end inline asm
	add.s32 	%r298, %r265, 4;
	setp.gt.s32 	%p30, %r298, %r289;
	selp.b32 	%r299, 0, %r276, %p30;
	add.s32 	%r282, %r277, %r299;
	mov.b32 	%r283, 8;
	// begin inline asm
	shfl.sync.down.b32 %r281, %r282, %r283, %r289, %r290;
	// end inline asm
	add.s32 	%r300, %r265, 8;
	setp.gt.s32 	%p31, %r300, %r289;
	selp.b32 	%r301, 0, %r281, %p31;
	add.s32 	%r287, %r282, %r301;
	mov.b32 	%r288, 16;
	// begin inline asm
	shfl.sync.down.b32 %r286, %r287, %r288, %r289, %r290;
	// end inline asm
	add.s32 	%r302, %r265, 16;
	setp.gt.s32 	%p32, %r302, %r289;
	selp.b32 	%r303, 0, %r286, %p32;
	add.s32 	%r686, %r287, %r303;
	setp.ne.s32 	%p33, %r265, 0;
	@%p33 bra 	$L__BB19_54;
	shr.u32 	%r304, %r60, 3;
	and.b32  	%r305, %r304, 124;
	mov.u32 	%r306, _ZZN3cub18CUB_300001_SM_10006detail6reduce28DeviceReduceSingleTileKernelINS2_10policy_hubIijN4cuda3std3__44plusIiEEE10Policy1000EPiSC_iS9_iiNS7_10__identityEEEvT0_T1_T2_T3_T4_T6_E12temp_storage;
	add.s32 	%r307, %r306, %r305;
	st.shared.u32 	[%r307+8], %r686;
$L__BB19_54:
	bar.sync 	0;
	setp.ne.s32 	%p34, %r60, 0;
	@%p34 bra 	$L__BB19_72;
	setp.gt.s32 	%p35, %r120, 32;
	ld.shared.u32 	%r308, [_ZZN3cub18CUB_300001_SM_10006detail6reduce28DeviceReduceSingleTileKernelINS2_10policy_hubIijN4cuda3std3__44plusIiEEE10Policy1000EPiSC_iS9_iiNS7_10__identityEEEvT0_T1_T2_T3_T4_T6_E12temp_storage+12];
	selp.b32 	%r309, %r308, 0, %p35;
	add.s32 	%r310, %r309, %r686;
	setp.gt.s32 	%p36, %r120, 64;
	ld.shared.u32 	%r311, [_ZZN3cub18CUB_300001_SM_10006detail6reduce28DeviceReduceSingleTileKernelINS2_10policy_hubIijN4cuda3std3__44plusIiEEE10Policy1000EPiSC_iS9_iiNS7_10__identityEEEvT0_T1_T2_T3_T4_T6_E12temp_storage+16];
	selp.b32 	%r312, %r311, 0, %p36;
	add.s32 	%r313, %r310, %r312;
	setp.gt.s32 	%p37, %r120, 96;
	ld.shared.u32 	%r314, [_ZZN3cub18CUB_300001_SM_10006detail6reduce28DeviceReduceSingleTileKernelINS2_10policy_hubIijN4cuda3std3__44plusIiEEE10Policy1000EPiSC_iS9_iiNS7_10__identityEEEvT0_T1_T2_T3_T4_T6_E12temp_storage+20];
	selp.b32 	%r315, %r314, 0, %p37;
	add.s32 	%r316, %r313, %r315;
	setp.gt.s32 	%p38, %r120, 128;
	ld.shared.u32 	%r317, [_ZZN3cub18CUB_300001_SM_10006detail6reduce28DeviceReduceSingleTileKernelINS2_10policy_hubIijN4cuda3std3__44plusIiEEE10Policy1000EPiSC_iS9_iiNS7_10__identityEEEvT0_T1_T2_T3_T4_T6_E12temp_storage+24];
	selp.b32 	%r318, %r317, 0, %p38;
	add.s32 	%r319, %r316, %r318;
	setp.gt.s32 	%p39, %r120, 160;
	ld.shared.u32 	%r320, [_ZZN3cub18CUB_300001_SM_10006detail6reduce28DeviceReduceSingleTileKernelINS2_10policy_hubIijN4cuda3std3__44plusIiEEE10Policy1000EPiSC_iS9_iiNS7_10__identityEEEvT0_T1_T2_T3_T4_T6_E12temp_storage+28];
	selp.b32 	%r321, %r320, 0, %p39;
	add.s32 	%r322, %r319, %r321;
	setp.gt.s32 	%p40, %r120, 192;
	ld.shared.u32 	%r323, [_ZZN3cub18CUB_300001_SM_10006detail6reduce28DeviceReduceSingleTileKernelINS2_10policy_hubIijN4cuda3std3__44plusIiEEE10Policy1000EPiSC_iS9_iiNS7_10__identityEEEvT0_T1_T2_T3_T4_T6_E12temp_storage+32];
	selp.b32 	%r324, %r323, 0, %p40;
	add.s32 	%r325, %r322, %r324;
	setp.gt.s32 	%p41, %r120, 224;
	ld.shared.u32 	%r326, [_ZZN3cub18CUB_300001_SM_10006detail6reduce28DeviceReduceSingleTileKernelINS2_10policy_hubIijN4cuda3std3__44plusIiEEE10Policy1000EPiSC_iS9_iiNS7_10__identityEEEvT0_T1_T2_T3_T4_T6_E12temp_storage+36];
	selp.b32 	%r327, %r326, 0, %p41;
	add.s32 	%r686, %r325, %r327;
	bra.uni 	$L__BB19_72;
$L__BB19_56:
	mov.u32 	%r85, %tid.x;
	mul.wide.u32 	%rd35, %r85, 4;
	add.s64 	%rd19, %rd16, %rd35;
	// begin inline asm
	ld.global.nc.u32 %r122, [%rd19];
	// end inline asm
	add.s64 	%rd20, %rd19, 1024;
	// begin inline asm
	ld.global.nc.u32 %r123, [%rd20];
	// end inline asm
	add.s64 	%rd21, %rd19, 2048;
	// begin inline asm
	ld.global.nc.u32 %r124, [%rd21];
	// end inline asm
	add.s64 	%rd22, %rd19, 3072;
	// begin inline asm
	ld.global.nc.u32 %r125, [%rd22];
	// end inline asm
	add.s64 	%rd23, %rd19, 4096;
	// begin inline asm
	ld.global.nc.u32 %r126, [%rd23];
	// end inline asm
	add.s64 	%rd24, %rd19, 5120;
	// begin inline asm
	ld.global.nc.u32 %r127, [%rd24];
	// end inline asm
	add.s64 	%rd25, %rd19, 6144;
	// begin inline asm
	ld.global.nc.u32 %r128, [%rd25];
	// end inline asm
	add.s64 	%rd26, %rd19, 7168;
	// begin inline asm
	ld.global.nc.u32 %r129, [%rd26];
	// end inline asm
	add.s64 	%rd27, %rd19, 8192;
	// begin inline asm
	ld.global.nc.u32 %r130, [%rd27];
	// end inline asm
	add.s64 	%rd28, %rd19, 9216;
	// begin inline asm
	ld.global.nc.u32 %r131, [%rd28];
	// end inline asm
	add.s64 	%rd29, %rd19, 10240;
	// begin inline asm
	ld.global.nc.u32 %r132, [%rd29];
	// end inline asm
	add.s64 	%rd30, %rd19, 11264;
	// begin inline asm
	ld.global.nc.u32 %r133, [%rd30];
	// end inline asm
	add.s64 	%rd31, %rd19, 12288;
	// begin inline asm
	ld.global.nc.u32 %r134, [%rd31];
	// end inline asm
	add.s64 	%rd32, %rd19, 13312;
	// begin inline asm
	ld.global.nc.u32 %r135, [%rd32];
	// end inline asm
	add.s64 	%rd33, %rd19, 14336;
	// begin inline asm
	ld.global.nc.u32 %r136, [%rd33];
	// end inline asm
	add.s64 	%rd34, %rd19, 15360;
	// begin inline asm
	ld.global.nc.u32 %r137, [%rd34];
	// end inline asm
	add.s32 	%r139, %r123, %r122;
	add.s32 	%r140, %r124, %r139;
	add.s32 	%r141, %r125, %r140;
	add.s32 	%r142, %r126, %r141;
	add.s32 	%r143, %r127, %r142;
	add.s32 	%r144, %r128, %r143;
	add.s32 	%r145, %r129, %r144;
	add.s32 	%r146, %r130, %r145;
	add.s32 	%r147, %r131, %r146;
	add.s32 	%r148, %r132, %r147;
	add.s32 	%r149, %r133, %r148;
	add.s32 	%r150, %r134, %r149;
	add.s32 	%r151, %r135, %r150;
	add.s32 	%r152, %r136, %r151;
	add.s32 	%r685, %r137, %r152;
	setp.lt.u32 	%p4, %r120, 8192;
	mov.b32 	%r674, 4096;
	@%p4 bra 	$L__BB19_60;
	add.s32 	%r87, %r120, -4096;
	mov.b32 	%r674, 4096;
$L__BB19_58:
	mul.wide.s32 	%rd52, %r674, 4;
	add.s64 	%rd36, %rd19, %rd52;
	// begin inline asm
	ld.global.nc.u32 %r154, [%rd36];
	// end inline asm
	add.s64 	%rd37, %rd36, 1024;
	// begin inline asm
	ld.global.nc.u32 %r155, [%rd37];
	// end inline asm
	add.s64 	%rd38, %rd36, 2048;
	// begin inline asm
	ld.global.nc.u32 %r156, [%rd38];
	// end inline asm
	add.s64 	%rd39, %rd36, 3072;
	// begin inline asm
	ld.global.nc.u32 %r157, [%rd39];
	// end inline asm
	add.s64 	%rd40, %rd36, 4096;
	// begin inline asm
	ld.global.nc.u32 %r158, [%rd40];
	// end inline asm
	add.s64 	%rd41, %rd36, 5120;
	// begin inline asm
	ld.global.nc.u32 %r159, [%rd41];
	// end inline asm
	add.s64 	%rd42, %rd36, 6144;
	// begin inline asm
	ld.global.nc.u32 %r160, [%rd42];
	// end inline asm
	add.s64 	%rd43, %rd36, 7168;
	// begin inline asm
	ld.global.nc.u32 %r161, [%rd43];
	// end inline asm
	add.s64 	%rd44, %rd36, 8192;
	// begin inline asm
	ld.global.nc.u32 %r162, [%rd44];
	// end inline asm
	add.s64 	%rd45, %rd36, 9216;
	// begin inline asm
	ld.global.nc.u32 %r163, [%rd45];
	// end inline asm
	add.s64 	%rd46, %rd36, 10240;
	// begin inline asm
	ld.global.nc.u32 %r164, [%rd46];
	// end inline asm
	add.s64 	%rd47, %rd36, 11264;
	// begin inline asm
	ld.global.nc.u32 %r165, [%rd47];
	// end inline asm
	add.s64 	%rd48, %rd36, 12288;
	// begin inline asm
	ld.global.nc.u32 %r166, [%rd48];
	// end inline asm
	add.s64 	%rd49, %rd36, 13312;
	// begin inline asm
	ld.global.nc.u32 %r167, [%rd49];
	// end inline asm
	add.s64 	%rd50, %rd36, 14336;
	// begin inline asm
	ld.global.nc.u32 %r168, [%rd50];
	// end inline asm
	add.s64 	%rd51, %rd36, 15360;
	// begin inline asm
	ld.global.nc.u32 %r169, [%rd51];
	// end inline asm
	add.s32 	%r170, %r154, %r685;
	add.s32 	%r171, %r155, %r170;
	add.s32 	%r172, %r156, %r171;
	add.s32 	%r173, %r157, %r172;
	add.s32 	%r174, %r158, %r173;
	add.s32 	%r175, %r159, %r174;
	add.s32 	%r176, %r160, %r175;
	add.s32 	%r177, %r161, %r176;
	add.s32 	%r178, %r162, %r177;
	add.s32 	%r179, %r163, %r178;
	add.s32 	%r180, %r164, %r179;
	add.s32 	%r181, %r165, %r180;
	add.s32 	%r182, %r166, %r181;
	add.s32 	%r183, %r167, %r182;
	add.s32 	%r184, %r168, %r183;
	add.s32 	%r685, %r169, %r184;
	sub.s32 	%r185, %r120, %r674;
	setp.lt.s32 	%p5, %r185, 4096;
	@%p5 bra 	$L__BB19_68;
	add.s32 	%r674, %r674, 4096;
	setp.le.s32 	%p6, %r674, %r87;
	@%p6 bra 	$L__BB19_58;
$L__BB19_60:
	setp.le.s32 	%p7, %r120, %r674;
	@%p7 bra 	$L__BB19_68;
	sub.s32 	%r94, %r120, %r674;
	setp.ge.s32 	%p8, %r85, %r94;
	@%p8 bra 	$L__BB19_68;
	not.b32 	%r187, %r85;
	add.s32 	%r188, %r120, %r187;
	sub.s32 	%r95, %r188, %r674;
	and.b32  	%r189, %r95, 768;
	setp.eq.s32 	%p9, %r189, 768;
	mov.u32 	%r679, %r85;
	@%p9 bra 	$L__BB19_65;
	add.s32 	%r676, %r85, %r674;
	shr.u32 	%r190, %r95, 8;
	add.s32 	%r191, %r190, 1;
	and.b32  	%r192, %r191, 3;
	neg.s32 	%r675, %r192;
	mov.u32 	%r679, %r85;
$L__BB19_64:
	.pragma "nounroll";
	mul.wide.u32 	%rd54, %r676, 4;
	add.s64 	%rd53, %rd16, %rd54;
	// begin inline asm
	ld.global.nc.u32 %r193, [%rd53];
	// end inline asm
	add.s32 	%r685, %r193, %r685;
	add.s32 	%r679, %r679, 256;
	add.s32 	%r676, %r676, 256;
	add.s32 	%r675, %r675, 1;
	setp.ne.s32 	%p10, %r675, 0;
	@%p10 bra 	$L__BB19_64;
$L__BB19_65:
	setp.lt.u32 	%p11, %r95, 768;
	@%p11 bra 	$L__BB19_68;
	cvt.u64.u32 	%rd55, %r679;
	cvt.u64.u32 	%rd56, %r674;
	add.s64 	%rd57, %rd55, %rd56;
	shl.b64 	%rd58, %rd57, 2;
	add.s64 	%rd59, %rd58, %rd16;
	add.s64 	%rd124, %rd59, 2048;
	add.s32 	%r682, %r679, %r674;
$L__BB19_67:
	mul.wide.u32 	%rd64, %r682, 4;
	add.s64 	%rd60, %rd16, %rd64;
	// begin inline asm
	ld.global.nc.u32 %r194, [%rd60];
	// end inline asm
	add.s32 	%r198, %r194, %r685;
	add.s64 	%rd61, %rd124, -1024;
	// begin inline asm
	ld.global.nc.u32 %r195, [%rd61];
	// end inline asm
	add.s32 	%r199, %r195, %r198;
	// begin inline asm
	ld.global.nc.u32 %r196, [%rd124];
	// end inline asm
	add.s32 	%r200, %r196, %r199;
	add.s64 	%rd63, %rd124, 1024;
	// begin inline asm
	ld.global.nc.u32 %r197, [%rd63];
	// end inline asm
	add.s32 	%r685, %r197, %r200;
	add.s32 	%r679, %r679, 1024;
	add.s64 	%rd124, %rd124, 4096;
	add.s32 	%r682, %r682, 1024;
	setp.lt.s32 	%p12, %r679, %r94;
	@%p12 bra 	$L__BB19_67;
$L__BB19_68:
	// begin inline asm
	mov.u32 %r201, %laneid;
	// end inline asm
	mov.b32 	%r204, 1;
	mov.b32 	%r225, 31;
	mov.b32 	%r226, -1;
	// begin inline asm
	shfl.sync.down.b32 %r202, %r685, %r204, %r225, %r226;
	// end inline asm
	setp.gt.s32 	%p13, %r201, 30;
	selp.b32 	%r227, 0, %r202, %p13;
	add.s32 	%r208, %r227, %r685;
	mov.b32 	%r209, 2;
	// begin inline asm
	shfl.sync.down.b32 %r207, %r208, %r209, %r225, %r226;
	// end inline asm
	setp.gt.s32 	%p14, %r201, 29;
	selp.b32 	%r228, 0, %r207, %p14;
	add.s32 	%r213, %r208, %r228;
	mov.b32 	%r214, 4;
	// begin inline asm
	shfl.sync.down.b32 %r212, %r213, %r214, %r225, %r226;
	// end inline asm
	setp.gt.s32 	%p15, %r201, 27;
	selp.b32 	%r229, 0, %r212, %p15;
	add.s32 	%r218, %r213, %r229;
	mov.b32 	%r219, 8;
	// begin inline asm
	shfl.sync.down.b32 %r217, %r218, %r219, %r225, %r226;
	// end inline asm
	setp.gt.s32 	%p16, %r201, 23;
	selp.b32 	%r230, 0, %r217, %p16;
	add.s32 	%r223, %r218, %r230;
	mov.b32 	%r224, 16;
	// begin inline asm
	shfl.sync.down.b32 %r222, %r223, %r224, %r225, %r226;
	// end inline asm
	setp.gt.s32 	%p17, %r201, 15;
	selp.b32 	%r231, 0, %r222, %p17;
	add.s32 	%r686, %r223, %r231;
	setp.ne.s32 	%p18, %r201, 0;
	@%p18 bra 	$L__BB19_70;
	shr.u32 	%r232, %r85, 3;
	and.b32  	%r233, %r232, 124;
	mov.u32 	%r234, _ZZN3cub18CUB_300001_SM_10006detail6reduce28DeviceReduceSingleTileKernelINS2_10policy_hubIijN4cuda3std3__44plusIiEEE10Policy1000EPiSC_iS9_iiNS7_10__identityEEEvT0_T1_T2_T3_T4_T6_E12temp_storage;
	add.s32 	%r235, %r234, %r233;
	st.shared.u32 	[%r235+8], %r686;
$L__BB19_70:
	bar.sync 	0;
	setp.ne.s32 	%p19, %r85, 0;
	@%p19 bra 	$L__BB19_72;
	ld.shared.u32 	%r236, [_ZZN3cub18CUB_300001_SM_10006detail6reduce28DeviceReduceSingleTileKernelINS2_10policy_hubIijN4cuda3std3__44plusIiEEE10Policy1000EPiSC_iS9_iiNS7_10__identityEEEvT0_T1_T2_T3_T4_T6_E12temp_storage+12];
	add.s32 	%r237, %r236, %r686;
	ld.shared.u32 	%r238, [_ZZN3cub18CUB_300001_SM_10006detail6reduce28DeviceReduceSingleTileKernelINS2_10policy_hubIijN4cuda3std3__44plusIiEEE10Policy1000EPiSC_iS9_iiNS7_10__identityEEEvT0_T1_T2_T3_T4_T6_E12temp_storage+16];
	add.s32 	%r239, %r237, %r238;
	ld.shared.u32 	%r240, [_ZZN3cub18CUB_300001_SM_10006detail6reduce28DeviceReduceSingleTileKernelINS2_10policy_hubIijN4cuda3std3__44plusIiEEE10Policy1000EPiSC_iS9_iiNS7_10__identityEEEvT0_T1_T2_T3_T4_T6_E12temp_storage+20];
	add.s32 	%r241, %r239, %r240;
	ld.shared.u32 	%r242, [_ZZN3cub18CUB_300001_SM_10006detail6reduce28DeviceReduceSingleTileKernelINS2_10policy_hubIijN4cuda3std3__44plusIiEEE10Policy1000EPiSC_iS9_iiNS7_10__identityEEEvT0_T1_T2_T3_T4_T6_E12temp_storage+24];
	add.s32 	%r243, %r241, %r242;
	ld.shared.u32 	%r244, [_ZZN3cub18CUB_300001_SM_10006detail6reduce28DeviceReduceSingleTileKernelINS2_10policy_hubIijN4cuda3std3__44plusIiEEE10Policy1000EPiSC_iS9_iiNS7_10__identityEEEvT0_T1_T2_T3_T4_T6_E12temp_storage+28];
	add.s32 	%r245, %r243, %r244;
	ld.shared.u32 	%r246, [_ZZN3cub18CUB_300001_SM_10006detail6reduce28DeviceReduceSingleTileKernelINS2_10policy_hubIijN4cuda3std3__44plusIiEEE10Policy1000EPiSC_iS9_iiNS7_10__identityEEEvT0_T1_T2_T3_T4_T6_E12temp_storage+32];
	add.s32 	%r247, %r245, %r246;
	ld.shared.u32 	%r248, [_ZZN3cub18CUB_300001_SM_10006detail6reduce28DeviceReduceSingleTileKernelINS2_10policy_hubIijN4cuda3std3__44plusIiEEE10Policy1000EPiSC_iS9_iiNS7_10__identityEEEvT0_T1_T2_T3_T4_T6_E12temp_storage+36];
	add.s32 	%r686, %r247, %r248;
$L__BB19_72:
	mov.u32 	%r631, %tid.x;
	setp.ne.s32 	%p95, %r631, 0;
	@%p95 bra 	$L__BB19_74;
	add.s32 	%r632, %r686, %r121;
	st.global.u32 	[%rd1], %r632;
$L__BB19_74:
	ret;

}
	// .globl	_ZN3cub18CUB_300001_SM_10006detail6reduce28DeviceReduceSingleTileKernelINS2_10policy_hubIiyN4cuda3std3__44plusIiEEE10Policy1000EPiSC_yS9_iiNS7_10__identityEEEvT0_T1_T2_T3_T4_T6_
.visible .entry _ZN3cub18CUB_300001_SM_10006detail6reduce28DeviceReduceSingleTileKernelINS2_10policy_hubIiyN4cuda3std3__44plusIiEEE10Policy1000EPiSC_yS9_iiNS7_10__identityEEEvT0_T1_T2_T3_T4_T6_(
	.param .u64 .ptr .align 1 _ZN3cub18CUB_300001_SM_10006detail6reduce28DeviceReduceSingleTileKernelINS2_10policy_hubIiyN4cuda3std3__44plusIiEEE10Policy1000EPiSC_yS9_iiNS7_10__identityEEEvT0_T1_T2_T3_T4_T6__param_0,
	.param .u64 .ptr .align 1 _ZN3cub18CUB_300001_SM_10006detail6reduce28DeviceReduceSingleTileKernelINS2_10policy_hubIiyN4cuda3std3__44plusIiEEE10Policy1000EPiSC_yS9_iiNS7_10__identityEEEvT0_T1_T2_T3_T4_T6__param_1,
	.param .u64 _ZN3cub18CUB_300001_SM_10006detail6reduce28DeviceReduceSingleTileKernelINS2_10policy_hubIiyN4cuda3std3__44plusIiEEE10Policy1000EPiSC_yS9_iiNS7_10__identityEEEvT0_T1_T2_T3_T4_T6__param_2,
	.param .align 1 .b8 _ZN3cub18CUB_300001_SM_10006detail6reduce28DeviceReduceSingleTileKernelINS2_10policy_hubIiyN4cuda3std3__44plusIiEEE10Policy1000EPiSC_yS9_iiNS7_10__identityEEEvT0_T1_T2_T3_T4_T6__param_3[1],
	.param .u32 _ZN3cub18CUB_300001_SM_10006detail6reduce28DeviceReduceSingleTileKernelINS2_10policy_hubIiyN4cuda3std3__44plusIiEEE10Policy1000EPiSC_yS9_iiNS7_10__identityEEEvT0_T1_T2_T3_T4_T6__param_4,
	.param .align 1 .b8 _ZN3cub18CUB_300001_SM_10006detail6reduce28DeviceReduceSingleTileKernelINS2_10policy_hubIiyN4cuda3std3__44plusIiEEE10Policy1000EPiSC_yS9_iiNS7_10__identityEEEvT0_T1_T2_T3_T4_T6__param_5[1]
)
.maxntid 256
.minnctapersm 1
{
	.reg .pred 	%p<97>;
	.reg .b32 	%r<662>;
	.reg .b64 	%rd<150>;
	// demoted variable
	.shared .align 4 .b8 _ZZN3cub18CUB_300001_SM_10006detail6reduce28DeviceReduceSingleTileKernelINS2_10policy_hubIiyN4cuda3std3__44plusIiEEE10Policy1000EPiSC_yS9_iiNS7_10__identityEEEvT0_T1_T2_T3_T4_T6_E12temp_storage[44];
	ld.param.u64 	%rd31, [_ZN3cub18CUB_300001_SM_10006detail6reduce28DeviceReduceSingleTileKernelINS2_10policy_hubIiyN4cuda3std3__44plusIiEEE10Policy1000EPiSC_yS9_iiNS7_10__identityEEEvT0_T1_T2_T3_T4_T6__param_0];
	ld.param.u64 	%rd33, [_ZN3cub18CUB_300001_SM_10006detail6reduce28DeviceReduceSingleTileKernelINS2_10policy_hubIiyN4cuda3std3__44plusIiEEE10Policy1000EPiSC_yS9_iiNS7_10__identityEEEvT0_T1_T2_T3_T4_T6__param_1];
	ld.param.u64 	%rd32, [_ZN3cub18CUB_300001_SM_10006detail6reduce28DeviceReduceSingleTileKernelINS2_10policy_hubIiyN4cuda3std3__44plusIiEEE10Policy1000EPiSC_yS9_iiNS7_10__identityEEEvT0_T1_T2_T3_T4_T6__param_2];
	ld.param.u32 	%r102, [_ZN3cub18CUB_300001_SM_10006detail6reduce28DeviceReduceSingleTileKernelINS2_10policy_hubIiyN4cuda3std3__44plusIiEEE10Policy1000EPiSC_yS9_iiNS7_10__identityEEEvT0_T1_T2_T3_T4_T6__param_4];
	cvta.to.global.u64 	%rd1, %rd33;
	setp.ne.s64 	%p1, %rd32, 0;
	@%p1 bra 	$L__BB20_3;
	mov.u32 	%r616, %tid.x;
	setp.ne.s32 	%p96, %r616, 0;
	@%p96 bra 	$L__BB20_74;
	st.global.u32 	[%rd1], %r102;
	bra.uni 	$L__BB20_74;
$L__BB20_3:
	and.b64  	%rd34, %rd31, 15;
	setp.ne.s64 	%p2, %rd34, 0;
	@%p2 bra 	$L__BB20_38;
	setp.gt.u64 	%p49, %rd32, 4095;
	@%p49 bra 	$L__BB20_22;
	cvt.u32.u64 	%r1, %rd32;
	mov.u32 	%r2, %tid.x;
	setp.ge.u32 	%p66, %r2, %r1;
	mov.b32 	%r627, 0;
	mov.u32 	%r622, %r2;
	@%p66 bra 	$L__BB20_7;
	mul.wide.u32 	%rd132, %r2, 4;
	add.s64 	%rd131, %rd31, %rd132;
	// begin inline asm
	ld.global.nc.u32 %r627, [%rd131];
	// end inline asm
	add.s32 	%r622, %r2, 256;
$L__BB20_7:
	setp.ge.u32 	%p67, %r622, %r1;
	@%p67 bra 	$L__BB20_13;
	not.b32 	%r490, %r622;
	add.s32 	%r7, %r490, %r1;
	and.b32  	%r491, %r7, 768;
	setp.eq.s32 	%p68, %r491, 768;
	@%p68 bra 	$L__BB20_11;
	mul.wide.u32 	%rd133, %r622, 4;
	add.s64 	%rd140, %rd31, %rd133;
	shr.u32 	%r492, %r7, 8;
	add.s32 	%r493, %r492, 1;
	and.b32  	%r494, %r493, 3;
	neg.s32 	%r619, %r494;
$L__BB20_10:
	.pragma "nounroll";
	// begin inline asm
	ld.global.nc.u32 %r495, [%rd140];
	// end inline asm
	add.s32 	%r627, %r495, %r627;
	add.s32 	%r622, %r622, 256;
	add.s64 	%rd140, %rd140, 1024;
	add.s32 	%r619, %r619, 1;
	setp.ne.s32 	%p69, %r619, 0;
	@%p69 bra 	$L__BB20_10;
$L__BB20_11:
	setp.lt.u32 	%p70, %r7, 768;
	@%p70 bra 	$L__BB20_13;
$L__BB20_12:
	mul.wide.s32 	%rd139, %r622, 4;
	add.s64 	%rd135, %rd31, %rd139;
	// begin inline asm
	ld.global.nc.u32 %r496, [%rd135];
	// end inline asm
	add.s32 	%r500, %r496, %r627;
	add.s64 	%rd136, %rd135, 1024;
	// begin inline asm
	ld.global.nc.u32 %r497, [%rd136];
	// end inline asm
	add.s32 	%r501, %r497, %r500;
	add.s64 	%rd137, %rd135, 2048;
	// begin inline asm
	ld.global.nc.u32 %r498, [%rd137];
	// end inline asm
	add.s32 	%r502, %r498, %r501;
	add.s64 	%rd138, %rd135, 3072;
	// begin inline asm
	ld.global.nc.u32 %r499, [%rd138];
	// end inline asm
	add.s32 	%r627, %r499, %r502;
	add.s32 	%r622, %r622, 1024;
	setp.lt.s32 	%p71, %r622, %r1;
	@%p71 bra 	$L__BB20_12;
$L__BB20_13:
	setp.lt.u64 	%p72, %rd32, 256;
	@%p72 bra 	$L__BB20_18;
	// begin inline asm
	mov.u32 %r566, %laneid;
	// end inline asm
	mov.b32 	%r569, 1;
	mov.b32 	%r590, 31;
	mov.b32 	%r591, -1;
	// begin inline asm
	shfl.sync.down.b32 %r567, %r627, %r569, %r590, %r591;
	// end inline asm
	setp.gt.s32 	%p88, %r566, 30;
	selp.b32 	%r592, 0, %r567, %p88;
	add.s32 	%r573, %r592, %r627;
	mov.b32 	%r574, 2;
	// begin inline asm
	shfl.sync.down.b32 %r572, %r573, %r574, %r590, %r591;
	// end inline asm
	setp.gt.s32 	%p89, %r566, 29;
	selp.b32 	%r593, 0, %r572, %p89;
	add.s32 	%r578, %r573, %r593;
	mov.b32 	%r579, 4;
	// begin inline asm
	shfl.sync.down.b32 %r577, %r578, %r579, %r590, %r591;
	// end inline asm
	setp.gt.s32 	%p90, %r566, 27;
	selp.b32 	%r594, 0, %r577, %p90;
	add.s32 	%r583, %r578, %r594;
	mov.b32 	%r584, 8;
	// begin inline asm
	shfl.sync.down.b32 %r582, %r583, %r584, %r590, %r591;
	// end inline asm
	setp.gt.s32 	%p91, %r566, 23;
	selp.b32 	%r595, 0, %r582, %p91;
	add.s32 	%r588, %r583, %r595;
	mov.b32 	%r589, 16;
	// begin inline asm
	shfl.sync.down.b32 %r587, %r588, %r589, %r590, %r591;
	// end inline asm
	setp.gt.s32 	%p92, %r566, 15;
	selp.b32 	%r596, 0, %r587, %p92;
	add.s32 	%r661, %r588, %r596;
	setp.ne.s32 	%p93, %r566, 0;
	@%p93 bra 	$L__BB20_16;
	shr.u32 	%r597, %r2, 3;
	and.b32  	%r598, %r597, 124;
	mov.u32 	%r599, _ZZN3cub18CUB_300001_SM_10006detail6reduce28DeviceReduceSingleTileKernelINS2_10policy_hubIiyN4cuda3std3__44plusIiEEE10Policy1000EPiSC_yS9_iiNS7_10__identityEEEvT0_T1_T2_T3_T4_T6_E12temp_storage;
	add.s32 	%r600, %r599, %r598;
	st.shared.u32 	[%r600+8], %r661;
$L__BB20_16:
	bar.sync 	0;
	setp.ne.s32 	%p94, %r2, 0;
	@%p94 bra 	$L__BB20_72;
	ld.shared.u32 	%r601, [_ZZN3cub18CUB_300001_SM_10006detail6reduce28DeviceReduceSingleTileKernelINS2_10policy_hubIiyN4cuda3std3__44plusIiEEE10Policy1000EPiSC_yS9_iiNS7_10__identityEEEvT0_T1_T2_T3_T4_T6_E12temp_storage+12];
	add.s32 	%r602, %r601, %r661;
	ld.shared.u32 	%r603, [_ZZN3cub18CUB_300001_SM_10006detail6reduce28DeviceReduceSingleTileKernelINS2_10policy_hubIiyN4cuda3std3__44plusIiEEE10Policy1000EPiSC_yS9_iiNS7_10__identityEEEvT0_T1_T2_T3_T4_T6_E12temp_storage+16];
	add.s32 	%r604, %r602, %r603;
	ld.shared.u32 	%r605, [_ZZN3cub18CUB_300001_SM_10006detail6reduce28DeviceReduceSingleTileKernelINS2_10policy_hubIiyN4cuda3std3__44plusIiEEE10Policy1000EPiSC_yS9_iiNS7_10__identityEEEvT0_T1_T2_T3_T4_T6_E12temp_storage+20];
	add.s32 	%r606, %r604, %r605;
	ld.shared.u32 	%r607, [_ZZN3cub18CUB_300001_SM_10006detail6reduce28DeviceReduceSingleTileKernelINS2_10policy_hubIiyN4cuda3std3__44plusIiEEE10Policy1000EPiSC_yS9_iiNS7_10__identityEEEvT0_T1_T2_T3_T4_T6_E12temp_storage+24];
	add.s32 	%r608, %r606, %r607;
	ld.shared.u32 	%r609, [_ZZN3cub18CUB_300001_SM_10006detail6reduce28DeviceReduceSingleTileKernelINS2_10policy_hubIiyN4cuda3std3__44plusIiEEE10Policy1000EPiSC_yS9_iiNS7_10__identityEEEvT0_T1_T2_T3_T4_T6_E12temp_storage+28];
	add.s32 	%r610, %r608, %r609;
	ld.shared.u32 	%r611, [_ZZN3cub18CUB_300001_SM_10006detail6reduce28DeviceReduceSingleTileKernelINS2_10policy_hubIiyN4cuda3std3__44plusIiEEE10Policy1000EPiSC_yS9_iiNS7_10__identityEEEvT0_T1_T2_T3_T4_T6_E12temp_storage+32];
	add.s32 	%r612, %r610, %r611;
	ld.shared.u32 	%r613, [_ZZN3cub18CUB_300001_SM_10006detail6reduce28DeviceReduceSingleTileKernelINS2_10policy_hubIiyN4cuda3std3__44plusIiEEE10Policy1000EPiSC_yS9_iiNS7_10__identityEEEvT0_T1_T2_T3_T4_T6_E12temp_storage+36];
	add.s32 	%r661, %r612, %r613;
	bra.uni 	$L__BB20_72;
$L__BB20_18:
	// begin inline asm
	mov.u32 %r503, %laneid;
	// end inline asm
	and.b32  	%r529, %r2, 992;
	add.s32 	%r530, %r529, 32;
	setp.gt.u32 	%p73, %r530, %r1;
	not.b32 	%r531, %r529;
	add.s32 	%r532, %r1, %r531;
	selp.b32 	%r527, %r532, 31, %p73;
	mov.b32 	%r506, 1;
	mov.b32 	%r528, -1;
	// begin inline asm
	shfl.sync.down.b32 %r504, %r627, %r506, %r527, %r528;
	// end inline asm
	setp.lt.s32 	%p74, %r503, %r527;
	selp.b32 	%r533, %r504, 0, %p74;
	add.s32 	%r510, %r533, %r627;
	mov.b32 	%r511, 2;
	// begin inline asm
	shfl.sync.down.b32 %r509, %r510, %r511, %r527, %r528;
	// end inline asm
	add.s32 	%r534, %r503, 2;
	setp.gt.s32 	%p75, %r534, %r527;
	selp.b32 	%r535, 0, %r509, %p75;
	add.s32 	%r515, %r510, %r535;
	mov.b32 	%r516, 4;
	// begin inline asm
	shfl.sync.down.b32 %r514, %r515, %r516, %r527, %r528;
	// end inline asm
	add.s32 	%r536, %r503, 4;
	setp.gt.s32 	%p76, %r536, %r527;
	selp.b32 	%r537, 0, %r514, %p76;
	add.s32 	%r520, %r515, %r537;
	mov.b32 	%r521, 8;
	// begin inline asm
	shfl.sync.down.b32 %r519, %r520, %r521, %r527, %r528;
	// end inline asm
	add.s32 	%r538, %r503, 8;
	setp.gt.s32 	%p77, %r538, %r527;
	selp.b32 	%r539, 0, %r519, %p77;
	add.s32 	%r525, %r520, %r539;
	mov.b32 	%r526, 16;
	// begin inline asm
	shfl.sync.down.b32 %r524, %r525, %r526, %r527, %r528;
	// end inline asm
	add.s32 	%r540, %r503, 16;
	setp.gt.s32 	%p78, %r540, %r527;
	selp.b32 	%r541, 0, %r524, %p78;
	add.s32 	%r661, %r525, %r541;
	setp.ne.s32 	%p79, %r503, 0;
	@%p79 bra 	$L__BB20_20;
	shr.u32 	%r542, %r2, 3;
	and.b32  	%r543, %r542, 124;
	mov.u32 	%r544, _ZZN3cub18CUB_300001_SM_10006detail6reduce28DeviceReduceSingleTileKernelINS2_10policy_hubIiyN4cuda3std3__44plusIiEEE10Policy1000EPiSC_yS9_iiNS7_10__identityEEEvT0_T1_T2_T3_T4_T6_E12temp_storage;
	add.s32 	%r545, %r544, %r543;
	st.shared.u32 	[%r545+8], %r661;
$L__BB20_20:
	bar.sync 	0;
	setp.ne.s32 	%p80, %r2, 0;
	@%p80 bra 	$L__BB20_72;
	setp.gt.u64 	%p81, %rd32, 32;
	ld.shared.u32 	%r546, [_ZZN3cub18CUB_300001_SM_10006detail6reduce28DeviceReduceSingleTileKernelINS2_10policy_hubIiyN4cuda3std3__44plusIiEEE10Policy1000EPiSC_yS9_iiNS7_10__identityEEEvT0_T1_T2_T3_T4_T6_E12temp_storage+12];
	selp.b32 	%r547, %r546, 0, %p81;
	add.s32 	%r548, %r547, %r661;
	setp.gt.u64 	%p82, %rd32, 64;
	ld.shared.u32 	%r549, [_ZZN3cub18CUB_300001_SM_10006detail6reduce28DeviceReduceSingleTileKernelINS2_10policy_hubIiyN4cuda3std3__44plusIiEEE10Policy1000EPiSC_yS9_iiNS7_10__identityEEEvT0_T1_T2_T3_T4_T6_E12temp_storage+16];
	selp.b32 	%r550, %r549, 0, %p82;
	add.s32 	%r551, %r548, %r550;
	setp.gt.u64 	%p83, %rd32, 96;
	ld.shared.u32 	%r552, [_ZZN3cub18CUB_300001_SM_10006detail6reduce28DeviceReduceSingleTileKernelINS2_10policy_hubIiyN4cuda3std3__44plusIiEEE10Policy1000EPiSC_yS9_iiNS7_10__identityEEEvT0_T1_T2_T3_T4_T6_E12temp_storage+20];
	selp.b32 	%r553, %r552, 0, %p83;
	add.s32 	%r554, %r551, %r553;
	setp.gt.u64 	%p84, %rd32, 128;
	ld.shared.u32 	%r555, [_ZZN3cub18CUB_300001_SM_10006detail6reduce28DeviceReduceSingleTileKernelINS2_10policy_hubIiyN4cuda3std3__44plusIiEEE10Policy1000EPiSC_yS9_iiNS7_10__identityEEEvT0_T1_T2_T3_T4_T6_E12temp_storage+24];
	selp.b32 	%r556, %r555, 0, %p84;
	add.s32 	%r557, %r554, %r556;
	setp.gt.u64 	%p85, %rd32, 160;
	ld.shared.u32 	%r558, [_ZZN3cub18CUB_300001_SM_10006detail6reduce28DeviceReduceSingleTileKernelINS2_10policy_hubIiyN4cuda3std3__44plusIiEEE10Policy1000EPiSC_yS9_iiNS7_10__identityEEEvT0_T1_T2_T3_T4_T6_E12temp_storage+28];
	selp.b32 	%r559, %r558, 0, %p85;
	add.s32 	%r560, %r557, %r559;
	setp.gt.u64 	%p86, %rd32, 192;
	ld.shared.u32 	%r561, [_ZZN3cub18CUB_300001_SM_10006detail6reduce28DeviceReduceSingleTileKernelINS2_10policy_hubIiyN4cuda3std3__44plusIiEEE10Policy1000EPiSC_yS9_iiNS7_10__identityEEEvT0_T1_T2_T3_T4_T6_E12temp_storage+32];
	selp.b32 	%r562, %r561, 0, %p86;
	add.s32 	%r563, %r560, %r562;
	setp.gt.u64 	%p87, %rd32, 224;
	ld.shared.u32 	%r564, [_ZZN3cub18CUB_300001_SM_10006detail6reduce28DeviceReduceSingleTileKernelINS2_10policy_hubIiyN4cuda3std3__44plusIiEEE10Policy1000EPiSC_yS9_iiNS7_10__identityEEEvT0_T1_T2_T3_T4_T6_E12temp_storage+36];
	selp.b32 	%r565, %r564, 0, %p87;
	add.s32 	%r661, %r563, %r565;
	bra.uni 	$L__BB20_72;
$L__BB20_22:
	mov.u32 	%r27, %tid.x;
	shl.b32 	%r358, %r27, 2;
	mul.wide.u32 	%rd104, %r358, 4;
	add.s64 	%rd93, %rd31, %rd104;
	// begin inline asm
	ld.global.nc.v2.u64 {%rd91, %rd92}, [%rd93];
	// end inline asm
	mov.b64 	{%r359, %r360}, %rd92;
	mov.b64 	{%r361, %r362}, %rd91;
	add.s64 	%rd96, %rd93, 4096;
	// begin inline asm
	ld.global.nc.v2.u64 {%rd94, %rd95}, [%rd96];
	// end inline asm
	mov.b64 	{%r363, %r364}, %rd95;
	mov.b64 	{%r365, %r366}, %rd94;
	add.s64 	%rd99, %rd93, 8192;
	// begin inline asm
	ld.global.nc.v2.u64 {%rd97, %rd98}, [%rd99];
	// end inline asm
	mov.b64 	{%r367, %r368}, %rd98;
	mov.b64 	{%r369, %r370}, %rd97;
	add.s64 	%rd102, %rd93, 12288;
	// begin inline asm
	ld.global.nc.v2.u64 {%rd100, %rd101}, [%rd102];
	// end inline asm
	mov.b64 	{%r371, %r372}, %rd101;
	mov.b64 	{%r373, %r374}, %rd100;
	add.s32 	%r375, %r362, %r361;
	add.s32 	%r376, %r359, %r375;
	add.s32 	%r377, %r360, %r376;
	add.s32 	%r378, %r365, %r377;
	add.s32 	%r379, %r366, %r378;
	add.s32 	%r380, %r363, %r379;
	add.s32 	%r381, %r364, %r380;
	add.s32 	%r382, %r369, %r381;
	add.s32 	%r383, %r370, %r382;
	add.s32 	%r384, %r367, %r383;
	add.s32 	%r385, %r368, %r384;
	add.s32 	%r386, %r373, %r385;
	add.s32 	%r387, %r374, %r386;
	add.s32 	%r388, %r371, %r387;
	add.s32 	%r638, %r372, %r388;
	add.s64 	%rd6, %rd32, -4096;
	setp.lt.u64 	%p50, %rd6, 4096;
	mov.b64 	%rd142, 4096;
	@%p50 bra 	$L__BB20_26;
	mov.b64 	%rd142, 4096;
$L__BB20_24:
	shl.b64 	%rd118, %rd142, 2;
	add.s64 	%rd108, %rd93, %rd118;
	// begin inline asm
	ld.global.nc.v2.u64 {%rd106, %rd107}, [%rd108];
	// end inline asm
	mov.b64 	{%r389, %r390}, %rd107;
	mov.b64 	{%r391, %r392}, %rd106;
	add.s64 	%rd111, %rd108, 4096;
	// begin inline asm
	ld.global.nc.v2.u64 {%rd109, %rd110}, [%rd111];
	// end inline asm
	mov.b64 	{%r393, %r394}, %rd110;
	mov.b64 	{%r395, %r396}, %rd109;
	add.s64 	%rd114, %rd108, 8192;
	// begin inline asm
	ld.global.nc.v2.u64 {%rd112, %rd113}, [%rd114];
	// end inline asm
	mov.b64 	{%r397, %r398}, %rd113;
	mov.b64 	{%r399, %r400}, %rd112;
	add.s64 	%rd117, %rd108, 12288;
	// begin inline asm
	ld.global.nc.v2.u64 {%rd115, %rd116}, [%rd117];
	// end inline asm
	mov.b64 	{%r401, %r402}, %rd116;
	mov.b64 	{%r403, %r404}, %rd115;
	add.s32 	%r405, %r391, %r638;
	add.s32 	%r406, %r392, %r405;
	add.s32 	%r407, %r389, %r406;
	add.s32 	%r408, %r390, %r407;
	add.s32 	%r409, %r395, %r408;
	add.s32 	%r410, %r396, %r409;
	add.s32 	%r411, %r393, %r410;
	add.s32 	%r412, %r394, %r411;
	add.s32 	%r413, %r399, %r412;
	add.s32 	%r414, %r400, %r413;
	add.s32 	%r415, %r397, %r414;
	add.s32 	%r416, %r398, %r415;
	add.s32 	%r417, %r403, %r416;
	add.s32 	%r418, %r404, %r417;
	add.s32 	%r419, %r401, %r418;
	add.s32 	%r638, %r402, %r419;
	sub.s64 	%rd119, %rd32, %rd142;
	setp.lt.u64 	%p51, %rd119, 4096;
	@%p51 bra 	$L__BB20_34;
	add.s64 	%rd142, %rd142, 4096;
	setp.le.u64 	%p52, %rd142, %rd6;
	@%p52 bra 	$L__BB20_24;
$L__BB20_26:
	setp.le.u64 	%p53, %rd32, %rd142;
	@%p53 bra 	$L__BB20_34;
	cvt.u32.u64 	%r420, %rd142;
	cvt.u32.u64 	%r421, %rd32;
	sub.s32 	%r32, %r421, %r420;
	setp.ge.s32 	%p54, %r27, %r32;
	@%p54 bra 	$L__BB20_34;
	not.b32 	%r424, %r27;
	add.s32 	%r425, %r424, %r421;
	sub.s32 	%r33, %r425, %r420;
	and.b32  	%r427, %r33, 768;
	setp.eq.s32 	%p55, %r427, 768;
	mov.u32 	%r633, %r27;
	@%p55 bra 	$L__BB20_31;
	cvt.u64.u32 	%rd120, %r27;
	add.s64 	%rd121, %rd142, %rd120;
	shl.b64 	%rd122, %rd121, 2;
	add.s64 	%rd143, %rd31, %rd122;
	shr.u32 	%r428, %r33, 8;
	add.s32 	%r429, %r428, 1;
	and.b32  	%r430, %r429, 3;
	neg.s32 	%r630, %r430;
	mov.u32 	%r633, %r27;
$L__BB20_30:
	.pragma "nounroll";
	// begin inline asm
	ld.global.nc.u32 %r431, [%rd143];
	// end inline asm
	add.s32 	%r638, %r431, %r638;
	add.s32 	%r633, %r633, 256;
	add.s64 	%rd143, %rd143, 1024;
	add.s32 	%r630, %r630, 1;
	setp.ne.s32 	%p56, %r630, 0;
	@%p56 bra 	$L__BB20_30;
$L__BB20_31:
	setp.lt.u32 	%p57, %r33, 768;
	@%p57 bra 	$L__BB20_34;
	cvt.u64.u32 	%rd124, %r633;
	add.s64 	%rd125, %rd142, %rd124;
	shl.b64 	%rd126, %rd125, 2;
	add.s64 	%rd144, %rd31, %rd126;
$L__BB20_33:
	// begin inline asm
	ld.global.nc.u32 %r432, [%rd144];
	// end inline asm
	add.s32 	%r436, %r432, %r638;
	add.s64 	%rd128, %rd144, 1024;
	// begin inline asm
	ld.global.nc.u32 %r433, [%rd128];
	// end inline asm
	add.s32 	%r437, %r433, %r436;
	add.s64 	%rd129, %rd144, 2048;
	// begin inline asm
	ld.global.nc.u32 %r434, [%rd129];
	// end inline asm
	add.s32 	%r438, %r434, %r437;
	add.s64 	%rd130, %rd144, 3072;
	// begin inline asm
	ld.global.nc.u32 %r435, [%rd130];
	// end inline asm
	add.s32 	%r638, %r435, %r438;
	add.s32 	%r633, %r633, 1024;
	add.s64 	%rd144, %rd144, 4096;
	setp.lt.s32 	%p58, %r633, %r32;
	@%p58 bra 	$L__BB20_33;
$L__BB20_34:
	// begin inline asm
	mov.u32 %r439, %laneid;
	// end inline asm
	mov.b32 	%r442, 1;
	mov.b32 	%r463, 31;
	mov.b32 	%r464, -1;
	// begin inline asm
	shfl.sync.down.b32 %r440, %r638, %r442, %r463, %r464;
	// end inline asm
	setp.gt.s32 	%p59, %r439, 30;
	selp.b32 	%r465, 0, %r440, %p59;
	add.s32 	%r446, %r465, %r638;
	mov.b32 	%r447, 2;
	// begin inline asm
	shfl.sync.down.b32 %r445, %r446, %r447, %r463, %r464;
	// end inline asm
	setp.gt.s32 	%p60, %r439, 29;
	selp.b32 	%r466, 0, %r445, %p60;
	add.s32 	%r451, %r446, %r466;
	mov.b32 	%r452, 4;
	// begin inline asm
	shfl.sync.down.b32 %r450, %r451, %r452, %r463, %r464;
	// end inline asm
	setp.gt.s32 	%p61, %r439, 27;
	selp.b32 	%r467, 0, %r450, %p61;
	add.s32 	%r456, %r451, %r467;
	mov.b32 	%r457, 8;
	// begin inline asm
	shfl.sync.down.b32 %r455, %r456, %r457, %r463, %r464;
	// end inline asm
	setp.gt.s32 	%p62, %r439, 23;
	selp.b32 	%r468, 0, %r455, %p62;
	add.s32 	%r461, %r456, %r468;
	mov.b32 	%r462, 16;
	// begin inline asm
	shfl.sync.down.b32 %r460, %r461, %r462, %r463, %r464;
	// end inline asm
	setp.gt.s32 	%p63, %r439, 15;
	selp.b32 	%r469, 0, %r460, %p63;
	add.s32 	%r661, %r461, %r469;
	setp.ne.s32 	%p64, %r439, 0;
	@%p64 bra 	$L__BB20_36;
	shr.u32 	%r470, %r27, 3;
	and.b32  	%r471, %r470, 124;
	mov.u32 	%r472, _ZZN3cub18CUB_300001_SM_10006detail6reduce28DeviceReduceSingleTileKernelINS2_10policy_hubIiyN4cuda3std3__44plusIiEEE10Policy1000EPiSC_yS9_iiNS7_10__identityEEEvT0_T1_T2_T3_T4_T6_E12temp_storage;
	add.s32 	%r473, %r472, %r471;
	st.shared.u32 	[%r473+8], %r661;
$L__BB20_36:
	bar.sync 	0;
	setp.ne.s32 	%p65, %r27, 0;
	@%p65 bra 	$L__BB20_72;
	ld.shared.u32 	%r474, [_ZZN3cub18CUB_300001_SM_10006detail6reduce28DeviceReduceSingleTileKernelINS2_10policy_hubIiyN4cuda3std3__44plusIiEEE10Policy1000EPiSC_yS9_iiNS7_10__identityEEEvT0_T1_T2_T3_T4_T6_E12temp_storage+12];
	add.s32 	%r475, %r474, %r661;
	ld.shared.u32 	%r476, [_ZZN3cub18CUB_300001_SM_10006detail6reduce28DeviceReduceSingleTileKernelINS2_10policy_hubIiyN4cuda3std3__44plusIiEEE10Policy1000EPiSC_yS9_iiNS7_10__identityEEEvT0_T1_T2_T3_T4_T6_E12temp_storage+16];
	add.s32 	%r477, %r475, %r476;
	ld.shared.u32 	%r478, [_ZZN3cub18CUB_300001_SM_10006detail6reduce28DeviceReduceSingleTileKernelINS2_10policy_hubIiyN4cuda3std3__44plusIiEEE10Policy1000EPiSC_yS9_iiNS7_10__identityEEEvT0_T1_T2_T3_T4_T6_E12temp_storage+20];
	add.s32 	%r479, %r477, %r478;
	ld.shared.u32 	%r480, [_ZZN3cub18CUB_300001_SM_10006detail6reduce28DeviceReduceSingleTileKernelINS2_10policy_hubIiyN4cuda3std3__44plusIiEEE10Policy1000EPiSC_yS9_iiNS7_10__identityEEEvT0_T1_T2_T3_T4_T6_E12temp_storage+24];
	add.s32 	%r481, %r479, %r480;
	ld.shared.u32 	%r482, [_ZZN3cub18CUB_300001_SM_10006detail6reduce28DeviceReduceSingleTileKernelINS2_10policy_hubIiyN4cuda3std3__44plusIiEEE10Policy1000EPiSC_yS9_iiNS7_10__identityEEEvT0_T1_T2_T3_T4_T6_E12temp_storage+28];
	add.s32 	%r483, %r481, %r482;
	ld.shared.u32 	%r484, [_ZZN3cub18CUB_300001_SM_10006detail6reduce28DeviceReduceSingleTileKernelINS2_10policy_hubIiyN4cuda3std3__44plusIiEEE10Policy1000EPiSC_yS9_iiNS7_10__identityEEEvT0_T1_T2_T3_T4_T6_E12temp_storage+32];
	add.s32 	%r485, %r483, %r484;
	ld.shared.u32 	%r486, [_ZZN3cub18CUB_300001_SM_10006detail6reduce28DeviceReduceSingleTileKernelINS2_10policy_hubIiyN4cuda3std3__44plusIiEEE10Policy1000EPiSC_yS9_iiNS7_10__identityEEEvT0_T1_T2_T3_T4_T6_E12temp_storage+36];
	add.s32 	%r661, %r485, %r486;
	bra.uni 	$L__BB20_72;
$L__BB20_38:
	setp.gt.u64 	%p3, %rd32, 4095;
	@%p3 bra 	$L__BB20_56;
	cvt.u32.u64 	%r51, %rd32;
	mov.u32 	%r52, %tid.x;
	setp.ge.u32 	%p20, %r52, %r51;
	mov.b32 	%r649, 0;
	mov.u32 	%r644, %r52;
	@%p20 bra 	$L__BB20_41;
	mul.wide.u32 	%rd83, %r52, 4;
	add.s64 	%rd82, %rd31, %rd83;
	// begin inline asm
	ld.global.nc.u32 %r649, [%rd82];
	// end inline asm
	add.s32 	%r644, %r52, 256;
$L__BB20_41:
	setp.ge.u32 	%p21, %r644, %r51;
	@%p21 bra 	$L__BB20_47;
	not.b32 	%r234, %r644;
	add.s32 	%r57, %r234, %r51;
	and.b32  	%r235, %r57, 768;
	setp.eq.s32 	%p22, %r235, 768;
	@%p22 bra 	$L__BB20_45;
	mul.wide.u32 	%rd84, %r644, 4;
	add.s64 	%rd145, %rd31, %rd84;
	shr.u32 	%r236, %r57, 8;
	add.s32 	%r237, %r236, 1;
	and.b32  	%r238, %r237, 3;
	neg.s32 	%r641, %r238;
$L__BB20_44:
	.pragma "nounroll";
	// begin inline asm
	ld.global.nc.u32 %r239, [%rd145];
	// end inline asm
	add.s32 	%r649, %r239, %r649;
	add.s32 	%r644, %r644, 256;
	add.s64 	%rd145, %rd145, 1024;
	add.s32 	%r641, %r641, 1;
	setp.ne.s32 	%p23, %r641, 0;
	@%p23 bra 	$L__BB20_44;
$L__BB20_45:
	setp.lt.u32 	%p24, %r57, 768;
	@%p24 bra 	$L__BB20_47;
$L__BB20_46:
	mul.wide.s32 	%rd90, %r644, 4;
	add.s64 	%rd86, %rd31, %rd90;
	// begin inline asm
	ld.global.nc.u32 %r240, [%rd86];
	// end inline asm
	add.s32 	%r244, %r240, %r649;
	add.s64 	%rd87, %rd86, 1024;
	// begin inline asm
	ld.global.nc.u32 %r241, [%rd87];
	// end inline asm
	add.s32 	%r245, %r241, %r244;
	add.s64 	%rd88, %rd86, 2048;
	// begin inline asm
	ld.global.nc.u32 %r242, [%rd88];
	// end inline asm
	add.s32 	%r246, %r242, %r245;
	add.s64 	%rd89, %rd86, 3072;
	// begin inline asm
	ld.global.nc.u32 %r243, [%rd89];
	// end inline asm
	add.s32 	%r649, %r243, %r246;
	add.s32 	%r644, %r644, 1024;
	setp.lt.s32 	%p25, %r644, %r51;
	@%p25 bra 	$L__BB20_46;
$L__BB20_47:
	setp.lt.u64 	%p26, %rd32, 256;
	@%p26 bra 	$L__BB20_52;
	// begin inline asm
	mov.u32 %r310, %laneid;
	// end inline asm
	mov.b32 	%r313, 1;
	mov.b32 	%r334, 31;
	mov.b32 	%r335, -1;
	// begin inline asm
	shfl.sync.down.b32 %r311, %r649, %r313, %r334, %r335;
	// end inline asm
	setp.gt.s32 	%p42, %r310, 30;
	selp.b32 	%r336, 0, %r311, %p42;
	add.s32 	%r317, %r336, %r649;
	mov.b32 	%r318, 2;
	// begin inline asm
	shfl.sync.down.b32 %r316, %r317, %r318, %r334, %r335;
	// end inline asm
	setp.gt.s32 	%p43, %r310, 29;
	selp.b32 	%r337, 0, %r316, %p43;
	add.s32 	%r322, %r317, %r337;
	mov.b32 	%r323, 4;
	// begin inline asm
	shfl.sync.down.b32 %r321, %r322, %r323, %r334, %r335;
	// end inline asm
	setp.gt.s32 	%p44, %r310, 27;
	selp.b32 	%r338, 0, %r321, %p44;
	add.s32 	%r327, %r322, %r338;
	mov.b32 	%r328, 8;
	// begin inline asm
	shfl.sync.down.b32 %r326, %r327, %r328, %r334, %r335;
	// end inline asm
	setp.gt.s32 	%p45, %r310, 23;
	selp.b32 	%r339, 0, %r326, %p45;
	add.s32 	%r332, %r327, %r339;
	mov.b32 	%r333, 16;
	// begin inline asm
	shfl.sync.down.b32 %r331, %r332, %r333, %r334, %r335;
	// end inline asm
	setp.gt.s32 	%p46, %r310, 15;
	selp.b32 	%r340, 0, %r331, %p46;
	add.s32 	%r661, %r332, %r340;
	setp.ne.s32 	%p47, %r310, 0;
	@%p47 bra 	$L__BB20_50;
	shr.u32 	%r341, %r52, 3;
	and.b32  	%r342, %r341, 124;
	mov.u32 	%r343, _ZZN3cub18CUB_300001_SM_10006detail6reduce28DeviceReduceSingleTileKernelINS2_10policy_hubIiyN4cuda3std3__44plusIiEEE10Policy1000EPiSC_yS9_iiNS7_10__identityEEEvT0_T1_T2_T3_T4_T6_E12temp_storage;
	add.s32 	%r344, %r343, %r342;
	st.shared.u32 	[%r344+8], %r661;
$L__BB20_50:
	bar.sync 	0;
	setp.ne.s32 	%p48, %r52, 0;
	@%p48 bra 	$L__BB20_72;
	ld.shared.u32 	%r345, [_ZZN3cub18CUB_300001_SM_10006detail6reduce28DeviceReduceSingleTileKernelINS2_10policy_hubIiyN4cuda3std3__44plusIiEEE10Policy1000EPiSC_yS9_iiNS7_10__identityEEEvT0_T1_T2_T3_T4_T6_E12temp_storage+12];
	add.s32 	%r346, %r345, %r661;
	ld.shared.u32 	%r347, [_ZZN3cub18CUB_300001_SM_10006detail6reduce28DeviceReduceSingleTileKernelINS2_10policy_hubIiyN4cuda3std3__44plusIiEEE10Policy1000EPiSC_yS9_iiNS7_10__identityEEEvT0_T1_T2_T3_T4_T6_E12temp_storage+16];
	add.s32 	%r348, %r346, %r347;
	ld.shared.u32 	%r349, [_ZZN3cub18CUB_300001_SM_10006detail6reduce28DeviceReduceSingleTileKernelINS2_10policy_hubIiyN4cuda3std3__44plusIiEEE10Policy1000EPiSC_yS9_iiNS7_10__identityEEEvT0_T1_T2_T3_T4_T6_E12temp_storage+20];
	add.s32 	%r350, %r348, %r349;
	ld.shared.u32 	%r351, [_ZZN3cub18CUB_300001_SM_10006detail6reduce28DeviceReduceSingleTileKernelINS2_10policy_hubIiyN4cuda3std3__44plusIiEEE10Policy1000EPiSC_yS9_iiNS7_10__identityEEEvT0_T1_T2_T3_T4_T6_E12temp_storage+24];
	add.s32 	%r352, %r350, %r351;
	ld.shared.u32 	%r353, [_ZZN3cub18CUB_300001_SM_10006detail6reduce28DeviceReduceSingleTileKernelINS2_10policy_hubIiyN4cuda3std3__44plusIiEEE10Policy1000EPiSC_yS9_iiNS7_10__identityEEEvT0_T1_T2_T3_T4_T6_E12temp_storage+28];
	add.s32 	%r354, %r352, %r353;
	ld.shared.u32 	%r355, [_ZZN3cub18CUB_300001_SM_10006detail6reduce28DeviceReduceSingleTileKernelINS2_10policy_hubIiyN4cuda3std3__44plusIiEEE10Policy1000EPiSC_yS9_iiNS7_10__identityEEEvT0_T1_T2_T3_T4_T6_E12temp_storage+32];
	add.s32 	%r356, %r354, %r355;
	ld.shared.u32 	%r357, [_ZZN3cub18CUB_300001_SM_10006detail6reduce28DeviceReduceSingleTileKernelINS2_10policy_hubIiyN4cuda3std3__44plusIiEEE10Policy1000EPiSC_yS9_iiNS7_10__identityEEEvT0_T1_T2_T3_T4_T6_E12temp_storage+36];
	add.s32 	%r661, %r356, %r357;
	bra.uni 	$L__BB20_72;
$L__BB20_52:
	// begin inline asm
	mov.u32 %r247, %laneid;
	// end inline asm
	and.b32  	%r273, %r52, 992;
	add.s32 	%r274, %r273, 32;
	setp.gt.u32 	%p27, %r274, %r51;
	not.b32 	%r275, %r273;
	add.s32 	%r276, %r51, %r275;
	selp.b32 	%r271, %r276, 31, %p27;
	mov.b32 	%r250, 1;
	mov.b32 	%r272, -1;
	// begin inline asm
	shfl.sync.down.b32 %r248, %r649, %r250, %r271, %r272;
	// end inline asm
	setp.lt.s32 	%p28, %r247, %r271;
	selp.b32 	%r277, %r248, 0, %p28;
	add.s32 	%r254, %r277, %r649;
	mov.b32 	%r255, 2;
	// begin inline asm
	shfl.sync.down.b32 %r253, %r254, %r255, %r271, %r272;
	// end inline asm
	add.s32 	%r278, %r247, 2;
	setp.gt.s32 	%p29, %r278, %r271;
	selp.b32 	%r279, 0, %r253, %p29;
	add.s32 	%r259, %r254, %r279;
	mov.b32 	%r260, 4;
	// begin inline asm
	shfl.sync.down.b32 %r258, %r259, %r260, %r271, %r272;
	// end inline asm
	add.s32 	%r280, %r247, 4;
	setp.gt.s32 	%p30, %r280, %r271;
	selp.b32 	%r281, 0, %r258, %p30;
	add.s32 	%r264, %r259, %r281;
	mov.b32 	%r265, 8;
	// begin inline asm
	shfl.sync.down.b32 %r263, %r264, %r265, %r271, %r272;
	// end inline asm
	add.s32 	%r282, %r247, 8;
	setp.gt.s32 	%p31, %r282, %r271;
	selp.b32 	%r283, 0, %r263, %p31;
	add.s32 	%r269, %r264, %r283;
	mov.b32 	%r270, 16;
	// begin inline asm
	shfl.sync.down.b32 %r268, %r269, %r270, %r271, %r272;
	// end inline asm
	add.s32 	%r284, %r247, 16;
	setp.gt.s32 	%p32, %r284, %r271;
	selp.b32 	%r285, 0, %r268, %p32;
	add.s32 	%r661, %r269, %r285;
	setp.ne.s32 	%p33, %r247, 0;
	@%p33 bra 	$L__BB20_54;
	shr.u32 	%r286, %r52, 3;
	and.b32  	%r287, %r286, 124;
	mov.u32 	%r288, _ZZN3cub18CUB_300001_SM_10006detail6reduce28DeviceReduceSingleTileKernelINS2_10policy_hubIiyN4cuda3std3__44plusIiEEE10Policy1000EPiSC_yS9_iiNS7_10__identityEEEvT0_T1_T2_T3_T4_T6_E12temp_storage;
	add.s32 	%r289, %r288, %r287;
	st.shared.u32 	[%r289+8], %r661;
$L__BB20_54:
	bar.sync 	0;
	setp.ne.s32 	%p34, %r52, 0;
	@%p34 bra 	$L__BB20_72;
	setp.gt.u64 	%p35, %rd32, 32;
	ld.shared.u32 	%r290, [_ZZN3cub18CUB_300001_SM_10006detail6reduce28DeviceReduceSingleTileKernelINS2_10policy_hubIiyN4cuda3std3__44plusIiEEE10Policy1000EPiSC_yS9_iiNS7_10__identityEEEvT0_T1_T2_T3_T4_T6_E12temp_storage+12];
	selp.b32 	%r291, %r290, 0, %p35;
	add.s32 	%r292, %r291, %r661;
	setp.gt.u64 	%p36, %rd32, 64;
	ld.shared.u32 	%r293, [_ZZN3cub18CUB_300001_SM_10006detail6reduce28DeviceReduceSingleTileKernelINS2_10policy_hubIiyN4cuda3std3__44plusIiEEE10Policy1000EPiSC_yS9_iiNS7_10__identityEEEvT0_T1_T2_T3_T4_T6_E12temp_storage+16];
	selp.b32 	%r294, %r293, 0, %p36;
	add.s32 	%r295, %r292, %r294;
	setp.gt.u64 	%p37, %rd32, 96;
	ld.shared.u32 	%r296, [_ZZN3cub18CUB_300001_SM_10006detail6reduce28DeviceReduceSingleTileKernelINS2_10policy_hubIiyN4cuda3std3__44plusIiEEE10Policy1000EPiSC_yS9_iiNS7_10__identityEEEvT0_T1_T2_T3_T4_T6_E12temp_storage+20];
	selp.b32 	%r297, %r296, 0, %p37;
	add.s32 	%r298, %r295, %r297;
	setp.gt.u64 	%p38, %rd32, 128;
	ld.shared.u32 	%r299, [_ZZN3cub18CUB_300001_SM_10006detail6reduce28DeviceReduceSingleTileKernelINS2_10policy_hubIiyN4cuda3std3__44plusIiEEE10Policy1000EPiSC_yS9_iiNS7_10__identityEEEvT0_T1_T2_T3_T4_T6_E12temp_storage+24];
	selp.b32 	%r300, %r299, 0, %p38;
	add.s32 	%r301, %r298, %r300;
	setp.gt.u64 	%p39, %rd32, 160;
	ld.shared.u32 	%r302, [_ZZN3cub18CUB_300001_SM_10006detail6reduce28DeviceReduceSingleTileKernelINS2_10policy_hubIiyN4cuda3std3__44plusIiEEE10Policy1000EPiSC_yS9_iiNS7_10__identityEEEvT0_T1_T2_T3_T4_T6_E12temp_storage+28];
	selp.b32 	%r303, %r302, 0, %p39;
	add.s32 	%r304, %r301, %r303;
	setp.gt.u64 	%p40, %rd32, 192;
	ld.shared.u32 	%r305, [_ZZN3cub18CUB_300001_SM_10006detail6reduce28DeviceReduceSingleTileKernelINS2_10policy_hubIiyN4cuda3std3__44plusIiEEE10Policy1000EPiSC_yS9_iiNS7_10__identityEEEvT0_T1_T2_T3_T4_T6_E12temp_storage+32];
	selp.b32 	%r306, %r305, 0, %p40;
	add.s32 	%r307, %r304, %r306;
	setp.gt.u64 	%p41, %rd32, 224;
	ld.shared.u32 	%r308, [_ZZN3cub18CUB_300001_SM_10006detail6reduce28DeviceReduceSingleTileKernelINS2_10policy_hubIiyN4cuda3std3__44plusIiEEE10Policy1000EPiSC_yS9_iiNS7_10__identityEEEvT0_T1_T2_T3_T4_T6_E12temp_storage+36];
	selp.b32 	%r309, %r308, 0, %p41;
	add.s32 	%r661, %r307, %r309;
	bra.uni 	$L__BB20_72;
$L__BB20_56:
	mov.u32 	%r77, %tid.x;
	cvt.u64.u32 	%rd19, %r77;
	mul.wide.u32 	%rd52, %r77, 4;
	add.s64 	%rd35, %rd31, %rd52;
	// begin inline asm
	ld.global.nc.u32 %r103, [%rd35];
	// end inline asm
	add.s64 	%rd36, %rd35, 1024;
	// begin inline asm
	ld.global.nc.u32 %r104, [%rd36];
	// end inline asm
	add.s64 	%rd37, %rd35, 2048;
	// begin inline asm
	ld.global.nc.u32 %r105, [%rd37];
	// end inline asm
	add.s64 	%rd38, %rd35, 3072;
	// begin inline asm
	ld.global.nc.u32 %r106, [%rd38];
	// end inline asm
	add.s64 	%rd39, %rd35, 4096;
	// begin inline asm
	ld.global.nc.u32 %r107, [%rd39];
	// end inline asm
	add.s64 	%rd40, %rd35, 5120;
	// begin inline asm
	ld.global.nc.u32 %r108, [%rd40];
	// end inline asm
	add.s64 	%rd41, %rd35, 6144;
	// begin inline asm
	ld.global.nc.u32 %r109, [%rd41];
	// end inline asm
	add.s64 	%rd42, %rd35, 7168;
	// begin inline asm
	ld.global.nc.u32 %r110, [%rd42];
	// end inline asm
	add.s64 	%rd43, %rd35, 8192;
	// begin inline asm
	ld.global.nc.u32 %r111, [%rd43];
	// end inline asm
	add.s64 	%rd44, %rd35, 9216;
	// begin inline asm
	ld.global.nc.u32 %r112, [%rd44];
	// end inline asm
	add.s64 	%rd45, %rd35, 10240;
	// begin inline asm
	ld.global.nc.u32 %r113, [%rd45];
	// end inline asm
	add.s64 	%rd46, %rd35, 11264;
	// begin inline asm
	ld.global.nc.u32 %r114, [%rd46];
	// end inline asm
	add.s64 	%rd47, %rd35, 12288;
	// begin inline asm
	ld.global.nc.u32 %r115, [%rd47];
	// end inline asm
	add.s64 	%rd48, %rd35, 13312;
	// begin inline asm
	ld.global.nc.u32 %r116, [%rd48];
	// end inline asm
	add.s64 	%rd49, %rd35, 14336;
	// begin inline asm
	ld.global.nc.u32 %r117, [%rd49];
	// end inline asm
	add.s64 	%rd50, %rd35, 15360;
	// begin inline asm
	ld.global.nc.u32 %r118, [%rd50];
	// end inline asm
	add.s32 	%r119, %r104, %r103;
	add.s32 	%r120, %r105, %r119;
	add.s32 	%r121, %r106, %r120;
	add.s32 	%r122, %r107, %r121;
	add.s32 	%r123, %r108, %r122;
	add.s32 	%r124, %r109, %r123;
	add.s32 	%r125, %r110, %r124;
	add.s32 	%r126, %r111, %r125;
	add.s32 	%r127, %r112, %r126;
	add.s32 	%r128, %r113, %r127;
	add.s32 	%r129, %r114, %r128;
	add.s32 	%r130, %r115, %r129;
	add.s32 	%r131, %r116, %r130;
	add.s32 	%r132, %r117, %r131;
	add.s32 	%r660, %r118, %r132;
	add.s64 	%rd21, %rd32, -4096;
	setp.lt.u64 	%p4, %rd21, 4096;
	mov.b64 	%rd147, 4096;
	@%p4 bra 	$L__BB20_60;
	mov.b64 	%rd147, 4096;
$L__BB20_58:
	shl.b64 	%rd70, %rd147, 2;
	add.s64 	%rd54, %rd35, %rd70;
	// begin inline asm
	ld.global.nc.u32 %r133, [%rd54];
	// end inline asm
	add.s64 	%rd55, %rd54, 1024;
	// begin inline asm
	ld.global.nc.u32 %r134, [%rd55];
	// end inline asm
	add.s64 	%rd56, %rd54, 2048;
	// begin inline asm
	ld.global.nc.u32 %r135, [%rd56];
	// end inline asm
	add.s64 	%rd57, %rd54, 3072;
	// begin inline asm
	ld.global.nc.u32 %r136, [%rd57];
	// end inline asm
	add.s64 	%rd58, %rd54, 4096;
	// begin inline asm
	ld.global.nc.u32 %r137, [%rd58];
	// end inline asm
	add.s64 	%rd59, %rd54, 5120;
	// begin inline asm
	ld.global.nc.u32 %r138, [%rd59];
	// end inline asm
	add.s64 	%rd60, %rd54, 6144;
	// begin inline asm
	ld.global.nc.u32 %r139, [%rd60];
	// end inline asm
	add.s64 	%rd61, %rd54, 7168;
	// begin inline asm
	ld.global.nc.u32 %r140, [%rd61];
	// end inline asm
	add.s64 	%rd62, %rd54, 8192;
	// begin inline asm
	ld.global.nc.u32 %r141, [%rd62];
	// end inline asm
	add.s64 	%rd63, %rd54, 9216;
	// begin inline asm
	ld.global.nc.u32 %r142, [%rd63];
	// end inline asm
	add.s64 	%rd64, %rd54, 10240;
	// begin inline asm
	ld.global.nc.u32 %r143, [%rd64];
	// end inline asm
	add.s64 	%rd65, %rd54, 11264;
	// begin inline asm
	ld.global.nc.u32 %r144, [%rd65];
	// end inline asm
	add.s64 	%rd66, %rd54, 12288;
	// begin inline asm
	ld.global.nc.u32 %r145, [%rd66];
	// end inline asm
	add.s64 	%rd67, %rd54, 13312;
	// begin inline asm
	ld.global.nc.u32 %r146, [%rd67];
	// end inline asm
	add.s64 	%rd68, %rd54, 14336;
	// begin inline asm
	ld.global.nc.u32 %r147, [%rd68];
	// end inline asm
	add.s64 	%rd69, %rd54, 15360;
	// begin inline asm
	ld.global.nc.u32 %r148, [%rd69];
	// end inline asm
	add.s32 	%r149, %r133, %r660;
	add.s32 	%r150, %r134, %r149;
	add.s32 	%r151, %r135, %r150;
	add.s32 	%r152, %r136, %r151;
	add.s32 	%r153, %r137, %r152;
	add.s32 	%r154, %r138, %r153;
	add.s32 	%r155, %r139, %r154;
	add.s32 	%r156, %r140, %r155;
	add.s32 	%r157, %r141, %r156;
	add.s32 	%r158, %r142, %r157;
	add.s32 	%r159, %r143, %r158;
	add.s32 	%r160, %r144, %r159;
	add.s32 	%r161, %r145, %r160;
	add.s32 	%r162, %r146, %r161;
	add.s32 	%r163, %r147, %r162;
	add.s32 	%r660, %r148, %r163;
	sub.s64 	%rd71, %rd32, %rd147;
	setp.lt.u64 	%p5, %rd71, 4096;
	@%p5 bra 	$L__BB20_68;
	add.s64 	%rd147, %rd147, 4096;
	setp.le.u64 	%p6, %rd147, %rd21;
	@%p6 bra 	$L__BB20_58;
$L__BB20_60:
	setp.le.u64 	%p7, %rd32, %rd147;
	@%p7 bra 	$L__BB20_68;
	cvt.u32.u64 	%r164, %rd147;
	cvt.u32.u64 	%r165, %rd32;
	sub.s32 	%r82, %r165, %r164;
	setp.ge.s32 	%p8, %r77, %r82;
	@%p8 bra 	$L__BB20_68;
	not.b32 	%r168, %r77;
	add.s32 	%r169, %r168, %r165;
	sub.s32 	%r83, %r169, %r164;
	and.b32  	%r171, %r83, 768;
	setp.eq.s32 	%p9, %r171, 768;
	mov.u32 	%r655, %r77;
	@%p9 bra 	$L__BB20_65;
	add.s64 	%rd72, %rd147, %rd19;
	shl.b64 	%rd73, %rd72, 2;
	add.s64 	%rd148, %rd31, %rd73;
	shr.u32 	%r172, %r83, 8;
	add.s32 	%r173, %r172, 1;
	and.b32  	%r174, %r173, 3;
	neg.s32 	%r652, %r174;
	mov.u32 	%r655, %r77;
$L__BB20_64:
	.pragma "nounroll";
	// begin inline asm
	ld.global.nc.u32 %r175, [%rd148];
	// end inline asm
	add.s32 	%r660, %r175, %r660;
	add.s32 	%r655, %r655, 256;
	add.s64 	%rd148, %rd148, 1024;
	add.s32 	%r652, %r652, 1;
	setp.ne.s32 	%p10, %r652, 0;
	@%p10 bra 	$L__BB20_64;
$L__BB20_65:
	setp.lt.u32 	%p11, %r83, 768;
	@%p11 bra 	$L__BB20_68;
	cvt.u64.u32 	%rd75, %r655;
	add.s64 	%rd76, %rd147, %rd75;
	shl.b64 	%rd77, %rd76, 2;
	add.s64 	%rd149, %rd31, %rd77;
$L__BB20_67:
	// begin inline asm
	ld.global.nc.u32 %r176, [%rd149];
	// end inline asm
	add.s32 	%r180, %r176, %r660;
	add.s64 	%rd79, %rd149, 1024;
	// begin inline asm
	ld.global.nc.u32 %r177, [%rd79];
	// end inline asm
	add.s32 	%r181, %r177, %r180;
	add.s64 	%rd80, %rd149, 2048;
	// begin inline asm
	ld.global.nc.u32 %r178, [%rd80];
	// end inline asm
	add.s32 	%r182, %r178, %r181;
	add.s64 	%rd81, %rd149, 3072;
	// begin inline asm
	ld.global.nc.u32 %r179, [%rd81];
	// end inline asm
	add.s32 	%r660, %r179, %r182;
	add.s32 	%r655, %r655, 1024;
	add.s64 	%rd149, %rd149, 4096;
	setp.lt.s32 	%p12, %r655, %r82;
	@%p12 bra 	$L__BB20_67;
$L__BB20_68:
	// begin inline asm
	mov.u32 %r183, %laneid;
	// end inline asm
	mov.b32 	%r186, 1;
	mov.b32 	%r207, 31;
	mov.b32 	%r208, -1;
	// begin inline asm
	shfl.sync.down.b32 %r184, %r660, %r186, %r207, %r208;
	// end inline asm
	setp.gt.s32 	%p13, %r183, 30;
	selp.b32 	%r209, 0, %r184, %p13;
	add.s32 	%r190, %r209, %r660;
	mov.b32 	%r191, 2;
	// begin inline asm
	shfl.sync.down.b32 %r189, %r190, %r191, %r207, %r208;
	// end inline asm
	setp.gt.s32 	%p14, %r183, 29;
	selp.b32 	%r210, 0, %r189, %p14;
	add.s32 	%r195, %r190, %r210;
	mov.b32 	%r196, 4;
	// begin inline asm
	shfl.sync.down.b32 %r194, %r195, %r196, %r207, %r208;
	// end inline asm
	setp.gt.s32 	%p15, %r183, 27;
	selp.b32 	%r211, 0, %r194, %p15;
	add.s32 	%r200, %r195, %r211;
	mov.b32 	%r201, 8;
	// begin inline asm
	shfl.sync.down.b32 %r199, %r200, %r201, %r207, %r208;
	// end inline asm
	setp.gt.s32 	%p16, %r183, 23;
	selp.b32 	%r212, 0, %r199, %p16;
	add.s32 	%r205, %r200, %r212;
	mov.b32 	%r206, 16;
	// begin inline asm
	shfl.sync.down.b32 %r204, %r205, %r206, %r207, %r208;
	// end inline asm
	setp.gt.s32 	%p17, %r183, 15;
	selp.b32 	%r213, 0, %r204, %p17;
	add.s32 	%r661, %r205, %r213;
	setp.ne.s32 	%p18, %r183, 0;
	@%p18 bra 	$L__BB20_70;
	shr.u32 	%r214, %r77, 3;
	and.b32  	%r215, %r214, 124;
	mov.u32 	%r216, _ZZN3cub18CUB_300001_SM_10006detail6reduce28DeviceReduceSingleTileKernelINS2_10policy_hubIiyN4cuda3std3__44plusIiEEE10Policy1000EPiSC_yS9_iiNS7_10__identityEEEvT0_T1_T2_T3_T4_T6_E12temp_storage;
	add.s32 	%r217, %r216, %r215;
	st.shared.u32 	[%r217+8], %r661;
$L__BB20_70:
	bar.sync 	0;
	setp.ne.s32 	%p19, %r77, 0;
	@%p19 bra 	$L__BB20_72;
	ld.shared.u32 	%r218, [_ZZN3cub18CUB_300001_SM_10006detail6reduce28DeviceReduceSingleTileKernelINS2_10policy_hubIiyN4cuda3std3__44plusIiEEE10Policy1000EPiSC_yS9_iiNS7_10__identityEEEvT0_T1_T2_T3_T4_T6_E12temp_storage+12];
	add.s32 	%r219, %r218, %r661;
	ld.shared.u32 	%r220, [_ZZN3cub18CUB_300001_SM_10006detail6reduce28DeviceReduceSingleTileKernelINS2_10policy_hubIiyN4cuda3std3__44plusIiEEE10Policy1000EPiSC_yS9_iiNS7_10__identityEEEvT0_T1_T2_T3_T4_T6_E12temp_storage+16];
	add.s32 	%r221, %r219, %r220;
	ld.shared.u32 	%r222, [_ZZN3cub18CUB_300001_SM_10006detail6reduce28DeviceReduceSingleTileKernelINS2_10policy_hubIiyN4cuda3std3__44plusIiEEE10Policy1000EPiSC_yS9_iiNS7_10__identityEEEvT0_T1_T2_T3_T4_T6_E12temp_storage+20];
	add.s32 	%r223, %r221, %r222;
	ld.shared.u32 	%r224, [_ZZN3cub18CUB_300001_SM_10006detail6reduce28DeviceReduceSingleTileKernelINS2_10policy_hubIiyN4cuda3std3__44plusIiEEE10Policy1000EPiSC_yS9_iiNS7_10__identityEEEvT0_T1_T2_T3_T4_T6_E12temp_storage+24];
	add.s32 	%r225, %r223, %r224;
	ld.shared.u32 	%r226, [_ZZN3cub18CUB_300001_SM_10006detail6reduce28DeviceReduceSingleTileKernelINS2_10policy_hubIiyN4cuda3std3__44plusIiEEE10Policy1000EPiSC_yS9_iiNS7_10__identityEEEvT0_T1_T2_T3_T4_T6_E12temp_storage+28];
	add.s32 	%r227, %r225, %r226;
	ld.shared.u32 	%r228, [_ZZN3cub18CUB_300001_SM_10006detail6reduce28DeviceReduceSingleTileKernelINS2_10policy_hubIiyN4cuda3std3__44plusIiEEE10Policy1000EPiSC_yS9_iiNS7_10__identityEEEvT0_T1_T2_T3_T4_T6_E12temp_storage+32];
	add.s32 	%r229, %r227, %r228;
	ld.shared.u32 	%r230, [_ZZN3cub18CUB_300001_SM_10006detail6reduce28DeviceReduceSingleTileKernelINS2_10policy_hubIiyN4cuda3std3__44plusIiEEE10Policy1000EPiSC_yS9_iiNS7_10__identityEEEvT0_T1_T2_T3_T4_T6_E12temp_storage+36];
	add.s32 	%r661, %r229, %r230;
$L__BB20_72:
	mov.u32 	%r614, %tid.x;
	setp.ne.s32 	%p95, %r614, 0;
	@%p95 bra 	$L__BB20_74;
	add.s32 	%r615, %r661, %r102;
	st.global.u32 	[%rd1], %r615;
$L__BB20_74:
	ret;

}
	// .globl	_ZN3cub18CUB_300001_SM_10006detail6reduce18DeviceReduceKernelINS2_10policy_hubIiyN4cuda3std3__44plusIiEEE10Policy1000EPiyS9_iNS7_10__identityEEEvT0_PT3_T1_NS0_13GridEvenShareISH_EET2_T4_
.visible .entry _ZN3cub18CUB_300001_SM_10006detail6reduce18DeviceReduceKernelINS2_10policy_hubIiyN4cuda3std3__44plusIiEEE10Policy1000EPiyS9_iNS7_10__identityEEEvT0_PT3_T1_NS0_13GridEvenShareISH_EET2_T4_(
	.param .u64 .ptr .align 1 _ZN3cub18CUB_300001_SM_10006detail6reduce18DeviceReduceKernelINS2_10policy_hubIiyN4cuda3std3__44plusIiEEE10Policy1000EPiyS9_iNS7_10__identityEEEvT0_PT3_T1_NS0_13GridEvenShareISH_EET2_T4__param_0,
	.param .u64 .ptr .align 1 _ZN3cub18CUB_300001_SM_10006detail6reduce18DeviceReduceKernelINS2_10policy_hubIiyN4cuda3std3__44plusIiEEE10Policy1000EPiyS9_iNS7_10__identityEEEvT0_PT3_T1_NS0_13GridEvenShareISH_EET2_T4__param_1,
	.param .u64 _ZN3cub18CUB_300001_SM_10006detail6reduce18DeviceReduceKernelINS2_10policy_hubIiyN4cuda3std3__44plusIiEEE10Policy1000EPiyS9_iNS7_10__identityEEEvT0_PT3_T1_NS0_13GridEvenShareISH_EET2_T4__param_2,
	.param .align 8 .b8 _ZN3cub18CUB_300001_SM_10006detail6reduce18DeviceReduceKernelINS2_10policy_hubIiyN4cuda3std3__44plusIiEEE10Policy1000EPiyS9_iNS7_10__identityEEEvT0_PT3_T1_NS0_13GridEvenShareISH_EET2_T4__param_3[72],
	.param .align 1 .b8 _ZN3cub18CUB_300001_SM_10006detail6reduce18DeviceReduceKernelINS2_10policy_hubIiyN4cuda3std3__44plusIiEEE10Policy1000EPiyS9_iNS7_10__identityEEEvT0_PT3_T1_NS0_13GridEvenShareISH_EET2_T4__param_4[1],
	.param .align 1 .b8 _ZN3cub18CUB_300001_SM_10006detail6reduce18DeviceReduceKernelINS2_10policy_hubIiyN4cuda3std3__44plusIiEEE10Policy1000EPiyS9_iNS7_10__identityEEEvT0_PT3_T1_NS0_13GridEvenShareISH_EET2_T4__param_5[1]
)
.maxntid 256
{
	.reg .pred 	%p<95>;
	.reg .b32 	%r<694>;
	.reg .b64 	%rd<174>;
	// demoted variable
	.shared .align 4 .b8 _ZZN3cub18CUB_300001_SM_10006detail6reduce18DeviceReduceKernelINS2_10policy_hubIiyN4cuda3std3__44plusIiEEE10Policy1000EPiyS9_iNS7_10__identityEEEvT0_PT3_T1_NS0_13GridEvenShareISH_EET2_T4_E12temp_storage[44];
	ld.param.u64 	%rd1, [_ZN3cub18CUB_300001_SM_10006detail6reduce18DeviceReduceKernelINS2_10policy_hubIiyN4cuda3std3__44plusIiEEE10Policy1000EPiyS9_iNS7_10__identityEEEvT0_PT3_T1_NS0_13GridEvenShareISH_EET2_T4__param_3+32];
	ld.param.u64 	%rd39, [_ZN3cub18CUB_300001_SM_10006detail6reduce18DeviceReduceKernelINS2_10policy_hubIiyN4cuda3std3__44plusIiEEE10Policy1000EPiyS9_iNS7_10__identityEEEvT0_PT3_T1_NS0_13GridEvenShareISH_EET2_T4__param_0];
	ld.param.u32 	%r1, [_ZN3cub18CUB_300001_SM_10006detail6reduce18DeviceReduceKernelINS2_10policy_hubIiyN4cuda3std3__44plusIiEEE10Policy1000EPiyS9_iNS7_10__identityEEEvT0_PT3_T1_NS0_13GridEvenShareISH_EET2_T4__param_3+40];
	mov.u32 	%r2, %ctaid.x;
	shl.b32 	%r110, %r1, 12;
	cvt.s64.s32 	%rd2, %r110;
	shl.b32 	%r111, %r2, 12;
	cvt.u64.u32 	%rd3, %r111;
	and.b64  	%rd41, %rd39, 15;
	setp.ne.s64 	%p1, %rd41, 0;
	@%p1 bra 	$L__BB21_35;
	sub.s64 	%rd4, %rd1, %rd3;
	setp.gt.u64 	%p48, %rd4, 4095;
	@%p48 bra 	$L__BB21_19;
	cvt.u32.u64 	%r517, %rd3;
	cvt.u32.u64 	%r3, %rd1;
	sub.s32 	%r4, %r3, %r517;
	mov.u32 	%r5, %tid.x;
	setp.ge.s32 	%p65, %r5, %r4;
	mov.b32 	%r659, 0;
	mov.u32 	%r654, %r5;
	@%p65 bra 	$L__BB21_4;
	add.s32 	%r520, %r517, %r5;
	mul.wide.u32 	%rd146, %r520, 4;
	add.s64 	%rd145, %rd39, %rd146;
	// begin inline asm
	ld.global.nc.u32 %r659, [%rd145];
	// end inline asm
	add.s32 	%r654, %r5, 256;
$L__BB21_4:
	setp.ge.s32 	%p66, %r654, %r4;
	@%p66 bra 	$L__BB21_10;
	not.b32 	%r522, %r654;
	add.s32 	%r10, %r522, %r3;
	and.b32  	%r523, %r10, 768;
	setp.eq.s32 	%p67, %r523, 768;
	@%p67 bra 	$L__BB21_8;
	cvt.u64.u32 	%rd147, %r654;
	add.s64 	%rd148, %rd147, %rd3;
	shl.b64 	%rd149, %rd148, 2;
	add.s64 	%rd162, %rd39, %rd149;
	shr.u32 	%r524, %r10, 8;
	add.s32 	%r525, %r524, 1;
	and.b32  	%r526, %r525, 3;
	neg.s32 	%r651, %r526;
$L__BB21_7:
	.pragma "nounroll";
	// begin inline asm
	ld.global.nc.u32 %r527, [%rd162];
	// end inline asm
	add.s32 	%r659, %r527, %r659;
	add.s32 	%r654, %r654, 256;
	add.s64 	%rd162, %rd162, 1024;
	add.s32 	%r651, %r651, 1;
	setp.ne.s32 	%p68, %r651, 0;
	@%p68 bra 	$L__BB21_7;
$L__BB21_8:
	sub.s32 	%r529, %r10, %r517;
	setp.lt.u32 	%p69, %r529, 768;
	@%p69 bra 	$L__BB21_10;
$L__BB21_9:
	cvt.s64.s32 	%rd155, %r654;
	add.s64 	%rd156, %rd3, %rd155;
	shl.b64 	%rd157, %rd156, 2;
	add.s64 	%rd151, %rd39, %rd157;
	// begin inline asm
	ld.global.nc.u32 %r530, [%rd151];
	// end inline asm
	add.s32 	%r534, %r530, %r659;
	add.s64 	%rd152, %rd151, 1024;
	// begin inline asm
	ld.global.nc.u32 %r531, [%rd152];
	// end inline asm
	add.s32 	%r535, %r531, %r534;
	add.s64 	%rd153, %rd151, 2048;
	// begin inline asm
	ld.global.nc.u32 %r532, [%rd153];
	// end inline asm
	add.s32 	%r536, %r532, %r535;
	add.s64 	%rd154, %rd151, 3072;
	// begin inline asm
	ld.global.nc.u32 %r533, [%rd154];
	// end inline asm
	add.s32 	%r659, %r533, %r536;
	add.s32 	%r654, %r654, 1024;
	setp.lt.s32 	%p70, %r654, %r4;
	@%p70 bra 	$L__BB21_9;
$L__BB21_10:
	setp.lt.s32 	%p71, %r4, 256;
	@%p71 bra 	$L__BB21_15;
	// begin inline asm
	mov.u32 %r600, %laneid;
	// end inline asm
	mov.b32 	%r603, 1;
	mov.b32 	%r624, 31;
	mov.b32 	%r625, -1;
	// begin inline asm
	shfl.sync.down.b32 %r601, %r659, %r603, %r624, %r625;
	// end inline asm
	setp.gt.s32 	%p87, %r600, 30;
	selp.b32 	%r626, 0, %r601, %p87;
	add.s32 	%r607, %r626, %r659;
	mov.b32 	%r608, 2;
	// begin inline asm
	shfl.sync.down.b32 %r606, %r607, %r608, %r624, %r625;
	// end inline asm
	setp.gt.s32 	%p88, %r600, 29;
	selp.b32 	%r627, 0, %r606, %p88;
	add.s32 	%r612, %r607, %r627;
	mov.b32 	%r613, 4;
	// begin inline asm
	shfl.sync.down.b32 %r611, %r612, %r613, %r624, %r625;
	// end inline asm
	setp.gt.s32 	%p89, %r600, 27;
	selp.b32 	%r628, 0, %r611, %p89;
	add.s32 	%r617, %r612, %r628;
	mov.b32 	%r618, 8;
	// begin inline asm
	shfl.sync.down.b32 %r616, %r617, %r618, %r624, %r625;
	// end inline asm
	setp.gt.s32 	%p90, %r600, 23;
	selp.b32 	%r629, 0, %r616, %p90;
	add.s32 	%r622, %r617, %r629;
	mov.b32 	%r623, 16;
	// begin inline asm
	shfl.sync.down.b32 %r621, %r622, %r623, %r624, %r625;
	// end inline asm
	setp.gt.s32 	%p91, %r600, 15;
	selp.b32 	%r630, 0, %r621, %p91;
	add.s32 	%r693, %r622, %r630;
	setp.ne.s32 	%p92, %r600, 0;
	@%p92 bra 	$L__BB21_13;
	shr.u32 	%r631, %r5, 3;
	and.b32  	%r632, %r631, 124;
	mov.u32 	%r633, _ZZN3cub18CUB_300001_SM_10006detail6reduce18DeviceReduceKernelINS2_10policy_hubIiyN4cuda3std3__44plusIiEEE10Policy1000EPiyS9_iNS7_10__identityEEEvT0_PT3_T1_NS0_13GridEvenShareISH_EET2_T4_E12temp_storage;
	add.s32 	%r634, %r633, %r632;
	st.shared.u32 	[%r634+8], %r693;
$L__BB21_13:
	bar.sync 	0;
	setp.ne.s32 	%p93, %r5, 0;
	@%p93 bra 	$L__BB21_69;
	ld.shared.u32 	%r635, [_ZZN3cub18CUB_300001_SM_10006detail6reduce18DeviceReduceKernelINS2_10policy_hubIiyN4cuda3std3__44plusIiEEE10Policy1000EPiyS9_iNS7_10__identityEEEvT0_PT3_T1_NS0_13GridEvenShareISH_EET2_T4_E12temp_storage+12];
	add.s32 	%r636, %r635, %r693;
	ld.shared.u32 	%r637, [_ZZN3cub18CUB_300001_SM_10006detail6reduce18DeviceReduceKernelINS2_10policy_hubIiyN4cuda3std3__44plusIiEEE10Policy1000EPiyS9_iNS7_10__identityEEEvT0_PT3_T1_NS0_13GridEvenShareISH_EET2_T4_E12temp_storage+16];
	add.s32 	%r638, %r636, %r637;
	ld.shared.u32 	%r639, [_ZZN3cub18CUB_300001_SM_10006detail6reduce18DeviceReduceKernelINS2_10policy_hubIiyN4cuda3std3__44plusIiEEE10Policy1000EPiyS9_iNS7_10__identityEEEvT0_PT3_T1_NS0_13GridEvenShareISH_EET2_T4_E12temp_storage+20];
	add.s32 	%r640, %r638, %r639;
	ld.shared.u32 	%r641, [_ZZN3cub18CUB_300001_SM_10006detail6reduce18DeviceReduceKernelINS2_10policy_hubIiyN4cuda3std3__44plusIiEEE10Policy1000EPiyS9_iNS7_10__identityEEEvT0_PT3_T1_NS0_13GridEvenShareISH_EET2_T4_E12temp_storage+24];
	add.s32 	%r642, %r640, %r641;
	ld.shared.u32 	%r643, [_ZZN3cub18CUB_300001_SM_10006detail6reduce18DeviceReduceKernelINS2_10policy_hubIiyN4cuda3std3__44plusIiEEE10Policy1000EPiyS9_iNS7_10__identityEEEvT0_PT3_T1_NS0_13GridEvenShareISH_EET2_T4_E12temp_storage+28];
	add.s32 	%r644, %r642, %r643;
	ld.shared.u32 	%r645, [_ZZN3cub18CUB_300001_SM_10006detail6reduce18DeviceReduceKernelINS2_10policy_hubIiyN4cuda3std3__44plusIiEEE10Policy1000EPiyS9_iNS7_10__identityEEEvT0_PT3_T1_NS0_13GridEvenShareISH_EET2_T4_E12temp_storage+32];
	add.s32 	%r646, %r644, %r645;
	ld.shared.u32 	%r647, [_ZZN3cub18CUB_300001_SM_10006detail6reduce18DeviceReduceKernelINS2_10policy_hubIiyN4cuda3std3__44plusIiEEE10Policy1000EPiyS9_iNS7_10__identityEEEvT0_PT3_T1_NS0_13GridEvenShareISH_EET2_T4_E12temp_storage+36];
	add.s32 	%r693, %r646, %r647;
	bra.uni 	$L__BB21_69;
$L__BB21_15:
	// begin inline asm
	mov.u32 %r537, %laneid;
	// end inline asm
	and.b32  	%r563, %r5, 992;
	add.s32 	%r564, %r563, 32;
	setp.gt.s32 	%p72, %r564, %r4;
	not.b32 	%r565, %r563;
	add.s32 	%r566, %r4, %r565;
	selp.b32 	%r561, %r566, 31, %p72;
	mov.b32 	%r540, 1;
	mov.b32 	%r562, -1;
	// begin inline asm
	shfl.sync.down.b32 %r538, %r659, %r540, %r561, %r562;
	// end inline asm
	setp.lt.s32 	%p73, %r537, %r561;
	selp.b32 	%r567, %r538, 0, %p73;
	add.s32 	%r544, %r567, %r659;
	mov.b32 	%r545, 2;
	// begin inline asm
	shfl.sync.down.b32 %r543, %r544, %r545, %r561, %r562;
	// end inline asm
	add.s32 	%r568, %r537, 2;
	setp.gt.s32 	%p74, %r568, %r561;
	selp.b32 	%r569, 0, %r543, %p74;
	add.s32 	%r549, %r544, %r569;
	mov.b32 	%r550, 4;
	// begin inline asm
	shfl.sync.down.b32 %r548, %r549, %r550, %r561, %r562;
	// end inline asm
	add.s32 	%r570, %r537, 4;
	setp.gt.s32 	%p75, %r570, %r561;
	selp.b32 	%r571, 0, %r548, %p75;
	add.s32 	%r554, %r549, %r571;
	mov.b32 	%r555, 8;
	// begin inline asm
	shfl.sync.down.b32 %r553, %r554, %r555, %r561, %r562;
	// end inline asm
	add.s32 	%r572, %r537, 8;
	setp.gt.s32 	%p76, %r572, %r561;
	selp.b32 	%r573, 0, %r553, %p76;
	add.s32 	%r559, %r554, %r573;
	mov.b32 	%r560, 16;
	// begin inline asm
	shfl.sync.down.b32 %r558, %r559, %r560, %r561, %r562;
	// end inline asm
	add.s32 	%r574, %r537, 16;
	setp.gt.s32 	%p77, %r574, %r561;
	selp.b32 	%r575, 0, %r558, %p77;
	add.s32 	%r693, %r559, %r575;
	setp.ne.s32 	%p78, %r537, 0;
	@%p78 bra 	$L__BB21_17;
	shr.u32 	%r576, %r5, 3;
	and.b32  	%r577, %r576, 124;
	mov.u32 	%r578, _ZZN3cub18CUB_300001_SM_10006detail6reduce18DeviceReduceKernelINS2_10policy_hubIiyN4cuda3std3__44plusIiEEE10Policy1000EPiyS9_iNS7_10__identityEEEvT0_PT3_T1_NS0_13GridEvenShareISH_EET2_T4_E12temp_storage;
	add.s32 	%r579, %r578, %r577;
	st.shared.u32 	[%r579+8], %r693;
$L__BB21_17:
	bar.sync 	0;
	setp.ne.s32 	%p79, %r5, 0;
	@%p79 bra 	$L__BB21_69;
	setp.gt.s32 	%p80, %r4, 32;
	ld.shared.u32 	%r580, [_ZZN3cub18CUB_300001_SM_10006detail6reduce18DeviceReduceKernelINS2_10policy_hubIiyN4cuda3std3__44plusIiEEE10Policy1000EPiyS9_iNS7_10__identityEEEvT0_PT3_T1_NS0_13GridEvenShareISH_EET2_T4_E12temp_storage+12];
	selp.b32 	%r581, %r580, 0, %p80;
	add.s32 	%r582, %r581, %r693;
	setp.gt.s32 	%p81, %r4, 64;
	ld.shared.u32 	%r583, [_ZZN3cub18CUB_300001_SM_10006detail6reduce18DeviceReduceKernelINS2_10policy_hubIiyN4cuda3std3__44plusIiEEE10Policy1000EPiyS9_iNS7_10__identityEEEvT0_PT3_T1_NS0_13GridEvenShareISH_EET2_T4_E12temp_storage+16];
	selp.b32 	%r584, %r583, 0, %p81;
	add.s32 	%r585, %r582, %r584;
	setp.gt.s32 	%p82, %r4, 96;
	ld.shared.u32 	%r586, [_ZZN3cub18CUB_300001_SM_10006detail6reduce18DeviceReduceKernelINS2_10policy_hubIiyN4cuda3std3__44plusIiEEE10Policy1000EPiyS9_iNS7_10__identityEEEvT0_PT3_T1_NS0_13GridEvenShareISH_EET2_T4_E12temp_storage+20];
	selp.b32 	%r587, %r586, 0, %p82;
	add.s32 	%r588, %r585, %r587;
	setp.gt.s32 	%p83, %r4, 128;
	ld.shared.u32 	%r589, [_ZZN3cub18CUB_300001_SM_10006detail6reduce18DeviceReduceKernelINS2_10policy_hubIiyN4cuda3std3__44plusIiEEE10Policy1000EPiyS9_iNS7_10__identityEEEvT0_PT3_T1_NS0_13GridEvenShareISH_EET2_T4_E12temp_storage+24];
	selp.b32 	%r590, %r589, 0, %p83;
	add.s32 	%r591, %r588, %r590;
	setp.gt.s32 	%p84, %r4, 160;
	ld.shared.u32 	%r592, [_ZZN3cub18CUB_300001_SM_10006detail6reduce18DeviceReduceKernelINS2_10policy_hubIiyN4cuda3std3__44plusIiEEE10Policy1000EPiyS9_iNS7_10__identityEEEvT0_PT3_T1_NS0_13GridEvenShareISH_EET2_T4_E12temp_storage+28];
	selp.b32 	%r593, %r592, 0, %p84;
	add.s32 	%r594, %r591, %r593;
	setp.gt.s32 	%p85, %r4, 192;
	ld.shared.u32 	%r595, [_ZZN3cub18CUB_300001_SM_10006detail6reduce18DeviceReduceKernelINS2_10policy_hubIiyN4cuda3std3__44plusIiEEE10Policy1000EPiyS9_iNS7_10__identityEEEvT0_PT3_T1_NS0_13GridEvenShareISH_EET2_T4_E12temp_storage+32];
	selp.b32 	%r596, %r595, 0, %p85;
	add.s32 	%r597, %r594, %r596;
	setp.gt.s32 	%p86, %r4, 224;
	ld.shared.u32 	%r598, [_ZZN3cub18CUB_300001_SM_10006detail6reduce18DeviceReduceKernelINS2_10policy_hubIiyN4cuda3std3__44plusIiEEE10Policy1000EPiyS9_iNS7_10__identityEEEvT0_PT3_T1_NS0_13GridEvenShareISH_EET2_T4_E12temp_storage+36];
	selp.b32 	%r599, %r598, 0, %p86;
	add.s32 	%r693, %r597, %r599;
	bra.uni 	$L__BB21_69;
$L__BB21_19:
	cvt.u32.u64 	%r379, %rd3;
	mov.u32 	%r30, %tid.x;
	shl.b32 	%r380, %r30, 2;
	add.s32 	%r381, %r379, %r380;
	mul.wide.u32 	%rd115, %r381, 4;
	add.s64 	%rd105, %rd39, %rd115;
	// begin inline asm
	ld.global.nc.v2.u64 {%rd103, %rd104}, [%rd105];
	// end inline asm
	mov.b64 	{%r382, %r383}, %rd104;
	mov.b64 	{%r384, %r385}, %rd103;
	add.s64 	%rd108, %rd105, 4096;
	// begin inline asm
	ld.global.nc.v2.u64 {%rd106, %rd107}, [%rd108];
	// end inline asm
	mov.b64 	{%r386, %r387}, %rd107;
	mov.b64 	{%r388, %r389}, %rd106;
	add.s64 	%rd111, %rd105, 8192;
	// begin inline asm
	ld.global.nc.v2.u64 {%rd109, %rd110}, [%rd111];
	// end inline asm
	mov.b64 	{%r390, %r391}, %rd110;
	mov.b64 	{%r392, %r393}, %rd109;
	add.s64 	%rd114, %rd105, 12288;
	// begin inline asm
	ld.global.nc.v2.u64 {%rd112, %rd113}, [%rd114];
	// end inline asm
	mov.b64 	{%r394, %r395}, %rd113;
	mov.b64 	{%r396, %r397}, %rd112;
	add.s32 	%r398, %r385, %r384;
	add.s32 	%r399, %r382, %r398;
	add.s32 	%r400, %r383, %r399;
	add.s32 	%r401, %r388, %r400;
	add.s32 	%r402, %r389, %r401;
	add.s32 	%r403, %r386, %r402;
	add.s32 	%r404, %r387, %r403;
	add.s32 	%r405, %r392, %r404;
	add.s32 	%r406, %r393, %r405;
	add.s32 	%r407, %r390, %r406;
	add.s32 	%r408, %r391, %r407;
	add.s32 	%r409, %r396, %r408;
	add.s32 	%r410, %r397, %r409;
	add.s32 	%r411, %r394, %r410;
	add.s32 	%r670, %r395, %r411;
	setp.lt.u64 	%p49, %rd4, %rd2;
	@%p49 bra 	$L__BB21_31;
	add.s64 	%rd164, %rd2, %rd3;
	cvt.u64.u32 	%rd116, %r30;
	add.s64 	%rd117, %rd164, %rd116;
	shl.b64 	%rd118, %rd117, 2;
	add.s64 	%rd163, %rd39, %rd118;
	mov.b32 	%r660, 0;
$L__BB21_21:
	add.s64 	%rd3, %rd3, %rd2;
	add.s64 	%rd119, %rd1, -4096;
	setp.gt.u64 	%p50, %rd3, %rd119;
	@%p50 bra 	$L__BB21_23;
	cvt.u64.u32 	%rd132, %r380;
	add.s64 	%rd133, %rd3, %rd132;
	shl.b64 	%rd134, %rd133, 2;
	add.s64 	%rd122, %rd39, %rd134;
	// begin inline asm
	ld.global.nc.v2.u64 {%rd120, %rd121}, [%rd122];
	// end inline asm
	mov.b64 	{%r414, %r415}, %rd121;
	mov.b64 	{%r416, %r417}, %rd120;
	add.s64 	%rd125, %rd122, 4096;
	// begin inline asm
	ld.global.nc.v2.u64 {%rd123, %rd124}, [%rd125];
	// end inline asm
	mov.b64 	{%r418, %r419}, %rd124;
	mov.b64 	{%r420, %r421}, %rd123;
	add.s64 	%rd128, %rd122, 8192;
	// begin inline asm
	ld.global.nc.v2.u64 {%rd126, %rd127}, [%rd128];
	// end inline asm
	mov.b64 	{%r422, %r423}, %rd127;
	mov.b64 	{%r424, %r425}, %rd126;
	add.s64 	%rd131, %rd122, 12288;
	// begin inline asm
	ld.global.nc.v2.u64 {%rd129, %rd130}, [%rd131];
	// end inline asm
	mov.b64 	{%r426, %r427}, %rd130;
	mov.b64 	{%r428, %r429}, %rd129;
	add.s32 	%r430, %r416, %r670;
	add.s32 	%r431, %r417, %r430;
	add.s32 	%r432, %r414, %r431;
	add.s32 	%r433, %r415, %r432;
	add.s32 	%r434, %r420, %r433;
	add.s32 	%r435, %r421, %r434;
	add.s32 	%r436, %r418, %r435;
	add.s32 	%r437, %r419, %r436;
	add.s32 	%r438, %r424, %r437;
	add.s32 	%r439, %r425, %r438;
	add.s32 	%r440, %r422, %r439;
	add.s32 	%r441, %r423, %r440;
	add.s32 	%r442, %r428, %r441;
	add.s32 	%r443, %r429, %r442;
	add.s32 	%r444, %r426, %r443;
	add.s32 	%r670, %r427, %r444;
	sub.s64 	%rd135, %rd1, %rd3;
	setp.lt.u64 	%p51, %rd135, %rd2;
	add.s32 	%r660, %r660, 1;
	add.s64 	%rd164, %rd164, %rd2;
	shl.b64 	%rd136, %rd2, 2;
	add.s64 	%rd163, %rd163, %rd136;
	@%p51 bra 	$L__BB21_31;
	bra.uni 	$L__BB21_21;
$L__BB21_23:
	setp.le.u64 	%p52, %rd1, %rd3;
	@%p52 bra 	$L__BB21_31;
	cvt.u32.u64 	%r445, %rd3;
	cvt.u32.u64 	%r446, %rd1;
	sub.s32 	%r36, %r446, %r445;
	setp.ge.s32 	%p53, %r30, %r36;
	@%p53 bra 	$L__BB21_31;
	cvt.u32.u64 	%r449, %rd2;
	not.b32 	%r451, %r30;
	add.s32 	%r452, %r451, %r446;
	add.s32 	%r453, %r449, %r379;
	sub.s32 	%r454, %r452, %r453;
	mul.lo.s32 	%r455, %r1, %r660;
	shl.b32 	%r456, %r455, 12;
	sub.s32 	%r37, %r454, %r456;
	shr.u32 	%r457, %r452, 8;
	add.s32 	%r38, %r457, 1;
	and.b32  	%r458, %r452, 768;
	setp.eq.s32 	%p54, %r458, 768;
	mov.u32 	%r665, %r30;
	@%p54 bra 	$L__BB21_28;
	and.b32  	%r459, %r38, 3;
	neg.s32 	%r662, %r459;
	mov.u32 	%r665, %r30;
$L__BB21_27:
	.pragma "nounroll";
	// begin inline asm
	ld.global.nc.u32 %r460, [%rd163];
	// end inline asm
	add.s32 	%r670, %r460, %r670;
	add.s32 	%r665, %r665, 256;
	add.s64 	%rd163, %rd163, 1024;
	add.s32 	%r662, %r662, 1;
	setp.ne.s32 	%p55, %r662, 0;
	@%p55 bra 	$L__BB21_27;
$L__BB21_28:
	setp.lt.u32 	%p56, %r37, 768;
	@%p56 bra 	$L__BB21_31;
	cvt.u64.u32 	%rd138, %r665;
	add.s64 	%rd139, %rd138, %rd164;
	shl.b64 	%rd140, %rd139, 2;
	add.s64 	%rd167, %rd39, %rd140;
$L__BB21_30:
	// begin inline asm
	ld.global.nc.u32 %r461, [%rd167];
	// end inline asm
	add.s32 	%r465, %r461, %r670;
	add.s64 	%rd142, %rd167, 1024;
	// begin inline asm
	ld.global.nc.u32 %r462, [%rd142];
	// end inline asm
	add.s32 	%r466, %r462, %r465;
	add.s64 	%rd143, %rd167, 2048;
	// begin inline asm
	ld.global.nc.u32 %r463, [%rd143];
	// end inline asm
	add.s32 	%r467, %r463, %r466;
	add.s64 	%rd144, %rd167, 3072;
	// begin inline asm
	ld.global.nc.u32 %r464, [%rd144];
	// end inline asm
	add.s32 	%r670, %r464, %r467;
	add.s32 	%r665, %r665, 1024;
	add.s64 	%rd167, %rd167, 4096;
	setp.lt.s32 	%p57, %r665, %r36;
	@%p57 bra 	$L__BB21_30;
$L__BB21_31:
	// begin inline asm
	mov.u32 %r468, %laneid;
	// end inline asm
	mov.b32 	%r471, 1;
	mov.b32 	%r492, 31;
	mov.b32 	%r493, -1;
	// begin inline asm
	shfl.sync.down.b32 %r469, %r670, %r471, %r492, %r493;
	// end inline asm
	setp.gt.s32 	%p58, %r468, 30;
	selp.b32 	%r494, 0, %r469, %p58;
	add.s32 	%r475, %r494, %r670;
	mov.b32 	%r476, 2;
	// begin inline asm
	shfl.sync.down.b32 %r474, %r475, %r476, %r492, %r493;
	// end inline asm
	setp.gt.s32 	%p59, %r468, 29;
	selp.b32 	%r495, 0, %r474, %p59;
	add.s32 	%r480, %r475, %r495;
	mov.b32 	%r481, 4;
	// begin inline asm
	shfl.sync.down.b32 %r479, %r480, %r481, %r492, %r493;
	// end inline asm
	setp.gt.s32 	%p60, %r468, 27;
	selp.b32 	%r496, 0, %r479, %p60;
	add.s32 	%r485, %r480, %r496;
	mov.b32 	%r486, 8;
	// begin inline asm
	shfl.sync.down.b32 %r484, %r485, %r486, %r492, %r493;
	// end inline asm
	setp.gt.s32 	%p61, %r468, 23;
	selp.b32 	%r497, 0, %r484, %p61;
	add.s32 	%r490, %r485, %r497;
	mov.b32 	%r491, 16;
	// begin inline asm
	shfl.sync.down.b32 %r489, %r490, %r491, %r492, %r493;
	// end inline asm
	setp.gt.s32 	%p62, %r468, 15;
	selp.b32 	%r498, 0, %r489, %p62;
	add.s32 	%r693, %r490, %r498;
	setp.ne.s32 	%p63, %r468, 0;
	@%p63 bra 	$L__BB21_33;
	shr.u32 	%r499, %r30, 3;
	and.b32  	%r500, %r499, 124;
	mov.u32 	%r501, _ZZN3cub18CUB_300001_SM_10006detail6reduce18DeviceReduceKernelINS2_10policy_hubIiyN4cuda3std3__44plusIiEEE10Policy1000EPiyS9_iNS7_10__identityEEEvT0_PT3_T1_NS0_13GridEvenShareISH_EET2_T4_E12temp_storage;
	add.s32 	%r502, %r501, %r500;
	st.shared.u32 	[%r502+8], %r693;
$L__BB21_33:
	bar.sync 	0;
	setp.ne.s32 	%p64, %r30, 0;
	@%p64 bra 	$L__BB21_69;
	ld.shared.u32 	%r503, [_ZZN3cub18CUB_300001_SM_10006detail6reduce18DeviceReduceKernelINS2_10policy_hubIiyN4cuda3std3__44plusIiEEE10Policy1000EPiyS9_iNS7_10__identityEEEvT0_PT3_T1_NS0_13GridEvenShareISH_EET2_T4_E12temp_storage+12];
	add.s32 	%r504, %r503, %r693;
	ld.shared.u32 	%r505, [_ZZN3cub18CUB_300001_SM_10006detail6reduce18DeviceReduceKernelINS2_10policy_hubIiyN4cuda3std3__44plusIiEEE10Policy1000EPiyS9_iNS7_10__identityEEEvT0_PT3_T1_NS0_13GridEvenShareISH_EET2_T4_E12temp_storage+16];
	add.s32 	%r506, %r504, %r505;
	ld.shared.u32 	%r507, [_ZZN3cub18CUB_300001_SM_10006detail6reduce18DeviceReduceKernelINS2_10policy_hubIiyN4cuda3std3__44plusIiEEE10Policy1000EPiyS9_iNS7_10__identityEEEvT0_PT3_T1_NS0_13GridEvenShareISH_EET2_T4_E12temp_storage+20];
	add.s32 	%r508, %r506, %r507;
	ld.shared.u32 	%r509, [_ZZN3cub18CUB_300001_SM_10006detail6reduce18DeviceReduceKernelINS2_10policy_hubIiyN4cuda3std3__44plusIiEEE10Policy1000EPiyS9_iNS7_10__identityEEEvT0_PT3_T1_NS0_13GridEvenShareISH_EET2_T4_E12temp_storage+24];
	add.s32 	%r510, %r508, %r509;
	ld.shared.u32 	%r511, [_ZZN3cub18CUB_300001_SM_10006detail6reduce18DeviceReduceKernelINS2_10policy_hubIiyN4cuda3std3__44plusIiEEE10Policy1000EPiyS9_iNS7_10__identityEEEvT0_PT3_T1_NS0_13GridEvenShareISH_EET2_T4_E12temp_storage+28];
	add.s32 	%r512, %r510, %r511;
	ld.shared.u32 	%r513, [_ZZN3cub18CUB_300001_SM_10006detail6reduce18DeviceReduceKernelINS2_10policy_hubIiyN4cuda3std3__44plusIiEEE10Policy1000EPiyS9_iNS7_10__identityEEEvT0_PT3_T1_NS0_13GridEvenShareISH_EET2_T4_E12temp_storage+32];
	add.s32 	%r514, %r512, %r513;
	ld.shared.u32 	%r515, [_ZZN3cub18CUB_300001_SM_10006detail6reduce18DeviceReduceKernelINS2_10policy_hubIiyN4cuda3std3__44plusIiEEE10Policy1000EPiyS9_iNS7_10__identityEEEvT0_PT3_T1_NS0_13GridEvenShareISH_EET2_T4_E12temp_storage+36];
	add.s32 	%r693, %r514, %r515;
	bra.uni 	$L__BB21_69;
$L__BB21_35:
	sub.s64 	%rd21, %rd1, %rd3;
	setp.gt.u64 	%p2, %rd21, 4095;
	@%p2 bra 	$L__BB21_53;
	cvt.u32.u64 	%r248, %rd3;
	cvt.u32.u64 	%r56, %rd1;
	sub.s32 	%r57, %r56, %r248;
	mov.u32 	%r58, %tid.x;
	setp.ge.s32 	%p19, %r58, %r57;
	mov.b32 	%r681, 0;
	mov.u32 	%r676, %r58;
	@%p19 bra 	$L__BB21_38;
	add.s32 	%r251, %r248, %r58;
	mul.wide.u32 	%rd91, %r251, 4;
	add.s64 	%rd90, %rd39, %rd91;
	// begin inline asm
	ld.global.nc.u32 %r681, [%rd90];
	// end inline asm
	add.s32 	%r676, %r58, 256;
$L__BB21_38:
	setp.ge.s32 	%p20, %r676, %r57;
	@%p20 bra 	$L__BB21_44;
	not.b32 	%r253, %r676;
	add.s32 	%r63, %r253, %r56;
	and.b32  	%r254, %r63, 768;
	setp.eq.s32 	%p21, %r254, 768;
	@%p21 bra 	$L__BB21_42;
	cvt.u64.u32 	%rd92, %r676;
	add.s64 	%rd93, %rd92, %rd3;
	shl.b64 	%rd94, %rd93, 2;
	add.s64 	%rd168, %rd39, %rd94;
	shr.u32 	%r255, %r63, 8;
	add.s32 	%r256, %r255, 1;
	and.b32  	%r257, %r256, 3;
	neg.s32 	%r673, %r257;
$L__BB21_41:
	.pragma "nounroll";
	// begin inline asm
	ld.global.nc.u32 %r258, [%rd168];
	// end inline asm
	add.s32 	%r681, %r258, %r681;
	add.s32 	%r676, %r676, 256;
	add.s64 	%rd168, %rd168, 1024;
	add.s32 	%r673, %r673, 1;
	setp.ne.s32 	%p22, %r673, 0;
	@%p22 bra 	$L__BB21_41;
$L__BB21_42:
	sub.s32 	%r260, %r63, %r248;
	setp.lt.u32 	%p23, %r260, 768;
	@%p23 bra 	$L__BB21_44;
$L__BB21_43:
	cvt.s64.s32 	%rd100, %r676;
	add.s64 	%rd101, %rd3, %rd100;
	shl.b64 	%rd102, %rd101, 2;
	add.s64 	%rd96, %rd39, %rd102;
	// begin inline asm
	ld.global.nc.u32 %r261, [%rd96];
	// end inline asm
	add.s32 	%r265, %r261, %r681;
	add.s64 	%rd97, %rd96, 1024;
	// begin inline asm
	ld.global.nc.u32 %r262, [%rd97];
	// end inline asm
	add.s32 	%r266, %r262, %r265;
	add.s64 	%rd98, %rd96, 2048;
	// begin inline asm
	ld.global.nc.u32 %r263, [%rd98];
	// end inline asm
	add.s32 	%r267, %r263, %r266;
	add.s64 	%rd99, %rd96, 3072;
	// begin inline asm
	ld.global.nc.u32 %r264, [%rd99];
	// end inline asm
	add.s32 	%r681, %r264, %r267;
	add.s32 	%r676, %r676, 1024;
	setp.lt.s32 	%p24, %r676, %r57;
	@%p24 bra 	$L__BB21_43;
$L__BB21_44:
	setp.lt.s32 	%p25, %r57, 256;
	@%p25 bra 	$L__BB21_49;
	// begin inline asm
	mov.u32 %r331, %laneid;
	// end inline asm
	mov.b32 	%r334, 1;
	mov.b32 	%r355, 31;
	mov.b32 	%r356, -1;
	// begin inline asm
	shfl.sync.down.b32 %r332, %r681, %r334, %r355, %r356;
	// end inline asm
	setp.gt.s32 	%p41, %r331, 30;
	selp.b32 	%r357, 0, %r332, %p41;
	add.s32 	%r338, %r357, %r681;
	mov.b32 	%r339, 2;
	// begin inline asm
	shfl.sync.down.b32 %r337, %r338, %r339, %r355, %r356;
	// end inline asm
	setp.gt.s32 	%p42, %r331, 29;
	selp.b32 	%r358, 0, %r337, %p42;
	add.s32 	%r343, %r338, %r358;
	mov.b32 	%r344, 4;
	// begin inline asm
	shfl.sync.down.b32 %r342, %r343, %r344, %r355, %r356;
	// end inline asm
	setp.gt.s32 	%p43, %r331, 27;
	selp.b32 	%r359, 0, %r342, %p43;
	add.s32 	%r348, %r343, %r359;
	mov.b32 	%r349, 8;
	// begin inline asm
	shfl.sync.down.b32 %r347, %r348, %r349, %r355, %r356;
	// end inline asm
	setp.gt.s32 	%p44, %r331, 23;
	selp.b32 	%r360, 0, %r347, %p44;
	add.s32 	%r353, %r348, %r360;
	mov.b32 	%r354, 16;
	// begin inline asm
	shfl.sync.down.b32 %r352, %r353, %r354, %r355, %r356;
	// end inline asm
	setp.gt.s32 	%p45, %r331, 15;
	selp.b32 	%r361, 0, %r352, %p45;
	add.s32 	%r693, %r353, %r361;
	setp.ne.s32 	%p46, %r331, 0;
	@%p46 bra 	$L__BB21_47;
	shr.u32 	%r362, %r58, 3;
	and.b32  	%r363, %r362, 124;
	mov.u32 	%r364, _ZZN3cub18CUB_300001_SM_10006detail6reduce18DeviceReduceKernelINS2_10policy_hubIiyN4cuda3std3__44plusIiEEE10Policy1000EPiyS9_iNS7_10__identityEEEvT0_PT3_T1_NS0_13GridEvenShareISH_EET2_T4_E12temp_storage;
	add.s32 	%r365, %r364, %r363;
	st.shared.u32 	[%r365+8], %r693;
$L__BB21_47:
	bar.sync 	0;
	setp.ne.s32 	%p47, %r58, 0;
	@%p47 bra 	$L__BB21_69;
	ld.shared.u32 	%r366, [_ZZN3cub18CUB_300001_SM_10006detail6reduce18DeviceReduceKernelINS2_10policy_hubIiyN4cuda3std3__44plusIiEEE10Policy1000EPiyS9_iNS7_10__identityEEEvT0_PT3_T1_NS0_13GridEvenShareISH_EET2_T4_E12temp_storage+12];
	add.s32 	%r367, %r366, %r693;
	ld.shared.u32 	%r368, [_ZZN3cub18CUB_300001_SM_10006detail6reduce18DeviceReduceKernelINS2_10policy_hubIiyN4cuda3std3__44plusIiEEE10Policy1000EPiyS9_iNS7_10__identityEEEvT0_PT3_T1_NS0_13GridEvenShareISH_EET2_T4_E12temp_storage+16];
	add.s32 	%r369, %r367, %r368;
	ld.shared.u32 	%r370, [_ZZN3cub18CUB_300001_SM_10006detail6reduce18DeviceReduceKernelINS2_10policy_hubIiyN4cuda3std3__44plusIiEEE10Policy1000EPiyS9_iNS7_10__identityEEEvT0_PT3_T1_NS0_13GridEvenShareISH_EET2_T4_E12temp_storage+20];
	add.s32 	%r371, %r369, %r370;
	ld.shared.u32 	%r372, [_ZZN3cub18CUB_300001_SM_10006detail6reduce18DeviceReduceKernelINS2_10policy_hubIiyN4cuda3std3__44plusIiEEE10Policy1000EPiyS9_iNS7_10__identityEEEvT0_PT3_T1_NS0_13GridEvenShareISH_EET2_T4_E12temp_storage+24];
	add.s32 	%r373, %r371, %r372;
	ld.shared.u32 	%r374, [_ZZN3cub18CUB_300001_SM_10006detail6reduce18DeviceReduceKernelINS2_10policy_hubIiyN4cuda3std3__44plusIiEEE10Policy1000EPiyS9_iNS7_10__identityEEEvT0_PT3_T1_NS0_13GridEvenShareISH_EET2_T4_E12temp_storage+28];
	add.s32 	%r375, %r373, %r374;
	ld.shared.u32 	%r376, [_ZZN3cub18CUB_300001_SM_10006detail6reduce18DeviceReduceKernelINS2_10policy_hubIiyN4cuda3std3__44plusIiEEE10Policy1000EPiyS9_iNS7_10__identityEEEvT0_PT3_T1_NS0_13GridEvenShareISH_EET2_T4_E12temp_storage+32];
	add.s32 	%r377, %r375, %r376;
	ld.shared.u32 	%r378, [_ZZN3cub18CUB_300001_SM_10006detail6reduce18DeviceReduceKernelINS2_10policy_hubIiyN4cuda3std3__44plusIiEEE10Policy1000EPiyS9_iNS7_10__identityEEEvT0_PT3_T1_NS0_13GridEvenShareISH_EET2_T4_E12temp_storage+36];
	add.s32 	%r693, %r377, %r378;
	bra.uni 	$L__BB21_69;
$L__BB21_49:
	// begin inline asm
	mov.u32 %r268, %laneid;
	// end inline asm
	and.b32  	%r294, %r58, 992;
	add.s32 	%r295, %r294, 32;
	setp.gt.s32 	%p26, %r295, %r57;
	not.b32 	%r296, %r294;
	add.s32 	%r297, %r57, %r296;
	selp.b32 	%r292, %r297, 31, %p26;
	mov.b32 	%r271, 1;
	mov.b32 	%r293, -1;
	// begin inline asm
	shfl.sync.down.b32 %r269, %r681, %r271, %r292, %r293;
	// end inline asm
	setp.lt.s32 	%p27, %r268, %r292;
	selp.b32 	%r298, %r269, 0, %p27;
	add.s32 	%r275, %r298, %r681;
	mov.b32 	%r276, 2;
	// begin inline asm
	shfl.sync.down.b32 %r274, %r275, %r276, %r292, %r293;
	// end inline asm
	add.s32 	%r299, %r268, 2;
	setp.gt.s32 	%p28, %r299, %r292;
	selp.b32 	%r300, 0, %r274, %p28;
	add.s32 	%r280, %r275, %r300;
	mov.b32 	%r281, 4;
	// begin inline asm
	shfl.sync.down.b32 %r279, %r280, %r281, %r292, %r293;
	// end inline asm
	add.s32 	%r301, %r268, 4;
	setp.gt.s32 	%p29, %r301, %r292;
	selp.b32 	%r302, 0, %r279, %p29;
	add.s32 	%r285, %r280, %r302;
	mov.b32 	%r286, 8;
	// begin inline asm
	shfl.sync.down.b32 %r284, %r285, %r286, %r292, %r293;
	// end inline asm
	add.s32 	%r303, %r268, 8;
	setp.gt.s32 	%p30, %r303, %r292;
	selp.b32 	%r304, 0, %r284, %p30;
	add.s32 	%r290, %r285, %r304;
	mov.b32 	%r291, 16;
	// begin inline asm
	shfl.sync.down.b32 %r289, %r290, %r291, %r292, %r293;
	// end inline asm
	add.s32 	%r305, %r268, 16;
	setp.gt.s32 	%p31, %r305, %r292;
	selp.b32 	%r306, 0, %r289, %p31;
	add.s32 	%r693, %r290, %r306;
	setp.ne.s32 	%p32, %r268, 0;
	@%p32 bra 	$L__BB21_51;
	shr.u32 	%r307, %r58, 3;
	and.b32  	%r308, %r307, 124;
	mov.u32 	%r309, _ZZN3cub18CUB_300001_SM_10006detail6reduce18DeviceReduceKernelINS2_10policy_hubIiyN4cuda3std3__44plusIiEEE10Policy1000EPiyS9_iNS7_10__identityEEEvT0_PT3_T1_NS0_13GridEvenShareISH_EET2_T4_E12temp_storage;
	add.s32 	%r310, %r309, %r308;
	st.shared.u32 	[%r310+8], %r693;
$L__BB21_51:
	bar.sync 	0;
	setp.ne.s32 	%p33, %r58, 0;
	@%p33 bra 	$L__BB21_69;
	setp.gt.s32 	%p34, %r57, 32;
	ld.shared.u32 	%r311, [_ZZN3cub18CUB_300001_SM_10006detail6reduce18DeviceReduceKernelINS2_10policy_hubIiyN4cuda3std3__44plusIiEEE10Policy1000EPiyS9_iNS7_10__identityEEEvT0_PT3_T1_NS0_13GridEvenShareISH_EET2_T4_E12temp_storage+12];
	selp.b32 	%r312, %r311, 0, %p34;
	add.s32 	%r313, %r312, %r693;
	setp.gt.s32 	%p35, %r57, 64;
	ld.shared.u32 	%r314, [_ZZN3cub18CUB_300001_SM_10006detail6reduce18DeviceReduceKernelINS2_10policy_hubIiyN4cuda3std3__44plusIiEEE10Policy1000EPiyS9_iNS7_10__identityEEEvT0_PT3_T1_NS0_13GridEvenShareISH_EET2_T4_E12temp_storage+16];
	selp.b32 	%r315, %r314, 0, %p35;
	add.s32 	%r316, %r313, %r315;
	setp.gt.s32 	%p36, %r57, 96;
	ld.shared.u32 	%r317, [_ZZN3cub18CUB_300001_SM_10006detail6reduce18DeviceReduceKernelINS2_10policy_hubIiyN4cuda3std3__44plusIiEEE10Policy1000EPiyS9_iNS7_10__identityEEEvT0_PT3_T1_NS0_13GridEvenShareISH_EET2_T4_E12temp_storage+20];
	selp.b32 	%r318, %r317, 0, %p36;
	add.s32 	%r319, %r316, %r318;
	setp.gt.s32 	%p37, %r57, 128;
	ld.shared.u32 	%r320, [_ZZN3cub18CUB_300001_SM_10006detail6reduce18DeviceReduceKernelINS2_10policy_hubIiyN4cuda3std3__44plusIiEEE10Policy1000EPiyS9_iNS7_10__identityEEEvT0_PT3_T1_NS0_13GridEvenShareISH_EET2_T4_E12temp_storage+24];
	selp.b32 	%r321, %r320, 0, %p37;
	add.s32 	%r322, %r319, %r321;
	setp.gt.s32 	%p38, %r57, 160;
	ld.shared.u32 	%r323, [_ZZN3cub18CUB_300001_SM_10006detail6reduce18DeviceReduceKernelINS2_10policy_hubIiyN4cuda3std3__44plusIiEEE10Policy1000EPiyS9_iNS7_10__identityEEEvT0_PT3_T1_NS0_13GridEvenShareISH_EET2_T4_E12temp_storage+28];
	selp.b32 	%r324, %r323, 0, %p38;
	add.s32 	%r325, %r322, %r324;
	setp.gt.s32 	%p39, %r57, 192;
	ld.shared.u32 	%r326, [_ZZN3cub18CUB_300001_SM_10006detail6reduce18DeviceReduceKernelINS2_10policy_hubIiyN4cuda3std3__44plusIiEEE10Policy1000EPiyS9_iNS7_10__identityEEEvT0_PT3_T1_NS0_13GridEvenShareISH_EET2_T4_E12temp_storage+32];
	selp.b32 	%r327, %r326, 0, %p39;
	add.s32 	%r328, %r325, %r327;
	setp.gt.s32 	%p40, %r57, 224;
	ld.shared.u32 	%r329, [_ZZN3cub18CUB_300001_SM_10006detail6reduce18DeviceReduceKernelINS2_10policy_hubIiyN4cuda3std3__44plusIiEEE10Policy1000EPiyS9_iNS7_10__identityEEEvT0_PT3_T1_NS0_13GridEvenShareISH_EET2_T4_E12temp_storage+36];
	selp.b32 	%r330, %r329, 0, %p40;
	add.s32 	%r693, %r328, %r330;
	bra.uni 	$L__BB21_69;
$L__BB21_53:
	cvt.u32.u64 	%r128, %rd3;
	mov.u32 	%r83, %tid.x;
	add.s32 	%r129, %r83, %r128;
	mul.wide.u32 	%rd58, %r129, 4;
	add.s64 	%rd42, %rd39, %rd58;
	// begin inline asm
	ld.global.nc.u32 %r112, [%rd42];
	// end inline asm
	add.s64 	%rd43, %rd42, 1024;
	// begin inline asm
	ld.global.nc.u32 %r113, [%rd43];
	// end inline asm
	add.s64 	%rd44, %rd42, 2048;
	// begin inline asm
	ld.global.nc.u32 %r114, [%rd44];
	// end inline asm
	add.s64 	%rd45, %rd42, 3072;
	// begin inline asm
	ld.global.nc.u32 %r115, [%rd45];
	// end inline asm
	add.s64 	%rd46, %rd42, 4096;
	// begin inline asm
	ld.global.nc.u32 %r116, [%rd46];
	// end inline asm
	add.s64 	%rd47, %rd42, 5120;
	// begin inline asm
	ld.global.nc.u32 %r117, [%rd47];
	// end inline asm
	add.s64 	%rd48, %rd42, 6144;
	// begin inline asm
	ld.global.nc.u32 %r118, [%rd48];
	// end inline asm
	add.s64 	%rd49, %rd42, 7168;
	// begin inline asm
	ld.global.nc.u32 %r119, [%rd49];
	// end inline asm
	add.s64 	%rd50, %rd42, 8192;
	// begin inline asm
	ld.global.nc.u32 %r120, [%rd50];
	// end inline asm
	add.s64 	%rd51, %rd42, 9216;
	// begin inline asm
	ld.global.nc.u32 %r121, [%rd51];
	// end inline asm
	add.s64 	%rd52, %rd42, 10240;
	// begin inline asm
	ld.global.nc.u32 %r122, [%rd52];
	// end inline asm
	add.s64 	%rd53, %rd42, 11264;
	// begin inline asm
	ld.global.nc.u32 %r123, [%rd53];
	// end inline asm
	add.s64 	%rd54, %rd42, 12288;
	// begin inline asm
	ld.global.nc.u32 %r124, [%rd54];
	// end inline asm
	add.s64 	%rd55, %rd42, 13312;
	// begin inline asm
	ld.global.nc.u32 %r125, [%rd55];
	// end inline asm
	add.s64 	%rd56, %rd42, 14336;
	// begin inline asm
	ld.global.nc.u32 %r126, [%rd56];
	// end inline asm
	add.s64 	%rd57, %rd42, 15360;
	// begin inline asm
	ld.global.nc.u32 %r127, [%rd57];
	// end inline asm
	add.s32 	%r130, %r113, %r112;
	add.s32 	%r131, %r114, %r130;
	add.s32 	%r132, %r115, %r131;
	add.s32 	%r133, %r116, %r132;
	add.s32 	%r134, %r117, %r133;
	add.s32 	%r135, %r118, %r134;
	add.s32 	%r136, %r119, %r135;
	add.s32 	%r137, %r120, %r136;
	add.s32 	%r138, %r121, %r137;
	add.s32 	%r139, %r122, %r138;
	add.s32 	%r140, %r123, %r139;
	add.s32 	%r141, %r124, %r140;
	add.s32 	%r142, %r125, %r141;
	add.s32 	%r143, %r126, %r142;
	add.s32 	%r692, %r127, %r143;
	setp.lt.u64 	%p3, %rd21, %rd2;
	@%p3 bra 	$L__BB21_65;
	cvt.u64.u32 	%rd25, %r83;
	add.s64 	%rd170, %rd2, %rd3;
	add.s64 	%rd59, %rd170, %rd25;
	shl.b64 	%rd60, %rd59, 2;
	add.s64 	%rd169, %rd39, %rd60;
	mov.b32 	%r682, 0;
$L__BB21_55:
	add.s64 	%rd3, %rd3, %rd2;
	add.s64 	%rd61, %rd1, -4096;
	setp.gt.u64 	%p4, %rd3, %rd61;
	@%p4 bra 	$L__BB21_57;
	add.s64 	%rd78, %rd3, %rd25;
	shl.b64 	%rd79, %rd78, 2;
	add.s64 	%rd62, %rd39, %rd79;
	// begin inline asm
	ld.global.nc.u32 %r145, [%rd62];
	// end inline asm
	add.s64 	%rd63, %rd62, 1024;
	// begin inline asm
	ld.global.nc.u32 %r146, [%rd63];
	// end inline asm
	add.s64 	%rd64, %rd62, 2048;
	// begin inline asm
	ld.global.nc.u32 %r147, [%rd64];
	// end inline asm
	add.s64 	%rd65, %rd62, 3072;
	// begin inline asm
	ld.global.nc.u32 %r148, [%rd65];
	// end inline asm
	add.s64 	%rd66, %rd62, 4096;
	// begin inline asm
	ld.global.nc.u32 %r149, [%rd66];
	// end inline asm
	add.s64 	%rd67, %rd62, 5120;
	// begin inline asm
	ld.global.nc.u32 %r150, [%rd67];
	// end inline asm
	add.s64 	%rd68, %rd62, 6144;
	// begin inline asm
	ld.global.nc.u32 %r151, [%rd68];
	// end inline asm
	add.s64 	%rd69, %rd62, 7168;
	// begin inline asm
	ld.global.nc.u32 %r152, [%rd69];
	// end inline asm
	add.s64 	%rd70, %rd62, 8192;
	// begin inline asm
	ld.global.nc.u32 %r153, [%rd70];
	// end inline asm
	add.s64 	%rd71, %rd62, 9216;
	// begin inline asm
	ld.global.nc.u32 %r154, [%rd71];
	// end inline asm
	add.s64 	%rd72, %rd62, 10240;
	// begin inline asm
	ld.global.nc.u32 %r155, [%rd72];
	// end inline asm
	add.s64 	%rd73, %rd62, 11264;
	// begin inline asm
	ld.global.nc.u32 %r156, [%rd73];
	// end inline asm
	add.s64 	%rd74, %rd62, 12288;
	// begin inline asm
	ld.global.nc.u32 %r157, [%rd74];
	// end inline asm
	add.s64 	%rd75, %rd62, 13312;
	// begin inline asm
	ld.global.nc.u32 %r158, [%rd75];
	// end inline asm
	add.s64 	%rd76, %rd62, 14336;
	// begin inline asm
	ld.global.nc.u32 %r159, [%rd76];
	// end inline asm
	add.s64 	%rd77, %rd62, 15360;
	// begin inline asm
	ld.global.nc.u32 %r160, [%rd77];
	// end inline asm
	add.s32 	%r161, %r145, %r692;
	add.s32 	%r162, %r146, %r161;
	add.s32 	%r163, %r147, %r162;
	add.s32 	%r164, %r148, %r163;
	add.s32 	%r165, %r149, %r164;
	add.s32 	%r166, %r150, %r165;
	add.s32 	%r167, %r151, %r166;
	add.s32 	%r168, %r152, %r167;
	add.s32 	%r169, %r153, %r168;
	add.s32 	%r170, %r154, %r169;
	add.s32 	%r171, %r155, %r170;
	add.s32 	%r172, %r156, %r171;
	add.s32 	%r173, %r157, %r172;
	add.s32 	%r174, %r158, %r173;
	add.s32 	%r175, %r159, %r174;
	add.s32 	%r692, %r160, %r175;
	sub.s64 	%rd80, %rd1, %rd3;
	setp.lt.u64 	%p5, %rd80, %rd2;
	add.s32 	%r682, %r682, 1;
	add.s64 	%rd170, %rd170, %rd2;
	shl.b64 	%rd81, %rd2, 2;
	add.s64 	%rd169, %rd169, %rd81;
	@%p5 bra 	$L__BB21_65;
	bra.uni 	$L__BB21_55;
$L__BB21_57:
	setp.le.u64 	%p6, %rd1, %rd3;
	@%p6 bra 	$L__BB21_65;
	cvt.u32.u64 	%r176, %rd3;
	cvt.u32.u64 	%r177, %rd1;
	sub.s32 	%r89, %r177, %r176;
	setp.ge.s32 	%p7, %r83, %r89;
	@%p7 bra 	$L__BB21_65;
	cvt.u32.u64 	%r180, %rd2;
	not.b32 	%r182, %r83;
	add.s32 	%r183, %r182, %r177;
	add.s32 	%r184, %r180, %r128;
	sub.s32 	%r185, %r183, %r184;
	mul.lo.s32 	%r186, %r1, %r682;
	shl.b32 	%r187, %r186, 12;
	sub.s32 	%r90, %r185, %r187;
	shr.u32 	%r188, %r183, 8;
	add.s32 	%r91, %r188, 1;
	and.b32  	%r189, %r183, 768;
	setp.eq.s32 	%p8, %r189, 768;
	mov.u32 	%r687, %r83;
	@%p8 bra 	$L__BB21_62;
	and.b32  	%r190, %r91, 3;
	neg.s32 	%r684, %r190;
	mov.u32 	%r687, %r83;
$L__BB21_61:
	.pragma "nounroll";
	// begin inline asm
	ld.global.nc.u32 %r191, [%rd169];
	// end inline asm
	add.s32 	%r692, %r191, %r692;
	add.s32 	%r687, %r687, 256;
	add.s64 	%rd169, %rd169, 1024;
	add.s32 	%r684, %r684, 1;
	setp.ne.s32 	%p9, %r684, 0;
	@%p9 bra 	$L__BB21_61;
$L__BB21_62:
	setp.lt.u32 	%p10, %r90, 768;
	@%p10 bra 	$L__BB21_65;
	cvt.u64.u32 	%rd83, %r687;
	add.s64 	%rd84, %rd83, %rd170;
	shl.b64 	%rd85, %rd84, 2;
	add.s64 	%rd173, %rd39, %rd85;
$L__BB21_64:
	// begin inline asm
	ld.global.nc.u32 %r192, [%rd173];
	// end inline asm
	add.s32 	%r196, %r192, %r692;
	add.s64 	%rd87, %rd173, 1024;
	// begin inline asm
	ld.global.nc.u32 %r193, [%rd87];
	// end inline asm
	add.s32 	%r197, %r193, %r196;
	add.s64 	%rd88, %rd173, 2048;
	// begin inline asm
	ld.global.nc.u32 %r194, [%rd88];
	// end inline asm
	add.s32 	%r198, %r194, %r197;
	add.s64 	%rd89, %rd173, 3072;
	// begin inline asm
	ld.global.nc.u32 %r195, [%rd89];
	// end inline asm
	add.s32 	%r692, %r195, %r198;
	add.s32 	%r687, %r687, 1024;
	add.s64 	%rd173, %rd173, 4096;
	setp.lt.s32 	%p11, %r687, %r89;
	@%p11 bra 	$L__BB21_64;
$L__BB21_65:
	// begin inline asm
	mov.u32 %r199, %laneid;
	// end inline asm
	mov.b32 	%r202, 1;
	mov.b32 	%r223, 31;
	mov.b32 	%r224, -1;
	// begin inline asm
	shfl.sync.down.b32 %r200, %r692, %r202, %r223, %r224;
	// end inline asm
	setp.gt.s32 	%p12, %r199, 30;
	selp.b32 	%r225, 0, %r200, %p12;
	add.s32 	%r206, %r225, %r692;
	mov.b32 	%r207, 2;
	// begin inline asm
	shfl.sync.down.b32 %r205, %r206, %r207, %r223, %r224;
	// end inline asm
	setp.gt.s32 	%p13, %r199, 29;
	selp.b32 	%r226, 0, %r205, %p13;
	add.s32 	%r211, %r206, %r226;
	mov.b32 	%r212, 4;
	// begin inline asm
	shfl.sync.down.b32 %r210, %r211, %r212, %r223, %r224;
	// end inline asm
	setp.gt.s32 	%p14, %r199, 27;
	selp.b32 	%r227, 0, %r210, %p14;
	add.s32 	%r216, %r211, %r227;
	mov.b32 	%r217, 8;
	// begin inline asm
	shfl.sync.down.b32 %r215, %r216, %r217, %r223, %r224;
	// end inline asm
	setp.gt.s32 	%p15, %r199, 23;
	selp.b32 	%r228, 0, %r215, %p15;
	add.s32 	%r221, %r216, %r228;
	mov.b32 	%r222, 16;
	// begin inline asm
	shfl.sync.down.b32 %r220, %r221, %r222, %r223, %r224;
	// end inline asm
	setp.gt.s32 	%p16, %r199, 15;
	selp.b32 	%r229, 0, %r220, %p16;
	add.s32 	%r693, %r221, %r229;
	setp.ne.s32 	%p17, %r199, 0;
	@%p17 bra 	$L__BB21_67;
	shr.u32 	%r230, %r83, 3;
	and.b32  	%r231, %r230, 124;
	mov.u32 	%r232, _ZZN3cub18CUB_300001_SM_10006detail6reduce18DeviceReduceKernelINS2_10policy_hubIiyN4cuda3std3__44plusIiEEE10Policy1000EPiyS9_iNS7_10__identityEEEvT0_PT3_T1_NS0_13GridEvenShareISH_EET2_T4_E12temp_storage;
	add.s32 	%r233, %r232, %r231;
	st.shared.u32 	[%r233+8], %r693;
$L__BB21_67:
	bar.sync 	0;
	setp.ne.s32 	%p18, %r83, 0;
	@%p18 bra 	$L__BB21_69;
	ld.shared.u32 	%r234, [_ZZN3cub18CUB_300001_SM_10006detail6reduce18DeviceReduceKernelINS2_10policy_hubIiyN4cuda3std3__44plusIiEEE10Policy1000EPiyS9_iNS7_10__identityEEEvT0_PT3_T1_NS0_13GridEvenShareISH_EET2_T4_E12temp_storage+12];
	add.s32 	%r235, %r234, %r693;
	ld.shared.u32 	%r236, [_ZZN3cub18CUB_300001_SM_10006detail6reduce18DeviceReduceKernelINS2_10policy_hubIiyN4cuda3std3__44plusIiEEE10Policy1000EPiyS9_iNS7_10__identityEEEvT0_PT3_T1_NS0_13GridEvenShareISH_EET2_T4_E12temp_storage+16];
	add.s32 	%r237, %r235, %r236;
	ld.shared.u32 	%r238, [_ZZN3cub18CUB_300001_SM_10006detail6reduce18DeviceReduceKernelINS2_10policy_hubIiyN4cuda3std3__44plusIiEEE10Policy1000EPiyS9_iNS7_10__identityEEEvT0_PT3_T1_NS0_13GridEvenShareISH_EET2_T4_E12temp_storage+20];
	add.s32 	%r239, %r237, %r238;
	ld.shared.u32 	%r240, [_ZZN3cub18CUB_300001_SM_10006detail6reduce18DeviceReduceKernelINS2_10policy_hubIiyN4cuda3std3__44plusIiEEE10Policy1000EPiyS9_iNS7_10__identityEEEvT0_PT3_T1_NS0_13GridEvenShareISH_EET2_T4_E12temp_storage+24];
	add.s32 	%r241, %r239, %r240;
	ld.shared.u32 	%r242, [_ZZN3cub18CUB_300001_SM_10006detail6reduce18DeviceReduceKernelINS2_10policy_hubIiyN4cuda3std3__44plusIiEEE10Policy1000EPiyS9_iNS7_10__identityEEEvT0_PT3_T1_NS0_13GridEvenShareISH_EET2_T4_E12temp_storage+28];
	add.s32 	%r243, %r241, %r242;
	ld.shared.u32 	%r244, [_ZZN3cub18CUB_300001_SM_10006detail6reduce18DeviceReduceKernelINS2_10policy_hubIiyN4cuda3std3__44plusIiEEE10Policy1000EPiyS9_iNS7_10__identityEEEvT0_PT3_T1_NS0_13GridEvenShareISH_EET2_T4_E12temp_storage+32];
	add.s32 	%r245, %r243, %r244;
	ld.shared.u32 	%r246, [_ZZN3cub18CUB_300001_SM_10006detail6reduce18DeviceReduceKernelINS2_10policy_hubIiyN4cuda3std3__44plusIiEEE10Policy1000EPiyS9_iNS7_10__identityEEEvT0_PT3_T1_NS0_13GridEvenShareISH_EET2_T4_E12temp_storage+36];
	add.s32 	%r693, %r245, %r246;
$L__BB21_69:
	mov.u32 	%r648, %tid.x;
	setp.ne.s32 	%p94, %r648, 0;
	@%p94 bra 	$L__BB21_71;
	ld.param.u64 	%rd161, [_ZN3cub18CUB_300001_SM_10006detail6reduce18DeviceReduceKernelINS2_10policy_hubIiyN4cuda3std3__44plusIiEEE10Policy1000EPiyS9_iNS7_10__identityEEEvT0_PT3_T1_NS0_13GridEvenShareISH_EET2_T4__param_1];
	cvta.to.global.u64 	%rd158, %rd161;
	mul.wide.u32 	%rd159, %r2, 4;
	add.s64 	%rd160, %rd158, %rd159;
	st.global.u32 	[%rd160], %r693;
$L__BB21_71:
	ret;

}
	// .globl	_ZN3cub18CUB_300001_SM_10006detail6reduce28DeviceReduceSingleTileKernelINS2_10policy_hubIiyN4cuda3std3__44plusIiEEE10Policy1000EPiSC_iS9_iiNS7_10__identityEEEvT0_T1_T2_T3_T4_T6_
.visible .entry _ZN3cub18CUB_300001_SM_10006detail6reduce28DeviceReduceSingleTileKernelINS2_10policy_hubIiyN4cuda3std3__44plusIiEEE10Policy1000EPiSC_iS9_iiNS7_10__identityEEEvT0_T1_T2_T3_T4_T6_(
	.param .u64 .ptr .align 1 _ZN3cub18CUB_300001_SM_10006detail6reduce28DeviceReduceSingleTileKernelINS2_10policy_hubIiyN4cuda3std3__44plusIiEEE10Policy1000EPiSC_iS9_iiNS7_10__identityEEEvT0_T1_T2_T3_T4_T6__param_0,
	.param .u64 .ptr .align 1 _ZN3cub18CUB_300001_SM_10006detail6reduce28DeviceReduceSingleTileKernelINS2_10policy_hubIiyN4cuda3std3__44plusIiEEE10Policy1000EPiSC_iS9_iiNS7_10__identityEEEvT0_T1_T2_T3_T4_T6__param_1,
	.param .u32 _ZN3cub18CUB_300001_SM_10006detail6reduce28DeviceReduceSingleTileKernelINS2_10policy_hubIiyN4cuda3std3__44plusIiEEE10Policy1000EPiSC_iS9_iiNS7_10__identityEEEvT0_T1_T2_T3_T4_T6__param_2,
	.param .align 1 .b8 _ZN3cub18CUB_300001_SM_10006detail6reduce28DeviceReduceSingleTileKernelINS2_10policy_hubIiyN4cuda3std3__44plusIiEEE10Policy1000EPiSC_iS9_iiNS7_10__identityEEEvT0_T1_T2_T3_T4_T6__param_3[1],
	.param .u32 _ZN3cub18CUB_300001_SM_10006detail6reduce28DeviceReduceSingleTileKernelINS2_10policy_hubIiyN4cuda3std3__44plusIiEEE10Policy1000EPiSC_iS9_iiNS7_10__identityEEEvT0_T1_T2_T3_T4_T6__param_4,
	.param .align 1 .b8 _ZN3cub18CUB_300001_SM_10006detail6reduce28DeviceReduceSingleTileKernelINS2_10policy_hubIiyN4cuda3std3__44plusIiEEE10Policy1000EPiSC_iS9_iiNS7_10__identityEEEvT0_T1_T2_T3_T4_T6__param_5[1]
)
.maxntid 256
.minnctapersm 1
{
	.reg .pred 	%p<97>;
	.reg .b32 	%r<687>;
	.reg .b64 	%rd<125>;
	// demoted variable
	.shared .align 4 .b8 _ZZN3cub18CUB_300001_SM_10006detail6reduce28DeviceReduceSingleTileKernelINS2_10policy_hubIiyN4cuda3std3__44plusIiEEE10Policy1000EPiSC_iS9_iiNS7_10__identityEEEvT0_T1_T2_T3_T4_T6_E12temp_storage[44];
	ld.param.u64 	%rd16, [_ZN3cub18CUB_300001_SM_10006detail6reduce28DeviceReduceSingleTileKernelINS2_10policy_hubIiyN4cuda3std3__44plusIiEEE10Policy1000EPiSC_iS9_iiNS7_10__identityEEEvT0_T1_T2_T3_T4_T6__param_0];
	ld.param.u64 	%rd17, [_ZN3cub18CUB_300001_SM_10006detail6reduce28DeviceReduceSingleTileKernelINS2_10policy_hubIiyN4cuda3std3__44plusIiEEE10Policy1000EPiSC_iS9_iiNS7_10__identityEEEvT0_T1_T2_T3_T4_T6__param_1];
	ld.param.u32 	%r120, [_ZN3cub18CUB_300001_SM_10006detail6reduce28DeviceReduceSingleTileKernelINS2_10policy_hubIiyN4cuda3std3__44plusIiEEE10Policy1000EPiSC_iS9_iiNS7_10__identityEEEvT0_T1_T2_T3_T4_T6__param_2];
	ld.param.u32 	%r121, [_ZN3cub18CUB_300001_SM_10006detail6reduce28DeviceReduceSingleTileKernelINS2_10policy_hubIiyN4cuda3std3__44plusIiEEE10Policy1000EPiSC_iS9_iiNS7_10__identityEEEvT0_T1_T2_T3_T4_T6__param_4];
	cvta.to.global.u64 	%rd1, %rd17;
	setp.ne.s32 	%p1, %r120, 0;
	@%p1 bra 	$L__BB22_3;
	mov.u32 	%r633, %tid.x;
	setp.ne.s32 	%p96, %r633, 0;
	@%p96 bra 	$L__BB22_74;
	st.global.u32 	[%rd1], %r121;
	bra.uni 	$L__BB22_74;
$L__BB22_3:
	and.b64  	%rd18, %rd16, 15;
	setp.ne.s64 	%p2, %rd18, 0;
	@%p2 bra 	$L__BB22_38;
	setp.gt.s32 	%p49, %r120, 4095;
	@%p49 bra 	$L__BB22_22;
	mov.u32 	%r1, %tid.x;
	setp.ge.s32 	%p66, %r1, %r120;
	mov.b32 	%r644, 0;
	mov.u32 	%r639, %r1;
	@%p66 bra 	$L__BB22_7;
	mul.wide.u32 	%rd113, %r1, 4;
	add.s64 	%rd112, %rd16, %rd113;
	// begin inline asm
	ld.global.nc.u32 %r644, [%rd112];
	// end inline asm
	add.s32 	%r639, %r1, 256;
$L__BB22_7:
	setp.ge.s32 	%p67, %r639, %r120;
	@%p67 bra 	$L__BB22_13;
	not.b32 	%r507, %r639;
	add.s32 	%r6, %r120, %r507;
	and.b32  	%r508, %r6, 768;
	setp.eq.s32 	%p68, %r508, 768;
	@%p68 bra 	$L__BB22_11;
	mul.wide.u32 	%rd114, %r639, 4;
	add.s64 	%rd121, %rd16, %rd114;
	shr.u32 	%r509, %r6, 8;
	add.s32 	%r510, %r509, 1;
	and.b32  	%r511, %r510, 3;
	neg.s32 	%r636, %r511;
$L__BB22_10:
	.pragma "nounroll";
	// begin inline asm
	ld.global.nc.u32 %r512, [%rd121];
	// end inline asm
	add.s32 	%r644, %r512, %r644;
	add.s32 	%r639, %r639, 256;
	add.s64 	%rd121, %rd121, 1024;
	add.s32 	%r636, %r636, 1;
	setp.ne.s32 	%p69, %r636, 0;
	@%p69 bra 	$L__BB22_10;
$L__BB22_11:
	setp.lt.u32 	%p70, %r6, 768;
	@%p70 bra 	$L__BB22_13;
$L__BB22_12:
	mul.wide.s32 	%rd120, %r639, 4;
	add.s64 	%rd116, %rd16, %rd120;
	// begin inline asm
	ld.global.nc.u32 %r513, [%rd116];
	// end inline asm
	add.s32 	%r517, %r513, %r644;
	add.s64 	%rd117, %rd116, 1024;
	// begin inline asm
	ld.global.nc.u32 %r514, [%rd117];
	// end inline asm
	add.s32 	%r518, %r514, %r517;
	add.s64 	%rd118, %rd116, 2048;
	// begin inline asm
	ld.global.nc.u32 %r515, [%rd118];
	// end inline asm
	add.s32 	%r519, %r515, %r518;
	add.s64 	%rd119, %rd116, 3072;
	// begin inline asm
	ld.global.nc.u32 %r516, [%rd119];
	// end inline asm
	add.s32 	%r644, %r516, %r519;
	add.s32 	%r639, %r639, 1024;
	setp.lt.s32 	%p71, %r639, %r120;
	@%p71 bra 	$L__BB22_12;
$L__BB22_13:
	setp.lt.s32 	%p72, %r120, 256;
	@%p72 bra 	$L__BB22_18;
	// begin inline asm
	mov.u32 %r583, %laneid;
	// end inline asm
	mov.b32 	%r586, 1;
	mov.b32 	%r607, 31;
	mov.b32 	%r608, -1;
	// begin inline asm
	shfl.sync.down.b32 %r584, %r644, %r586, %r607, %r608;
	// end inline asm
	setp.gt.s32 	%p88, %r583, 30;
	selp.b32 	%r609, 0, %r584, %p88;
	add.s32 	%r590, %r609, %r644;
	mov.b32 	%r591, 2;
	// begin inline asm
	shfl.sync.down.b32 %r589, %r590, %r591, %r607, %r608;
	// end inline asm
	setp.gt.s32 	%p89, %r583, 29;
	selp.b32 	%r610, 0, %r589, %p89;
	add.s32 	%r595, %r590, %r610;
	mov.b32 	%r596, 4;
	// begin inline asm
	shfl.sync.down.b32 %r594, %r595, %r596, %r607, %r608;
	// end inline asm
	setp.gt.s32 	%p90, %r583, 27;
	selp.b32 	%r611, 0, %r594, %p90;
	add.s32 	%r600, %r595, %r611;
	mov.b32 	%r601, 8;
	// begin inline asm
	shfl.sync.down.b32 %r599, %r600, %r601, %r607, %r608;
	// end inline asm
	setp.gt.s32 	%p91, %r583, 23;
	selp.b32 	%r612, 0, %r599, %p91;
	add.s32 	%r605, %r600, %r612;
	mov.b32 	%r606, 16;
	// begin inline asm
	shfl.sync.down.b32 %r604, %r605, %r606, %r607, %r608;
	// end inline asm
	setp.gt.s32 	%p92, %r583, 15;
	selp.b32 	%r613, 0, %r604, %p92;
	add.s32 	%r686, %r605, %r613;
	setp.ne.s32 	%p93, %r583, 0;
	@%p93 bra 	$L__BB22_16;
	shr.u32 	%r614, %r1, 3;
	and.b32  	%r615, %r614, 124;
	mov.u32 	%r616, _ZZN3cub18CUB_300001_SM_10006detail6reduce28DeviceReduceSingleTileKernelINS2_10policy_hubIiyN4cuda3std3__44plusIiEEE10Policy1000EPiSC_iS9_iiNS7_10__identityEEEvT0_T1_T2_T3_T4_T6_E12temp_storage;
	add.s32 	%r617, %r616, %r615;
	st.shared.u32 	[%r617+8], %r686;
$L__BB22_16:
	bar.sync 	0;
	setp.ne.s32 	%p94, %r1, 0;
	@%p94 bra 	$L__BB22_72;
	ld.shared.u32 	%r618, [_ZZN3cub18CUB_300001_SM_10006detail6reduce28DeviceReduceSingleTileKernelINS2_10policy_hubIiyN4cuda3std3__44plusIiEEE10Policy1000EPiSC_iS9_iiNS7_10__identityEEEvT0_T1_T2_T3_T4_T6_E12temp_storage+12];
	add.s32 	%r619, %r618, %r686;
	ld.shared.u32 	%r620, [_ZZN3cub18CUB_300001_SM_10006detail6reduce28DeviceReduceSingleTileKernelINS2_10policy_hubIiyN4cuda3std3__44plusIiEEE10Policy1000EPiSC_iS9_iiNS7_10__identityEEEvT0_T1_T2_T3_T4_T6_E12temp_storage+16];
	add.s32 	%r621, %r619, %r620;
	ld.shared.u32 	%r622, [_ZZN3cub18CUB_300001_SM_10006detail6reduce28DeviceReduceSingleTileKernelINS2_10policy_hubIiyN4cuda3std3__44plusIiEEE10Policy1000EPiSC_iS9_iiNS7_10__identityEEEvT0_T1_T2_T3_T4_T6_E12temp_storage+20];
	add.s32 	%r623, %r621, %r622;
	ld.shared.u32 	%r624, [_ZZN3cub18CUB_300001_SM_10006detail6reduce28DeviceReduceSingleTileKernelINS2_10policy_hubIiyN4cuda3std3__44plusIiEEE10Policy1000EPiSC_iS9_iiNS7_10__identityEEEvT0_T1_T2_T3_T4_T6_E12temp_storage+24];
	add.s32 	%r625, %r623, %r624;
	ld.shared.u32 	%r626, [_ZZN3cub18CUB_300001_SM_10006detail6reduce28DeviceReduceSingleTileKernelINS2_10policy_hubIiyN4cuda3std3__44plusIiEEE10Policy1000EPiSC_iS9_iiNS7_10__identityEEEvT0_T1_T2_T3_T4_T6_E12temp_storage+28];
	add.s32 	%r627, %r625, %r626;
	ld.shared.u32 	%r628, [_ZZN3cub18CUB_300001_SM_10006detail6reduce28DeviceReduceSingleTileKernelINS2_10policy_hubIiyN4cuda3std3__44plusIiEEE10Policy1000EPiSC_iS9_iiNS7_10__identityEEEvT0_T1_T2_T3_T4_T6_E12temp_storage+32];
	add.s32 	%r629, %r627, %r628;
	ld.shared.u32 	%r630, [_ZZN3cub18CUB_300001_SM_10006detail6reduce28DeviceReduceSingleTileKernelINS2_10policy_hubIiyN4cuda3std3__44plusIiEEE10Policy1000EPiSC_iS9_iiNS7_10__identityEEEvT0_T1_T2_T3_T4_T6_E12temp_storage+36];
	add.s32 	%r686, %r629, %r630;
	bra.uni 	$L__BB22_72;
$L__BB22_18:
	// begin inline asm
	mov.u32 %r520, %laneid;
	// end inline asm
	and.b32  	%r546, %r1, 992;
	add.s32 	%r547, %r546, 32;
	setp.gt.s32 	%p73, %r547, %r120;
	not.b32 	%r548, %r546;
	add.s32 	%r549, %r120, %r548;
	selp.b32 	%r544, %r549, 31, %p73;
	mov.b32 	%r523, 1;
	mov.b32 	%r545, -1;
	// begin inline asm
	shfl.sync.down.b32 %r521, %r644, %r523, %r544, %r545;
	// end inline asm
	setp.lt.s32 	%p74, %r520, %r544;
	selp.b32 	%r550, %r521, 0, %p74;
	add.s32 	%r527, %r550, %r644;
	mov.b32 	%r528, 2;
	// begin inline asm
	shfl.sync.down.b32 %r526, %r527, %r528, %r544, %r545;
	// end inline asm
	add.s32 	%r551, %r520, 2;
	setp.gt.s32 	%p75, %r551, %r544;
	selp.b32 	%r552, 0, %r526, %p75;
	add.s32 	%r532, %r527, %r552;
	mov.b32 	%r533, 4;
	// begin inline asm
	shfl.sync.down.b32 %r531, %r532, %r533, %r544, %r545;
	// end inline asm
	add.s32 	%r553, %r520, 4;
	setp.gt.s32 	%p76, %r553, %r544;
	selp.b32 	%r554, 0, %r531, %p76;
	add.s32 	%r537, %r532, %r554;
	mov.b32 	%r538, 8;
	// begin inline asm
	shfl.sync.down.b32 %r536, %r537, %r538, %r544, %r545;
	// end inline asm
	add.s32 	%r555, %r520, 8;
	setp.gt.s32 	%p77, %r555, %r544;
	selp.b32 	%r556, 0, %r536, %p77;
	add.s32 	%r542, %r537, %r556;
	mov.b32 	%r543, 16;
	// begin inline asm
	shfl.sync.down.b32 %r541, %r542, %r543, %r544, %r545;
	// end inline asm
	add.s32 	%r557, %r520, 16;
	setp.gt.s32 	%p78, %r557, %r544;
	selp.b32 	%r558, 0, %r541, %p78;
	add.s32 	%r686, %r542, %r558;
	setp.ne.s32 	%p79, %r520, 0;
	@%p79 bra 	$L__BB22_20;
	shr.u32 	%r559, %r1, 3;
	and.b32  	%r560, %r559, 124;
	mov.u32 	%r561, _ZZN3cub18CUB_300001_SM_10006detail6reduce28DeviceReduceSingleTileKernelINS2_10policy_hubIiyN4cuda3std3__44plusIiEEE10Policy1000EPiSC_iS9_iiNS7_10__identityEEEvT0_T1_T2_T3_T4_T6_E12temp_storage;
	add.s32 	%r562, %r561, %r560;
	st.shared.u32 	[%r562+8], %r686;
$L__BB22_20:
	bar.sync 	0;
	setp.ne.s32 	%p80, %r1, 0;
	@%p80 bra 	$L__BB22_72;
	setp.gt.s32 	%p81, %r120, 32;
	ld.shared.u32 	%r563, [_ZZN3cub18CUB_300001_SM_10006detail6reduce28DeviceReduceSingleTileKernelINS2_10policy_hubIiyN4cuda3std3__44plusIiEEE10Policy1000EPiSC_iS9_iiNS7_10__identityEEEvT0_T1_T2_T3_T4_T6_E12temp_storage+12];
	selp.b32 	%r564, %r563, 0, %p81;
	add.s32 	%r565, %r564, %r686;
	setp.gt.s32 	%p82, %r120, 64;
	ld.shared.u32 	%r566, [_ZZN3cub18CUB_300001_SM_10006detail6reduce28DeviceReduceSingleTileKernelINS2_10policy_hubIiyN4cuda3std3__44plusIiEEE10Policy1000EPiSC_iS9_iiNS7_10__identityEEEvT0_T1_T2_T3_T4_T6_E12temp_storage+16];
	selp.b32 	%r567, %r566, 0, %p82;
	add.s32 	%r568, %r565, %r567;
	setp.gt.s32 	%p83, %r120, 96;
	ld.shared.u32 	%r569, [_ZZN3cub18CUB_300001_SM_10006detail6reduce28DeviceReduceSingleTileKernelINS2_10policy_hubIiyN4cuda3std3__44plusIiEEE10Policy1000EPiSC_iS9_iiNS7_10__identityEEEvT0_T1_T2_T3_T4_T6_E12temp_storage+20];
	selp.b32 	%r570, %r569, 0, %p83;
	add.s32 	%r571, %r568, %r570;
	setp.gt.s32 	%p84, %r120, 128;
	ld.shared.u32 	%r572, [_ZZN3cub18CUB_300001_SM_10006detail6reduce28DeviceReduceSingleTileKernelINS2_10policy_hubIiyN4cuda3std3__44plusIiEEE10Policy1000EPiSC_iS9_iiNS7_10__identityEEEvT0_T1_T2_T3_T4_T6_E12temp_storage+24];
	selp.b32 	%r573, %r572, 0, %p84;
	add.s32 	%r574, %r571, %r573;
	setp.gt.s32 	%p85, %r120, 160;
	ld.shared.u32 	%r575, [_ZZN3cub18CUB_300001_SM_10006detail6reduce28DeviceReduceSingleTileKernelINS2_10policy_hubIiyN4cuda3std3__44plusIiEEE10Policy1000EPiSC_iS9_iiNS7_10__identityEEEvT0_T1_T2_T3_T4_T6_E12temp_storage+28];
	selp.b32 	%r576, %r575, 0, %p85;
	add.s32 	%r577, %r574, %r576;
	setp.gt.s32 	%p86, %r120, 192;
	ld.shared.u32 	%r578, [_ZZN3cub18CUB_300001_SM_10006detail6reduce28DeviceReduceSingleTileKernelINS2_10policy_hubIiyN4cuda3std3__44plusIiEEE10Policy1000EPiSC_iS9_iiNS7_10__identityEEEvT0_T1_T2_T3_T4_T6_E12temp_storage+32];
	selp.b32 	%r579, %r578, 0, %p86;
	add.s32 	%r580, %r577, %r579;
	setp.gt.s32 	%p87, %r120, 224;
	ld.shared.u32 	%r581, [_ZZN3cub18CUB_300001_SM_10006detail6reduce28DeviceReduceSingleTileKernelINS2_10policy_hubIiyN4cuda3std3__44plusIiEEE10Policy1000EPiSC_iS9_iiNS7_10__identityEEEvT0_T1_T2_T3_T4_T6_E12temp_storage+36];
	selp.b32 	%r582, %r581, 0, %p87;
	add.s32 	%r686, %r580, %r582;
	bra.uni 	$L__BB22_72;
$L__BB22_22:
	mov.u32 	%r26, %tid.x;
	shl.b32 	%r377, %r26, 2;
	mul.wide.u32 	%rd86, %r377, 4;
	add.s64 	%rd76, %rd16, %rd86;
	// begin inline asm
	ld.global.nc.v2.u64 {%rd74, %rd75}, [%rd76];
	// end inline asm
	mov.b64 	{%r378, %r379}, %rd75;
	mov.b64 	{%r380, %r381}, %rd74;
	add.s64 	%rd79, %rd76, 4096;
	// begin inline asm
	ld.global.nc.v2.u64 {%rd77, %rd78}, [%rd79];
	// end inline asm
	mov.b64 	{%r382, %r383}, %rd78;
	mov.b64 	{%r384, %r385}, %rd77;
	add.s64 	%rd82, %rd76, 8192;
	// begin inline asm
	ld.global.nc.v2.u64 {%rd80, %rd81}, [%rd82];
	// end inline asm
	mov.b64 	{%r386, %r387}, %rd81;
	mov.b64 	{%r388, %r389}, %rd80;
	add.s64 	%rd85, %rd76, 12288;
	// begin inline asm
	ld.global.nc.v2.u64 {%rd83, %rd84}, [%rd85];
	// end inline asm
	mov.b64 	{%r390, %r391}, %rd84;
	mov.b64 	{%r392, %r393}, %rd83;
	add.s32 	%r394, %r381, %r380;
	add.s32 	%r395, %r378, %r394;
	add.s32 	%r396, %r379, %r395;
	add.s32 	%r397, %r384, %r396;
	add.s32 	%r398, %r385, %r397;
	add.s32 	%r399, %r382, %r398;
	add.s32 	%r400, %r383, %r399;
	add.s32 	%r401, %r388, %r400;
	add.s32 	%r402, %r389, %r401;
	add.s32 	%r403, %r386, %r402;
	add.s32 	%r404, %r387, %r403;
	add.s32 	%r405, %r392, %r404;
	add.s32 	%r406, %r393, %r405;
	add.s32 	%r407, %r390, %r406;
	add.s32 	%r659, %r391, %r407;
	setp.lt.u32 	%p50, %r120, 8192;
	mov.b32 	%r648, 4096;
	@%p50 bra 	$L__BB22_26;
	add.s32 	%r28, %r120, -4096;
	mov.b32 	%r648, 4096;
$L__BB22_24:
	mul.wide.s32 	%rd99, %r648, 4;
	add.s64 	%rd89, %rd76, %rd99;
	// begin inline asm
	ld.global.nc.v2.u64 {%rd87, %rd88}, [%rd89];
	// end inline asm
	mov.b64 	{%r409, %r410}, %rd88;
	mov.b64 	{%r411, %r412}, %rd87;
	add.s64 	%rd92, %rd89, 4096;
	// begin inline asm
	ld.global.nc.v2.u64 {%rd90, %rd91}, [%rd92];
	// end inline asm
	mov.b64 	{%r413, %r414}, %rd91;
	mov.b64 	{%r415, %r416}, %rd90;
	add.s64 	%rd95, %rd89, 8192;
	// begin inline asm
	ld.global.nc.v2.u64 {%rd93, %rd94}, [%rd95];
	// end inline asm
	mov.b64 	{%r417, %r418}, %rd94;
	mov.b64 	{%r419, %r420}, %rd93;
	add.s64 	%rd98, %rd89, 12288;
	// begin inline asm
	ld.global.nc.v2.u64 {%rd96, %rd97}, [%rd98];
	// end inline asm
	mov.b64 	{%r421, %r422}, %rd97;
	mov.b64 	{%r423, %r424}, %rd96;
	add.s32 	%r425, %r411, %r659;
	add.s32 	%r426, %r412, %r425;
	add.s32 	%r427, %r409, %r426;
	add.s32 	%r428, %r410, %r427;
	add.s32 	%r429, %r415, %r428;
	add.s32 	%r430, %r416, %r429;
	add.s32 	%r431, %r413, %r430;
	add.s32 	%r432, %r414, %r431;
	add.s32 	%r433, %r419, %r432;
	add.s32 	%r434, %r420, %r433;
	add.s32 	%r435, %r417, %r434;
	add.s32 	%r436, %r418, %r435;
	add.s32 	%r437, %r423, %r436;
	add.s32 	%r438, %r424, %r437;
	add.s32 	%r439, %r421, %r438;
	add.s32 	%r659, %r422, %r439;
	sub.s32 	%r440, %r120, %r648;
	setp.lt.s32 	%p51, %r440, 4096;
	@%p51 bra 	$L__BB22_34;
	add.s32 	%r648, %r648, 4096;
	setp.le.s32 	%p52, %r648, %r28;
	@%p52 bra 	$L__BB22_24;
$L__BB22_26:
	setp.le.s32 	%p53, %r120, %r648;
	@%p53 bra 	$L__BB22_34;
	sub.s32 	%r35, %r120, %r648;
	setp.ge.s32 	%p54, %r26, %r35;
	@%p54 bra 	$L__BB22_34;
	not.b32 	%r442, %r26;
	add.s32 	%r443, %r120, %r442;
	sub.s32 	%r36, %r443, %r648;
	and.b32  	%r444, %r36, 768;
	setp.eq.s32 	%p55, %r444, 768;
	mov.u32 	%r653, %r26;
	@%p55 bra 	$L__BB22_31;
	add.s32 	%r650, %r26, %r648;
	shr.u32 	%r445, %r36, 8;
	add.s32 	%r446, %r445, 1;
	and.b32  	%r447, %r446, 3;
	neg.s32 	%r649, %r447;
	mov.u32 	%r653, %r26;
$L__BB22_30:
	.pragma "nounroll";
	mul.wide.u32 	%rd101, %r650, 4;
	add.s64 	%rd100, %rd16, %rd101;
	// begin inline asm
	ld.global.nc.u32 %r448, [%rd100];
	// end inline asm
	add.s32 	%r659, %r448, %r659;
	add.s32 	%r653, %r653, 256;
	add.s32 	%r650, %r650, 256;
	add.s32 	%r649, %r649, 1;
	setp.ne.s32 	%p56, %r649, 0;
	@%p56 bra 	$L__BB22_30;
$L__BB22_31:
	setp.lt.u32 	%p57, %r36, 768;
	@%p57 bra 	$L__BB22_34;
	cvt.u64.u32 	%rd102, %r653;
	cvt.u64.u32 	%rd103, %r648;
	add.s64 	%rd104, %rd102, %rd103;
	shl.b64 	%rd105, %rd104, 2;
	add.s64 	%rd106, %rd105, %rd16;
	add.s64 	%rd122, %rd106, 2048;
	add.s32 	%r656, %r653, %r648;
$L__BB22_33:
	mul.wide.u32 	%rd111, %r656, 4;
	add.s64 	%rd107, %rd16, %rd111;
	// begin inline asm
	ld.global.nc.u32 %r449, [%rd107];
	// end inline asm
	add.s32 	%r453, %r449, %r659;
	add.s64 	%rd108, %rd122, -1024;
	// begin inline asm
	ld.global.nc.u32 %r450, [%rd108];
	// end inline asm
	add.s32 	%r454, %r450, %r453;
	// begin inline asm
	ld.global.nc.u32 %r451, [%rd122];
	// end inline asm
	add.s32 	%r455, %r451, %r454;
	add.s64 	%rd110, %rd122, 1024;
	// begin inline asm
	ld.global.nc.u32 %r452, [%rd110];
	// end inline asm
	add.s32 	%r659, %r452, %r455;
	add.s32 	%r653, %r653, 1024;
	add.s64 	%rd122, %rd122, 4096;
	add.s32 	%r656, %r656, 1024;
	setp.lt.s32 	%p58, %r653, %r35;
	@%p58 bra 	$L__BB22_33;
$L__BB22_34:
	// begin inline asm
	mov.u32 %r456, %laneid;
	// end inline asm
	mov.b32 	%r459, 1;
	mov.b32 	%r480, 31;
	mov.b32 	%r481, -1;
	// begin inline asm
	shfl.sync.down.b32 %r457, %r659, %r459, %r480, %r481;
	// end inline asm
	setp.gt.s32 	%p59, %r456, 30;
	selp.b32 	%r482, 0, %r457, %p59;
	add.s32 	%r463, %r482, %r659;
	mov.b32 	%r464, 2;
	// begin inline asm
	shfl.sync.down.b32 %r462, %r463, %r464, %r480, %r481;
	// end inline asm
	setp.gt.s32 	%p60, %r456, 29;
	selp.b32 	%r483, 0, %r462, %p60;
	add.s32 	%r468, %r463, %r483;
	mov.b32 	%r469, 4;
	// begin inline asm
	shfl.sync.down.b32 %r467, %r468, %r469, %r480, %r481;
	// end inline asm
	setp.gt.s32 	%p61, %r456, 27;
	selp.b32 	%r484, 0, %r467, %p61;
	add.s32 	%r473, %r468, %r484;
	mov.b32 	%r474, 8;
	// begin inline asm
	shfl.sync.down.b32 %r472, %r473, %r474, %r480, %r481;
	// end inline asm
	setp.gt.s32 	%p62, %r456, 23;
	selp.b32 	%r485, 0, %r472, %p62;
	add.s32 	%r478, %r473, %r485;
	mov.b32 	%r479, 16;
	// begin inline asm
	shfl.sync.down.b32 %r477, %r478, %r479, %r480, %r481;
	// end inline asm
	setp.gt.s32 	%p63, %r456, 15;
	selp.b32 	%r486, 0, %r477, %p63;
	add.s32 	%r686, %r478, %r486;
	setp.ne.s32 	%p64, %r456, 0;
	@%p64 bra 	$L__BB22_36;
	shr.u32 	%r487, %r26, 3;
	and.b32  	%r488, %r487, 124;
	mov.u32 	%r489, _ZZN3cub18CUB_300001_SM_10006detail6reduce28DeviceReduceSingleTileKernelINS2_10policy_hubIiyN4cuda3std3__44plusIiEEE10Policy1000EPiSC_iS9_iiNS7_10__identityEEEvT0_T1_T2_T3_T4_T6_E12temp_storage;
	add.s32 	%r490, %r489, %r488;
	st.shared.u32 	[%r490+8], %r686;
$L__BB22_36:
	bar.sync 	0;
	setp.ne.s32 	%p65, %r26, 0;
	@%p65 bra 	$L__BB22_72;
	ld.shared.u32 	%r491, [_ZZN3cub18CUB_300001_SM_10006detail6reduce28DeviceReduceSingleTileKernelINS2_10policy_hubIiyN4cuda3std3__44plusIiEEE10Policy1000EPiSC_iS9_iiNS7_10__identityEEEvT0_T1_T2_T3_T4_T6_E12temp_storage+12];
	add.s32 	%r492, %r491, %r686;
	ld.shared.u32 	%r493, [_ZZN3cub18CUB_300001_SM_10006detail6reduce28DeviceReduceSingleTileKernelINS2_10policy_hubIiyN4cuda3std3__44plusIiEEE10Policy1000EPiSC_iS9_iiNS7_10__identityEEEvT0_T1_T2_T3_T4_T6_E12temp_storage+16];
	add.s32 	%r494, %r492, %r493;
	ld.shared.u32 	%r495, [_ZZN3cub18CUB_300001_SM_10006detail6reduce28DeviceReduceSingleTileKernelINS2_10policy_hubIiyN4cuda3std3__44plusIiEEE10Policy1000EPiSC_iS9_iiNS7_10__identityEEEvT0_T1_T2_T3_T4_T6_E12temp_storage+20];
	add.s32 	%r496, %r494, %r495;
	ld.shared.u32 	%r497, [_ZZN3cub18CUB_300001_SM_10006detail6reduce28DeviceReduceSingleTileKernelINS2_10policy_hubIiyN4cuda3std3__44plusIiEEE10Policy1000EPiSC_iS9_iiNS7_10__identityEEEvT0_T1_T2_T3_T4_T6_E12temp_storage+24];
	add.s32 	%r498, %r496, %r497;
	ld.shared.u32 	%r499, [_ZZN3cub18CUB_300001_SM_10006detail6reduce28DeviceReduceSingleTileKernelINS2_10policy_hubIiyN4cuda3std3__44plusIiEEE10Policy1000EPiSC_iS9_iiNS7_10__identityEEEvT0_T1_T2_T3_T4_T6_E12temp_storage+28];
	add.s32 	%r500, %r498, %r499;
	ld.shared.u32 	%r501, [_ZZN3cub18CUB_300001_SM_10006detail6reduce28DeviceReduceSingleTileKernelINS2_10policy_hubIiyN4cuda3std3__44plusIiEEE10Policy1000EPiSC_iS9_iiNS7_10__identityEEEvT0_T1_T2_T3_T4_T6_E12temp_storage+32];
	add.s32 	%r502, %r500, %r501;
	ld.shared.u32 	%r503, [_ZZN3cub18CUB_300001_SM_10006detail6reduce28DeviceReduceSingleTileKernelINS2_10policy_hubIiyN4cuda3std3__44plusIiEEE10Policy1000EPiSC_iS9_iiNS7_10__identityEEEvT0_T1_T2_T3_T4_T6_E12temp_storage+36];
	add.s32 	%r686, %r502, %r503;
	bra.uni 	$L__BB22_72;
$L__BB22_38:
	setp.gt.s32 	%p3, %r120, 4095;
	@%p3 bra 	$L__BB22_56;
	mov.u32 	%r60, %tid.x;
	setp.ge.s32 	%p20, %r60, %r120;
	mov.b32 	%r670, 0;
	mov.u32 	%r665, %r60;
	@%p20 bra 	$L__BB22_41;
	mul.wide.u32 	%rd66, %r60, 4;
	add.s64 	%rd65, %rd16, %rd66;
	// begin inline asm
	ld.global.nc.u32 %r670, [%rd65];
	// end inline asm
	add.s32 	%r665, %r60, 256;
$L__BB22_41:
	setp.ge.s32 	%p21, %r665, %r120;
	@%p21 bra 	$L__BB22_47;
	not.b32 	%r252, %r665;
	add.s32 	%r65, %r120, %r252;
	and.b32  	%r253, %r65, 768;
	setp.eq.s32 	%p22, %r253, 768;
	@%p22 bra 	$L__BB22_45;
	mul.wide.u32 	%rd67, %r665, 4;
	add.s64 	%rd123, %rd16, %rd67;
	shr.u32 	%r254, %r65, 8;
	add.s32 	%r255, %r254, 1;
	and.b32  	%r256, %r255, 3;
	neg.s32 	%r662, %r256;
$L__BB22_44:
	.pragma "nounroll";
	// begin inline asm
	ld.global.nc.u32 %r257, [%rd123];
	// end inline asm
	add.s32 	%r670, %r257, %r670;
	add.s32 	%r665, %r665, 256;
	add.s64 	%rd123, %rd123, 1024;
	add.s32 	%r662, %r662, 1;
	setp.ne.s32 	%p23, %r662, 0;
	@%p23 bra 	$L__BB22_44;
$L__BB22_45:
	setp.lt.u32 	%p24, %r65, 768;
	@%p24 bra 	$L__BB22_47;
$L__BB22_46:
	mul.wide.s32 	%rd73, %r665, 4;
	add.s64 	%rd69, %rd16, %rd73;
	// begin inline asm
	ld.global.nc.u32 %r258, [%rd69];
	// end inline asm
	add.s32 	%r262, %r258, %r670;
	add.s64 	%rd70, %rd69, 1024;
	// begin inline asm
	ld.global.nc.u32 %r259, [%rd70];
	// end inline asm
	add.s32 	%r263, %r259, %r262;
	add.s64 	%rd71, %rd69, 2048;
	// begin inline asm
	ld.global.nc.u32 %r260, [%rd71];
	// end inline asm
	add.s32 	%r264, %r260, %r263;
	add.s64 	%rd72, %rd69, 3072;
	// begin inline asm
	ld.global.nc.u32 %r261, [%rd72];
	// end inline asm
	add.s32 	%r670, %r261, %r264;
	add.s32 	%r665, %r665, 1024;
	setp.lt.s32 	%p25, %r665, %r120;
	@%p25 bra 	$L__BB22_46;
$L__BB22_47:
	setp.lt.s32 	%p26, %r120, 256;
	@%p26 bra 	$L__BB22_52;
	// begin inline asm
	mov.u32 %r328, %laneid;
	// end inline asm
	mov.b32 	%r331, 1;
	mov.b32 	%r352, 31;
	mov.b32 	%r353, -1;
	// begin inline asm
	shfl.sync.down.b32 %r329, %r670, %r331, %r352, %r353;
	// end inline asm
	setp.gt.s32 	%p42, %r328, 30;
	selp.b32 	%r354, 0, %r329, %p42;
	add.s32 	%r335, %r354, %r670;
	mov.b32 	%r336, 2;
	// begin inline asm
	shfl.sync.down.b32 %r334, %r335, %r336, %r352, %r353;
	// end inline asm
	setp.gt.s32 	%p43, %r328, 29;
	selp.b32 	%r355, 0, %r334, %p43;
	add.s32 	%r340, %r335, %r355;
	mov.b32 	%r341, 4;
	// begin inline asm
	shfl.sync.down.b32 %r339, %r340, %r341, %r352, %r353;
	// end inline asm
	setp.gt.s32 	%p44, %r328, 27;
	selp.b32 	%r356, 0, %r339, %p44;
	add.s32 	%r345, %r340, %r356;
	mov.b32 	%r346, 8;
	// begin inline asm
	shfl.sync.down.b32 %r344, %r345, %r346, %r352, %r353;
	// end inline asm
	setp.gt.s32 	%p45, %r328, 23;
	selp.b32 	%r357, 0, %r344, %p45;
	add.s32 	%r350, %r345, %r357;
	mov.b32 	%r351, 16;
	// begin inline asm
	shfl.sync.down.b32 %r349, %r350, %r351, %r352, %r353;
	// end inline asm
	setp.gt.s32 	%p46, %r328, 15;
	selp.b32 	%r358, 0, %r349, %p46;
	add.s32 	%r686, %r350, %r358;
	setp.ne.s32 	%p47, %r328, 0;
	@%p47 bra 	$L__BB22_50;
	shr.u32 	%r359, %r60, 3;
	and.b32  	%r360, %r359, 124;
	mov.u32 	%r361, _ZZN3cub18CUB_300001_SM_10006detail6reduce28DeviceReduceSingleTileKernelINS2_10policy_hubIiyN4cuda3std3__44plusIiEEE10Policy1000EPiSC_iS9_iiNS7_10__identityEEEvT0_T1_T2_T3_T4_T6_E12temp_storage;
	add.s32 	%r362, %r361, %r360;
	st.shared.u32 	[%r362+8], %r686;
$L__BB22_50:
	bar.sync 	0;
	setp.ne.s32 	%p48, %r60, 0;
	@%p48 bra 	$L__BB22_72;
	ld.shared.u32 	%r363, [_ZZN3cub18CUB_300001_SM_10006detail6reduce28DeviceReduceSingleTileKernelINS2_10policy_hubIiyN4cuda3std3__44plusIiEEE10Policy1000EPiSC_iS9_iiNS7_10__identityEEEvT0_T1_T2_T3_T4_T6_E12temp_storage+12];
	add.s32 	%r364, %r363, %r686;
	ld.shared.u32 	%r365, [_ZZN3cub18CUB_300001_SM_10006detail6reduce28DeviceReduceSingleTileKernelINS2_10policy_hubIiyN4cuda3std3__44plusIiEEE10Policy1000EPiSC_iS9_iiNS7_10__identityEEEvT0_T1_T2_T3_T4_T6_E12temp_storage+16];
	add.s32 	%r366, %r364, %r365;
	ld.shared.u32 	%r367, [_ZZN3cub18CUB_300001_SM_10006detail6reduce28DeviceReduceSingleTileKernelINS2_10policy_hubIiyN4cuda3std3__44plusIiEEE10Policy1000EPiSC_iS9_iiNS7_10__identityEEEvT0_T1_T2_T3_T4_T6_E12temp_storage+20];
	add.s32 	%r368, %r366, %r367;
	ld.shared.u32 	%r369, [_ZZN3cub18CUB_300001_SM_10006detail6reduce28DeviceReduceSingleTileKernelINS2_10policy_hubIiyN4cuda3std3__44plusIiEEE10Policy1000EPiSC_iS9_iiNS7_10__identityEEEvT0_T1_T2_T3_T4_T6_E12temp_storage+24];
	add.s32 	%r370, %r368, %r369;
	ld.shared.u32 	%r371, [_ZZN3cub18CUB_300001_SM_10006detail6reduce28DeviceReduceSingleTileKernelINS2_10policy_hubIiyN4cuda3std3__44plusIiEEE10Policy1000EPiSC_iS9_iiNS7_10__identityEEEvT0_T1_T2_T3_T4_T6_E12temp_storage+28];
	add.s32 	%r372, %r370, %r371;
	ld.shared.u32 	%r373, [_ZZN3cub18CUB_300001_SM_10006detail6reduce28DeviceReduceSingleTileKernelINS2_10policy_hubIiyN4cuda3std3__44plusIiEEE10Policy1000EPiSC_iS9_iiNS7_10__identityEEEvT0_T1_T2_T3_T4_T6_E12temp_storage+32];
	add.s32 	%r374, %r372, %r373;
	ld.shared.u32 	%r375, [_ZZN3cub18CUB_300001_SM_10006detail6reduce28DeviceReduceSingleTileKernelINS2_10policy_hubIiyN4cuda3std3__44plusIiEEE10Policy1000EPiSC_iS9_iiNS7_10__identityEEEvT0_T1_T2_T3_T4_T6_E12temp_storage+36];
	add.s32 	%r686, %r374, %r375;
	bra.uni 	$L__BB22_72;
$L__BB22_52:
	// begin inline asm
	mov.u32 %r265, %laneid;
	// end inline asm
	and.b32  	%r291, %r60, 992;
	add.s32 	%r292, %r291, 32;
	setp.gt.s32 	%p27, %r292, %r120;
	not.b32 	%r293, %r291;
	add.s32 	%r294, %r120, %r293;
	selp.b32 	%r289, %r294, 31, %p27;
	mov.b32 	%r268, 1;
	mov.b32 	%r290, -1;
	// begin inline asm
	shfl.sync.down.b32 %r266, %r670, %r268, %r289, %r290;
	// end inline asm
	setp.lt.s32 	%p28, %r265, %r289;
	selp.b32 	%r295, %r266, 0, %p28;
	add.s32 	%r272, %r295, %r670;
	mov.b32 	%r273, 2;
	// begin inline asm
	shfl.sync.down.b32 %r271, %r272, %r273, %r289, %r290;
	// end inline asm
	add.s32 	%r296, %r265, 2;
	setp.gt.s32 	%p29, %r296, %r289;
	selp.b32 	%r297, 0, %r271, %p29;
	add.s32 	%r277, %r272, %r297;
	mov.b32 	%r278, 4;
	// begin inline asm
	shfl.sync.down.b32 %r276, %r277, %r278, %r289, %r290;
	// end inline asm
	add.s32 	%r298, %r265, 4;
	setp.gt.s32 	%p30, %r298, %r289;
	selp.b32 	%r299, 0, %r276, %p30;
	add.s32 	%r282, %r277, %r299;
	mov.b32 	%r283, 8;
	// begin inline asm
	shfl.sync.down.b32 %r281, %r282, %r283, %r289, %r290;
	// end inline asm
	add.s32 	%r300, %r265, 8;
	setp.gt.s32 	%p31, %r300, %r289;
	selp.b32 	%r301, 0, %r281, %p31;
	add.s32 	%r287, %r282, %r301;
	mov.b32 	%r288, 16;
	// begin inline asm
	shfl.sync.down.b32 %r286, %r287, %r288, %r289, %r290;
	// end inline asm
	add.s32 	%r302, %r265, 16;
	setp.gt.s32 	%p32, %r302, %r289;
	selp.b32 	%r303, 0, %r286, %p32;
	add.s32 	%r686, %r287, %r303;
	setp.ne.s32 	%p33, %r265, 0;
	@%p33 bra 	$L__BB22_54;
	shr.u32 	%r304, %r60, 3;
	and.b32  	%r305, %r304, 124;
	mov.u32 	%r306, _ZZN3cub18CUB_300001_SM_10006detail6reduce28DeviceReduceSingleTileKernelINS2_10policy_hubIiyN4cuda3std3__44plusIiEEE10Policy1000EPiSC_iS9_iiNS7_10__identityEEEvT0_T1_T2_T3_T4_T6_E12temp_storage;
	add.s32 	%r307, %r306, %r305;
	st.shared.u32 	[%r307+8], %r686;
$L__BB22_54:
	bar.sync 	0;
	setp.ne.s32 	%p34, %r60, 0;
	@%p34 bra 	$L__BB22_72;
	setp.gt.s32 	%p35, %r120, 32;
	ld.shared.u32 	%r308, [_ZZN3cub18CUB_300001_SM_10006detail6reduce28DeviceReduceSingleTileKernelINS2_10policy_hubIiyN4cuda3std3__44plusIiEEE10Policy1000EPiSC_iS9_iiNS7_10__identityEEEvT0_T1_T2_T3_T4_T6_E12temp_storage+12];
	selp.b32 	%r309, %r308, 0, %p35;
	add.s32 	%r310, %r309, %r686;
	setp.gt.s32 	%p36, %r120, 64;
	ld.shared.u32 	%r311, [_ZZN3cub18CUB_300001_SM_10006detail6reduce28DeviceReduceSingleTileKernelINS2_10policy_hubIiyN4cuda3std3__44plusIiEEE10Policy1000EPiSC_iS9_iiNS7_10__identityEEEvT0_T1_T2_T3_T4_T6_E12temp_storage+16];
	selp.b32 	%r312, %r311, 0, %p36;
	add.s32 	%r313, %r310, %r312;
	setp.gt.s32 	%p37, %r120, 96;
	ld.shared.u32 	%r314, [_ZZN3cub18CUB_300001_SM_10006detail6reduce28DeviceReduceSingleTileKernelINS2_10policy_hubIiyN4cuda3std3__44plusIiEEE10Policy1000EPiSC_iS9_iiNS7_10__identityEEEvT0_T1_T2_T3_T4_T6_E12temp_storage+20];
	selp.b32 	%r315, %r314, 0, %p37;
	add.s32 	%r316, %r313, %r315;
	setp.gt.s32 	%p38, %r120, 128;
	ld.shared.u32 	%r317, [_ZZN3cub18CUB_300001_SM_10006detail6reduce28DeviceReduceSingleTileKernelINS2_10policy_hubIiyN4cuda3std3__44plusIiEEE10Policy1000EPiSC_iS9_iiNS7_10__identityEEEvT0_T1_T2_T3_T4_T6_E12temp_storage+24];
	selp.b32 	%r318, %r317, 0, %p38;
	add.s32 	%r319, %r316, %r318;
	setp.gt.s32 	%p39, %r120, 160;
	ld.shared.u32 	%r320, [_ZZN3cub18CUB_300001_SM_10006detail6reduce28DeviceReduceSingleTileKernelINS2_10policy_hubIiyN4cuda3std3__44plusIiEEE10Policy1000EPiSC_iS9_iiNS7_10__identityEEEvT0_T1_T2_T3_T4_T6_E12temp_storage+28];
	selp.b32 	%r321, %r320, 0, %p39;
	add.s32 	%r322, %r319, %r321;
	setp.gt.s32 	%p40, %r120, 192;
	ld.shared.u32 	%r323, [_ZZN3cub18CUB_300001_SM_10006detail6reduce28DeviceReduceSingleTileKernelINS2_10policy_hubIiyN4cuda3std3__44plusIiEEE10Policy1000EPiSC_iS9_iiNS7_10__identityEEEvT0_T1_T2_T3_T4_T6_E12temp_storage+32];
	selp.b32 	%r324, %r323, 0, %p40;
	add.s32 	%r325, %r322, %r324;
	setp.gt.s32 	%p41, %r120, 224;
	ld.shared.u32 	%r326, [_ZZN3cub18CUB_300001_SM_10006detail6reduce28DeviceReduceSingleTileKernelINS2_10policy_hubIiyN4cuda3std3__44plusIiEEE10Policy1000EPiSC_iS9_iiNS7_10__identityEEEvT0_T1_T2_T3_T4_T6_E12temp_storage+36];
	selp.b32 	%r327, %r326, 0, %p41;
	add.s32 	%r686, %r325, %r327;
	bra.uni 	$L__BB22_72;
$L__BB22_56:
	mov.u32 	%r85, %tid.x;
	mul.wide.u32 	%rd35, %r85, 4;
	add.s64 	%rd19, %rd16, %rd35;
	// begin inline asm
	ld.global.nc.u32 %r122, [%rd19];
	// end inline asm
	add.s64 	%rd20, %rd19, 1024;
	// begin inline asm
	ld.global.nc.u32 %r123, [%rd20];
	// end inline asm
	add.s64 	%rd21, %rd19, 2048;
	// begin inline asm
	ld.global.nc.u32 %r124, [%rd21];
	// end inline asm
	add.s64 	%rd22, %rd19, 3072;
	// begin inline asm
	ld.global.nc.u32 %r125, [%rd22];
	// end inline asm
	add.s64 	%rd23, %rd19, 4096;
	// begin inline asm
	ld.global.nc.u32 %r126, [%rd23];
	// end inline asm
	add.s64 	%rd24, %rd19, 5120;
	// begin inline asm
	ld.global.nc.u32 %r127, [%rd24];
	// end inline asm
	add.s64 	%rd25, %rd19, 6144;
	// begin inline asm
	ld.global.nc.u32 %r128, [%rd25];
	// end inline asm
	add.s64 	%rd26, %rd19, 7168;
	// begin inline asm
	ld.global.nc.u32 %r129, [%rd26];
	// end inline asm
	add.s64 	%rd27, %rd19, 8192;
	// begin inline asm
	ld.global.nc.u32 %r130, [%rd27];
	// end inline asm
	add.s64 	%rd28, %rd19, 9216;
	// begin inline asm
	ld.global.nc.u32 %r131, [%rd28];
	// end inline asm
	add.s64 	%rd29, %rd19, 10240;
	// begin inline asm
	ld.global.nc.u32 %r132, [%rd29];
	// end inline asm
	add.s64 	%rd30, %rd19, 11264;
	// begin inline asm
	ld.global.nc.u32 %r133, [%rd30];
	// end inline asm
	add.s64 	%rd31, %rd19, 12288;
	// begin inline asm
	ld.global.nc.u32 %r134, [%rd31];
	// end inline asm
	add.s64 	%rd32, %rd19, 13312;
	// begin inline asm
	ld.global.nc.u32 %r135, [%rd32];
	// end inline asm
	add.s64 	%rd33, %rd19, 14336;
	// begin inline asm
	ld.global.nc.u32 %r136, [%rd33];
	// end inline asm
	add.s64 	%rd34, %rd19, 15360;
	// begin inline asm
	ld.global.nc.u32 %r137, [%rd34];
	// end inline asm
	add.s32 	%r139, %r123, %r122;
	add.s32 	%r140, %r124, %r139;
	add.s32 	%r141, %r125, %r140;
	add.s32 	%r142, %r126, %r141;
	add.s32 	%r143, %r127, %r142;
	add.s32 	%r144, %r128, %r143;
	add.s32 	%r145, %r129, %r144;
	add.s32 	%r146, %r130, %r145;
	add.s32 	%r147, %r131, %r146;
	add.s32 	%r148, %r132, %r147;
	add.s32 	%r149, %r133, %r148;
	add.s32 	%r150, %r134, %r149;
	add.s32 	%r151, %r135, %r150;
	add.s32 	%r152, %r136, %r151;
	add.s32 	%r685, %r137, %r152;
	setp.lt.u32 	%p4, %r120, 8192;
	mov.b32 	%r674, 4096;
	@%p4 bra 	$L__BB22_60;
	add.s32 	%r87, %r120, -4096;
	mov.b32 	%r674, 4096;
$L__BB22_58:
	mul.wide.s32 	%rd52, %r674, 4;
	add.s64 	%rd36, %rd19, %rd52;
	// begin inline asm
	ld.global.nc.u32 %r154, [%rd36];
	// end inline asm
	add.s64 	%rd37, %rd36, 1024;
	// begin inline asm
	ld.global.nc.u32 %r155, [%rd37];
	// end inline asm
	add.s64 	%rd38, %rd36, 2048;
	// begin inline asm
	ld.global.nc.u32 %r156, [%rd38];
	// end inline asm
	add.s64 	%rd39, %rd36, 3072;
	// begin inline asm
	ld.global.nc.u32 %r157, [%rd39];
	// end inline asm
	add.s64 	%rd40, %rd36, 4096;
	// begin inline asm
	ld.global.nc.u32 %r158, [%rd40];
	// end inline asm
	add.s64 	%rd41, %rd36, 5120;
	// begin inline asm
	ld.global.nc.u32 %r159, [%rd41];
	// end inline asm
	add.s64 	%rd42, %rd36, 6144;
	// begin inline asm
	ld.global.nc.u32 %r160, [%rd42];
	// end inline asm
	add.s64 	%rd43, %rd36, 7168;
	// begin inline asm
	ld.global.nc.u32 %r161, [%rd43];
	// end inline asm
	add.s64 	%rd44, %rd36, 8192;
	// begin inline asm
	ld.global.nc.u32 %r162, [%rd44];
	// end inline asm
	add.s64 	%rd45, %rd36, 9216;
	// begin inline asm
	ld.global.nc.u32 %r163, [%rd45];
	// end inline asm
	add.s64 	%rd46, %rd36, 10240;
	// begin inline asm
	ld.global.nc.u32 %r164, [%rd46];
	// end inline asm
	add.s64 	%rd47, %rd36, 11264;
	// begin inline asm
	ld.global.nc.u32 %r165, [%rd47];
	// end inline asm
	add.s64 	%rd48, %rd36, 12288;
	// begin inline asm
	ld.global.nc.u32 %r166, [%rd48];
	// end inline asm
	add.s64 	%rd49, %rd36, 13312;
	// begin inline asm
	ld.global.nc.u32 %r167, [%rd49];
	// end inline asm
	add.s64 	%rd50, %rd36, 14336;
	// begin inline asm
	ld.global.nc.u32 %r168, [%rd50];
	// end inline asm
	add.s64 	%rd51, %rd36, 15360;
	// begin inline asm
	ld.global.nc.u32 %r169, [%rd51];
	// end inline asm
	add.s32 	%r170, %r154, %r685;
	add.s32 	%r171, %r155, %r170;
	add.s32 	%r172, %r156, %r171;
	add.s32 	%r173, %r157, %r172;
	add.s32 	%r174, %r158, %r173;
	add.s32 	%r175, %r159, %r174;
	add.s32 	%r176, %r160, %r175;
	add.s32 	%r177, %r161, %r176;
	add.s32 	%r178, %r162, %r177;
	add.s32 	%r179, %r163, %r178;
	add.s32 	%r180, %r164, %r179;
	add.s32 	%r181, %r165, %r180;
	add.s32 	%r182, %r166, %r181;
	add.s32 	%r183, %r167, %r182;
	add.s32 	%r184, %r168, %r183;
	add.s32 	%r685, %r169, %r184;
	sub.s32 	%r185, %r120, %r674;
	setp.lt.s32 	%p5, %r185, 4096;
	@%p5 bra 	$L__BB22_68;
	add.s32 	%r674, %r674, 4096;
	setp.le.s32 	%p6, %r674, %r87;
	@%p6 bra 	$L__BB22_58;
$L__BB22_60:
	setp.le.s32 	%p7, %r120, %r674;
	@%p7 bra 	$L__BB22_68;
	sub.s32 	%r94, %r120, %r674;
	setp.ge.s32 	%p8, %r85, %r94;
	@%p8 bra 	$L__BB22_68;
	not.b32 	%r187, %r85;
	add.s32 	%r188, %r120, %r187;
	sub.s32 	%r95, %r188, %r674;
	and.b32  	%r189, %r95, 768;
	setp.eq.s32 	%p9, %r189, 768;
	mov.u32 	%r679, %r85;
	@%p9 bra 	$L__BB22_65;
	add.s32 	%r676, %r85, %r674;
	shr.u32 	%r190, %r95, 8;
	add.s32 	%r191, %r190, 1;
	and.b32  	%r192, %r191, 3;
	neg.s32 	%r675, %r192;
	mov.u32 	%r679, %r85;
$L__BB22_64:
	.pragma "nounroll";
	mul.wide.u32 	%rd54, %r676, 4;
	add.s64 	%rd53, %rd16, %rd54;
	// begin inline asm
	ld.global.nc.u32 %r193, [%rd53];
	// end inline asm
	add.s32 	%r685, %r193, %r685;
	add.s32 	%r679, %r679, 256;
	add.s32 	%r676, %r676, 256;
	add.s32 	%r675, %r675, 1;
	setp.ne.s32 	%p10, %r675, 0;
	@%p10 bra 	$L__BB22_64;
$L__BB22_65:
	setp.lt.u32 	%p11, %r95, 768;
	@%p11 bra 	$L__BB22_68;
	cvt.u64.u32 	%rd55, %r679;
	cvt.u64.u32 	%rd56, %r674;
	add.s64 	%rd57, %rd55, %rd56;
	shl.b64 	%rd58, %rd57, 2;
	add.s64 	%rd59, %rd58, %rd16;
	add.s64 	%rd124, %rd59, 2048;
	add.s32 	%r682, %r679, %r674;
$L__BB22_67:
	mul.wide.u32 	%rd64, %r682, 4;
	add.s64 	%rd60, %rd16, %rd64;
	// begin inline asm
	ld.global.nc.u32 %r194, [%rd60];
	// end inline asm
	add.s32 	%r198, %r194, %r685;
	add.s64 	%rd61, %rd124, -1024;
	// begin inline asm
	ld.global.nc.u32 %r195, [%rd61];
	// end inline asm
	add.s32 	%r199, %r195, %r198;
	// begin inline asm
	ld.global.nc.u32 %r196, [%rd124];
	// end inline asm
	add.s32 	%r200, %r196, %r199;
	add.s64 	%rd63, %rd124, 1024;
	// begin inline asm
	ld.global.nc.u32 %r197, [%rd63];
	// end inline asm
	add.s32 	%r685, %r197, %r200;
	add.s32 	%r679, %r679, 1024;
	add.s64 	%rd124, %rd124, 4096;
	add.s32 	%r682, %r682, 1024;
	setp.lt.s32 	%p12, %r679, %r94;
	@%p12 bra 	$L__BB22_67;
$L__BB22_68:
	// begin inline asm
	mov.u32 %r201, %laneid;
	// end inline asm
	mov.b32 	%r204, 1;
	mov.b32 	%r225, 31;
	mov.b32 	%r226, -1;
	// begin inline asm
	shfl.sync.down.b32 %r202, %r685, %r204, %r225, %r226;
	// end inline asm
	setp.gt.s32 	%p13, %r201, 30;
	selp.b32 	%r227, 0, %r202, %p13;
	add.s32 	%r208, %r227, %r685;
	mov.b32 	%r209, 2;
	// begin inline asm
	shfl.sync.down.b32 %r207, %r208, %r209, %r225, %r226;
	// end inline asm
	setp.gt.s32 	%p14, %r201, 29;
	selp.b32 	%r228, 0, %r207, %p14;
	add.s32 	%r213, %r208, %r228;
	mov.b32 	%r214, 4;
	// begin inline asm
	shfl.sync.down.b32 %r212, %r213, %r214, %r225, %r226;
	// end inline asm
	setp.gt.s32 	%p15, %r201, 27;
	selp.b32 	%r229, 0, %r212, %p15;
	add.s32 	%r218, %r213, %r229;
	mov.b32 	%r219, 8;
	// begin inline asm
	shfl.sync.down.b32 %r217, %r218, %r219, %r225, %r226;
	// end inline asm
	setp.gt.s32 	%p16, %r201, 23;
	selp.b32 	%r230, 0, %r217, %p16;
	add.s32 	%r223, %r218, %r230;
	mov.b32 	%r224, 16;
	// begin inline asm
	shfl.sync.down.b32 %r222, %r223, %r224, %r225, %r226;
	// end inline asm
	setp.gt.s32 	%p17, %r201, 15;
	selp.b32 	%r231, 0, %r222, %p17;
	add.s32 	%r686, %r223, %r231;
	setp.ne.s32 	%p18, %r201, 0;
	@%p18 bra 	$L__BB22_70;
	shr.u32 	%r232, %r85, 3;
	and.b32  	%r233, %r232, 124;
	mov.u32 	%r234, _ZZN3cub18CUB_300001_SM_10006detail6reduce28DeviceReduceSingleTileKernelINS2_10policy_hubIiyN4cuda3std3__44plusIiEEE10Policy1000EPiSC_iS9_iiNS7_10__identityEEEvT0_T1_T2_T3_T4_T6_E12temp_storage;
	add.s32 	%r235, %r234, %r233;
	st.shared.u32 	[%r235+8], %r686;
$L__BB22_70:
	bar.sync 	0;
	setp.ne.s32 	%p19, %r85, 0;
	@%p19 bra 	$L__BB22_72;
	ld.shared.u32 	%r236, [_ZZN3cub18CUB_300001_SM_10006detail6reduce28DeviceReduceSingleTileKernelINS2_10policy_hubIiyN4cuda3std3__44plusIiEEE10Policy1000EPiSC_iS9_iiNS7_10__identityEEEvT0_T1_T2_T3_T4_T6_E12temp_storage+12];
	add.s32 	%r237, %r236, %r686;
	ld.shared.u32 	%r238, [_ZZN3cub18CUB_300001_SM_10006detail6reduce28DeviceReduceSingleTileKernelINS2_10policy_hubIiyN4cuda3std3__44plusIiEEE10Policy1000EPiSC_iS9_iiNS7_10__identityEEEvT0_T1_T2_T3_T4_T6_E12temp_storage+16];
	add.s32 	%r239, %r237, %r238;
	ld.shared.u32 	%r240, [_ZZN3cub18CUB_300001_SM_10006detail6reduce28DeviceReduceSingleTileKernelINS2_10policy_hubIiyN4cuda3std3__44plusIiEEE10Policy1000EPiSC_iS9_iiNS7_10__identityEEEvT0_T1_T2_T3_T4_T6_E12temp_storage+20];
	add.s32 	%r241, %r239, %r240;
	ld.shared.u32 	%r242, [_ZZN3cub18CUB_300001_SM_10006detail6reduce28DeviceReduceSingleTileKernelINS2_10policy_hubIiyN4cuda3std3__44plusIiEEE10Policy1000EPiSC_iS9_iiNS7_10__identityEEEvT0_T1_T2_T3_T4_T6_E12temp_storage+24];
	add.s32 	%r243, %r241, %r242;
	ld.shared.u32 	%r244, [_ZZN3cub18CUB_300001_SM_10006detail6reduce28DeviceReduceSingleTileKernelINS2_10policy_hubIiyN4cuda3std3__44plusIiEEE10Policy1000EPiSC_iS9_iiNS7_10__identityEEEvT0_T1_T2_T3_T4_T6_E12temp_storage+28];
	add.s32 	%r245, %r243, %r244;
	ld.shared.u32 	%r246, [_ZZN3cub18CUB_300001_SM_10006detail6reduce28DeviceReduceSingleTileKernelINS2_10policy_hubIiyN4cuda3std3__44plusIiEEE10Policy1000EPiSC_iS9_iiNS7_10__identityEEEvT0_T1_T2_T3_T4_T6_E12temp_storage+32];
	add.s32 	%r247, %r245, %r246;
	ld.shared.u32 	%r248, [_ZZN3cub18CUB_300001_SM_10006detail6reduce28DeviceReduceSingleTileKernelINS2_10policy_hubIiyN4cuda3std3__44plusIiEEE10Policy1000EPiSC_iS9_iiNS7_10__identityEEEvT0_T1_T2_T3_T4_T6_E12temp_storage+36];
	add.s32 	%r686, %r247, %r248;
$L__BB22_72:
	mov.u32 	%r631, %tid.x;
	setp.ne.s32 	%p95, %r631, 0;
	@%p95 bra 	$L__BB22_74;
	add.s32 	%r632, %r686, %r121;
	st.global.u32 	[%rd1], %r632;
$L__BB22_74:
	ret;

}


// ===== COMPILED SASS (sm_100) =====

	.target	sm_100

	.elftype	@"ET_EXEC"


//--------------------- .note.nv.tkinfo           --------------------------
	.section	.note.nv.tkinfo,"",@"SHT_NOTE"
	.sectionflags	@"SHF_NOTE_NV_TKINFO"
	.tkinfo
        /*0018*/ 	.word	0x00000002
        /*0030*/ 	.string	""
        /*0030*/ 	.string	"ptxas"
        /*0030*/ 	.string	"Cuda compilation tools, release 13.0, V13.0.88"
        /*0030*/ 	.string	"Build cuda_13.0.r13.0/compiler.36424714_0"
        /*0030*/ 	.string	"-arch sm_100 -m 64 "



//--------------------- .note.nv.cuinfo           --------------------------
	.section	.note.nv.cuinfo,"",@"SHT_NOTE"
	.sectionflags	@"SHF_NOTE_NV_CUINFO"
        /*0018*/ 	.short	0x0002
        /*001a*/ 	.short	0x0064
        /*001c*/ 	.short	0x0082
	.zero		2


//--------------------- .nv.info                  --------------------------
	.section	.nv.info,"",@"SHT_CUDA_INFO"
	.align	4


	//----- nvinfo : EIATTR_REGCOUNT
	.align		4
        /*0000*/ 	.byte	0x04, 0x2f
        /*0002*/ 	.short	(.L_46 - .L_45)
	.align		4
.L_45:
        /*0004*/ 	.word	index@(_Z22build_hashtable_kernel11myHashTableP4KeyTP6ValueTiPi)
        /*0008*/ 	.word	0x0000000a


	//----- nvinfo : EIATTR_FRAME_SIZE
	.align		4
.L_46:
        /*000c*/ 	.byte	0x04, 0x11
        /*000e*/ 	.short	(.L_48 - .L_47)
	.align		4
.L_47:
        /*0010*/ 	.word	index@(_Z22build_hashtable_kernel11myHashTableP4KeyTP6ValueTiPi)
        /*0014*/ 	.word	0x00000000


	//----- nvinfo : EIATTR_REGCOUNT
	.align		4
.L_48:
        /*0018*/ 	.byte	0x04, 0x2f
        /*001a*/ 	.short	(.L_50 - .L_49)
	.align		4
.L_49:
        /*001c*/ 	.word	index@(_Z23search_hashtable_kernel11myHashTableP4KeyTP6ValueTlPi)
        /*0020*/ 	.word	0x0000000a


	//----- nvinfo : EIATTR_FRAME_SIZE
	.align		4
.L_50:
        /*0024*/ 	.byte	0x04, 0x11
        /*0026*/ 	.short	(.L_52 - .L_51)
	.align		4
.L_51:
        /*0028*/ 	.word	index@(_Z23search_hashtable_kernel11myHashTableP4KeyTP6ValueTlPi)
        /*002c*/ 	.word	0x00000000


	//----- nvinfo : EIATTR_REGCOUNT
	.align		4
.L_52:
        /*0030*/ 	.byte	0x04, 0x2f
        /*0032*/ 	.short	(.L_54 - .L_53)
	.align		4
.L_53:
        /*0034*/ 	.word	index@(_Z20binary_search_kernelP4KeyTP6ValueTiS0_S2_lPi)
        /*0038*/ 	.word	0x0000001c


	//----- nvinfo : EIATTR_FRAME_SIZE
	.align		4
.L_54:
        /*003c*/ 	.byte	0x04, 0x11
        /*003e*/ 	.short	(.L_56 - .L_55)
	.align		4
.L_55:
        /*0040*/ 	.word	index@(_Z20binary_search_kernelP4KeyTP6ValueTiS0_S2_lPi)
        /*0044*/ 	.word	0x00000000


	//----- nvinfo : EIATTR_REGCOUNT
	.align		4
.L_56:
        /*0048*/ 	.byte	0x04, 0x2f
        /*004a*/ 	.short	(.L_58 - .L_57)
	.align		4
.L_57:
        /*004c*/ 	.word	index@(_ZN3cub18CUB_300001_SM_10006detail11EmptyKernelIvEEvv)
        /*0050*/ 	.word	0x00000004


	//----- nvinfo : EIATTR_FRAME_SIZE
	.align		4
.L_58:
        /*0054*/ 	.byte	0x04, 0x11
        /*0056*/ 	.short	(.L_60 - .L_59)
	.align		4
.L_59:
        /*0058*/ 	.word	index@(_ZN3cub18CUB_300001_SM_10006detail11EmptyKernelIvEEvv)
        /*005c*/ 	.word	0x00000000


	//----- nvinfo : EIATTR_REGCOUNT
	.align		4
.L_60:
        /*0060*/ 	.byte	0x04, 0x2f
        /*0062*/ 	.short	(.L_62 - .L_61)
	.align		4
.L_61:
        /*0064*/ 	.word	index@(_ZN3cub18CUB_300001_SM_10006detail8for_each13static_kernelINS2_12policy_hub_t12policy_500_tElN6thrust24THRUST_300001_SM_1000_NS8cuda_cub10__tabulate7functorIPiNS7_6system6detail7generic6detail22compute_sequence_valueIivEElEEEEvT0_T1_)
        /*0068*/ 	.word	0x0000000a


	//----- nvinfo : EIATTR_FRAME_SIZE
	.align		4
.L_62:
        /*006c*/ 	.byte	0x04, 0x11
        /*006e*/ 	.short	(.L_64 - .L_63)
	.align		4
.L_63:
        /*0070*/ 	.word	index@(_ZN3cub18CUB_300001_SM_10006detail8for_each13static_kernelINS2_12policy_hub_t12policy_500_tElN6thrust24THRUST_300001_SM_1000_NS8cuda_cub10__tabulate7functorIPiNS7_6system6detail7generic6detail22compute_sequence_valueIivEElEEEEvT0_T1_)
        /*0074*/ 	.word	0x00000000


	//----- nvinfo : EIATTR_REGCOUNT
	.align		4
.L_64:
        /*0078*/ 	.byte	0x04, 0x2f
        /*007a*/ 	.short	(.L_66 - .L_65)
	.align		4
.L_65:
        /*007c*/ 	.word	index@(_ZN3cub18CUB_300001_SM_10006detail8for_each13static_kernelINS2_12policy_hub_t12policy_500_tElN6thrust24THRUST_300001_SM_1000_NS8cuda_cub10__tabulate7functorIPiNS7_6system6detail7generic6detail22compute_sequence_valueImvEElEEEEvT0_T1_)
        /*0080*/ 	.word	0x0000000a


	//----- nvinfo : EIATTR_FRAME_SIZE
	.align		4
.L_66:
        /*0084*/ 	.byte	0x04, 0x11
        /*0086*/ 	.short	(.L_68 - .L_67)
	.align		4
.L_67:
        /*0088*/ 	.word	index@(_ZN3cub18CUB_300001_SM_10006detail8for_each13static_kernelINS2_12policy_hub_t12policy_500_tElN6thrust24THRUST_300001_SM_1000_NS8cuda_cub10__tabulate7functorIPiNS7_6system6detail7generic6detail22compute_sequence_valueImvEElEEEEvT0_T1_)
        /*008c*/ 	.word	0x00000000


	//----- nvinfo : EIATTR_REGCOUNT
	.align		4
.L_68:
        /*0090*/ 	.byte	0x04, 0x2f
        /*0092*/ 	.short	(.L_70 - .L_69)
	.align		4
.L_69:
        /*0094*/ 	.word	index@(_ZN3cub18CUB_300001_SM_10006detail4scan20DeviceScanInitKernelINS0_13ScanTileStateIN6thrust24THRUST_300001_SM_1000_NS6system6detail7generic14key_flag_tupleELb0EEEEEvT_i)
        /*0098*/ 	.word	0x00000008


	//----- nvinfo : EIATTR_FRAME_SIZE
	.align		4
.L_70:
        /*009c*/ 	.byte	0x04, 0x11
        /*009e*/ 	.short	(.L_72 - .L_71)
	.align		4
.L_71:
        /*00a0*/ 	.word	index@(_ZN3cub18CUB_300001_SM_10006detail4scan20DeviceScanInitKernelINS0_13ScanTileStateIN6thrust24THRUST_300001_SM_1000_NS6system6detail7generic14key_flag_tupleELb0EEEEEvT_i)
        /*00a4*/ 	.word	0x00000000


	//----- nvinfo : EIATTR_REGCOUNT
	.align		4
.L_72:
        /*00a8*/ 	.byte	0x04, 0x2f
        /*00aa*/ 	.short	(.L_74 - .L_73)
	.align		4
.L_73:
        /*00ac*/ 	.word	index@(_ZN3cub18CUB_300001_SM_10006detail4scan16DeviceScanKernelINS2_10policy_hubIN6thrust24THRUST_300001_SM_1000_NS6system6detail7generic14key_flag_tupleENS6_6detail10any_assignESA_jNS9_16key_flag_scan_opEE10Policy1000ENS6_18transform_iteratorINS9_21construct_key_flag_opENS6_17counting_iteratorImNS6_11use_defaultESJ_SJ_EESA_SJ_EENS6_25transform_output_iteratorINS9_15write_output_opINSB_15normal_iteratorINS6_7pointerIiNS6_8cuda_cub5par_tESJ_SJ_EEEEPiEENS6_16discard_iteratorImEEEENS0_13ScanTileStateISA_Lb0EEESD_NS0_8NullTypeEjSA_Lb0ES11_EEvT0_T1_T2_iT3_T4_T5_)
        /*00b0*/ 	.word	0x00000030


	//----- nvinfo : EIATTR_FRAME_SIZE
	.align		4
.L_74:
        /*00b4*/ 	.byte	0x04, 0x11
        /*00b6*/ 	.short	(.L_76 - .L_75)
	.align		4
.L_75:
        /*00b8*/ 	.word	index@(_ZN3cub18CUB_300001_SM_10006detail4scan16DeviceScanKernelINS2_10policy_hubIN6thrust24THRUST_300001_SM_1000_NS6system6detail7generic14key_flag_tupleENS6_6detail10any_assignESA_jNS9_16key_flag_scan_opEE10Policy1000ENS6_18transform_iteratorINS9_21construct_key_flag_opENS6_17counting_iteratorImNS6_11use_defaultESJ_SJ_EESA_SJ_EENS6_25transform_output_iteratorINS9_15write_output_opINSB_15normal_iteratorINS6_7pointerIiNS6_8cuda_cub5par_tESJ_SJ_EEEEPiEENS6_16discard_iteratorImEEEENS0_13ScanTileStateISA_Lb0EEESD_NS0_8NullTypeEjSA_Lb0ES11_EEvT0_T1_T2_iT3_T4_T5_)
        /*00bc*/ 	.word	0x00000000


	//----- nvinfo : EIATTR_REGCOUNT
	.align		4
.L_76:
        /*00c0*/ 	.byte	0x04, 0x2f
        /*00c2*/ 	.short	(.L_78 - .L_77)
	.align		4
.L_77:
        /*00c4*/ 	.word	index@(_ZN3cub18CUB_300001_SM_10006detail4scan16DeviceScanKernelINS2_10policy_hubIN6thrust24THRUST_300001_SM_1000_NS6system6detail7generic14key_flag_tupleENS6_6detail10any_assignESA_mNS9_16key_flag_scan_opEE10Policy1000ENS6_18transform_iteratorINS9_21construct_key_flag_opENS6_17counting_iteratorImNS6_11use_defaultESJ_SJ_EESA_SJ_EENS6_25transform_output_iteratorINS9_15write_output_opINSB_15normal_iteratorINS6_7pointerIiNS6_8cuda_cub5par_tESJ_SJ_EEEEPiEENS6_16discard_iteratorImEEEENS0_13ScanTileStateISA_Lb0EEESD_NS0_8NullTypeEmSA_Lb0ES11_EEvT0_T1_T2_iT3_T4_T5_)
        /*00c8*/ 	.word	0x00000030


	//----- nvinfo : EIATTR_FRAME_SIZE
	.align		4
.L_78:
        /*00cc*/ 	.byte	0x04, 0x11
        /*00ce*/ 	.short	(.L_80 - .L_79)
	.align		4
.L_79:
        /*00d0*/ 	.word	index@(_ZN3cub18CUB_300001_SM_10006detail4scan16DeviceScanKernelINS2_10policy_hubIN6thrust24THRUST_300001_SM_1000_NS6system6detail7generic14key_flag_tupleENS6_6detail10any_assignESA_mNS9_16key_flag_scan_opEE10Policy1000ENS6_18transform_iteratorINS9_21construct_key_flag_opENS6_17counting_iteratorImNS6_11use_defaultESJ_SJ_EESA_SJ_EENS6_25transform_output_iteratorINS9_15write_output_opINSB_15normal_iteratorINS6_7pointerIiNS6_8cuda_cub5par_tESJ_SJ_EEEEPiEENS6_16discard_iteratorImEEEENS0_13ScanTileStateISA_Lb0EEESD_NS0_8NullTypeEmSA_Lb0ES11_EEvT0_T1_T2_iT3_T4_T5_)
        /*00d4*/ 	.word	0x00000000


	//----- nvinfo : EIATTR_REGCOUNT
	.align		4
.L_80:
        /*00d8*/ 	.byte	0x04, 0x2f
        /*00da*/ 	.short	(.L_82 - .L_81)
	.align		4
.L_81:
        /*00dc*/ 	.word	index@(_ZN3cub18CUB_300001_SM_10006detail4scan16DeviceScanKernelINS2_10policy_hubIN6thrust24THRUST_300001_SM_1000_NS6system6detail7generic14key_flag_tupleENS6_6detail10any_assignESA_jNS9_16key_flag_scan_opEE10Policy1000ENS6_18transform_iteratorINS9_21construct_key_flag_opENS6_17counting_iteratorImNS6_11use_defaultESJ_SJ_EESA_SJ_EENS6_25transform_output_iteratorINS9_15write_output_opINSB_15normal_iteratorINS6_7pointerI4KeyTNS6_8cuda_cub5par_tESJ_SJ_EEEEPSQ_EENS6_16discard_iteratorImEEEENS0_13ScanTileStateISA_Lb0EEESD_NS0_8NullTypeEjSA_Lb0ES12_EEvT0_T1_T2_iT3_T4_T5_)
        /*00e0*/ 	.word	0x00000030


	//----- nvinfo : EIATTR_FRAME_SIZE
	.align		4
.L_82:
        /*00e4*/ 	.byte	0x04, 0x11
        /*00e6*/ 	.short	(.L_84 - .L_83)
	.align		4
.L_83:
        /*00e8*/ 	.word	index@(_ZN3cub18CUB_300001_SM_10006detail4scan16DeviceScanKernelINS2_10policy_hubIN6thrust24THRUST_300001_SM_1000_NS6system6detail7generic14key_flag_tupleENS6_6detail10any_assignESA_jNS9_16key_flag_scan_opEE10Policy1000ENS6_18transform_iteratorINS9_21construct_key_flag_opENS6_17counting_iteratorImNS6_11use_defaultESJ_SJ_EESA_SJ_EENS6_25transform_output_iteratorINS9_15write_output_opINSB_15normal_iteratorINS6_7pointerI4KeyTNS6_8cuda_cub5par_tESJ_SJ_EEEEPSQ_EENS6_16discard_iteratorImEEEENS0_13ScanTileStateISA_Lb0EEESD_NS0_8NullTypeEjSA_Lb0ES12_EEvT0_T1_T2_iT3_T4_T5_)
        /*00ec*/ 	.word	0x00000000


	//----- nvinfo : EIATTR_REGCOUNT
	.align		4
.L_84:
        /*00f0*/ 	.byte	0x04, 0x2f
        /*00f2*/ 	.short	(.L_86 - .L_85)
	.align		4
.L_85:
        /*00f4*/ 	.word	index@(_ZN3cub18CUB_300001_SM_10006detail4scan16DeviceScanKernelINS2_10policy_hubIN6thrust24THRUST_300001_SM_1000_NS6system6detail7generic14key_flag_tupleENS6_6detail10any_assignESA_mNS9_16key_flag_scan_opEE10Policy1000ENS6_18transform_iteratorINS9_21construct_key_flag_opENS6_17counting_iteratorImNS6_11use_defaultESJ_SJ_EESA_SJ_EENS6_25transform_output_iteratorINS9_15write_output_opINSB_15normal_iteratorINS6_7pointerI4KeyTNS6_8cuda_cub5par_tESJ_SJ_EEEEPSQ_EENS6_16discard_iteratorImEEEENS0_13ScanTileStateISA_Lb0EEESD_NS0_8NullTypeEmSA_Lb0ES12_EEvT0_T1_T2_iT3_T4_T5_)
        /*00f8*/ 	.word	0x00000030


	//----- nvinfo : EIATTR_FRAME_SIZE
	.align		4
.L_86:
        /*00fc*/ 	.byte	0x04, 0x11
        /*00fe*/ 	.short	(.L_88 - .L_87)
	.align		4
.L_87:
        /*0100*/ 	.word	index@(_ZN3cub18CUB_300001_SM_10006detail4scan16DeviceScanKernelINS2_10policy_hubIN6thrust24THRUST_300001_SM_1000_NS6system6detail7generic14key_flag_tupleENS6_6detail10any_assignESA_mNS9_16key_flag_scan_opEE10Policy1000ENS6_18transform_iteratorINS9_21construct_key_flag_opENS6_17counting_iteratorImNS6_11use_defaultESJ_SJ_EESA_SJ_EENS6_25transform_output_iteratorINS9_15write_output_opINSB_15normal_iteratorINS6_7pointerI4KeyTNS6_8cuda_cub5par_tESJ_SJ_EEEEPSQ_EENS6_16discard_iteratorImEEEENS0_13ScanTileStateISA_Lb0EEESD_NS0_8NullTypeEmSA_Lb0ES12_EEvT0_T1_T2_iT3_T4_T5_)
        /*0104*/ 	.word	0x00000000


	//----- nvinfo : EIATTR_REGCOUNT
	.align		4
.L_88:
        /*0108*/ 	.byte	0x04, 0x2f
        /*010a*/ 	.short	(.L_90 - .L_89)
	.align		4
.L_89:
        /*010c*/ 	.word	index@(_ZN3cub18CUB_300001_SM_10006detail10merge_sort30DeviceMergeSortBlockSortKernelINS2_10policy_hubIP4KeyTE9Policy600ES6_PNS0_8NullTypeES6_SA_jN4cuda3std3__44lessIS5_EES5_S9_EEvbT0_T1_T2_T3_T4_PT6_PT7_T5_NS1_7vsmem_tE)
        /*0110*/ 	.word	0x00000080


	//----- nvinfo : EIATTR_FRAME_SIZE
	.align		4
.L_90:
        /*0114*/ 	.byte	0x04, 0x11
        /*0116*/ 	.short	(.L_92 - .L_91)
	.align		4
.L_91:
        /*0118*/ 	.word	index@(_ZN3cub18CUB_300001_SM_10006detail10merge_sort30DeviceMergeSortBlockSortKernelINS2_10policy_hubIP4KeyTE9Policy600ES6_PNS0_8NullTypeES6_SA_jN4cuda3std3__44lessIS5_EES5_S9_EEvbT0_T1_T2_T3_T4_PT6_PT7_T5_NS1_7vsmem_tE)
        /*011c*/ 	.word	0x00000000


	//----- nvinfo : EIATTR_REGCOUNT
	.align		4
.L_92:
        /*0120*/ 	.byte	0x04, 0x2f
        /*0122*/ 	.short	(.L_94 - .L_93)
	.align		4
.L_93:
        /*0124*/ 	.word	index@(_ZN3cub18CUB_300001_SM_10006detail10merge_sort30DeviceMergeSortPartitionKernelIP4KeyTjN4cuda3std3__44lessIS4_EES4_EEvbT_PT2_T0_SE_PSE_T1_SE_i)
        /*0128*/ 	.word	0x0000001d


	//----- nvinfo : EIATTR_FRAME_SIZE
	.align		4
.L_94:
        /*012c*/ 	.byte	0x04, 0x11
        /*012e*/ 	.short	(.L_96 - .L_95)
	.align		4
.L_95:
        /*0130*/ 	.word	index@(_ZN3cub18CUB_300001_SM_10006detail10merge_sort30DeviceMergeSortPartitionKernelIP4KeyTjN4cuda3std3__44lessIS4_EES4_EEvbT_PT2_T0_SE_PSE_T1_SE_i)
        /*0134*/ 	.word	0x00000000


	//----- nvinfo : EIATTR_REGCOUNT
	.align		4
.L_96:
        /*0138*/ 	.byte	0x04, 0x2f
        /*013a*/ 	.short	(.L_98 - .L_97)
	.align		4
.L_97:
        /*013c*/ 	.word	index@(_ZN3cub18CUB_300001_SM_10006detail10merge_sort26DeviceMergeSortMergeKernelINS2_10policy_hubIP4KeyTE9Policy600ES6_PNS0_8NullTypeES6_SA_jN4cuda3std3__44lessIS5_EES5_S9_EEvbT2_T3_T4_PT6_PT7_T5_PSI_SI_NS1_7vsmem_tE)
        /*0140*/ 	.word	0x0000005b


	//----- nvinfo : EIATTR_FRAME_SIZE
	.align		4
.L_98:
        /*0144*/ 	.byte	0x04, 0x11
        /*0146*/ 	.short	(.L_100 - .L_99)
	.align		4
.L_99:
        /*0148*/ 	.word	index@(_ZN3cub18CUB_300001_SM_10006detail10merge_sort26DeviceMergeSortMergeKernelINS2_10policy_hubIP4KeyTE9Policy600ES6_PNS0_8NullTypeES6_SA_jN4cuda3std3__44lessIS5_EES5_S9_EEvbT2_T3_T4_PT6_PT7_T5_PSI_SI_NS1_7vsmem_tE)
        /*014c*/ 	.word	0x00000000


	//----- nvinfo : EIATTR_REGCOUNT
	.align		4
.L_100:
        /*0150*/ 	.byte	0x04, 0x2f
        /*0152*/ 	.short	(.L_102 - .L_101)
	.align		4
.L_101:
        /*0154*/ 	.word	index@(_ZN3cub18CUB_300001_SM_10006detail10merge_sort30DeviceMergeSortBlockSortKernelINS2_10policy_hubIP4KeyTE9Policy600ES6_PNS0_8NullTypeES6_SA_mN4cuda3std3__44lessIS5_EES5_S9_EEvbT0_T1_T2_T3_T4_PT6_PT7_T5_NS1_7vsmem_tE)
        /*0158*/ 	.word	0x00000080


	//----- nvinfo : EIATTR_FRAME_SIZE
	.align		4
.L_102:
        /*015c*/ 	.byte	0x04, 0x11
        /*015e*/ 	.short	(.L_104 - .L_103)
	.align		4
.L_103:
        /*0160*/ 	.word	index@(_ZN3cub18CUB_300001_SM_10006detail10merge_sort30DeviceMergeSortBlockSortKernelINS2_10policy_hubIP4KeyTE9Policy600ES6_PNS0_8NullTypeES6_SA_mN4cuda3std3__44lessIS5_EES5_S9_EEvbT0_T1_T2_T3_T4_PT6_PT7_T5_NS1_7vsmem_tE)
        /*0164*/ 	.word	0x00000000


	//----- nvinfo : EIATTR_REGCOUNT
	.align		4
.L_104:
        /*0168*/ 	.byte	0x04, 0x2f
        /*016a*/ 	.short	(.L_106 - .L_105)
	.align		4
.L_105:
        /*016c*/ 	.word	index@(_ZN3cub18CUB_300001_SM_10006detail10merge_sort30DeviceMergeSortPartitionKernelIP4KeyTmN4cuda3std3__44lessIS4_EES4_EEvbT_PT2_T0_SE_PSE_T1_SE_i)
        /*0170*/ 	.word	0x0000001f


	//----- nvinfo : EIATTR_FRAME_SIZE
	.align		4
.L_106:
        /*0174*/ 	.byte	0x04, 0x11
        /*0176*/ 	.short	(.L_108 - .L_107)
	.align		4
.L_107:
        /*0178*/ 	.word	index@(_ZN3cub18CUB_300001_SM_10006detail10merge_sort30DeviceMergeSortPartitionKernelIP4KeyTmN4cuda3std3__44lessIS4_EES4_EEvbT_PT2_T0_SE_PSE_T1_SE_i)
        /*017c*/ 	.word	0x00000000


	//----- nvinfo : EIATTR_REGCOUNT
	.align		4
.L_108:
        /*0180*/ 	.byte	0x04, 0x2f
        /*0182*/ 	.short	(.L_110 - .L_109)
	.align		4
.L_109:
        /*0184*/ 	.word	index@(_ZN3cub18CUB_300001_SM_10006detail10merge_sort26DeviceMergeSortMergeKernelINS2_10policy_hubIP4KeyTE9Policy600ES6_PNS0_8NullTypeES6_SA_mN4cuda3std3__44lessIS5_EES5_S9_EEvbT2_T3_T4_PT6_PT7_T5_PSI_SI_NS1_7vsmem_tE)
        /*0188*/ 	.word	0x0000005b


	//----- nvinfo : EIATTR_FRAME_SIZE
	.align		4
.L_110:
        /*018c*/ 	.byte	0x04, 0x11
        /*018e*/ 	.short	(.L_112 - .L_111)
	.align		4
.L_111:
        /*0190*/ 	.word	index@(_ZN3cub18CUB_300001_SM_10006detail10merge_sort26DeviceMergeSortMergeKernelINS2_10policy_hubIP4KeyTE9Policy600ES6_PNS0_8NullTypeES6_SA_mN4cuda3std3__44lessIS5_EES5_S9_EEvbT2_T3_T4_PT6_PT7_T5_PSI_SI_NS1_7vsmem_tE)
        /*0194*/ 	.word	0x00000000


	//----- nvinfo : EIATTR_REGCOUNT
	.align		4
.L_112:
        /*0198*/ 	.byte	0x04, 0x2f
        /*019a*/ 	.short	(.L_114 - .L_113)
	.align		4
.L_113:
        /*019c*/ 	.word	index@(_ZN3cub18CUB_300001_SM_10006detail6reduce28DeviceReduceSingleTileKernelINS2_10policy_hubIijN4cuda3std3__44plusIiEEE10Policy1000EPiSC_jS9_iiNS7_10__identityEEEvT0_T1_T2_T3_T4_T6_)
        /*01a0*/ 	.word	0x0000001e


	//----- nvinfo : EIATTR_FRAME_SIZE
	.align		4
.L_114:
        /*01a4*/ 	.byte	0x04, 0x11
        /*01a6*/ 	.short	(.L_116 - .L_115)
	.align		4
.L_115:
        /*01a8*/ 	.word	index@(_ZN3cub18CUB_300001_SM_10006detail6reduce28DeviceReduceSingleTileKernelINS2_10policy_hubIijN4cuda3std3__44plusIiEEE10Policy1000EPiSC_jS9_iiNS7_10__identityEEEvT0_T1_T2_T3_T4_T6_)
        /*01ac*/ 	.word	0x00000000


	//----- nvinfo : EIATTR_REGCOUNT
	.align		4
.L_116:
        /*01b0*/ 	.byte	0x04, 0x2f
        /*01b2*/ 	.short	(.L_118 - .L_117)
	.align		4
.L_117:
        /*01b4*/ 	.word	index@(_ZN3cub18CUB_300001_SM_10006detail6reduce18DeviceReduceKernelINS2_10policy_hubIijN4cuda3std3__44plusIiEEE10Policy1000EPijS9_iNS7_10__identityEEEvT0_PT3_T1_NS0_13GridEvenShareISH_EET2_T4_)
        /*01b8*/ 	.word	0x00000020


	//----- nvinfo : EIATTR_FRAME_SIZE
	.align		4
.L_118:
        /*01bc*/ 	.byte	0x04, 0x11
        /*01be*/ 	.short	(.L_120 - .L_119)
	.align		4
.L_119:
        /*01c0*/ 	.word	index@(_ZN3cub18CUB_300001_SM_10006detail6reduce18DeviceReduceKernelINS2_10policy_hubIijN4cuda3std3__44plusIiEEE10Policy1000EPijS9_iNS7_10__identityEEEvT0_PT3_T1_NS0_13GridEvenShareISH_EET2_T4_)
        /*01c4*/ 	.word	0x00000000


	//----- nvinfo : EIATTR_REGCOUNT
	.align		4
.L_120:
        /*01c8*/ 	.byte	0x04, 0x2f
        /*01ca*/ 	.short	(.L_122 - .L_121)
	.align		4
.L_121:
        /*01cc*/ 	.word	index@(_ZN3cub18CUB_300001_SM_10006detail6reduce28DeviceReduceSingleTileKernelINS2_10policy_hubIijN4cuda3std3__44plusIiEEE10Policy1000EPiSC_iS9_iiNS7_10__identityEEEvT0_T1_T2_T3_T4_T6_)
        /*01d0*/ 	.word	0x00000020


	//----- nvinfo : EIATTR_FRAME_SIZE
	.align		4
.L_122:
        /*01d4*/ 	.byte	0x04, 0x11
        /*01d6*/ 	.short	(.L_124 - .L_123)
	.align		4
.L_123:
        /*01d8*/ 	.word	index@(_ZN3cub18CUB_300001_SM_10006detail6reduce28DeviceReduceSingleTileKernelINS2_10policy_hubIijN4cuda3std3__44plusIiEEE10Policy1000EPiSC_iS9_iiNS7_10__identityEEEvT0_T1_T2_T3_T4_T6_)
        /*01dc*/ 	.word	0x00000000


	//----- nvinfo : EIATTR_REGCOUNT
	.align		4
.L_124:
        /*01e0*/ 	.byte	0x04, 0x2f
        /*01e2*/ 	.short	(.L_126 - .L_125)
	.align		4
.L_125:
        /*01e4*/ 	.word	index@(_ZN3cub18CUB_300001_SM_10006detail6reduce28DeviceReduceSingleTileKernelINS2_10policy_hubIiyN4cuda3std3__44plusIiEEE10Policy1000EPiSC_yS9_iiNS7_10__identityEEEvT0_T1_T2_T3_T4_T6_)
        /*01e8*/ 	.word	0x00000020


	//----- nvinfo : EIATTR_FRAME_SIZE
	.align		4
.L_126:
        /*01ec*/ 	.byte	0x04, 0x11
        /*01ee*/ 	.short	(.L_128 - .L_127)
	.align		4
.L_127:
        /*01f0*/ 	.word	index@(_ZN3cub18CUB_300001_SM_10006detail6reduce28DeviceReduceSingleTileKernelINS2_10policy_hubIiyN4cuda3std3__44plusIiEEE10Policy1000EPiSC_yS9_iiNS7_10__identityEEEvT0_T1_T2_T3_T4_T6_)
        /*01f4*/ 	.word	0x00000000


	//----- nvinfo : EIATTR_REGCOUNT
	.align		4
.L_128:
        /*01f8*/ 	.byte	0x04, 0x2f
        /*01fa*/ 	.short	(.L_130 - .L_129)
	.align		4
.L_129:
        /*01fc*/ 	.word	index@(_ZN3cub18CUB_300001_SM_10006detail6reduce18DeviceReduceKernelINS2_10policy_hubIiyN4cuda3std3__44plusIiEEE10Policy1000EPiyS9_iNS7_10__identityEEEvT0_PT3_T1_NS0_13GridEvenShareISH_EET2_T4_)
        /*0200*/ 	.word	0x0000001d


	//----- nvinfo : EIATTR_FRAME_SIZE
	.align		4
.L_130:
        /*0204*/ 	.byte	0x04, 0x11
        /*0206*/ 	.short	(.L_132 - .L_131)
	.align		4
.L_131:
        /*0208*/ 	.word	index@(_ZN3cub18CUB_300001_SM_10006detail6reduce18DeviceReduceKernelINS2_10policy_hubIiyN4cuda3std3__44plusIiEEE10Policy1000EPiyS9_iNS7_10__identityEEEvT0_PT3_T1_NS0_13GridEvenShareISH_EET2_T4_)
        /*020c*/ 	.word	0x00000000


	//----- nvinfo : EIATTR_REGCOUNT
	.align		4
.L_132:
        /*0210*/ 	.byte	0x04, 0x2f
        /*0212*/ 	.short	(.L_134 - .L_133)
	.align		4
.L_133:
        /*0214*/ 	.word	index@(_ZN3cub18CUB_300001_SM_10006detail6reduce28DeviceReduceSingleTileKernelINS2_10policy_hubIiyN4cuda3std3__44plusIiEEE10Policy1000EPiSC_iS9_iiNS7_10__identityEEEvT0_T1_T2_T3_T4_T6_)
        /*0218*/ 	.word	0x00000020


	//----- nvinfo : EIATTR_FRAME_SIZE
	.align		4
.L_134:
        /*021c*/ 	.byte	0x04, 0x11
        /*021e*/ 	.short	(.L_136 - .L_135)
	.align		4
.L_135:
        /*0220*/ 	.word	index@(_ZN3cub18CUB_300001_SM_10006detail6reduce28DeviceReduceSingleTileKernelINS2_10policy_hubIiyN4cuda3std3__44plusIiEEE10Policy1000EPiSC_iS9_iiNS7_10__identityEEEvT0_T1_T2_T3_T4_T6_)
        /*0224*/ 	.word	0x00000000


	//----- nvinfo : EIATTR_MIN_STACK_SIZE
	.align		4
.L_136:
        /*0228*/ 	.byte	0x04, 0x12
        /*022a*/ 	.short	(.L_138 - .L_137)
	.align		4
.L_137:
        /*022c*/ 	.word	index@(_ZN3cub18CUB_300001_SM_10006detail6reduce28DeviceReduceSingleTileKernelINS2_10policy_hubIiyN4cuda3std3__44plusIiEEE10Policy1000EPiSC_iS9_iiNS7_10__identityEEEvT0_T1_T2_T3_T4_T6_)
        /*0230*/ 	.word	0x00000000


	//----- nvinfo : EIATTR_MIN_STACK_SIZE
	.align		4
.L_138:
        /*0234*/ 	.byte	0x04, 0x12
        /*0236*/ 	.short	(.L_140 - .L_139)
	.align		4
.L_139:
        /*0238*/ 	.word	index@(_ZN3cub18CUB_300001_SM_10006detail6reduce18DeviceReduceKernelINS2_10policy_hubIiyN4cuda3std3__44plusIiEEE10Policy1000EPiyS9_iNS7_10__identityEEEvT0_PT3_T1_NS0_13GridEvenShareISH_EET2_T4_)
        /*023c*/ 	.word	0x00000000


	//----- nvinfo : EIATTR_MIN_STACK_SIZE
	.align		4
.L_140:
        /*0240*/ 	.byte	0x04, 0x12
        /*0242*/ 	.short	(.L_142 - .L_141)
	.align		4
.L_141:
        /*0244*/ 	.word	index@(_ZN3cub18CUB_300001_SM_10006detail6reduce28DeviceReduceSingleTileKernelINS2_10policy_hubIiyN4cuda3std3__44plusIiEEE10Policy1000EPiSC_yS9_iiNS7_10__identityEEEvT0_T1_T2_T3_T4_T6_)
        /*0248*/ 	.word	0x00000000


	//----- nvinfo : EIATTR_MIN_STACK_SIZE
	.align		4
.L_142:
        /*024c*/ 	.byte	0x04, 0x12
        /*024e*/ 	.short	(.L_144 - .L_143)
	.align		4
.L_143:
        /*0250*/ 	.word	index@(_ZN3cub18CUB_300001_SM_10006detail6reduce28DeviceReduceSingleTileKernelINS2_10policy_hubIijN4cuda3std3__44plusIiEEE10Policy1000EPiSC_iS9_iiNS7_10__identityEEEvT0_T1_T2_T3_T4_T6_)
        /*0254*/ 	.word	0x00000000


	//----- nvinfo : EIATTR_MIN_STACK_SIZE
	.align		4
.L_144:
        /*0258*/ 	.byte	0x04, 0x12
        /*025a*/ 	.short	(.L_146 - .L_145)
	.align		4
.L_145:
        /*025c*/ 	.word	index@(_ZN3cub18CUB_300001_SM_10006detail6reduce18DeviceReduceKernelINS2_10policy_hubIijN4cuda3std3__44plusIiEEE10Policy1000EPijS9_iNS7_10__identityEEEvT0_PT3_T1_NS0_13GridEvenShareISH_EET2_T4_)
        /*0260*/ 	.word	0x00000000


	//----- nvinfo : EIATTR_MIN_STACK_SIZE
	.align		4
.L_146:
        /*0264*/ 	.byte	0x04, 0x12
        /*0266*/ 	.short	(.L_148 - .L_147)
	.align		4
.L_147:
        /*0268*/ 	.word	index@(_ZN3cub18CUB_300001_SM_10006detail6reduce28DeviceReduceSingleTileKernelINS2_10policy_hubIijN4cuda3std3__44plusIiEEE10Policy1000EPiSC_jS9_iiNS7_10__identityEEEvT0_T1_T2_T3_T4_T6_)
        /*026c*/ 	.word	0x00000000


	//----- nvinfo : EIATTR_MIN_STACK_SIZE
	.align		4
.L_148:
        /*0270*/ 	.byte	0x04, 0x12
        /*0272*/ 	.short	(.L_150 - .L_149)
	.align		4
.L_149:
        /*0274*/ 	.word	index@(_ZN3cub18CUB_300001_SM_10006detail10merge_sort26DeviceMergeSortMergeKernelINS2_10policy_hubIP4KeyTE9Policy600ES6_PNS0_8NullTypeES6_SA_mN4cuda3std3__44lessIS5_EES5_S9_EEvbT2_T3_T4_PT6_PT7_T5_PSI_SI_NS1_7vsmem_tE)
        /*0278*/ 	.word	0x00000000


	//----- nvinfo : EIATTR_MIN_STACK_SIZE
	.align		4
.L_150:
        /*027c*/ 	.byte	0x04, 0x12
        /*027e*/ 	.short	(.L_152 - .L_151)
	.align		4
.L_151:
        /*0280*/ 	.word	index@(_ZN3cub18CUB_300001_SM_10006detail10merge_sort30DeviceMergeSortPartitionKernelIP4KeyTmN4cuda3std3__44lessIS4_EES4_EEvbT_PT2_T0_SE_PSE_T1_SE_i)
        /*0284*/ 	.word	0x00000000


	//----- nvinfo : EIATTR_MIN_STACK_SIZE
	.align		4
.L_152:
        /*0288*/ 	.byte	0x04, 0x12
        /*028a*/ 	.short	(.L_154 - .L_153)
	.align		4
.L_153:
        /*028c*/ 	.word	index@(_ZN3cub18CUB_300001_SM_10006detail10merge_sort30DeviceMergeSortBlockSortKernelINS2_10policy_hubIP4KeyTE9Policy600ES6_PNS0_8NullTypeES6_SA_mN4cuda3std3__44lessIS5_EES5_S9_EEvbT0_T1_T2_T3_T4_PT6_PT7_T5_NS1_7vsmem_tE)
        /*0290*/ 	.word	0x00000000


	//----- nvinfo : EIATTR_MIN_STACK_SIZE
	.align		4
.L_154:
        /*0294*/ 	.byte	0x04, 0x12
        /*0296*/ 	.short	(.L_156 - .L_155)
	.align		4
.L_155:
        /*0298*/ 	.word	index@(_ZN3cub18CUB_300001_SM_10006detail10merge_sort26DeviceMergeSortMergeKernelINS2_10policy_hubIP4KeyTE9Policy600ES6_PNS0_8NullTypeES6_SA_jN4cuda3std3__44lessIS5_EES5_S9_EEvbT2_T3_T4_PT6_PT7_T5_PSI_SI_NS1_7vsmem_tE)
        /*029c*/ 	.word	0x00000000


	//----- nvinfo : EIATTR_MIN_STACK_SIZE
	.align		4
.L_156:
        /*02a0*/ 	.byte	0x04, 0x12
        /*02a2*/ 	.short	(.L_158 - .L_157)
	.align		4
.L_157:
        /*02a4*/ 	.word	index@(_ZN3cub18CUB_300001_SM_10006detail10merge_sort30DeviceMergeSortPartitionKernelIP4KeyTjN4cuda3std3__44lessIS4_EES4_EEvbT_PT2_T0_SE_PSE_T1_SE_i)
        /*02a8*/ 	.word	0x00000000


	//----- nvinfo : EIATTR_MIN_STACK_SIZE
	.align		4
.L_158:
        /*02ac*/ 	.byte	0x04, 0x12
        /*02ae*/ 	.short	(.L_160 - .L_159)
	.align		4
.L_159:
        /*02b0*/ 	.word	index@(_ZN3cub18CUB_300001_SM_10006detail10merge_sort30DeviceMergeSortBlockSortKernelINS2_10policy_hubIP4KeyTE9Policy600ES6_PNS0_8NullTypeES6_SA_jN4cuda3std3__44lessIS5_EES5_S9_EEvbT0_T1_T2_T3_T4_PT6_PT7_T5_NS1_7vsmem_tE)
        /*02b4*/ 	.word	0x00000000


	//----- nvinfo : EIATTR_MIN_STACK_SIZE
	.align		4
.L_160:
        /*02b8*/ 	.byte	0x04, 0x12
        /*02ba*/ 	.short	(.L_162 - .L_161)
	.align		4
.L_161:
        /*02bc*/ 	.word	index@(_ZN3cub18CUB_300001_SM_10006detail4scan16DeviceScanKernelINS2_10policy_hubIN6thrust24THRUST_300001_SM_1000_NS6system6detail7generic14key_flag_tupleENS6_6detail10any_assignESA_mNS9_16key_flag_scan_opEE10Policy1000ENS6_18transform_iteratorINS9_21construct_key_flag_opENS6_17counting_iteratorImNS6_11use_defaultESJ_SJ_EESA_SJ_EENS6_25transform_output_iteratorINS9_15write_output_opINSB_15normal_iteratorINS6_7pointerI4KeyTNS6_8cuda_cub5par_tESJ_SJ_EEEEPSQ_EENS6_16discard_iteratorImEEEENS0_13ScanTileStateISA_Lb0EEESD_NS0_8NullTypeEmSA_Lb0ES12_EEvT0_T1_T2_iT3_T4_T5_)
        /*02c0*/ 	.word	0x00000000


	//----- nvinfo : EIATTR_MIN_STACK_SIZE
	.align		4
.L_162:
        /*02c4*/ 	.byte	0x04, 0x12
        /*02c6*/ 	.short	(.L_164 - .L_163)
	.align		4
.L_163:
        /*02c8*/ 	.word	index@(_ZN3cub18CUB_300001_SM_10006detail4scan16DeviceScanKernelINS2_10policy_hubIN6thrust24THRUST_300001_SM_1000_NS6system6detail7generic14key_flag_tupleENS6_6detail10any_assignESA_jNS9_16key_flag_scan_opEE10Policy1000ENS6_18transform_iteratorINS9_21construct_key_flag_opENS6_17counting_iteratorImNS6_11use_defaultESJ_SJ_EESA_SJ_EENS6_25transform_output_iteratorINS9_15write_output_opINSB_15normal_iteratorINS6_7pointerI4KeyTNS6_8cuda_cub5par_tESJ_SJ_EEEEPSQ_EENS6_16discard_iteratorImEEEENS0_13ScanTileStateISA_Lb0EEESD_NS0_8NullTypeEjSA_Lb0ES12_EEvT0_T1_T2_iT3_T4_T5_)
        /*02cc*/ 	.word	0x00000000


	//----- nvinfo : EIATTR_MIN_STACK_SIZE
	.align		4
.L_164:
        /*02d0*/ 	.byte	0x04, 0x12
        /*02d2*/ 	.short	(.L_166 - .L_165)
	.align		4
.L_165:
        /*02d4*/ 	.word	index@(_ZN3cub18CUB_300001_SM_10006detail4scan16DeviceScanKernelINS2_10policy_hubIN6thrust24THRUST_300001_SM_1000_NS6system6detail7generic14key_flag_tupleENS6_6detail10any_assignESA_mNS9_16key_flag_scan_opEE10Policy1000ENS6_18transform_iteratorINS9_21construct_key_flag_opENS6_17counting_iteratorImNS6_11use_defaultESJ_SJ_EESA_SJ_EENS6_25transform_output_iteratorINS9_15write_output_opINSB_15normal_iteratorINS6_7pointerIiNS6_8cuda_cub5par_tESJ_SJ_EEEEPiEENS6_16discard_iteratorImEEEENS0_13ScanTileStateISA_Lb0EEESD_NS0_8NullTypeEmSA_Lb0ES11_EEvT0_T1_T2_iT3_T4_T5_)
        /*02d8*/ 	.word	0x00000000


	//----- nvinfo : EIATTR_MIN_STACK_SIZE
	.align		4
.L_166:
        /*02dc*/ 	.byte	0x04, 0x12
        /*02de*/ 	.short	(.L_168 - .L_167)
	.align		4
.L_167:
        /*02e0*/ 	.word	index@(_ZN3cub18CUB_300001_SM_10006detail4scan16DeviceScanKernelINS2_10policy_hubIN6thrust24THRUST_300001_SM_1000_NS6system6detail7generic14key_flag_tupleENS6_6detail10any_assignESA_jNS9_16key_flag_scan_opEE10Policy1000ENS6_18transform_iteratorINS9_21construct_key_flag_opENS6_17counting_iteratorImNS6_11use_defaultESJ_SJ_EESA_SJ_EENS6_25transform_output_iteratorINS9_15write_output_opINSB_15normal_iteratorINS6_7pointerIiNS6_8cuda_cub5par_tESJ_SJ_EEEEPiEENS6_16discard_iteratorImEEEENS0_13ScanTileStateISA_Lb0EEESD_NS0_8NullTypeEjSA_Lb0ES11_EEvT0_T1_T2_iT3_T4_T5_)
        /*02e4*/ 	.word	0x00000000


	//----- nvinfo : EIATTR_MIN_STACK_SIZE
	.align		4
.L_168:
        /*02e8*/ 	.byte	0x04, 0x12
        /*02ea*/ 	.short	(.L_170 - .L_169)
	.align		4
.L_169:
        /*02ec*/ 	.word	index@(_ZN3cub18CUB_300001_SM_10006detail4scan20DeviceScanInitKernelINS0_13ScanTileStateIN6thrust24THRUST_300001_SM_1000_NS6system6detail7generic14key_flag_tupleELb0EEEEEvT_i)
        /*02f0*/ 	.word	0x00000000


	//----- nvinfo : EIATTR_MIN_STACK_SIZE
	.align		4
.L_170:
        /*02f4*/ 	.byte	0x04, 0x12
        /*02f6*/ 	.short	(.L_172 - .L_171)
	.align		4
.L_171:
        /*02f8*/ 	.word	index@(_ZN3cub18CUB_300001_SM_10006detail8for_each13static_kernelINS2_12policy_hub_t12policy_500_tElN6thrust24THRUST_300001_SM_1000_NS8cuda_cub10__tabulate7functorIPiNS7_6system6detail7generic6detail22compute_sequence_valueImvEElEEEEvT0_T1_)
        /*02fc*/ 	.word	0x00000000


	//----- nvinfo : EIATTR_MIN_STACK_SIZE
	.align		4
.L_172:
        /*0300*/ 	.byte	0x04, 0x12
        /*0302*/ 	.short	(.L_174 - .L_173)
	.align		4
.L_173:
        /*0304*/ 	.word	index@(_ZN3cub18CUB_300001_SM_10006detail8for_each13static_kernelINS2_12policy_hub_t12policy_500_tElN6thrust24THRUST_300001_SM_1000_NS8cuda_cub10__tabulate7functorIPiNS7_6system6detail7generic6detail22compute_sequence_valueIivEElEEEEvT0_T1_)
        /*0308*/ 	.word	0x00000000


	//----- nvinfo : EIATTR_MIN_STACK_SIZE
	.align		4
.L_174:
        /*030c*/ 	.byte	0x04, 0x12
        /*030e*/ 	.short	(.L_176 - .L_175)
	.align		4
.L_175:
        /*0310*/ 	.word	index@(_ZN3cub18CUB_300001_SM_10006detail11EmptyKernelIvEEvv)
        /*0314*/ 	.word	0x00000000


	//----- nvinfo : EIATTR_MIN_STACK_SIZE
	.align		4
.L_176:
        /*0318*/ 	.byte	0x04, 0x12
        /*031a*/ 	.short	(.L_178 - .L_177)
	.align		4
.L_177:
        /*031c*/ 	.word	index@(_Z20binary_search_kernelP4KeyTP6ValueTiS0_S2_lPi)
        /*0320*/ 	.word	0x00000000


	//----- nvinfo : EIATTR_MIN_STACK_SIZE
	.align		4
.L_178:
        /*0324*/ 	.byte	0x04, 0x12
        /*0326*/ 	.short	(.L_180 - .L_179)
	.align		4
.L_179:
        /*0328*/ 	.word	index@(_Z23search_hashtable_kernel11myHashTableP4KeyTP6ValueTlPi)
        /*032c*/ 	.word	0x00000000


	//----- nvinfo : EIATTR_MIN_STACK_SIZE
	.align		4
.L_180:
        /*0330*/ 	.byte	0x04, 0x12
        /*0332*/ 	.short	(.L_182 - .L_181)
	.align		4
.L_181:
        /*0334*/ 	.word	index@(_Z22build_hashtable_kernel11myHashTableP4KeyTP6ValueTiPi)
        /*0338*/ 	.word	0x00000000
.L_182:


//--------------------- .nv.compat                --------------------------
	.section	.nv.compat,"",@"SHT_CUDA_COMPAT_INFO"
	.align	4
        /*0000*/ 	.byte	0x02, 0x09, 0x00, 0x00, 0x02, 0x02, 0x01, 0x00, 0x02, 0x05, 0x05, 0x00, 0x03, 0x07, 0x01, 0x01
        /*0010*/ 	.byte	0x02, 0x03, 0x00, 0x00, 0x02, 0x06, 0x01, 0x00, 0x04, 0x0b, 0x08, 0x00, 0x09, 0x00, 0x00, 0x00
        /*0020*/ 	.byte	0x00, 0x00, 0x00, 0x00


//--------------------- .nv.info._ZN3cub18CUB_300001_SM_10006detail6reduce28DeviceReduceSingleTileKernelINS2_10policy_hubIiyN4cuda3std3__44plusIiEEE10Policy1000EPiSC_iS9_iiNS7_10__identityEEEvT0_T1_T2_T3_T4_T6_ --------------------------
	.section	.nv.info._ZN3cub18CUB_300001_SM_10006detail6reduce28DeviceReduceSingleTileKernelINS2_10policy_hubIiyN4cuda3std3__44plusIiEEE10Policy1000EPiSC_iS9_iiNS7_10__identityEEEvT0_T1_T2_T3_T4_T6_,"",@"SHT_CUDA_INFO"
	.sectionflags	@""
	.align	4


	//----- nvinfo : EIATTR_CUDA_API_VERSION
	.align		4
        /*0000*/ 	.byte	0x04, 0x37
        /*0002*/ 	.short	(.L_184 - .L_183)
.L_183:
        /*0004*/ 	.word	0x00000082


	//----- nvinfo : EIATTR_KPARAM_INFO
	.align		4
.L_184:
        /*0008*/ 	.byte	0x04, 0x17
        /*000a*/ 	.short	(.L_186 - .L_185)
.L_185:
        /*000c*/ 	.word	0x00000000
        /*0010*/ 	.short	0x0005
        /*0012*/ 	.short	0x001c
        /*0014*/ 	.byte	0x00, 0xf0, 0x05, 0x00


	//----- nvinfo : EIATTR_KPARAM_INFO
	.align		4
.L_186:
        /*0018*/ 	.byte	0x04, 0x17
        /*001a*/ 	.short	(.L_188 - .L_187)
.L_187:
        /*001c*/ 	.word	0x00000000
        /*0020*/ 	.short	0x0004
        /*0022*/ 	.short	0x0018
        /*0024*/ 	.byte	0x00, 0xf0, 0x11, 0x00


	//----- nvinfo : EIATTR_KPARAM_INFO
	.align		4
.L_188:
        /*0028*/ 	.byte	0x04, 0x17
        /*002a*/ 	.short	(.L_190 - .L_189)
.L_189:
        /*002c*/ 	.word	0x00000000
        /*0030*/ 	.short	0x0003
        /*0032*/ 	.short	0x0014
        /*0034*/ 	.byte	0x00, 0xf0, 0x05, 0x00


	//----- nvinfo : EIATTR_KPARAM_INFO
	.align		4
.L_190:
        /*0038*/ 	.byte	0x04, 0x17
        /*003a*/ 	.short	(.L_192 - .L_191)
.L_191:
        /*003c*/ 	.word	0x00000000
        /*0040*/ 	.short	0x0002
        /*0042*/ 	.short	0x0010
        /*0044*/ 	.byte	0x00, 0xf0, 0x11, 0x00


	//----- nvinfo : EIATTR_KPARAM_INFO
	.align		4
.L_192:
        /*0048*/ 	.byte	0x04, 0x17
        /*004a*/ 	.short	(.L_194 - .L_193)
.L_193:
        /*004c*/ 	.word	0x00000000
        /*0050*/ 	.short	0x0001
        /*0052*/ 	.short	0x0008
        /*0054*/ 	.byte	0x00, 0xf5, 0x21, 0x00


	//----- nvinfo : EIATTR_KPARAM_INFO
	.align		4
.L_194:
        /*0058*/ 	.byte	0x04, 0x17
        /*005a*/ 	.short	(.L_196 - .L_195)
.L_195:
        /*005c*/ 	.word	0x00000000
        /*0060*/ 	.short	0x0000
        /*0062*/ 	.short	0x0000
        /*0064*/ 	.byte	0x00, 0xf5, 0x21, 0x00


	//----- nvinfo : EIATTR_SPARSE_MMA_MASK
	.align		4
.L_196:
        /*0068*/ 	.byte	0x03, 0x50
        /*006a*/ 	.short	0x0000


	//----- nvinfo : EIATTR_MAXREG_COUNT
	.align		4
        /*006c*/ 	.byte	0x03, 0x1b
        /*006e*/ 	.short	0x00ff


	//----- nvinfo : EIATTR_NUM_BARRIERS
	.align		4
        /*0070*/ 	.byte	0x02, 0x4c
        /*0072*/ 	.byte	0x01
	.zero		1


	//----- nvinfo : EIATTR_MERCURY_ISA_VERSION
	.align		4
        /*0074*/ 	.byte	0x03, 0x5f
        /*0076*/ 	.short	0x0101


	//----- nvinfo : EIATTR_COOP_GROUP_MASK_REGIDS
	.align		4
        /*0078*/ 	.byte	0x04, 0x29
        /*007a*/ 	.short	(.L_198 - .L_197)


	//   ....[0]....
.L_197:
        /*007c*/ 	.word	0xffffffff


	//   ....[1]....
        /*0080*/ 	.word	0xffffffff


	//   ....[2]....
        /*0084*/ 	.word	0xffffffff


	//   ....[3]....
        /*0088*/ 	.word	0xffffffff


	//   ....[4]....
        /*008c*/ 	.word	0xffffffff


	//   ....[5]....
        /*0090*/ 	.word	0xffffffff


	//   ....[6]....
        /*0094*/ 	.word	0xffffffff


	//   ....[7]....
        /*0098*/ 	.word	0xffffffff


	//   ....[8]....
        /*009c*/ 	.word	0xffffffff


	//   ....[9]....
        /*00a0*/ 	.word	0xffffffff


	//   ....[10]....
        /*00a4*/ 	.word	0xffffffff


	//   ....[11]....
        /*00a8*/ 	.word	0xffffffff


	//   ....[12]....
        /*00ac*/ 	.word	0xffffffff


	//   ....[13]....
        /*00b0*/ 	.word	0xffffffff


	//   ....[14]....
        /*00b4*/ 	.word	0xffffffff


	//   ....[15]....
        /*00b8*/ 	.word	0xffffffff


	//   ....[16]....
        /*00bc*/ 	.word	0xffffffff


	//   ....[17]....
        /*00c0*/ 	.word	0xffffffff


	//   ....[18]....
        /*00c4*/ 	.word	0xffffffff


	//   ....[19]....
        /*00c8*/ 	.word	0xffffffff


	//   ....[20]....
        /*00cc*/ 	.word	0xffffffff


	//   ....[21]....
        /*00d0*/ 	.word	0xffffffff


	//   ....[22]....
        /*00d4*/ 	.word	0xffffffff


	//   ....[23]....
        /*00d8*/ 	.word	0xffffffff


	//   ....[24]....
        /*00dc*/ 	.word	0xffffffff


	//   ....[25]....
        /*00e0*/ 	.word	0xffffffff


	//   ....[26]....
        /*00e4*/ 	.word	0xffffffff


	//   ....[27]....
        /*00e8*/ 	.word	0xffffffff


	//   ....[28]....
        /*00ec*/ 	.word	0xffffffff


	//   ....[29]....
        /*00f0*/ 	.word	0xffffffff


	//----- nvinfo : EIATTR_COOP_GROUP_INSTR_OFFSETS
	.align		4
.L_198:
        /*00f4*/ 	.byte	0x04, 0x28
        /*00f6*/ 	.short	(.L_200 - .L_199)


	//   ....[0]....
.L_199:
        /*00f8*/ 	.word	0x00000890


	//   ....[1]....
        /*00fc*/ 	.word	0x000008f0


	//   ....[2]....
        /*0100*/ 	.word	0x00000940


	//   ....[3]....
        /*0104*/ 	.word	0x000009b0


	//   ....[4]....
        /*0108*/ 	.word	0x00000a10


	//   ....[5]....
        /*010c*/ 	.word	0x00000ba0


	//   ....[6]....
        /*0110*/ 	.word	0x00000c40


	//   ....[7]....
        /*0114*/ 	.word	0x00000cc0


	//   ....[8]....
        /*0118*/ 	.word	0x00000d20


	//   ....[9]....
        /*011c*/ 	.word	0x00000d60


	//   ....[10]....
        /*0120*/ 	.word	0x000019d0


	//   ....[11]....
        /*0124*/ 	.word	0x00001a30


	//   ....[12]....
        /*0128*/ 	.word	0x00001a90


	//   ....[13]....
        /*012c*/ 	.word	0x00001af0


	//   ....[14]....
        /*0130*/ 	.word	0x00001b50


	//   ....[15]....
        /*0134*/ 	.word	0x000023f0


	//   ....[16]....
        /*0138*/ 	.word	0x00002450


	//   ....[17]....
        /*013c*/ 	.word	0x000024a0


	//   ....[18]....
        /*0140*/ 	.word	0x00002510


	//   ....[19]....
        /*0144*/ 	.word	0x00002570


	//   ....[20]....
        /*0148*/ 	.word	0x00002700


	//   ....[21]....
        /*014c*/ 	.word	0x00002790


	//   ....[22]....
        /*0150*/ 	.word	0x000027e0


	//   ....[23]....
        /*0154*/ 	.word	0x00002850


	//   ....[24]....
        /*0158*/ 	.word	0x000028c0


	//   ....[25]....
        /*015c*/ 	.word	0x000036a0


	//   ....[26]....
        /*0160*/ 	.word	0x00003700


	//   ....[27]....
        /*0164*/ 	.word	0x00003760


	//   ....[28]....
        /*0168*/ 	.word	0x000037c0


	//   ....[29]....
        /*016c*/ 	.word	0x00003820


	//----- nvinfo : EIATTR_VRC_CTA_INIT_COUNT
	.align		4
.L_200:
        /*0170*/ 	.byte	0x02, 0x4a
	.zero		1
	.zero		1


	//----- nvinfo : EIATTR_EXIT_INSTR_OFFSETS
	.align		4
        /*0174*/ 	.byte	0x04, 0x1c
        /*0176*/ 	.short	(.L_202 - .L_201)


	//   ....[0]....
.L_201:
        /*0178*/ 	.word	0x00000080


	//   ....[1]....
        /*017c*/ 	.word	0x000000c0


	//   ....[2]....
        /*0180*/ 	.word	0x00003940


	//   ....[3]....
        /*0184*/ 	.word	0x00003990


	//----- nvinfo : EIATTR_MAX_THREADS
	.align		4
.L_202:
        /*0188*/ 	.byte	0x04, 0x05
        /*018a*/ 	.short	(.L_204 - .L_203)
.L_203:
        /*018c*/ 	.word	0x00000100
        /*0190*/ 	.word	0x00000001
        /*0194*/ 	.word	0x00000001


	//----- nvinfo : EIATTR_CRS_STACK_SIZE
	.align		4
.L_204:
        /*0198*/ 	.byte	0x04, 0x1e
        /*019a*/ 	.short	(.L_206 - .L_205)
.L_205:
        /*019c*/ 	.word	0x00000000


	//----- nvinfo : EIATTR_CBANK_PARAM_SIZE
	.align		4
.L_206:
        /*01a0*/ 	.byte	0x03, 0x19
        /*01a2*/ 	.short	0x001d


	//----- nvinfo : EIATTR_PARAM_CBANK
	.align		4
        /*01a4*/ 	.byte	0x04, 0x0a
        /*01a6*/ 	.short	(.L_208 - .L_207)
	.align		4
.L_207:
        /*01a8*/ 	.word	index@(.nv.constant0._ZN3cub18CUB_300001_SM_10006detail6reduce28DeviceReduceSingleTileKernelINS2_10policy_hubIiyN4cuda3std3__44plusIiEEE10Policy1000EPiSC_iS9_iiNS7_10__identityEEEvT0_T1_T2_T3_T4_T6_)
        /*01ac*/ 	.short	0x0380
        /*01ae*/ 	.short	0x001d


	//----- nvinfo : EIATTR_SW_WAR
	.align		4
.L_208:
        /*01b0*/ 	.byte	0x04, 0x36
        /*01b2*/ 	.short	(.L_210 - .L_209)
.L_209:
        /*01b4*/ 	.word	0x00000008
.L_210:


//--------------------- .nv.info._ZN3cub18CUB_300001_SM_10006detail6reduce18DeviceReduceKernelINS2_10policy_hubIiyN4cuda3std3__44plusIiEEE10Policy1000EPiyS9_iNS7_10__identityEEEvT0_PT3_T1_NS0_13GridEvenShareISH_EET2_T4_ --------------------------
	.section	.nv.info._ZN3cub18CUB_300001_SM_10006detail6reduce18DeviceReduceKernelINS2_10policy_hubIiyN4cuda3std3__44plusIiEEE10Policy1000EPiyS9_iNS7_10__identityEEEvT0_PT3_T1_NS0_13GridEvenShareISH_EET2_T4_,"",@"SHT_CUDA_INFO"
	.sectionflags	@""
	.align	4


	//----- nvinfo : EIATTR_CUDA_API_VERSION
	.align		4
        /*0000*/ 	.byte	0x04, 0x37
        /*0002*/ 	.short	(.L_212 - .L_211)
.L_211:
        /*0004*/ 	.word	0x00000082


	//----- nvinfo : EIATTR_KPARAM_INFO
	.align		4
.L_212:
        /*0008*/ 	.byte	0x04, 0x17
        /*000a*/ 	.short	(.L_214 - .L_213)
.L_213:
        /*000c*/ 	.word	0x00000000
        /*0010*/ 	.short	0x0005
        /*0012*/ 	.short	0x0061
        /*0014*/ 	.byte	0x00, 0xf0, 0x05, 0x00


	//----- nvinfo : EIATTR_KPARAM_INFO
	.align		4
.L_214:
        /*0018*/ 	.byte	0x04, 0x17
        /*001a*/ 	.short	(.L_216 - .L_215)
.L_215:
        /*001c*/ 	.word	0x00000000
        /*0020*/ 	.short	0x0004
        /*0022*/ 	.short	0x0060
        /*0024*/ 	.byte	0x00, 0xf0, 0x05, 0x00


	//----- nvinfo : EIATTR_KPARAM_INFO
	.align		4
.L_216:
        /*0028*/ 	.byte	0x04, 0x17
        /*002a*/ 	.short	(.L_218 - .L_217)
.L_217:
        /*002c*/ 	.word	0x00000000
        /*0030*/ 	.short	0x0003
        /*0032*/ 	.short	0x0018
        /*0034*/ 	.byte	0x00, 0xf0, 0x21, 0x01


	//----- nvinfo : EIATTR_KPARAM_INFO
	.align		4
.L_218:
        /*0038*/ 	.byte	0x04, 0x17
        /*003a*/ 	.short	(.L_220 - .L_219)
.L_219:
        /*003c*/ 	.word	0x00000000
        /*0040*/ 	.short	0x0002
        /*0042*/ 	.short	0x0010
        /*0044*/ 	.byte	0x00, 0xf0, 0x21, 0x00


	//----- nvinfo : EIATTR_KPARAM_INFO
	.align		4
.L_220:
        /*0048*/ 	.byte	0x04, 0x17
        /*004a*/ 	.short	(.L_222 - .L_221)
.L_221:
        /*004c*/ 	.word	0x00000000
        /*0050*/ 	.short	0x0001
        /*0052*/ 	.short	0x0008
        /*0054*/ 	.byte	0x00, 0xf5, 0x21, 0x00


	//----- nvinfo : EIATTR_KPARAM_INFO
	.align		4
.L_222:
        /*0058*/ 	.byte	0x04, 0x17
        /*005a*/ 	.short	(.L_224 - .L_223)
.L_223:
        /*005c*/ 	.word	0x00000000
        /*0060*/ 	.short	0x0000
        /*0062*/ 	.short	0x0000
        /*0064*/ 	.byte	0x00, 0xf5, 0x21, 0x00


	//----- nvinfo : EIATTR_SPARSE_MMA_MASK
	.align		4
.L_224:
        /*0068*/ 	.byte	0x03, 0x50
        /*006a*/ 	.short	0x0000


	//----- nvinfo : EIATTR_MAXREG_COUNT
	.align		4
        /*006c*/ 	.byte	0x03, 0x1b
        /*006e*/ 	.short	0x00ff


	//----- nvinfo : EIATTR_NUM_BARRIERS
	.align		4
        /*0070*/ 	.byte	0x02, 0x4c
        /*0072*/ 	.byte	0x01
	.zero		1


	//----- nvinfo : EIATTR_MERCURY_ISA_VERSION
	.align		4
        /*0074*/ 	.byte	0x03, 0x5f
        /*0076*/ 	.short	0x0101


	//----- nvinfo : EIATTR_COOP_GROUP_MASK_REGIDS
	.align		4
        /*0078*/ 	.byte	0x04, 0x29
        /*007a*/ 	.short	(.L_226 - .L_225)


	//   ....[0]....
.L_225:
        /*007c*/ 	.word	0xffffffff


	//   ....[1]....
        /*0080*/ 	.word	0xffffffff


	//   ....[2]....
        /*0084*/ 	.word	0xffffffff


	//   ....[3]....
        /*0088*/ 	.word	0xffffffff


	//   ....[4]....
        /*008c*/ 	.word	0xffffffff


	//   ....[5]....
        /*0090*/ 	.word	0xffffffff


	//   ....[6]....
        /*0094*/ 	.word	0xffffffff


	//   ....[7]....
        /*0098*/ 	.word	0xffffffff


	//   ....[8]....
        /*009c*/ 	.word	0xffffffff


	//   ....[9]....
        /*00a0*/ 	.word	0xffffffff


	//   ....[10]....
        /*00a4*/ 	.word	0xffffffff


	//   ....[11]....
        /*00a8*/ 	.word	0xffffffff


	//   ....[12]....
        /*00ac*/ 	.word	0xffffffff


	//   ....[13]....
        /*00b0*/ 	.word	0xffffffff


	//   ....[14]....
        /*00b4*/ 	.word	0xffffffff


	//   ....[15]....
        /*00b8*/ 	.word	0xffffffff


	//   ....[16]....
        /*00bc*/ 	.word	0xffffffff


	//   ....[17]....
        /*00c0*/ 	.word	0xffffffff


	//   ....[18]....
        /*00c4*/ 	.word	0xffffffff


	//   ....[19]....
        /*00c8*/ 	.word	0xffffffff


	//   ....[20]....
        /*00cc*/ 	.word	0xffffffff


	//   ....[21]....
        /*00d0*/ 	.word	0xffffffff


	//   ....[22]....
        /*00d4*/ 	.word	0xffffffff


	//   ....[23]....
        /*00d8*/ 	.word	0xffffffff


	//   ....[24]....
        /*00dc*/ 	.word	0xffffffff


	//   ....[25]....
        /*00e0*/ 	.word	0xffffffff


	//   ....[26]....
        /*00e4*/ 	.word	0xffffffff


	//   ....[27]....
        /*00e8*/ 	.word	0xffffffff


	//   ....[28]....
        /*00ec*/ 	.word	0xffffffff


	//   ....[29]....
        /*00f0*/ 	.word	0xffffffff


	//----- nvinfo : EIATTR_COOP_GROUP_INSTR_OFFSETS
	.align		4
.L_226:
        /*00f4*/ 	.byte	0x04, 0x28
        /*00f6*/ 	.short	(.L_228 - .L_227)


	//   ....[0]....
.L_227:
        /*00f8*/ 	.word	0x00000a40


	//   ....[1]....
        /*00fc*/ 	.word	0x00000aa0


	//   ....[2]....
        /*0100*/ 	.word	0x00000b00


	//   ....[3]....
        /*0104*/ 	.word	0x00000b60


	//   ....[4]....
        /*0108*/ 	.word	0x00000bc0


	//   ....[5]....
        /*010c*/ 	.word	0x00000d50


	//   ....[6]....
        /*0110*/ 	.word	0x00000e00


	//   ....[7]....
        /*0114*/ 	.word	0x00000e80


	//   ....[8]....
        /*0118*/ 	.word	0x00000ed0


	//   ....[9]....
        /*011c*/ 	.word	0x00000f10


	//   ....[10]....
        /*0120*/ 	.word	0x00001cd0


	//   ....[11]....
        /*0124*/ 	.word	0x00001d30


	//   ....[12]....
        /*0128*/ 	.word	0x00001d90


	//   ....[13]....
        /*012c*/ 	.word	0x00001df0


	//   ....[14]....
        /*0130*/ 	.word	0x00001e50


	//   ....[15]....
        /*0134*/ 	.word	0x00002910


	//   ....[16]....
        /*0138*/ 	.word	0x00002970


	//   ....[17]....
        /*013c*/ 	.word	0x000029d0


	//   ....[18]....
        /*0140*/ 	.word	0x00002a30


	//   ....[19]....
        /*0144*/ 	.word	0x00002a90


	//   ....[20]....
        /*0148*/ 	.word	0x00002c20


	//   ....[21]....
        /*014c*/ 	.word	0x00002cd0


	//   ....[22]....
        /*0150*/ 	.word	0x00002d20


	//   ....[23]....
        /*0154*/ 	.word	0x00002d80


	//   ....[24]....
        /*0158*/ 	.word	0x00002dd0


	//   ....[25]....
        /*015c*/ 	.word	0x00003d40


	//   ....[26]....
        /*0160*/ 	.word	0x00003db0


	//   ....[27]....
        /*0164*/ 	.word	0x00003e20


	//   ....[28]....
        /*0168*/ 	.word	0x00003e90


	//   ....[29]....
        /*016c*/ 	.word	0x00003ed0


	//----- nvinfo : EIATTR_VRC_CTA_INIT_COUNT
	.align		4
.L_228:
        /*0170*/ 	.byte	0x02, 0x4a
	.zero		1
	.zero		1


	//----- nvinfo : EIATTR_EXIT_INSTR_OFFSETS
	.align		4
        /*0174*/ 	.byte	0x04, 0x1c
        /*0176*/ 	.short	(.L_230 - .L_229)


	//   ....[0]....
.L_229:
        /*0178*/ 	.word	0x00003ff0


	//   ....[1]....
        /*017c*/ 	.word	0x00004050


	//----- nvinfo : EIATTR_MAX_THREADS
	.align		4
.L_230:
        /*0180*/ 	.byte	0x04, 0x05
        /*0182*/ 	.short	(.L_232 - .L_231)
.L_231:
        /*0184*/ 	.word	0x00000100
        /*0188*/ 	.word	0x00000001
        /*018c*/ 	.word	0x00000001


	//----- nvinfo : EIATTR_CRS_STACK_SIZE
	.align		4
.L_232:
        /*0190*/ 	.byte	0x04, 0x1e
        /*0192*/ 	.short	(.L_234 - .L_233)
.L_233:
        /*0194*/ 	.word	0x00000000


	//----- nvinfo : EIATTR_CBANK_PARAM_SIZE
	.align		4
.L_234:
        /*0198*/ 	.byte	0x03, 0x19
        /*019a*/ 	.short	0x0062


	//----- nvinfo : EIATTR_PARAM_CBANK
	.align		4
        /*019c*/ 	.byte	0x04, 0x0a
        /*019e*/ 	.short	(.L_236 - .L_235)
	.align		4
.L_235:
        /*01a0*/ 	.word	index@(.nv.constant0._ZN3cub18CUB_300001_SM_10006detail6reduce18DeviceReduceKernelINS2_10policy_hubIiyN4cuda3std3__44plusIiEEE10Policy1000EPiyS9_iNS7_10__identityEEEvT0_PT3_T1_NS0_13GridEvenShareISH_EET2_T4_)
        /*01a4*/ 	.short	0x0380
        /*01a6*/ 	.short	0x0062


	//----- nvinfo : EIATTR_SW_WAR
	.align		4
.L_236:
        /*01a8*/ 	.byte	0x04, 0x36
        /*01aa*/ 	.short	(.L_238 - .L_237)
.L_237:
        /*01ac*/ 	.word	0x00000008
.L_238:


//--------------------- .nv.info._ZN3cub18CUB_300001_SM_10006detail6reduce28DeviceReduceSingleTileKernelINS2_10policy_hubIiyN4cuda3std3__44plusIiEEE10Policy1000EPiSC_yS9_iiNS7_10__identityEEEvT0_T1_T2_T3_T4_T6_ --------------------------
	.section	.nv.info._ZN3cub18CUB_300001_SM_10006detail6reduce28DeviceReduceSingleTileKernelINS2_10policy_hubIiyN4cuda3std3__44plusIiEEE10Policy1000EPiSC_yS9_iiNS7_10__identityEEEvT0_T1_T2_T3_T4_T6_,"",@"SHT_CUDA_INFO"
	.sectionflags	@""
	.align	4


	//----- nvinfo : EIATTR_CUDA_API_VERSION
	.align		4
        /*0000*/ 	.byte	0x04, 0x37
        /*0002*/ 	.short	(.L_240 - .L_239)
.L_239:
        /*0004*/ 	.word	0x00000082


	//----- nvinfo : EIATTR_KPARAM_INFO
	.align		4
.L_240:
        /*0008*/ 	.byte	0x04, 0x17
        /*000a*/ 	.short	(.L_242 - .L_241)
.L_241:
        /*000c*/ 	.word	0x00000000
        /*0010*/ 	.short	0x0005
        /*0012*/ 	.short	0x0020
        /*0014*/ 	.byte	0x00, 0xf0, 0x05, 0x00


	//----- nvinfo : EIATTR_KPARAM_INFO
	.align		4
.L_242:
        /*0018*/ 	.byte	0x04, 0x17
        /*001a*/ 	.short	(.L_244 - .L_243)
.L_243:
        /*001c*/ 	.word	0x00000000
        /*0020*/ 	.short	0x0004
        /*0022*/ 	.short	0x001c
        /*0024*/ 	.byte	0x00, 0xf0, 0x11, 0x00


	//----- nvinfo : EIATTR_KPARAM_INFO
	.align		4
.L_244:
        /*0028*/ 	.byte	0x04, 0x17
        /*002a*/ 	.short	(.L_246 - .L_245)
.L_245:
        /*002c*/ 	.word	0x00000000
        /*0030*/ 	.short	0x0003
        /*0032*/ 	.short	0x0018
        /*0034*/ 	.byte	0x00, 0xf0, 0x05, 0x00


	//----- nvinfo : EIATTR_KPARAM_INFO
	.align		4
.L_246:
        /*0038*/ 	.byte	0x04, 0x17
        /*003a*/ 	.short	(.L_248 - .L_247)
.L_247:
        /*003c*/ 	.word	0x00000000
        /*0040*/ 	.short	0x0002
        /*0042*/ 	.short	0x0010
        /*0044*/ 	.byte	0x00, 0xf0, 0x21, 0x00


	//----- nvinfo : EIATTR_KPARAM_INFO
	.align		4
.L_248:
        /*0048*/ 	.byte	0x04, 0x17
        /*004a*/ 	.short	(.L_250 - .L_249)
.L_249:
        /*004c*/ 	.word	0x00000000
        /*0050*/ 	.short	0x0001
        /*0052*/ 	.short	0x0008
        /*0054*/ 	.byte	0x00, 0xf5, 0x21, 0x00


	//----- nvinfo : EIATTR_KPARAM_INFO
	.align		4
.L_250:
        /*0058*/ 	.byte	0x04, 0x17
        /*005a*/ 	.short	(.L_252 - .L_251)
.L_251:
        /*005c*/ 	.word	0x00000000
        /*0060*/ 	.short	0x0000
        /*0062*/ 	.short	0x0000
        /*0064*/ 	.byte	0x00, 0xf5, 0x21, 0x00


	//----- nvinfo : EIATTR_SPARSE_MMA_MASK
	.align		4
.L_252:
        /*0068*/ 	.byte	0x03, 0x50
        /*006a*/ 	.short	0x0000


	//----- nvinfo : EIATTR_MAXREG_COUNT
	.align		4
        /*006c*/ 	.byte	0x03, 0x1b
        /*006e*/ 	.short	0x00ff


	//----- nvinfo : EIATTR_NUM_BARRIERS
	.align		4
        /*0070*/ 	.byte	0x02, 0x4c
        /*0072*/ 	.byte	0x01
	.zero		1


	//----- nvinfo : EIATTR_MERCURY_ISA_VERSION
	.align		4
        /*0074*/ 	.byte	0x03, 0x5f
        /*0076*/ 	.short	0x0101


	//----- nvinfo : EIATTR_COOP_GROUP_MASK_REGIDS
	.align		4
        /*0078*/ 	.byte	0x04, 0x29
        /*007a*/ 	.short	(.L_254 - .L_253)


	//   ....[0]....
.L_253:
        /*007c*/ 	.word	0xffffffff


	//   ....[1]....
        /*0080*/ 	.word	0xffffffff


	//   ....[2]....
        /*0084*/ 	.word	0xffffffff


	//   ....[3]....
        /*0088*/ 	.word	0xffffffff


	//   ....[4]....
        /*008c*/ 	.word	0xffffffff


	//   ....[5]....
        /*0090*/ 	.word	0xffffffff


	//   ....[6]....
        /*0094*/ 	.word	0xffffffff


	//   ....[7]....
        /*0098*/ 	.word	0xffffffff


	//   ....[8]....
        /*009c*/ 	.word	0xffffffff


	//   ....[9]....
        /*00a0*/ 	.word	0xffffffff


	//   ....[10]....
        /*00a4*/ 	.word	0xffffffff


	//   ....[11]....
        /*00a8*/ 	.word	0xffffffff


	//   ....[12]....
        /*00ac*/ 	.word	0xffffffff


	//   ....[13]....
        /*00b0*/ 	.word	0xffffffff


	//   ....[14]....
        /*00b4*/ 	.word	0xffffffff


	//   ....[15]....
        /*00b8*/ 	.word	0xffffffff


	//   ....[16]....
        /*00bc*/ 	.word	0xffffffff


	//   ....[17]....
        /*00c0*/ 	.word	0xffffffff


	//   ....[18]....
        /*00c4*/ 	.word	0xffffffff


	//   ....[19]....
        /*00c8*/ 	.word	0xffffffff


	//   ....[20]....
        /*00cc*/ 	.word	0xffffffff


	//   ....[21]....
        /*00d0*/ 	.word	0xffffffff


	//   ....[22]....
        /*00d4*/ 	.word	0xffffffff


	//   ....[23]....
        /*00d8*/ 	.word	0xffffffff


	//   ....[24]....
        /*00dc*/ 	.word	0xffffffff


	//   ....[25]....
        /*00e0*/ 	.word	0xffffffff


	//   ....[26]....
        /*00e4*/ 	.word	0xffffffff


	//   ....[27]....
        /*00e8*/ 	.word	0xffffffff


	//   ....[28]....
        /*00ec*/ 	.word	0xffffffff


	//   ....[29]....
        /*00f0*/ 	.word	0xffffffff


	//----- nvinfo : EIATTR_COOP_GROUP_INSTR_OFFSETS
	.align		4
.L_254:
        /*00f4*/ 	.byte	0x04, 0x28
        /*00f6*/ 	.short	(.L_256 - .L_255)


	//   ....[0]....
.L_255:
        /*00f8*/ 	.word	0x000008e0


	//   ....[1]....
        /*00fc*/ 	.word	0x00000940


	//   ....[2]....
        /*0100*/ 	.word	0x00000990


	//   ....[3]....
        /*0104*/ 	.word	0x00000a00


	//   ....[4]....
        /*0108*/ 	.word	0x00000a60


	//   ....[5]....
        /*010c*/ 	.word	0x00000bf0


	//   ....[6]....
        /*0110*/ 	.word	0x00000c90


	//   ....[7]....
        /*0114*/ 	.word	0x00000d10


	//   ....[8]....
        /*0118*/ 	.word	0x00000d70


	//   ....[9]....
        /*011c*/ 	.word	0x00000db0


	//   ....[10]....
        /*0120*/ 	.word	0x00001a60


	//   ....[11]....
        /*0124*/ 	.word	0x00001ac0


	//   ....[12]....
        /*0128*/ 	.word	0x00001b20


	//   ....[13]....
        /*012c*/ 	.word	0x00001b80


	//   ....[14]....
        /*0130*/ 	.word	0x00001be0


	//   ....[15]....
        /*0134*/ 	.word	0x000024a0


	//   ....[16]....
        /*0138*/ 	.word	0x00002500


	//   ....[17]....
        /*013c*/ 	.word	0x00002550


	//   ....[18]....
        /*0140*/ 	.word	0x000025c0


	//   ....[19]....
        /*0144*/ 	.word	0x00002620


	//   ....[20]....
        /*0148*/ 	.word	0x000027b0


	//   ....[21]....
        /*014c*/ 	.word	0x00002840


	//   ....[22]....
        /*0150*/ 	.word	0x00002890


	//   ....[23]....
        /*0154*/ 	.word	0x00002900


	//   ....[24]....
        /*0158*/ 	.word	0x00002970


	//   ....[25]....
        /*015c*/ 	.word	0x00003780


	//   ....[26]....
        /*0160*/ 	.word	0x000037e0


	//   ....[27]....
        /*0164*/ 	.word	0x00003830


	//   ....[28]....
        /*0168*/ 	.word	0x00003880


	//   ....[29]....
        /*016c*/ 	.word	0x000038e0


	//----- nvinfo : EIATTR_VRC_CTA_INIT_COUNT
	.align		4
.L_256:
        /*0170*/ 	.byte	0x02, 0x4a
	.zero		1
	.zero		1


	//----- nvinfo : EIATTR_EXIT_INSTR_OFFSETS
	.align		4
        /*0174*/ 	.byte	0x04, 0x1c
        /*0176*/ 	.short	(.L_258 - .L_257)


	//   ....[0]....
.L_257:
        /*0178*/ 	.word	0x000000a0


	//   ....[1]....
        /*017c*/ 	.word	0x000000e0


	//   ....[2]....
        /*0180*/ 	.word	0x00003a10


	//   ....[3]....
        /*0184*/ 	.word	0x00003a60


	//----- nvinfo : EIATTR_MAX_THREADS
	.align		4
.L_258:
        /*0188*/ 	.byte	0x04, 0x05
        /*018a*/ 	.short	(.L_260 - .L_259)
.L_259:
        /*018c*/ 	.word	0x00000100
        /*0190*/ 	.word	0x00000001
        /*0194*/ 	.word	0x00000001


	//----- nvinfo : EIATTR_CRS_STACK_SIZE
	.align		4
.L_260:
        /*0198*/ 	.byte	0x04, 0x1e
        /*019a*/ 	.short	(.L_262 - .L_261)
.L_261:
        /*019c*/ 	.word	0x00000000


	//----- nvinfo : EIATTR_CBANK_PARAM_SIZE
	.align		4
.L_262:
        /*01a0*/ 	.byte	0x03, 0x19
        /*01a2*/ 	.short	0x0021


	//----- nvinfo : EIATTR_PARAM_CBANK
	.align		4
        /*01a4*/ 	.byte	0x04, 0x0a
        /*01a6*/ 	.short	(.L_264 - .L_263)
	.align		4
.L_263:
        /*01a8*/ 	.word	index@(.nv.constant0._ZN3cub18CUB_300001_SM_10006detail6reduce28DeviceReduceSingleTileKernelINS2_10policy_hubIiyN4cuda3std3__44plusIiEEE10Policy1000EPiSC_yS9_iiNS7_10__identityEEEvT0_T1_T2_T3_T4_T6_)
        /*01ac*/ 	.short	0x0380
        /*01ae*/ 	.short	0x0021


	//----- nvinfo : EIATTR_SW_WAR
	.align		4
.L_264:
        /*01b0*/ 	.byte	0x04, 0x36
        /*01b2*/ 	.short	(.L_266 - .L_265)
.L_265:
        /*01b4*/ 	.word	0x00000008
.L_266:


//--------------------- .nv.info._ZN3cub18CUB_300001_SM_10006detail6reduce28DeviceReduceSingleTileKernelINS2_10policy_hubIijN4cuda3std3__44plusIiEEE10Policy1000EPiSC_iS9_iiNS7_10__identityEEEvT0_T1_T2_T3_T4_T6_ --------------------------
	.section	.nv.info._ZN3cub18CUB_300001_SM_10006detail6reduce28DeviceReduceSingleTileKernelINS2_10policy_hubIijN4cuda3std3__44plusIiEEE10Policy1000EPiSC_iS9_iiNS7_10__identityEEEvT0_T1_T2_T3_T4_T6_,"",@"SHT_CUDA_INFO"
	.sectionflags	@""
	.align	4


	//----- nvinfo : EIATTR_CUDA_API_VERSION
	.align		4
        /*0000*/ 	.byte	0x04, 0x37
        /*0002*/ 	.short	(.L_268 - .L_267)
.L_267:
        /*0004*/ 	.word	0x00000082


	//----- nvinfo : EIATTR_KPARAM_INFO
	.align		4
.L_268:
        /*0008*/ 	.byte	0x04, 0x17
        /*000a*/ 	.short	(.L_270 - .L_269)
.L_269:
        /*000c*/ 	.word	0x00000000
        /*0010*/ 	.short	0x0005
        /*0012*/ 	.short	0x001c
        /*0014*/ 	.byte	0x00, 0xf0, 0x05, 0x00


	//----- nvinfo : EIATTR_KPARAM_INFO
	.align		4
.L_270:
        /*0018*/ 	.byte	0x04, 0x17
        /*001a*/ 	.short	(.L_272 - .L_271)
.L_271:
        /*001c*/ 	.word	0x00000000
        /*0020*/ 	.short	0x0004
        /*0022*/ 	.short	0x0018
        /*0024*/ 	.byte	0x00, 0xf0, 0x11, 0x00


	//----- nvinfo : EIATTR_KPARAM_INFO
	.align		4
.L_272:
        /*0028*/ 	.byte	0x04, 0x17
        /*002a*/ 	.short	(.L_274 - .L_273)
.L_273:
        /*002c*/ 	.word	0x00000000
        /*0030*/ 	.short	0x0003
        /*0032*/ 	.short	0x0014
        /*0034*/ 	.byte	0x00, 0xf0, 0x05, 0x00


	//----- nvinfo : EIATTR_KPARAM_INFO
	.align		4
.L_274:
        /*0038*/ 	.byte	0x04, 0x17
        /*003a*/ 	.short	(.L_276 - .L_275)
.L_275:
        /*003c*/ 	.word	0x00000000
        /*0040*/ 	.short	0x0002
        /*0042*/ 	.short	0x0010
        /*0044*/ 	.byte	0x00, 0xf0, 0x11, 0x00


	//----- nvinfo : EIATTR_KPARAM_INFO
	.align		4
.L_276:
        /*0048*/ 	.byte	0x04, 0x17
        /*004a*/ 	.short	(.L_278 - .L_277)
.L_277:
        /*004c*/ 	.word	0x00000000
        /*0050*/ 	.short	0x0001
        /*0052*/ 	.short	0x0008
        /*0054*/ 	.byte	0x00, 0xf5, 0x21, 0x00


	//----- nvinfo : EIATTR_KPARAM_INFO
	.align		4
.L_278:
        /*0058*/ 	.byte	0x04, 0x17
        /*005a*/ 	.short	(.L_280 - .L_279)
.L_279:
        /*005c*/ 	.word	0x00000000
        /*0060*/ 	.short	0x0000
        /*0062*/ 	.short	0x0000
        /*0064*/ 	.byte	0x00, 0xf5, 0x21, 0x00


	//----- nvinfo : EIATTR_SPARSE_MMA_MASK
	.align		4
.L_280:
        /*0068*/ 	.byte	0x03, 0x50
        /*006a*/ 	.short	0x0000


	//----- nvinfo : EIATTR_MAXREG_COUNT
	.align		4
        /*006c*/ 	.byte	0x03, 0x1b
        /*006e*/ 	.short	0x00ff


	//----- nvinfo : EIATTR_NUM_BARRIERS
	.align		4
        /*0070*/ 	.byte	0x02, 0x4c
        /*0072*/ 	.byte	0x01
	.zero		1


	//----- nvinfo : EIATTR_MERCURY_ISA_VERSION
	.align		4
        /*0074*/ 	.byte	0x03, 0x5f
        /*0076*/ 	.short	0x0101


	//----- nvinfo : EIATTR_COOP_GROUP_MASK_REGIDS
	.align		4
        /*0078*/ 	.byte	0x04, 0x29
        /*007a*/ 	.short	(.L_282 - .L_281)


	//   ....[0]....
.L_281:
        /*007c*/ 	.word	0xffffffff


	//   ....[1]....
        /*0080*/ 	.word	0xffffffff


	//   ....[2]....
        /*0084*/ 	.word	0xffffffff


	//   ....[3]....
        /*0088*/ 	.word	0xffffffff


	//   ....[4]....
        /*008c*/ 	.word	0xffffffff


	//   ....[5]....
        /*0090*/ 	.word	0xffffffff


	//   ....[6]....
        /*0094*/ 	.word	0xffffffff


	//   ....[7]....
        /*0098*/ 	.word	0xffffffff


	//   ....[8]....
        /*009c*/ 	.word	0xffffffff


	//   ....[9]....
        /*00a0*/ 	.word	0xffffffff


	//   ....[10]....
        /*00a4*/ 	.word	0xffffffff


	//   ....[11]....
        /*00a8*/ 	.word	0xffffffff


	//   ....[12]....
        /*00ac*/ 	.word	0xffffffff


	//   ....[13]....
        /*00b0*/ 	.word	0xffffffff


	//   ....[14]....
        /*00b4*/ 	.word	0xffffffff


	//   ....[15]....
        /*00b8*/ 	.word	0xffffffff


	//   ....[16]....
        /*00bc*/ 	.word	0xffffffff


	//   ....[17]....
        /*00c0*/ 	.word	0xffffffff


	//   ....[18]....
        /*00c4*/ 	.word	0xffffffff


	//   ....[19]....
        /*00c8*/ 	.word	0xffffffff


	//   ....[20]....
        /*00cc*/ 	.word	0xffffffff


	//   ....[21]....
        /*00d0*/ 	.word	0xffffffff


	//   ....[22]....
        /*00d4*/ 	.word	0xffffffff


	//   ....[23]....
        /*00d8*/ 	.word	0xffffffff


	//   ....[24]....
        /*00dc*/ 	.word	0xffffffff


	//   ....[25]....
        /*00e0*/ 	.word	0xffffffff


	//   ....[26]....
        /*00e4*/ 	.word	0xffffffff


	//   ....[27]....
        /*00e8*/ 	.word	0xffffffff


	//   ....[28]....
        /*00ec*/ 	.word	0xffffffff


	//   ....[29]....
        /*00f0*/ 	.word	0xffffffff


	//----- nvinfo : EIATTR_COOP_GROUP_INSTR_OFFSETS
	.align		4
.L_282:
        /*00f4*/ 	.byte	0x04, 0x28
        /*00f6*/ 	.short	(.L_284 - .L_283)


	//   ....[0]....
.L_283:
        /*00f8*/ 	.word	0x00000890


	//   ....[1]....
        /*00fc*/ 	.word	0x000008f0


	//   ....[2]....
        /*0100*/ 	.word	0x00000940


	//   ....[3]....
        /*0104*/ 	.word	0x000009b0


	//   ....[4]....
        /*0108*/ 	.word	0x00000a10


	//   ....[5]....
        /*010c*/ 	.word	0x00000ba0


	//   ....[6]....
        /*0110*/ 	.word	0x00000c40


	//   ....[7]....
        /*0114*/ 	.word	0x00000cc0


	//   ....[8]....
        /*0118*/ 	.word	0x00000d20


	//   ....[9]....
        /*011c*/ 	.word	0x00000d60


	//   ....[10]....
        /*0120*/ 	.word	0x000019d0


	//   ....[11]....
        /*0124*/ 	.word	0x00001a30


	//   ....[12]....
        /*0128*/ 	.word	0x00001a90


	//   ....[13]....
        /*012c*/ 	.word	0x00001af0


	//   ....[14]....
        /*0130*/ 	.word	0x00001b50


	//   ....[15]....
        /*0134*/ 	.word	0x000023f0


	//   ....[16]....
        /*0138*/ 	.word	0x00002450


	//   ....[17]....
        /*013c*/ 	.word	0x000024a0


	//   ....[18]....
        /*0140*/ 	.word	0x00002510


	//   ....[19]....
        /*0144*/ 	.word	0x00002570


	//   ....[20]....
        /*0148*/ 	.word	0x00002700


	//   ....[21]....
        /*014c*/ 	.word	0x00002790


	//   ....[22]....
        /*0150*/ 	.word	0x000027e0


	//   ....[23]....
        /*0154*/ 	.word	0x00002850


	//   ....[24]....
        /*0158*/ 	.word	0x000028c0


	//   ....[25]....
        /*015c*/ 	.word	0x000036a0


	//   ....[26]....
        /*0160*/ 	.word	0x00003700


	//   ....[27]....
        /*0164*/ 	.word	0x00003760


	//   ....[28]....
        /*0168*/ 	.word	0x000037c0


	//   ....[29]....
        /*016c*/ 	.word	0x00003820


	//----- nvinfo : EIATTR_VRC_CTA_INIT_COUNT
	.align		4
.L_284:
        /*0170*/ 	.byte	0x02, 0x4a
	.zero		1
	.zero		1


	//----- nvinfo : EIATTR_EXIT_INSTR_OFFSETS
	.align		4
        /*0174*/ 	.byte	0x04, 0x1c
        /*0176*/ 	.short	(.L_286 - .L_285)


	//   ....[0]....
.L_285:
        /*0178*/ 	.word	0x00000080


	//   ....[1]....
        /*017c*/ 	.word	0x000000c0


	//   ....[2]....
        /*0180*/ 	.word	0x00003940


	//   ....[3]....
        /*0184*/ 	.word	0x00003990


	//----- nvinfo : EIATTR_MAX_THREADS
	.align		4
.L_286:
        /*0188*/ 	.byte	0x04, 0x05
        /*018a*/ 	.short	(.L_288 - .L_287)
.L_287:
        /*018c*/ 	.word	0x00000100
        /*0190*/ 	.word	0x00000001
        /*0194*/ 	.word	0x00000001


	//----- nvinfo : EIATTR_CRS_STACK_SIZE
	.align		4
.L_288:
        /*0198*/ 	.byte	0x04, 0x1e
        /*019a*/ 	.short	(.L_290 - .L_289)
.L_289:
        /*019c*/ 	.word	0x00000000


	//----- nvinfo : EIATTR_CBANK_PARAM_SIZE
	.align		4
.L_290:
        /*01a0*/ 	.byte	0x03, 0x19
        /*01a2*/ 	.short	0x001d


	//----- nvinfo : EIATTR_PARAM_CBANK
	.align		4
        /*01a4*/ 	.byte	0x04, 0x0a
        /*01a6*/ 	.short	(.L_292 - .L_291)
	.align		4
.L_291:
        /*01a8*/ 	.word	index@(.nv.constant0._ZN3cub18CUB_300001_SM_10006detail6reduce28DeviceReduceSingleTileKernelINS2_10policy_hubIijN4cuda3std3__44plusIiEEE10Policy1000EPiSC_iS9_iiNS7_10__identityEEEvT0_T1_T2_T3_T4_T6_)
        /*01ac*/ 	.short	0x0380
        /*01ae*/ 	.short	0x001d


	//----- nvinfo : EIATTR_SW_WAR
	.align		4
.L_292:
        /*01b0*/ 	.byte	0x04, 0x36
        /*01b2*/ 	.short	(.L_294 - .L_293)
.L_293:
        /*01b4*/ 	.word	0x00000008
.L_294:


//--------------------- .nv.info._ZN3cub18CUB_300001_SM_10006detail6reduce18DeviceReduceKernelINS2_10policy_hubIijN4cuda3std3__44plusIiEEE10Policy1000EPijS9_iNS7_10__identityEEEvT0_PT3_T1_NS0_13GridEvenShareISH_EET2_T4_ --------------------------
	.section	.nv.info._ZN3cub18CUB_300001_SM_10006detail6reduce18DeviceReduceKernelINS2_10policy_hubIijN4cuda3std3__44plusIiEEE10Policy1000EPijS9_iNS7_10__identityEEEvT0_PT3_T1_NS0_13GridEvenShareISH_EET2_T4_,"",@"SHT_CUDA_INFO"
	.sectionflags	@""
	.align	4


	//----- nvinfo : EIATTR_CUDA_API_VERSION
	.align		4
        /*0000*/ 	.byte	0x04, 0x37
        /*0002*/ 	.short	(.L_296 - .L_295)
.L_295:
        /*0004*/ 	.word	0x00000082


	//----- nvinfo : EIATTR_KPARAM_INFO
	.align		4
.L_296:
        /*0008*/ 	.byte	0x04, 0x17
        /*000a*/ 	.short	(.L_298 - .L_297)
.L_297:
        /*000c*/ 	.word	0x00000000
        /*0010*/ 	.short	0x0005
        /*0012*/ 	.short	0x003d
        /*0014*/ 	.byte	0x00, 0xf0, 0x05, 0x00


	//----- nvinfo : EIATTR_KPARAM_INFO
	.align		4
.L_298:
        /*0018*/ 	.byte	0x04, 0x17
        /*001a*/ 	.short	(.L_300 - .L_299)
.L_299:
        /*001c*/ 	.word	0x00000000
        /*0020*/ 	.short	0x0004
        /*0022*/ 	.short	0x003c
        /*0024*/ 	.byte	0x00, 0xf0, 0x05, 0x00


	//----- nvinfo : EIATTR_KPARAM_INFO
	.align		4
.L_300:
        /*0028*/ 	.byte	0x04, 0x17
        /*002a*/ 	.short	(.L_302 - .L_301)
.L_301:
        /*002c*/ 	.word	0x00000000
        /*0030*/ 	.short	0x0003
        /*0032*/ 	.short	0x0014
        /*0034*/ 	.byte	0x00, 0xf0, 0xa1, 0x00


	//----- nvinfo : EIATTR_KPARAM_INFO
	.align		4
.L_302:
        /*0038*/ 	.byte	0x04, 0x17
        /*003a*/ 	.short	(.L_304 - .L_303)
.L_303:
        /*003c*/ 	.word	0x00000000
        /*0040*/ 	.short	0x0002
        /*0042*/ 	.short	0x0010
        /*0044*/ 	.byte	0x00, 0xf0, 0x11, 0x00


	//----- nvinfo : EIATTR_KPARAM_INFO
	.align		4
.L_304:
        /*0048*/ 	.byte	0x04, 0x17
        /*004a*/ 	.short	(.L_306 - .L_305)
.L_305:
        /*004c*/ 	.word	0x00000000
        /*0050*/ 	.short	0x0001
        /*0052*/ 	.short	0x0008
        /*0054*/ 	.byte	0x00, 0xf5, 0x21, 0x00


	//----- nvinfo : EIATTR_KPARAM_INFO
	.align		4
.L_306:
        /*0058*/ 	.byte	0x04, 0x17
        /*005a*/ 	.short	(.L_308 - .L_307)
.L_307:
        /*005c*/ 	.word	0x00000000
        /*0060*/ 	.short	0x0000
        /*0062*/ 	.short	0x0000
        /*0064*/ 	.byte	0x00, 0xf5, 0x21, 0x00


	//----- nvinfo : EIATTR_SPARSE_MMA_MASK
	.align		4
.L_308:
        /*0068*/ 	.byte	0x03, 0x50
        /*006a*/ 	.short	0x0000


	//----- nvinfo : EIATTR_MAXREG_COUNT
	.align		4
        /*006c*/ 	.byte	0x03, 0x1b
        /*006e*/ 	.short	0x00ff


	//----- nvinfo : EIATTR_NUM_BARRIERS
	.align		4
        /*0070*/ 	.byte	0x02, 0x4c
        /*0072*/ 	.byte	0x01
	.zero		1


	//----- nvinfo : EIATTR_MERCURY_ISA_VERSION
	.align		4
        /*0074*/ 	.byte	0x03, 0x5f
        /*0076*/ 	.short	0x0101


	//----- nvinfo : EIATTR_COOP_GROUP_MASK_REGIDS
	.align		4
        /*0078*/ 	.byte	0x04, 0x29
        /*007a*/ 	.short	(.L_310 - .L_309)


	//   ....[0]....
.L_309:
        /*007c*/ 	.word	0xffffffff


	//   ....[1]....
        /*0080*/ 	.word	0xffffffff


	//   ....[2]....
        /*0084*/ 	.word	0xffffffff


	//   ....[3]....
        /*0088*/ 	.word	0xffffffff


	//   ....[4]....
        /*008c*/ 	.word	0xffffffff


	//   ....[5]....
        /*0090*/ 	.word	0xffffffff


	//   ....[6]....
        /*0094*/ 	.word	0xffffffff


	//   ....[7]....
        /*0098*/ 	.word	0xffffffff


	//   ....[8]....
        /*009c*/ 	.word	0xffffffff


	//   ....[9]....
        /*00a0*/ 	.word	0xffffffff


	//   ....[10]....
        /*00a4*/ 	.word	0xffffffff


	//   ....[11]....
        /*00a8*/ 	.word	0xffffffff


	//   ....[12]....
        /*00ac*/ 	.word	0xffffffff


	//   ....[13]....
        /*00b0*/ 	.word	0xffffffff


	//   ....[14]....
        /*00b4*/ 	.word	0xffffffff


	//   ....[15]....
        /*00b8*/ 	.word	0xffffffff


	//   ....[16]....
        /*00bc*/ 	.word	0xffffffff


	//   ....[17]....
        /*00c0*/ 	.word	0xffffffff


	//   ....[18]....
        /*00c4*/ 	.word	0xffffffff


	//   ....[19]....
        /*00c8*/ 	.word	0xffffffff


	//   ....[20]....
        /*00cc*/ 	.word	0xffffffff


	//   ....[21]....
        /*00d0*/ 	.word	0xffffffff


	//   ....[22]....
        /*00d4*/ 	.word	0xffffffff


	//   ....[23]....
        /*00d8*/ 	.word	0xffffffff


	//   ....[24]....
        /*00dc*/ 	.word	0xffffffff


	//   ....[25]....
        /*00e0*/ 	.word	0xffffffff


	//   ....[26]....
        /*00e4*/ 	.word	0xffffffff


	//   ....[27]....
        /*00e8*/ 	.word	0xffffffff


	//   ....[28]....
        /*00ec*/ 	.word	0xffffffff


	//   ....[29]....
        /*00f0*/ 	.word	0xffffffff


	//----- nvinfo : EIATTR_COOP_GROUP_INSTR_OFFSETS
	.align		4
.L_310:
        /*00f4*/ 	.byte	0x04, 0x28
        /*00f6*/ 	.short	(.L_312 - .L_311)


	//   ....[0]....
.L_311:
        /*00f8*/ 	.word	0x000004d0


	//   ....[1]....
        /*00fc*/ 	.word	0x00000530


	//   ....[2]....
        /*0100*/ 	.word	0x00000580


	//   ....[3]....
        /*0104*/ 	.word	0x000005f0


	//   ....[4]....
        /*0108*/ 	.word	0x00000650


	//   ....[5]....
        /*010c*/ 	.word	0x000007e0


	//   ....[6]....
        /*0110*/ 	.word	0x00000880


	//   ....[7]....
        /*0114*/ 	.word	0x00000900


	//   ....[8]....
        /*0118*/ 	.word	0x00000960


	//   ....[9]....
        /*011c*/ 	.word	0x000009a0


	//   ....[10]....
        /*0120*/ 	.word	0x00001250


	//   ....[11]....
        /*0124*/ 	.word	0x000012b0


	//   ....[12]....
        /*0128*/ 	.word	0x00001310


	//   ....[13]....
        /*012c*/ 	.word	0x00001370


	//   ....[14]....
        /*0130*/ 	.word	0x000013d0


	//   ....[15]....
        /*0134*/ 	.word	0x00001920


	//   ....[16]....
        /*0138*/ 	.word	0x00001980


	//   ....[17]....
        /*013c*/ 	.word	0x000019e0


	//   ....[18]....
        /*0140*/ 	.word	0x00001a40


	//   ....[19]....
        /*0144*/ 	.word	0x00001aa0


	//   ....[20]....
        /*0148*/ 	.word	0x00001c30


	//   ....[21]....
        /*014c*/ 	.word	0x00001cc0


	//   ....[22]....
        /*0150*/ 	.word	0x00001d30


	//   ....[23]....
        /*0154*/ 	.word	0x00001d80


	//   ....[24]....
        /*0158*/ 	.word	0x00001dd0


	//   ....[25]....
        /*015c*/ 	.word	0x00002860


	//   ....[26]....
        /*0160*/ 	.word	0x000028c0


	//   ....[27]....
        /*0164*/ 	.word	0x00002920


	//   ....[28]....
        /*0168*/ 	.word	0x00002980


	//   ....[29]....
        /*016c*/ 	.word	0x000029e0


	//----- nvinfo : EIATTR_VRC_CTA_INIT_COUNT
	.align		4
.L_312:
        /*0170*/ 	.byte	0x02, 0x4a
	.zero		1
	.zero		1


	//----- nvinfo : EIATTR_EXIT_INSTR_OFFSETS
	.align		4
        /*0174*/ 	.byte	0x04, 0x1c
        /*0176*/ 	.short	(.L_314 - .L_313)


	//   ....[0]....
.L_313:
        /*0178*/ 	.word	0x00002b00


	//   ....[1]....
        /*017c*/ 	.word	0x00002b40


	//----- nvinfo : EIATTR_MAX_THREADS
	.align		4
.L_314:
        /*0180*/ 	.byte	0x04, 0x05
        /*0182*/ 	.short	(.L_316 - .L_315)
.L_315:
        /*0184*/ 	.word	0x00000100
        /*0188*/ 	.word	0x00000001
        /*018c*/ 	.word	0x00000001


	//----- nvinfo : EIATTR_CRS_STACK_SIZE
	.align		4
.L_316:
        /*0190*/ 	.byte	0x04, 0x1e
        /*0192*/ 	.short	(.L_318 - .L_317)
.L_317:
        /*0194*/ 	.word	0x00000000


	//----- nvinfo : EIATTR_CBANK_PARAM_SIZE
	.align		4
.L_318:
        /*0198*/ 	.byte	0x03, 0x19
        /*019a*/ 	.short	0x003e


	//----- nvinfo : EIATTR_PARAM_CBANK
	.align		4
        /*019c*/ 	.byte	0x04, 0x0a
        /*019e*/ 	.short	(.L_320 - .L_319)
	.align		4
.L_319:
        /*01a0*/ 	.word	index@(.nv.constant0._ZN3cub18CUB_300001_SM_10006detail6reduce18DeviceReduceKernelINS2_10policy_hubIijN4cuda3std3__44plusIiEEE10Policy1000EPijS9_iNS7_10__identityEEEvT0_PT3_T1_NS0_13GridEvenShareISH_EET2_T4_)
        /*01a4*/ 	.short	0x0380
        /*01a6*/ 	.short	0x003e


	//----- nvinfo : EIATTR_SW_WAR
	.align		4
.L_320:
        /*01a8*/ 	.byte	0x04, 0x36
        /*01aa*/ 	.short	(.L_322 - .L_321)
.L_321:
        /*01ac*/ 	.word	0x00000008
.L_322:


//--------------------- .nv.info._ZN3cub18CUB_300001_SM_10006detail6reduce28DeviceReduceSingleTileKernelINS2_10policy_hubIijN4cuda3std3__44plusIiEEE10Policy1000EPiSC_jS9_iiNS7_10__identityEEEvT0_T1_T2_T3_T4_T6_ --------------------------
	.section	.nv.info._ZN3cub18CUB_300001_SM_10006detail6reduce28DeviceReduceSingleTileKernelINS2_10policy_hubIijN4cuda3std3__44plusIiEEE10Policy1000EPiSC_jS9_iiNS7_10__identityEEEvT0_T1_T2_T3_T4_T6_,"",@"SHT_CUDA_INFO"
	.sectionflags	@""
	.align	4


	//----- nvinfo : EIATTR_CUDA_API_VERSION
	.align		4
        /*0000*/ 	.byte	0x04, 0x37
        /*0002*/ 	.short	(.L_324 - .L_323)
.L_323:
        /*0004*/ 	.word	0x00000082


	//----- nvinfo : EIATTR_KPARAM_INFO
	.align		4
.L_324:
        /*0008*/ 	.byte	0x04, 0x17
        /*000a*/ 	.short	(.L_326 - .L_325)
.L_325:
        /*000c*/ 	.word	0x00000000
        /*0010*/ 	.short	0x0005
        /*0012*/ 	.short	0x001c
        /*0014*/ 	.byte	0x00, 0xf0, 0x05, 0x00


	//----- nvinfo : EIATTR_KPARAM_INFO
	.align		4
.L_326:
        /*0018*/ 	.byte	0x04, 0x17
        /*001a*/ 	.short	(.L_328 - .L_327)
.L_327:
        /*001c*/ 	.word	0x00000000
        /*0020*/ 	.short	0x0004
        /*0022*/ 	.short	0x0018
        /*0024*/ 	.byte	0x00, 0xf0, 0x11, 0x00


	//----- nvinfo : EIATTR_KPARAM_INFO
	.align		4
.L_328:
        /*0028*/ 	.byte	0x04, 0x17
        /*002a*/ 	.short	(.L_330 - .L_329)
.L_329:
        /*002c*/ 	.word	0x00000000
        /*0030*/ 	.short	0x0003
        /*0032*/ 	.short	0x0014
        /*0034*/ 	.byte	0x00, 0xf0, 0x05, 0x00


	//----- nvinfo : EIATTR_KPARAM_INFO
	.align		4
.L_330:
        /*0038*/ 	.byte	0x04, 0x17
        /*003a*/ 	.short	(.L_332 - .L_331)
.L_331:
        /*003c*/ 	.word	0x00000000
        /*0040*/ 	.short	0x0002
        /*0042*/ 	.short	0x0010
        /*0044*/ 	.byte	0x00, 0xf0, 0x11, 0x00


	//----- nvinfo : EIATTR_KPARAM_INFO
	.align		4
.L_332:
        /*0048*/ 	.byte	0x04, 0x17
        /*004a*/ 	.short	(.L_334 - .L_333)
.L_333:
        /*004c*/ 	.word	0x00000000
        /*0050*/ 	.short	0x0001
        /*0052*/ 	.short	0x0008
        /*0054*/ 	.byte	0x00, 0xf5, 0x21, 0x00


	//----- nvinfo : EIATTR_KPARAM_INFO
	.align		4
.L_334:
        /*0058*/ 	.byte	0x04, 0x17
        /*005a*/ 	.short	(.L_336 - .L_335)
.L_335:
        /*005c*/ 	.word	0x00000000
        /*0060*/ 	.short	0x0000
        /*0062*/ 	.short	0x0000
        /*0064*/ 	.byte	0x00, 0xf5, 0x21, 0x00


	//----- nvinfo : EIATTR_SPARSE_MMA_MASK
	.align		4
.L_336:
        /*0068*/ 	.byte	0x03, 0x50
        /*006a*/ 	.short	0x0000


	//----- nvinfo : EIATTR_MAXREG_COUNT
	.align		4
        /*006c*/ 	.byte	0x03, 0x1b
        /*006e*/ 	.short	0x00ff


	//----- nvinfo : EIATTR_NUM_BARRIERS
	.align		4
        /*0070*/ 	.byte	0x02, 0x4c
        /*0072*/ 	.byte	0x01
	.zero		1


	//----- nvinfo : EIATTR_MERCURY_ISA_VERSION
	.align		4
        /*0074*/ 	.byte	0x03, 0x5f
        /*0076*/ 	.short	0x0101


	//----- nvinfo : EIATTR_COOP_GROUP_MASK_REGIDS
	.align		4
        /*0078*/ 	.byte	0x04, 0x29
        /*007a*/ 	.short	(.L_338 - .L_337)


	//   ....[0]....
.L_337:
        /*007c*/ 	.word	0xffffffff


	//   ....[1]....
        /*0080*/ 	.word	0xffffffff


	//   ....[2]....
        /*0084*/ 	.word	0xffffffff


	//   ....[3]....
        /*0088*/ 	.word	0xffffffff


	//   ....[4]....
        /*008c*/ 	.word	0xffffffff


	//   ....[5]....
        /*0090*/ 	.word	0xffffffff


	//   ....[6]....
        /*0094*/ 	.word	0xffffffff


	//   ....[7]....
        /*0098*/ 	.word	0xffffffff


	//   ....[8]....
        /*009c*/ 	.word	0xffffffff


	//   ....[9]....
        /*00a0*/ 	.word	0xffffffff


	//   ....[10]....
        /*00a4*/ 	.word	0xffffffff


	//   ....[11]....
        /*00a8*/ 	.word	0xffffffff


	//   ....[12]....
        /*00ac*/ 	.word	0xffffffff


	//   ....[13]....
        /*00b0*/ 	.word	0xffffffff


	//   ....[14]....
        /*00b4*/ 	.word	0xffffffff


	//   ....[15]....
        /*00b8*/ 	.word	0xffffffff


	//   ....[16]....
        /*00bc*/ 	.word	0xffffffff


	//   ....[17]....
        /*00c0*/ 	.word	0xffffffff


	//   ....[18]....
        /*00c4*/ 	.word	0xffffffff


	//   ....[19]....
        /*00c8*/ 	.word	0xffffffff


	//   ....[20]....
        /*00cc*/ 	.word	0xffffffff


	//   ....[21]....
        /*00d0*/ 	.word	0xffffffff


	//   ....[22]....
        /*00d4*/ 	.word	0xffffffff


	//   ....[23]....
        /*00d8*/ 	.word	0xffffffff


	//   ....[24]....
        /*00dc*/ 	.word	0xffffffff


	//   ....[25]....
        /*00e0*/ 	.word	0xffffffff


	//   ....[26]....
        /*00e4*/ 	.word	0xffffffff


	//   ....[27]....
        /*00e8*/ 	.word	0xffffffff


	//   ....[28]....
        /*00ec*/ 	.word	0xffffffff


	//   ....[29]....
        /*00f0*/ 	.word	0xffffffff


	//----- nvinfo : EIATTR_COOP_GROUP_INSTR_OFFSETS
	.align		4
.L_338:
        /*00f4*/ 	.byte	0x04, 0x28
        /*00f6*/ 	.short	(.L_340 - .L_339)


	//   ....[0]....
.L_339:
        /*00f8*/ 	.word	0x00000840


	//   ....[1]....
        /*00fc*/ 	.word	0x000008a0


	//   ....[2]....
        /*0100*/ 	.word	0x00000900


	//   ....[3]....
        /*0104*/ 	.word	0x00000960


	//   ....[4]....
        /*0108*/ 	.word	0x000009c0


	//   ....[5]....
        /*010c*/ 	.word	0x00000b50


	//   ....[6]....
        /*0110*/ 	.word	0x00000bf0


	//   ....[7]....
        /*0114*/ 	.word	0x00000c60


	//   ....[8]....
        /*0118*/ 	.word	0x00000ca0


	//   ....[9]....
        /*011c*/ 	.word	0x00000cf0


	//   ....[10]....
        /*0120*/ 	.word	0x00001510


	//   ....[11]....
        /*0124*/ 	.word	0x00001570


	//   ....[12]....
        /*0128*/ 	.word	0x000015d0


	//   ....[13]....
        /*012c*/ 	.word	0x00001630


	//   ....[14]....
        /*0130*/ 	.word	0x00001690


	//   ....[15]....
        /*0134*/ 	.word	0x00001ee0


	//   ....[16]....
        /*0138*/ 	.word	0x00001f40


	//   ....[17]....
        /*013c*/ 	.word	0x00001fa0


	//   ....[18]....
        /*0140*/ 	.word	0x00002000


	//   ....[19]....
        /*0144*/ 	.word	0x00002060


	//   ....[20]....
        /*0148*/ 	.word	0x000021f0


	//   ....[21]....
        /*014c*/ 	.word	0x00002280


	//   ....[22]....
        /*0150*/ 	.word	0x000022d0


	//   ....[23]....
        /*0154*/ 	.word	0x00002350


	//   ....[24]....
        /*0158*/ 	.word	0x000023b0


	//   ....[25]....
        /*015c*/ 	.word	0x00002d30


	//   ....[26]....
        /*0160*/ 	.word	0x00002d90


	//   ....[27]....
        /*0164*/ 	.word	0x00002df0


	//   ....[28]....
        /*0168*/ 	.word	0x00002e50


	//   ....[29]....
        /*016c*/ 	.word	0x00002eb0


	//----- nvinfo : EIATTR_VRC_CTA_INIT_COUNT
	.align		4
.L_340:
        /*0170*/ 	.byte	0x02, 0x4a
	.zero		1
	.zero		1


	//----- nvinfo : EIATTR_EXIT_INSTR_OFFSETS
	.align		4
        /*0174*/ 	.byte	0x04, 0x1c
        /*0176*/ 	.short	(.L_342 - .L_341)


	//   ....[0]....
.L_341:
        /*0178*/ 	.word	0x00000080


	//   ....[1]....
        /*017c*/ 	.word	0x000000c0


	//   ....[2]....
        /*0180*/ 	.word	0x00002fd0


	//   ....[3]....
        /*0184*/ 	.word	0x00003020


	//----- nvinfo : EIATTR_MAX_THREADS
	.align		4
.L_342:
        /*0188*/ 	.byte	0x04, 0x05
        /*018a*/ 	.short	(.L_344 - .L_343)
.L_343:
        /*018c*/ 	.word	0x00000100
        /*0190*/ 	.word	0x00000001
        /*0194*/ 	.word	0x00000001


	//----- nvinfo : EIATTR_CRS_STACK_SIZE
	.align		4
.L_344:
        /*0198*/ 	.byte	0x04, 0x1e
        /*019a*/ 	.short	(.L_346 - .L_345)
.L_345:
        /*019c*/ 	.word	0x00000000


	//----- nvinfo : EIATTR_CBANK_PARAM_SIZE
	.align		4
.L_346:
        /*01a0*/ 	.byte	0x03, 0x19
        /*01a2*/ 	.short	0x001d


	//----- nvinfo : EIATTR_PARAM_CBANK
	.align		4
        /*01a4*/ 	.byte	0x04, 0x0a
        /*01a6*/ 	.short	(.L_348 - .L_347)
	.align		4
.L_347:
        /*01a8*/ 	.word	index@(.nv.constant0._ZN3cub18CUB_300001_SM_10006detail6reduce28DeviceReduceSingleTileKernelINS2_10policy_hubIijN4cuda3std3__44plusIiEEE10Policy1000EPiSC_jS9_iiNS7_10__identityEEEvT0_T1_T2_T3_T4_T6_)
        /*01ac*/ 	.short	0x0380
        /*01ae*/ 	.short	0x001d


	//----- nvinfo : EIATTR_SW_WAR
	.align		4
.L_348:
        /*01b0*/ 	.byte	0x04, 0x36
        /*01b2*/ 	.short	(.L_350 - .L_349)
.L_349:
        /*01b4*/ 	.word	0x00000008
.L_350:


//--------------------- .nv.info._ZN3cub18CUB_300001_SM_10006detail10merge_sort26DeviceMergeSortMergeKernelINS2_10policy_hubIP4KeyTE9Policy600ES6_PNS0_8NullTypeES6_SA_mN4cuda3std3__44lessIS5_EES5_S9_EEvbT2_T3_T4_PT6_PT7_T5_PSI_SI_NS1_7vsmem_tE --------------------------
	.section	.nv.info._ZN3cub18CUB_300001_SM_10006detail10merge_sort26DeviceMergeSortMergeKernelINS2_10policy_hubIP4KeyTE9Policy600ES6_PNS0_8NullTypeES6_SA_mN4cuda3std3__44lessIS5_EES5_S9_EEvbT2_T3_T4_PT6_PT7_T5_PSI_SI_NS1_7vsmem_tE,"",@"SHT_CUDA_INFO"
	.sectionflags	@""
	.align	4


	//----- nvinfo : EIATTR_CUDA_API_VERSION
	.align		4
        /*0000*/ 	.byte	0x04, 0x37
        /*0002*/ 	.short	(.L_352 - .L_351)
.L_351:
        /*0004*/ 	.word	0x00000082


	//----- nvinfo : EIATTR_KPARAM_INFO
	.align		4
.L_352:
        /*0008*/ 	.byte	0x04, 0x17
        /*000a*/ 	.short	(.L_354 - .L_353)
.L_353:
        /*000c*/ 	.word	0x00000000
        /*0010*/ 	.short	0x0009
        /*0012*/ 	.short	0x0048
        /*0014*/ 	.byte	0x00, 0xf0, 0x21, 0x00


	//----- nvinfo : EIATTR_KPARAM_INFO
	.align		4
.L_354:
        /*0018*/ 	.byte	0x04, 0x17
        /*001a*/ 	.short	(.L_356 - .L_355)
.L_355:
        /*001c*/ 	.word	0x00000000
        /*0020*/ 	.short	0x0008
        /*0022*/ 	.short	0x0040
        /*0024*/ 	.byte	0x00, 0xf0, 0x21, 0x00


	//----- nvinfo : EIATTR_KPARAM_INFO
	.align		4
.L_356:
        /*0028*/ 	.byte	0x04, 0x17
        /*002a*/ 	.short	(.L_358 - .L_357)
.L_357:
        /*002c*/ 	.word	0x00000000
        /*0030*/ 	.short	0x0007
        /*0032*/ 	.short	0x0038
        /*0034*/ 	.byte	0x00, 0xf5, 0x21, 0x00


	//----- nvinfo : EIATTR_KPARAM_INFO
	.align		4
.L_358:
        /*0038*/ 	.byte	0x04, 0x17
        /*003a*/ 	.short	(.L_360 - .L_359)
.L_359:
        /*003c*/ 	.word	0x00000000
        /*0040*/ 	.short	0x0006
        /*0042*/ 	.short	0x0030
        /*0044*/ 	.byte	0x00, 0xf0, 0x05, 0x00


	//----- nvinfo : EIATTR_KPARAM_INFO
	.align		4
.L_360:
        /*0048*/ 	.byte	0x04, 0x17
        /*004a*/ 	.short	(.L_362 - .L_361)
.L_361:
        /*004c*/ 	.word	0x00000000
        /*0050*/ 	.short	0x0005
        /*0052*/ 	.short	0x0028
        /*0054*/ 	.byte	0x00, 0xf5, 0x21, 0x00


	//----- nvinfo : EIATTR_KPARAM_INFO
	.align		4
.L_362:
        /*0058*/ 	.byte	0x04, 0x17
        /*005a*/ 	.short	(.L_364 - .L_363)
.L_363:
        /*005c*/ 	.word	0x00000000
        /*0060*/ 	.short	0x0004
        /*0062*/ 	.short	0x0020
        /*0064*/ 	.byte	0x00, 0xf5, 0x21, 0x00


	//----- nvinfo : EIATTR_KPARAM_INFO
	.align		4
.L_364:
        /*0068*/ 	.byte	0x04, 0x17
        /*006a*/ 	.short	(.L_366 - .L_365)
.L_365:
        /*006c*/ 	.word	0x00000000
        /*0070*/ 	.short	0x0003
        /*0072*/ 	.short	0x0018
        /*0074*/ 	.byte	0x00, 0xf0, 0x21, 0x00


	//----- nvinfo : EIATTR_KPARAM_INFO
	.align		4
.L_366:
        /*0078*/ 	.byte	0x04, 0x17
        /*007a*/ 	.short	(.L_368 - .L_367)
.L_367:
        /*007c*/ 	.word	0x00000000
        /*0080*/ 	.short	0x0002
        /*0082*/ 	.short	0x0010
        /*0084*/ 	.byte	0x00, 0xf5, 0x21, 0x00


	//----- nvinfo : EIATTR_KPARAM_INFO
	.align		4
.L_368:
        /*0088*/ 	.byte	0x04, 0x17
        /*008a*/ 	.short	(.L_370 - .L_369)
.L_369:
        /*008c*/ 	.word	0x00000000
        /*0090*/ 	.short	0x0001
        /*0092*/ 	.short	0x0008
        /*0094*/ 	.byte	0x00, 0xf5, 0x21, 0x00


	//----- nvinfo : EIATTR_KPARAM_INFO
	.align		4
.L_370:
        /*0098*/ 	.byte	0x04, 0x17
        /*009a*/ 	.short	(.L_372 - .L_371)
.L_371:
        /*009c*/ 	.word	0x00000000
        /*00a0*/ 	.short	0x0000
        /*00a2*/ 	.short	0x0000
        /*00a4*/ 	.byte	0x00, 0xf0, 0x05, 0x00


	//----- nvinfo : EIATTR_SPARSE_MMA_MASK
	.align		4
.L_372:
        /*00a8*/ 	.byte	0x03, 0x50
        /*00aa*/ 	.short	0x0000


	//----- nvinfo : EIATTR_MAXREG_COUNT
	.align		4
        /*00ac*/ 	.byte	0x03, 0x1b
        /*00ae*/ 	.short	0x00ff


	//----- nvinfo : EIATTR_NUM_BARRIERS
	.align		4
        /*00b0*/ 	.byte	0x02, 0x4c
        /*00b2*/ 	.byte	0x01
	.zero		1


	//----- nvinfo : EIATTR_MERCURY_ISA_VERSION
	.align		4
        /*00b4*/ 	.byte	0x03, 0x5f
        /*00b6*/ 	.short	0x0101


	//----- nvinfo : EIATTR_COOP_GROUP_MASK_REGIDS
	.align		4
        /*00b8*/ 	.byte	0x04, 0x29
        /*00ba*/ 	.short	(.L_374 - .L_373)


	//   ....[0]....
.L_373:
        /*00bc*/ 	.word	0xffffffff


	//   ....[1]....
        /*00c0*/ 	.word	0xffffffff


	//   ....[2]....
        /*00c4*/ 	.word	0xffffffff


	//   ....[3]....
        /*00c8*/ 	.word	0xffffffff


	//----- nvinfo : EIATTR_COOP_GROUP_INSTR_OFFSETS
	.align		4
.L_374:
        /*00cc*/ 	.byte	0x04, 0x28
        /*00ce*/ 	.short	(.L_376 - .L_375)


	//   ....[0]....
.L_375:
        /*00d0*/ 	.word	0x00005510


	//   ....[1]....
        /*00d4*/ 	.word	0x00006760


	//   ....[2]....
        /*00d8*/ 	.word	0x0000c9b0


	//   ....[3]....
        /*00dc*/ 	.word	0x0000dd40


	//----- nvinfo : EIATTR_VRC_CTA_INIT_COUNT
	.align		4
.L_376:
        /*00e0*/ 	.byte	0x02, 0x4a
	.zero		1
	.zero		1


	//----- nvinfo : EIATTR_EXIT_INSTR_OFFSETS
	.align		4
        /*00e4*/ 	.byte	0x04, 0x1c
        /*00e6*/ 	.short	(.L_378 - .L_377)


	//   ....[0]....
.L_377:
        /*00e8*/ 	.word	0x00005ec0


	//   ....[1]....
        /*00ec*/ 	.word	0x00007110


	//   ....[2]....
        /*00f0*/ 	.word	0x0000d310


	//   ....[3]....
        /*00f4*/ 	.word	0x0000d420


	//   ....[4]....
        /*00f8*/ 	.word	0x0000e6b0


	//   ....[5]....
        /*00fc*/ 	.word	0x0000e7c0


	//----- nvinfo : EIATTR_MAX_THREADS
	.align		4
.L_378:
        /*0100*/ 	.byte	0x04, 0x05
        /*0102*/ 	.short	(.L_380 - .L_379)
.L_379:
        /*0104*/ 	.word	0x00000100
        /*0108*/ 	.word	0x00000001
        /*010c*/ 	.word	0x00000001


	//----- nvinfo : EIATTR_CRS_STACK_SIZE
	.align		4
.L_380:
        /*0110*/ 	.byte	0x04, 0x1e
        /*0112*/ 	.short	(.L_382 - .L_381)
.L_381:
        /*0114*/ 	.word	0x00000000


	//----- nvinfo : EIATTR_CBANK_PARAM_SIZE
	.align		4
.L_382:
        /*0118*/ 	.byte	0x03, 0x19
        /*011a*/ 	.short	0x0050


	//----- nvinfo : EIATTR_PARAM_CBANK
	.align		4
        /*011c*/ 	.byte	0x04, 0x0a
        /*011e*/ 	.short	(.L_384 - .L_383)
	.align		4
.L_383:
        /*0120*/ 	.word	index@(.nv.constant0._ZN3cub18CUB_300001_SM_10006detail10merge_sort26DeviceMergeSortMergeKernelINS2_10policy_hubIP4KeyTE9Policy600ES6_PNS0_8NullTypeES6_SA_mN4cuda3std3__44lessIS5_EES5_S9_EEvbT2_T3_T4_PT6_PT7_T5_PSI_SI_NS1_7vsmem_tE)
        /*0124*/ 	.short	0x0380
        /*0126*/ 	.short	0x0050


	//----- nvinfo : EIATTR_SW_WAR
	.align		4
.L_384:
        /*0128*/ 	.byte	0x04, 0x36
        /*012a*/ 	.short	(.L_386 - .L_385)
.L_385:
        /*012c*/ 	.word	0x00000008
.L_386:


//--------------------- .nv.info._ZN3cub18CUB_300001_SM_10006detail10merge_sort30DeviceMergeSortPartitionKernelIP4KeyTmN4cuda3std3__44lessIS4_EES4_EEvbT_PT2_T0_SE_PSE_T1_SE_i --------------------------
	.section	.nv.info._ZN3cub18CUB_300001_SM_10006detail10merge_sort30DeviceMergeSortPartitionKernelIP4KeyTmN4cuda3std3__44lessIS4_EES4_EEvbT_PT2_T0_SE_PSE_T1_SE_i,"",@"SHT_CUDA_INFO"
	.sectionflags	@""
	.align	4


	//----- nvinfo : EIATTR_CUDA_API_VERSION
	.align		4
        /*0000*/ 	.byte	0x04, 0x37
        /*0002*/ 	.short	(.L_388 - .L_387)
.L_387:
        /*0004*/ 	.word	0x00000082


	//----- nvinfo : EIATTR_KPARAM_INFO
	.align		4
.L_388:
        /*0008*/ 	.byte	0x04, 0x17
        /*000a*/ 	.short	(.L_390 - .L_389)
.L_389:
        /*000c*/ 	.word	0x00000000
        /*0010*/ 	.short	0x0008
        /*0012*/ 	.short	0x0040
        /*0014*/ 	.byte	0x00, 0xf0, 0x11, 0x00


	//----- nvinfo : EIATTR_KPARAM_INFO
	.align		4
.L_390:
        /*0018*/ 	.byte	0x04, 0x17
        /*001a*/ 	.short	(.L_392 - .L_391)
.L_391:
        /*001c*/ 	.word	0x00000000
        /*0020*/ 	.short	0x0007
        /*0022*/ 	.short	0x0038
        /*0024*/ 	.byte	0x00, 0xf0, 0x21, 0x00


	//----- nvinfo : EIATTR_KPARAM_INFO
	.align		4
.L_392:
        /*0028*/ 	.byte	0x04, 0x17
        /*002a*/ 	.short	(.L_394 - .L_393)
.L_393:
        /*002c*/ 	.word	0x00000000
        /*0030*/ 	.short	0x0006
        /*0032*/ 	.short	0x0030
        /*0034*/ 	.byte	0x00, 0xf0, 0x05, 0x00


	//----- nvinfo : EIATTR_KPARAM_INFO
	.align		4
.L_394:
        /*0038*/ 	.byte	0x04, 0x17
        /*003a*/ 	.short	(.L_396 - .L_395)
.L_395:
        /*003c*/ 	.word	0x00000000
        /*0040*/ 	.short	0x0005
        /*0042*/ 	.short	0x0028
        /*0044*/ 	.byte	0x00, 0xf5, 0x21, 0x00


	//----- nvinfo : EIATTR_KPARAM_INFO
	.align		4
.L_396:
        /*0048*/ 	.byte	0x04, 0x17
        /*004a*/ 	.short	(.L_398 - .L_397)
.L_397:
        /*004c*/ 	.word	0x00000000
        /*0050*/ 	.short	0x0004
        /*0052*/ 	.short	0x0020
        /*0054*/ 	.byte	0x00, 0xf0, 0x21, 0x00


	//----- nvinfo : EIATTR_KPARAM_INFO
	.align		4
.L_398:
        /*0058*/ 	.byte	0x04, 0x17
        /*005a*/ 	.short	(.L_400 - .L_399)
.L_399:
        /*005c*/ 	.word	0x00000000
        /*0060*/ 	.short	0x0003
        /*0062*/ 	.short	0x0018
        /*0064*/ 	.byte	0x00, 0xf0, 0x21, 0x00


	//----- nvinfo : EIATTR_KPARAM_INFO
	.align		4
.L_400:
        /*0068*/ 	.byte	0x04, 0x17
        /*006a*/ 	.short	(.L_402 - .L_401)
.L_401:
        /*006c*/ 	.word	0x00000000
        /*0070*/ 	.short	0x0002
        /*0072*/ 	.short	0x0010
        /*0074*/ 	.byte	0x00, 0xf5, 0x21, 0x00


	//----- nvinfo : EIATTR_KPARAM_INFO
	.align		4
.L_402:
        /*0078*/ 	.byte	0x04, 0x17
        /*007a*/ 	.short	(.L_404 - .L_403)
.L_403:
        /*007c*/ 	.word	0x00000000
        /*0080*/ 	.short	0x0001
        /*0082*/ 	.short	0x0008
        /*0084*/ 	.byte	0x00, 0xf5, 0x21, 0x00


	//----- nvinfo : EIATTR_KPARAM_INFO
	.align		4
.L_404:
        /*0088*/ 	.byte	0x04, 0x17
        /*008a*/ 	.short	(.L_406 - .L_405)
.L_405:
        /*008c*/ 	.word	0x00000000
        /*0090*/ 	.short	0x0000
        /*0092*/ 	.short	0x0000
        /*0094*/ 	.byte	0x00, 0xf0, 0x05, 0x00


	//----- nvinfo : EIATTR_SPARSE_MMA_MASK
	.align		4
.L_406:
        /*0098*/ 	.byte	0x03, 0x50
        /*009a*/ 	.short	0x0000


	//----- nvinfo : EIATTR_MAXREG_COUNT
	.align		4
        /*009c*/ 	.byte	0x03, 0x1b
        /*009e*/ 	.short	0x00ff


	//----- nvinfo : EIATTR_MERCURY_ISA_VERSION
	.align		4
        /*00a0*/ 	.byte	0x03, 0x5f
        /*00a2*/ 	.short	0x0101


	//----- nvinfo : EIATTR_VRC_CTA_INIT_COUNT
	.align		4
        /*00a4*/ 	.byte	0x02, 0x4a
	.zero		1
	.zero		1


	//----- nvinfo : EIATTR_EXIT_INSTR_OFFSETS
	.align		4
        /*00a8*/ 	.byte	0x04, 0x1c
        /*00aa*/ 	.short	(.L_408 - .L_407)


	//   ....[0]....
.L_407:
        /*00ac*/ 	.word	0x00000080


	//   ....[1]....
        /*00b0*/ 	.word	0x000003d0


	//   ....[2]....
        /*00b4*/ 	.word	0x00001090


	//----- nvinfo : EIATTR_CRS_STACK_SIZE
	.align		4
.L_408:
        /*00b8*/ 	.byte	0x04, 0x1e
        /*00ba*/ 	.short	(.L_410 - .L_409)
.L_409:
        /*00bc*/ 	.word	0x00000000


	//----- nvinfo : EIATTR_CBANK_PARAM_SIZE
	.align		4
.L_410:
        /*00c0*/ 	.byte	0x03, 0x19
        /*00c2*/ 	.short	0x0044


	//----- nvinfo : EIATTR_PARAM_CBANK
	.align		4
        /*00c4*/ 	.byte	0x04, 0x0a
        /*00c6*/ 	.short	(.L_412 - .L_411)
	.align		4
.L_411:
        /*00c8*/ 	.word	index@(.nv.constant0._ZN3cub18CUB_300001_SM_10006detail10merge_sort30DeviceMergeSortPartitionKernelIP4KeyTmN4cuda3std3__44lessIS4_EES4_EEvbT_PT2_T0_SE_PSE_T1_SE_i)
        /*00cc*/ 	.short	0x0380
        /*00ce*/ 	.short	0x0044


	//----- nvinfo : EIATTR_SW_WAR
	.align		4
.L_412:
        /*00d0*/ 	.byte	0x04, 0x36
        /*00d2*/ 	.short	(.L_414 - .L_413)
.L_413:
        /*00d4*/ 	.word	0x00000008
.L_414:


//--------------------- .nv.info._ZN3cub18CUB_300001_SM_10006detail10merge_sort30DeviceMergeSortBlockSortKernelINS2_10policy_hubIP4KeyTE9Policy600ES6_PNS0_8NullTypeES6_SA_mN4cuda3std3__44lessIS5_EES5_S9_EEvbT0_T1_T2_T3_T4_PT6_PT7_T5_NS1_7vsmem_tE --------------------------
	.section	.nv.info._ZN3cub18CUB_300001_SM_10006detail10merge_sort30DeviceMergeSortBlockSortKernelINS2_10policy_hubIP4KeyTE9Policy600ES6_PNS0_8NullTypeES6_SA_mN4cuda3std3__44lessIS5_EES5_S9_EEvbT0_T1_T2_T3_T4_PT6_PT7_T5_NS1_7vsmem_tE,"",@"SHT_CUDA_INFO"
	.sectionflags	@""
	.align	4


	//----- nvinfo : EIATTR_CUDA_API_VERSION
	.align		4
        /*0000*/ 	.byte	0x04, 0x37
        /*0002*/ 	.short	(.L_416 - .L_415)
.L_415:
        /*0004*/ 	.word	0x00000082


	//----- nvinfo : EIATTR_KPARAM_INFO
	.align		4
.L_416:
        /*0008*/ 	.byte	0x04, 0x17
        /*000a*/ 	.short	(.L_418 - .L_417)
.L_417:
        /*000c*/ 	.word	0x00000000
        /*0010*/ 	.short	0x0009
        /*0012*/ 	.short	0x0048
        /*0014*/ 	.byte	0x00, 0xf0, 0x21, 0x00


	//----- nvinfo : EIATTR_KPARAM_INFO
	.align		4
.L_418:
        /*0018*/ 	.byte	0x04, 0x17
        /*001a*/ 	.short	(.L_420 - .L_419)
.L_419:
        /*001c*/ 	.word	0x00000000
        /*0020*/ 	.short	0x0008
        /*0022*/ 	.short	0x0040
        /*0024*/ 	.byte	0x00, 0xf0, 0x05, 0x00


	//----- nvinfo : EIATTR_KPARAM_INFO
	.align		4
.L_420:
        /*0028*/ 	.byte	0x04, 0x17
        /*002a*/ 	.short	(.L_422 - .L_421)
.L_421:
        /*002c*/ 	.word	0x00000000
        /*0030*/ 	.short	0x0007
        /*0032*/ 	.short	0x0038
        /*0034*/ 	.byte	0x00, 0xf5, 0x21, 0x00


	//----- nvinfo : EIATTR_KPARAM_INFO
	.align		4
.L_422:
        /*0038*/ 	.byte	0x04, 0x17
        /*003a*/ 	.short	(.L_424 - .L_423)
.L_423:
        /*003c*/ 	.word	0x00000000
        /*0040*/ 	.short	0x0006
        /*0042*/ 	.short	0x0030
        /*0044*/ 	.byte	0x00, 0xf5, 0x21, 0x00


	//----- nvinfo : EIATTR_KPARAM_INFO
	.align		4
.L_424:
        /*0048*/ 	.byte	0x04, 0x17
        /*004a*/ 	.short	(.L_426 - .L_425)
.L_425:
        /*004c*/ 	.word	0x00000000
        /*0050*/ 	.short	0x0005
        /*0052*/ 	.short	0x0028
        /*0054*/ 	.byte	0x00, 0xf0, 0x21, 0x00


	//----- nvinfo : EIATTR_KPARAM_INFO
	.align		4
.L_426:
        /*0058*/ 	.byte	0x04, 0x17
        /*005a*/ 	.short	(.L_428 - .L_427)
.L_427:
        /*005c*/ 	.word	0x00000000
        /*0060*/ 	.short	0x0004
        /*0062*/ 	.short	0x0020
        /*0064*/ 	.byte	0x00, 0xf5, 0x21, 0x00


	//----- nvinfo : EIATTR_KPARAM_INFO
	.align		4
.L_428:
        /*0068*/ 	.byte	0x04, 0x17
        /*006a*/ 	.short	(.L_430 - .L_429)
.L_429:
        /*006c*/ 	.word	0x00000000
        /*0070*/ 	.short	0x0003
        /*0072*/ 	.short	0x0018
        /*0074*/ 	.byte	0x00, 0xf5, 0x21, 0x00


	//----- nvinfo : EIATTR_KPARAM_INFO
	.align		4
.L_430:
        /*0078*/ 	.byte	0x04, 0x17
        /*007a*/ 	.short	(.L_432 - .L_431)
.L_431:
        /*007c*/ 	.word	0x00000000
        /*0080*/ 	.short	0x0002
        /*0082*/ 	.short	0x0010
        /*0084*/ 	.byte	0x00, 0xf5, 0x21, 0x00


	//----- nvinfo : EIATTR_KPARAM_INFO
	.align		4
.L_432:
        /*0088*/ 	.byte	0x04, 0x17
        /*008a*/ 	.short	(.L_434 - .L_433)
.L_433:
        /*008c*/ 	.word	0x00000000
        /*0090*/ 	.short	0x0001
        /*0092*/ 	.short	0x0008
        /*0094*/ 	.byte	0x00, 0xf5, 0x21, 0x00


	//----- nvinfo : EIATTR_KPARAM_INFO
	.align		4
.L_434:
        /*0098*/ 	.byte	0x04, 0x17
        /*009a*/ 	.short	(.L_436 - .L_435)
.L_435:
        /*009c*/ 	.word	0x00000000
        /*00a0*/ 	.short	0x0000
        /*00a2*/ 	.short	0x0000
        /*00a4*/ 	.byte	0x00, 0xf0, 0x05, 0x00


	//----- nvinfo : EIATTR_SPARSE_MMA_MASK
	.align		4
.L_436:
        /*00a8*/ 	.byte	0x03, 0x50
        /*00aa*/ 	.short	0x0000


	//----- nvinfo : EIATTR_MAXREG_COUNT
	.align		4
        /*00ac*/ 	.byte	0x03, 0x1b
        /*00ae*/ 	.short	0x00ff


	//----- nvinfo : EIATTR_NUM_BARRIERS
	.align		4
        /*00b0*/ 	.byte	0x02, 0x4c
        /*00b2*/ 	.byte	0x01
	.zero		1


	//----- nvinfo : EIATTR_MERCURY_ISA_VERSION
	.align		4
        /*00b4*/ 	.byte	0x03, 0x5f
        /*00b6*/ 	.short	0x0101


	//----- nvinfo : EIATTR_COOP_GROUP_MASK_REGIDS
	.align		4
        /*00b8*/ 	.byte	0x04, 0x29
        /*00ba*/ 	.short	(.L_438 - .L_437)


	//   ....[0]....
.L_437:
        /*00bc*/ 	.word	0xffffffff


	//   ....[1]....
        /*00c0*/ 	.word	0xffffffff


	//   ....[2]....
        /*00c4*/ 	.word	0xffffffff


	//   ....[3]....
        /*00c8*/ 	.word	0xffffffff


	//   ....[4]....
        /*00cc*/ 	.word	0xffffffff


	//   ....[5]....
        /*00d0*/ 	.word	0xffffffff


	//----- nvinfo : EIATTR_COOP_GROUP_INSTR_OFFSETS
	.align		4
.L_438:
        /*00d4*/ 	.byte	0x04, 0x28
        /*00d6*/ 	.short	(.L_440 - .L_439)


	//   ....[0]....
.L_439:
        /*00d8*/ 	.word	0x00001030


	//   ....[1]....
        /*00dc*/ 	.word	0x00007220


	//   ....[2]....
        /*00e0*/ 	.word	0x000082e0


	//   ....[3]....
        /*00e4*/ 	.word	0x0000a290


	//   ....[4]....
        /*00e8*/ 	.word	0x000121a0


	//   ....[5]....
        /*00ec*/ 	.word	0x00013540


	//----- nvinfo : EIATTR_VRC_CTA_INIT_COUNT
	.align		4
.L_440:
        /*00f0*/ 	.byte	0x02, 0x4a
	.zero		1
	.zero		1


	//----- nvinfo : EIATTR_EXIT_INSTR_OFFSETS
	.align		4
        /*00f4*/ 	.byte	0x04, 0x1c
        /*00f6*/ 	.short	(.L_442 - .L_441)


	//   ....[0]....
.L_441:
        /*00f8*/ 	.word	0x00008140


	//   ....[1]....
        /*00fc*/ 	.word	0x00009200


	//   ....[2]....
        /*0100*/ 	.word	0x00013120


	//   ....[3]....
        /*0104*/ 	.word	0x000132c0


	//   ....[4]....
        /*0108*/ 	.word	0x000144e0


	//   ....[5]....
        /*010c*/ 	.word	0x00014680


	//----- nvinfo : EIATTR_MAX_THREADS
	.align		4
.L_442:
        /*0110*/ 	.byte	0x04, 0x05
        /*0112*/ 	.short	(.L_444 - .L_443)
.L_443:
        /*0114*/ 	.word	0x00000100
        /*0118*/ 	.word	0x00000001
        /*011c*/ 	.word	0x00000001


	//----- nvinfo : EIATTR_CRS_STACK_SIZE
	.align		4
.L_444:
        /*0120*/ 	.byte	0x04, 0x1e
        /*0122*/ 	.short	(.L_446 - .L_445)
.L_445:
        /*0124*/ 	.word	0x00000000


	//----- nvinfo : EIATTR_CBANK_PARAM_SIZE
	.align		4
.L_446:
        /*0128*/ 	.byte	0x03, 0x19
        /*012a*/ 	.short	0x0050


	//----- nvinfo : EIATTR_PARAM_CBANK
	.align		4
        /*012c*/ 	.byte	0x04, 0x0a
        /*012e*/ 	.short	(.L_448 - .L_447)
	.align		4
.L_447:
        /*0130*/ 	.word	index@(.nv.constant0._ZN3cub18CUB_300001_SM_10006detail10merge_sort30DeviceMergeSortBlockSortKernelINS2_10policy_hubIP4KeyTE9Policy600ES6_PNS0_8NullTypeES6_SA_mN4cuda3std3__44lessIS5_EES5_S9_EEvbT0_T1_T2_T3_T4_PT6_PT7_T5_NS1_7vsmem_tE)
        /*0134*/ 	.short	0x0380
        /*0136*/ 	.short	0x0050


	//----- nvinfo : EIATTR_SW_WAR
	.align		4
.L_448:
        /*0138*/ 	.byte	0x04, 0x36
        /*013a*/ 	.short	(.L_450 - .L_449)
.L_449:
        /*013c*/ 	.word	0x00000008
.L_450:


//--------------------- .nv.info._ZN3cub18CUB_300001_SM_10006detail10merge_sort26DeviceMergeSortMergeKernelINS2_10policy_hubIP4KeyTE9Policy600ES6_PNS0_8NullTypeES6_SA_jN4cuda3std3__44lessIS5_EES5_S9_EEvbT2_T3_T4_PT6_PT7_T5_PSI_SI_NS1_7vsmem_tE --------------------------
	.section	.nv.info._ZN3cub18CUB_300001_SM_10006detail10merge_sort26DeviceMergeSortMergeKernelINS2_10policy_hubIP4KeyTE9Policy600ES6_PNS0_8NullTypeES6_SA_jN4cuda3std3__44lessIS5_EES5_S9_EEvbT2_T3_T4_PT6_PT7_T5_PSI_SI_NS1_7vsmem_tE,"",@"SHT_CUDA_INFO"
	.sectionflags	@""
	.align	4


	//----- nvinfo : EIATTR_CUDA_API_VERSION
	.align		4
        /*0000*/ 	.byte	0x04, 0x37
        /*0002*/ 	.short	(.L_452 - .L_451)
.L_451:
        /*0004*/ 	.word	0x00000082


	//----- nvinfo : EIATTR_KPARAM_INFO
	.align		4
.L_452:
        /*0008*/ 	.byte	0x04, 0x17
        /*000a*/ 	.short	(.L_454 - .L_453)
.L_453:
        /*000c*/ 	.word	0x00000000
        /*0010*/ 	.short	0x0009
        /*0012*/ 	.short	0x0048
        /*0014*/ 	.byte	0x00, 0xf0, 0x21, 0x00


	//----- nvinfo : EIATTR_KPARAM_INFO
	.align		4
.L_454:
        /*0018*/ 	.byte	0x04, 0x17
        /*001a*/ 	.short	(.L_456 - .L_455)
.L_455:
        /*001c*/ 	.word	0x00000000
        /*0020*/ 	.short	0x0008
        /*0022*/ 	.short	0x0040
        /*0024*/ 	.byte	0x00, 0xf0, 0x11, 0x00


	//----- nvinfo : EIATTR_KPARAM_INFO
	.align		4
.L_456:
        /*0028*/ 	.byte	0x04, 0x17
        /*002a*/ 	.short	(.L_458 - .L_457)
.L_457:
        /*002c*/ 	.word	0x00000000
        /*0030*/ 	.short	0x0007
        /*0032*/ 	.short	0x0038
        /*0034*/ 	.byte	0x00, 0xf5, 0x21, 0x00


	//----- nvinfo : EIATTR_KPARAM_INFO
	.align		4
.L_458:
        /*0038*/ 	.byte	0x04, 0x17
        /*003a*/ 	.short	(.L_460 - .L_459)
.L_459:
        /*003c*/ 	.word	0x00000000
        /*0040*/ 	.short	0x0006
        /*0042*/ 	.short	0x0030
        /*0044*/ 	.byte	0x00, 0xf0, 0x05, 0x00


	//----- nvinfo : EIATTR_KPARAM_INFO
	.align		4
.L_460:
        /*0048*/ 	.byte	0x04, 0x17
        /*004a*/ 	.short	(.L_462 - .L_461)
.L_461:
        /*004c*/ 	.word	0x00000000
        /*0050*/ 	.short	0x0005
        /*0052*/ 	.short	0x0028
        /*0054*/ 	.byte	0x00, 0xf5, 0x21, 0x00


	//----- nvinfo : EIATTR_KPARAM_INFO
	.align		4
.L_462:
        /*0058*/ 	.byte	0x04, 0x17
        /*005a*/ 	.short	(.L_464 - .L_463)
.L_463:
        /*005c*/ 	.word	0x00000000
        /*0060*/ 	.short	0x0004
        /*0062*/ 	.short	0x0020
        /*0064*/ 	.byte	0x00, 0xf5, 0x21, 0x00


	//----- nvinfo : EIATTR_KPARAM_INFO
	.align		4
.L_464:
        /*0068*/ 	.byte	0x04, 0x17
        /*006a*/ 	.short	(.L_466 - .L_465)
.L_465:
        /*006c*/ 	.word	0x00000000
        /*0070*/ 	.short	0x0003
        /*0072*/ 	.short	0x0018
        /*0074*/ 	.byte	0x00, 0xf0, 0x11, 0x00


	//----- nvinfo : EIATTR_KPARAM_INFO
	.align		4
.L_466:
        /*0078*/ 	.byte	0x04, 0x17
        /*007a*/ 	.short	(.L_468 - .L_467)
.L_467:
        /*007c*/ 	.word	0x00000000
        /*0080*/ 	.short	0x0002
        /*0082*/ 	.short	0x0010
        /*0084*/ 	.byte	0x00, 0xf5, 0x21, 0x00


	//----- nvinfo : EIATTR_KPARAM_INFO
	.align		4
.L_468:
        /*0088*/ 	.byte	0x04, 0x17
        /*008a*/ 	.short	(.L_470 - .L_469)
.L_469:
        /*008c*/ 	.word	0x00000000
        /*0090*/ 	.short	0x0001
        /*0092*/ 	.short	0x0008
        /*0094*/ 	.byte	0x00, 0xf5, 0x21, 0x00


	//----- nvinfo : EIATTR_KPARAM_INFO
	.align		4
.L_470:
        /*0098*/ 	.byte	0x04, 0x17
        /*009a*/ 	.short	(.L_472 - .L_471)
.L_471:
        /*009c*/ 	.word	0x00000000
        /*00a0*/ 	.short	0x0000
        /*00a2*/ 	.short	0x0000
        /*00a4*/ 	.byte	0x00, 0xf0, 0x05, 0x00


	//----- nvinfo : EIATTR_SPARSE_MMA_MASK
	.align		4
.L_472:
        /*00a8*/ 	.byte	0x03, 0x50
        /*00aa*/ 	.short	0x0000


	//----- nvinfo : EIATTR_MAXREG_COUNT
	.align		4
        /*00ac*/ 	.byte	0x03, 0x1b
        /*00ae*/ 	.short	0x00ff


	//----- nvinfo : EIATTR_NUM_BARRIERS
	.align		4
        /*00b0*/ 	.byte	0x02, 0x4c
        /*00b2*/ 	.byte	0x01
	.zero		1


	//----- nvinfo : EIATTR_MERCURY_ISA_VERSION
	.align		4
        /*00b4*/ 	.byte	0x03, 0x5f
        /*00b6*/ 	.short	0x0101


	//----- nvinfo : EIATTR_COOP_GROUP_MASK_REGIDS
	.align		4
        /*00b8*/ 	.byte	0x04, 0x29
        /*00ba*/ 	.short	(.L_474 - .L_473)


	//   ....[0]....
.L_473:
        /*00bc*/ 	.word	0xffffffff


	//   ....[1]....
        /*00c0*/ 	.word	0xffffffff


	//   ....[2]....
        /*00c4*/ 	.word	0xffffffff


	//   ....[3]....
        /*00c8*/ 	.word	0xffffffff


	//----- nvinfo : EIATTR_COOP_GROUP_INSTR_OFFSETS
	.align		4
.L_474:
        /*00cc*/ 	.byte	0x04, 0x28
        /*00ce*/ 	.short	(.L_476 - .L_475)


	//   ....[0]....
.L_475:
        /*00d0*/ 	.word	0x00005340


	//   ....[1]....
        /*00d4*/ 	.word	0x000065b0


	//   ....[2]....
        /*00d8*/ 	.word	0x0000c640


	//   ....[3]....
        /*00dc*/ 	.word	0x0000d9e0


	//----- nvinfo : EIATTR_VRC_CTA_INIT_COUNT
	.align		4
.L_476:
        /*00e0*/ 	.byte	0x02, 0x4a
	.zero		1
	.zero		1


	//----- nvinfo : EIATTR_EXIT_INSTR_OFFSETS
	.align		4
        /*00e4*/ 	.byte	0x04, 0x1c
        /*00e6*/ 	.short	(.L_478 - .L_477)


	//   ....[0]....
.L_477:
        /*00e8*/ 	.word	0x00005d10


	//   ....[1]....
        /*00ec*/ 	.word	0x00006f60


	//   ....[2]....
        /*00f0*/ 	.word	0x0000cfa0


	//   ....[3]....
        /*00f4*/ 	.word	0x0000d0b0


	//   ....[4]....
        /*00f8*/ 	.word	0x0000e340


	//   ....[5]....
        /*00fc*/ 	.word	0x0000e450


	//----- nvinfo : EIATTR_MAX_THREADS
	.align		4
.L_478:
        /*0100*/ 	.byte	0x04, 0x05
        /*0102*/ 	.short	(.L_480 - .L_479)
.L_479:
        /*0104*/ 	.word	0x00000100
        /*0108*/ 	.word	0x00000001
        /*010c*/ 	.word	0x00000001


	//----- nvinfo : EIATTR_CRS_STACK_SIZE
	.align		4
.L_480:
        /*0110*/ 	.byte	0x04, 0x1e
        /*0112*/ 	.short	(.L_482 - .L_481)
.L_481:
        /*0114*/ 	.word	0x00000000


	//----- nvinfo : EIATTR_CBANK_PARAM_SIZE
	.align		4
.L_482:
        /*0118*/ 	.byte	0x03, 0x19
        /*011a*/ 	.short	0x0050


	//----- nvinfo : EIATTR_PARAM_CBANK
	.align		4
        /*011c*/ 	.byte	0x04, 0x0a
        /*011e*/ 	.short	(.L_484 - .L_483)
	.align		4
.L_483:
        /*0120*/ 	.word	index@(.nv.constant0._ZN3cub18CUB_300001_SM_10006detail10merge_sort26DeviceMergeSortMergeKernelINS2_10policy_hubIP4KeyTE9Policy600ES6_PNS0_8NullTypeES6_SA_jN4cuda3std3__44lessIS5_EES5_S9_EEvbT2_T3_T4_PT6_PT7_T5_PSI_SI_NS1_7vsmem_tE)
        /*0124*/ 	.short	0x0380
        /*0126*/ 	.short	0x0050


	//----- nvinfo : EIATTR_SW_WAR
	.align		4
.L_484:
        /*0128*/ 	.byte	0x04, 0x36
        /*012a*/ 	.short	(.L_486 - .L_485)
.L_485:
        /*012c*/ 	.word	0x00000008
.L_486:


//--------------------- .nv.info._ZN3cub18CUB_300001_SM_10006detail10merge_sort30DeviceMergeSortPartitionKernelIP4KeyTjN4cuda3std3__44lessIS4_EES4_EEvbT_PT2_T0_SE_PSE_T1_SE_i --------------------------
	.section	.nv.info._ZN3cub18CUB_300001_SM_10006detail10merge_sort30DeviceMergeSortPartitionKernelIP4KeyTjN4cuda3std3__44lessIS4_EES4_EEvbT_PT2_T0_SE_PSE_T1_SE_i,"",@"SHT_CUDA_INFO"
	.sectionflags	@""
	.align	4


	//----- nvinfo : EIATTR_CUDA_API_VERSION
	.align		4
        /*0000*/ 	.byte	0x04, 0x37
        /*0002*/ 	.short	(.L_488 - .L_487)
.L_487:
        /*0004*/ 	.word	0x00000082


	//----- nvinfo : EIATTR_KPARAM_INFO
	.align		4
.L_488:
        /*0008*/ 	.byte	0x04, 0x17
        /*000a*/ 	.short	(.L_490 - .L_489)
.L_489:
        /*000c*/ 	.word	0x00000000
        /*0010*/ 	.short	0x0008
        /*0012*/ 	.short	0x0030
        /*0014*/ 	.byte	0x00, 0xf0, 0x11, 0x00


	//----- nvinfo : EIATTR_KPARAM_INFO
	.align		4
.L_490:
        /*0018*/ 	.byte	0x04, 0x17
        /*001a*/ 	.short	(.L_492 - .L_491)
.L_491:
        /*001c*/ 	.word	0x00000000
        /*0020*/ 	.short	0x0007
        /*0022*/ 	.short	0x002c
        /*0024*/ 	.byte	0x00, 0xf0, 0x11, 0x00


	//----- nvinfo : EIATTR_KPARAM_INFO
	.align		4
.L_492:
        /*0028*/ 	.byte	0x04, 0x17
        /*002a*/ 	.short	(.L_494 - .L_493)
.L_493:
        /*002c*/ 	.word	0x00000000
        /*0030*/ 	.short	0x0006
        /*0032*/ 	.short	0x0028
        /*0034*/ 	.byte	0x00, 0xf0, 0x05, 0x00


	//----- nvinfo : EIATTR_KPARAM_INFO
	.align		4
.L_494:
        /*0038*/ 	.byte	0x04, 0x17
        /*003a*/ 	.short	(.L_496 - .L_495)
.L_495:
        /*003c*/ 	.word	0x00000000
        /*0040*/ 	.short	0x0005
        /*0042*/ 	.short	0x0020
        /*0044*/ 	.byte	0x00, 0xf5, 0x21, 0x00


	//----- nvinfo : EIATTR_KPARAM_INFO
	.align		4
.L_496:
        /*0048*/ 	.byte	0x04, 0x17
        /*004a*/ 	.short	(.L_498 - .L_497)
.L_497:
        /*004c*/ 	.word	0x00000000
        /*0050*/ 	.short	0x0004
        /*0052*/ 	.short	0x001c
        /*0054*/ 	.byte	0x00, 0xf0, 0x11, 0x00


	//----- nvinfo : EIATTR_KPARAM_INFO
	.align		4
.L_498:
        /*0058*/ 	.byte	0x04, 0x17
        /*005a*/ 	.short	(.L_500 - .L_499)
.L_499:
        /*005c*/ 	.word	0x00000000
        /*0060*/ 	.short	0x0003
        /*0062*/ 	.short	0x0018
        /*0064*/ 	.byte	0x00, 0xf0, 0x11, 0x00


	//----- nvinfo : EIATTR_KPARAM_INFO
	.align		4
.L_500:
        /*0068*/ 	.byte	0x04, 0x17
        /*006a*/ 	.short	(.L_502 - .L_501)
.L_501:
        /*006c*/ 	.word	0x00000000
        /*0070*/ 	.short	0x0002
        /*0072*/ 	.short	0x0010
        /*0074*/ 	.byte	0x00, 0xf5, 0x21, 0x00


	//----- nvinfo : EIATTR_KPARAM_INFO
	.align		4
.L_502:
        /*0078*/ 	.byte	0x04, 0x17
        /*007a*/ 	.short	(.L_504 - .L_503)
.L_503:
        /*007c*/ 	.word	0x00000000
        /*0080*/ 	.short	0x0001
        /*0082*/ 	.short	0x0008
        /*0084*/ 	.byte	0x00, 0xf5, 0x21, 0x00


	//----- nvinfo : EIATTR_KPARAM_INFO
	.align		4
.L_504:
        /*0088*/ 	.byte	0x04, 0x17
        /*008a*/ 	.short	(.L_506 - .L_505)
.L_505:
        /*008c*/ 	.word	0x00000000
        /*0090*/ 	.short	0x0000
        /*0092*/ 	.short	0x0000
        /*0094*/ 	.byte	0x00, 0xf0, 0x05, 0x00


	//----- nvinfo : EIATTR_SPARSE_MMA_MASK
	.align		4
.L_506:
        /*0098*/ 	.byte	0x03, 0x50
        /*009a*/ 	.short	0x0000


	//----- nvinfo : EIATTR_MAXREG_COUNT
	.align		4
        /*009c*/ 	.byte	0x03, 0x1b
        /*009e*/ 	.short	0x00ff


	//----- nvinfo : EIATTR_MERCURY_ISA_VERSION
	.align		4
        /*00a0*/ 	.byte	0x03, 0x5f
        /*00a2*/ 	.short	0x0101


	//----- nvinfo : EIATTR_VRC_CTA_INIT_COUNT
	.align		4
        /*00a4*/ 	.byte	0x02, 0x4a
	.zero		1
	.zero		1


	//----- nvinfo : EIATTR_EXIT_INSTR_OFFSETS
	.align		4
        /*00a8*/ 	.byte	0x04, 0x1c
        /*00aa*/ 	.short	(.L_508 - .L_507)


	//   ....[0]....
.L_507:
        /*00ac*/ 	.word	0x00000070


	//   ....[1]....
        /*00b0*/ 	.word	0x000001e0


	//   ....[2]....
        /*00b4*/ 	.word	0x00000b10


	//----- nvinfo : EIATTR_CRS_STACK_SIZE
	.align		4
.L_508:
        /*00b8*/ 	.byte	0x04, 0x1e
        /*00ba*/ 	.short	(.L_510 - .L_509)
.L_509:
        /*00bc*/ 	.word	0x00000000


	//----- nvinfo : EIATTR_CBANK_PARAM_SIZE
	.align		4
.L_510:
        /*00c0*/ 	.byte	0x03, 0x19
        /*00c2*/ 	.short	0x0034


	//----- nvinfo : EIATTR_PARAM_CBANK
	.align		4
        /*00c4*/ 	.byte	0x04, 0x0a
        /*00c6*/ 	.short	(.L_512 - .L_511)
	.align		4
.L_511:
        /*00c8*/ 	.word	index@(.nv.constant0._ZN3cub18CUB_300001_SM_10006detail10merge_sort30DeviceMergeSortPartitionKernelIP4KeyTjN4cuda3std3__44lessIS4_EES4_EEvbT_PT2_T0_SE_PSE_T1_SE_i)
        /*00cc*/ 	.short	0x0380
        /*00ce*/ 	.short	0x0034


	//----- nvinfo : EIATTR_SW_WAR
	.align		4
.L_512:
        /*00d0*/ 	.byte	0x04, 0x36
        /*00d2*/ 	.short	(.L_514 - .L_513)
.L_513:
        /*00d4*/ 	.word	0x00000008
.L_514:


//--------------------- .nv.info._ZN3cub18CUB_300001_SM_10006detail10merge_sort30DeviceMergeSortBlockSortKernelINS2_10policy_hubIP4KeyTE9Policy600ES6_PNS0_8NullTypeES6_SA_jN4cuda3std3__44lessIS5_EES5_S9_EEvbT0_T1_T2_T3_T4_PT6_PT7_T5_NS1_7vsmem_tE --------------------------
	.section	.nv.info._ZN3cub18CUB_300001_SM_10006detail10merge_sort30DeviceMergeSortBlockSortKernelINS2_10policy_hubIP4KeyTE9Policy600ES6_PNS0_8NullTypeES6_SA_jN4cuda3std3__44lessIS5_EES5_S9_EEvbT0_T1_T2_T3_T4_PT6_PT7_T5_NS1_7vsmem_tE,"",@"SHT_CUDA_INFO"
	.sectionflags	@""
	.align	4


	//----- nvinfo : EIATTR_CUDA_API_VERSION
	.align		4
        /*0000*/ 	.byte	0x04, 0x37
        /*0002*/ 	.short	(.L_516 - .L_515)
.L_515:
        /*0004*/ 	.word	0x00000082


	//----- nvinfo : EIATTR_KPARAM_INFO
	.align		4
.L_516:
        /*0008*/ 	.byte	0x04, 0x17
        /*000a*/ 	.short	(.L_518 - .L_517)
.L_517:
        /*000c*/ 	.word	0x00000000
        /*0010*/ 	.short	0x0009
        /*0012*/ 	.short	0x0048
        /*0014*/ 	.byte	0x00, 0xf0, 0x21, 0x00


	//----- nvinfo : EIATTR_KPARAM_INFO
	.align		4
.L_518:
        /*0018*/ 	.byte	0x04, 0x17
        /*001a*/ 	.short	(.L_520 - .L_519)
.L_519:
        /*001c*/ 	.word	0x00000000
        /*0020*/ 	.short	0x0008
        /*0022*/ 	.short	0x0040
        /*0024*/ 	.byte	0x00, 0xf0, 0x05, 0x00


	//----- nvinfo : EIATTR_KPARAM_INFO
	.align		4
.L_520:
        /*0028*/ 	.byte	0x04, 0x17
        /*002a*/ 	.short	(.L_522 - .L_521)
.L_521:
        /*002c*/ 	.word	0x00000000
        /*0030*/ 	.short	0x0007
        /*0032*/ 	.short	0x0038
        /*0034*/ 	.byte	0x00, 0xf5, 0x21, 0x00


	//----- nvinfo : EIATTR_KPARAM_INFO
	.align		4
.L_522:
        /*0038*/ 	.byte	0x04, 0x17
        /*003a*/ 	.short	(.L_524 - .L_523)
.L_523:
        /*003c*/ 	.word	0x00000000
        /*0040*/ 	.short	0x0006
        /*0042*/ 	.short	0x0030
        /*0044*/ 	.byte	0x00, 0xf5, 0x21, 0x00


	//----- nvinfo : EIATTR_KPARAM_INFO
	.align		4
.L_524:
        /*0048*/ 	.byte	0x04, 0x17
        /*004a*/ 	.short	(.L_526 - .L_525)
.L_525:
        /*004c*/ 	.word	0x00000000
        /*0050*/ 	.short	0x0005
        /*0052*/ 	.short	0x0028
        /*0054*/ 	.byte	0x00, 0xf0, 0x11, 0x00


	//----- nvinfo : EIATTR_KPARAM_INFO
	.align		4
.L_526:
        /*0058*/ 	.byte	0x04, 0x17
        /*005a*/ 	.short	(.L_528 - .L_527)
.L_527:
        /*005c*/ 	.word	0x00000000
        /*0060*/ 	.short	0x0004
        /*0062*/ 	.short	0x0020
        /*0064*/ 	.byte	0x00, 0xf5, 0x21, 0x00


	//----- nvinfo : EIATTR_KPARAM_INFO
	.align		4
.L_528:
        /*0068*/ 	.byte	0x04, 0x17
        /*006a*/ 	.short	(.L_530 - .L_529)
.L_529:
        /*006c*/ 	.word	0x00000000
        /*0070*/ 	.short	0x0003
        /*0072*/ 	.short	0x0018
        /*0074*/ 	.byte	0x00, 0xf5, 0x21, 0x00


	//----- nvinfo : EIATTR_KPARAM_INFO
	.align		4
.L_530:
        /*0078*/ 	.byte	0x04, 0x17
        /*007a*/ 	.short	(.L_532 - .L_531)
.L_531:
        /*007c*/ 	.word	0x00000000
        /*0080*/ 	.short	0x0002
        /*0082*/ 	.short	0x0010
        /*0084*/ 	.byte	0x00, 0xf5, 0x21, 0x00


	//----- nvinfo : EIATTR_KPARAM_INFO
	.align		4
.L_532:
        /*0088*/ 	.byte	0x04, 0x17
        /*008a*/ 	.short	(.L_534 - .L_533)
.L_533:
        /*008c*/ 	.word	0x00000000
        /*0090*/ 	.short	0x0001
        /*0092*/ 	.short	0x0008
        /*0094*/ 	.byte	0x00, 0xf5, 0x21, 0x00


	//----- nvinfo : EIATTR_KPARAM_INFO
	.align		4
.L_534:
        /*0098*/ 	.byte	0x04, 0x17
        /*009a*/ 	.short	(.L_536 - .L_535)
.L_535:
        /*009c*/ 	.word	0x00000000
        /*00a0*/ 	.short	0x0000
        /*00a2*/ 	.short	0x0000
        /*00a4*/ 	.byte	0x00, 0xf0, 0x05, 0x00


	//----- nvinfo : EIATTR_SPARSE_MMA_MASK
	.align		4
.L_536:
        /*00a8*/ 	.byte	0x03, 0x50
        /*00aa*/ 	.short	0x0000


	//----- nvinfo : EIATTR_MAXREG_COUNT
	.align		4
        /*00ac*/ 	.byte	0x03, 0x1b
        /*00ae*/ 	.short	0x00ff


	//----- nvinfo : EIATTR_NUM_BARRIERS
	.align		4
        /*00b0*/ 	.byte	0x02, 0x4c
        /*00b2*/ 	.byte	0x01
	.zero		1


	//----- nvinfo : EIATTR_MERCURY_ISA_VERSION
	.align		4
        /*00b4*/ 	.byte	0x03, 0x5f
        /*00b6*/ 	.short	0x0101


	//----- nvinfo : EIATTR_COOP_GROUP_MASK_REGIDS
	.align		4
        /*00b8*/ 	.byte	0x04, 0x29
        /*00ba*/ 	.short	(.L_538 - .L_537)


	//   ....[0]....
.L_537:
        /*00bc*/ 	.word	0xffffffff


	//   ....[1]....
        /*00c0*/ 	.word	0xffffffff


	//   ....[2]....
        /*00c4*/ 	.word	0xffffffff


	//   ....[3]....
        /*00c8*/ 	.word	0xffffffff


	//   ....[4]....
        /*00cc*/ 	.word	0xffffffff


	//   ....[5]....
        /*00d0*/ 	.word	0xffffffff


	//----- nvinfo : EIATTR_COOP_GROUP_INSTR_OFFSETS
	.align		4
.L_538:
        /*00d4*/ 	.byte	0x04, 0x28
        /*00d6*/ 	.short	(.L_540 - .L_539)


	//   ....[0]....
.L_539:
        /*00d8*/ 	.word	0x00001000


	//   ....[1]....
        /*00dc*/ 	.word	0x000071f0


	//   ....[2]....
        /*00e0*/ 	.word	0x000082b0


	//   ....[3]....
        /*00e4*/ 	.word	0x0000a290


	//   ....[4]....
        /*00e8*/ 	.word	0x00012180


	//   ....[5]....
        /*00ec*/ 	.word	0x00013520


	//----- nvinfo : EIATTR_VRC_CTA_INIT_COUNT
	.align		4
.L_540:
        /*00f0*/ 	.byte	0x02, 0x4a
	.zero		1
	.zero		1


	//----- nvinfo : EIATTR_EXIT_INSTR_OFFSETS
	.align		4
        /*00f4*/ 	.byte	0x04, 0x1c
        /*00f6*/ 	.short	(.L_542 - .L_541)


	//   ....[0]....
.L_541:
        /*00f8*/ 	.word	0x00008110


	//   ....[1]....
        /*00fc*/ 	.word	0x000091d0


	//   ....[2]....
        /*0100*/ 	.word	0x00013110


	//   ....[3]....
        /*0104*/ 	.word	0x000132b0


	//   ....[4]....
        /*0108*/ 	.word	0x000144b0


	//   ....[5]....
        /*010c*/ 	.word	0x00014650


	//----- nvinfo : EIATTR_MAX_THREADS
	.align		4
.L_542:
        /*0110*/ 	.byte	0x04, 0x05
        /*0112*/ 	.short	(.L_544 - .L_543)
.L_543:
        /*0114*/ 	.word	0x00000100
        /*0118*/ 	.word	0x00000001
        /*011c*/ 	.word	0x00000001


	//----- nvinfo : EIATTR_CRS_STACK_SIZE
	.align		4
.L_544:
        /*0120*/ 	.byte	0x04, 0x1e
        /*0122*/ 	.short	(.L_546 - .L_545)
.L_545:
        /*0124*/ 	.word	0x00000000


	//----- nvinfo : EIATTR_CBANK_PARAM_SIZE
	.align		4
.L_546:
        /*0128*/ 	.byte	0x03, 0x19
        /*012a*/ 	.short	0x0050


	//----- nvinfo : EIATTR_PARAM_CBANK
	.align		4
        /*012c*/ 	.byte	0x04, 0x0a
        /*012e*/ 	.short	(.L_548 - .L_547)
	.align		4
.L_547:
        /*0130*/ 	.word	index@(.nv.constant0._ZN3cub18CUB_300001_SM_10006detail10merge_sort30DeviceMergeSortBlockSortKernelINS2_10policy_hubIP4KeyTE9Policy600ES6_PNS0_8NullTypeES6_SA_jN4cuda3std3__44lessIS5_EES5_S9_EEvbT0_T1_T2_T3_T4_PT6_PT7_T5_NS1_7vsmem_tE)
        /*0134*/ 	.short	0x0380
        /*0136*/ 	.short	0x0050


	//----- nvinfo : EIATTR_SW_WAR
	.align		4
.L_548:
        /*0138*/ 	.byte	0x04, 0x36
        /*013a*/ 	.short	(.L_550 - .L_549)
.L_549:
        /*013c*/ 	.word	0x00000008
.L_550:


//--------------------- .nv.info._ZN3cub18CUB_300001_SM_10006detail4scan16DeviceScanKernelINS2_10policy_hubIN6thrust24THRUST_300001_SM_1000_NS6system6detail7generic14key_flag_tupleENS6_6detail10any_assignESA_mNS9_16key_flag_scan_opEE10Policy1000ENS6_18transform_iteratorINS9_21construct_key_flag_opENS6_17counting_iteratorImNS6_11use_defaultESJ_SJ_EESA_SJ_EENS6_25transform_output_iteratorINS9_15write_output_opINSB_15normal_iteratorINS6_7pointerI4KeyTNS6_8cuda_cub5par_tESJ_SJ_EEEEPSQ_EENS6_16discard_iteratorImEEEENS0_13ScanTileStateISA_Lb0EEESD_NS0_8NullTypeEmSA_Lb0ES12_EEvT0_T1_T2_iT3_T4_T5_ --------------------------
	.section	.nv.info._ZN3cub18CUB_300001_SM_10006detail4scan16DeviceScanKernelINS2_10policy_hubIN6thrust24THRUST_300001_SM_1000_NS6system6detail7generic14key_flag_tupleENS6_6detail10any_assignESA_mNS9_16key_flag_scan_opEE10Policy1000ENS6_18transform_iteratorINS9_21construct_key_flag_opENS6_17counting_iteratorImNS6_11use_defaultESJ_SJ_EESA_SJ_EENS6_25transform_output_iteratorINS9_15write_output_opINSB_15normal_iteratorINS6_7pointerI4KeyTNS6_8cuda_cub5par_tESJ_SJ_EEEEPSQ_EENS6_16discard_iteratorImEEEENS0_13ScanTileStateISA_Lb0EEESD_NS0_8NullTypeEmSA_Lb0ES12_EEvT0_T1_T2_iT3_T4_T5_,"",@"SHT_CUDA_INFO"
	.sectionflags	@""
	.align	4


	//----- nvinfo : EIATTR_CUDA_API_VERSION
	.align		4
        /*0000*/ 	.byte	0x04, 0x37
        /*0002*/ 	.short	(.L_552 - .L_551)
.L_551:
        /*0004*/ 	.word	0x00000082


	//----- nvinfo : EIATTR_KPARAM_INFO
	.align		4
.L_552:
        /*0008*/ 	.byte	0x04, 0x17
        /*000a*/ 	.short	(.L_554 - .L_553)
.L_553:
        /*000c*/ 	.word	0x00000000
        /*0010*/ 	.short	0x0006
        /*0012*/ 	.short	0x00d8
        /*0014*/ 	.byte	0x00, 0xf0, 0x21, 0x00


	//----- nvinfo : EIATTR_KPARAM_INFO
	.align		4
.L_554:
        /*0018*/ 	.byte	0x04, 0x17
        /*001a*/ 	.short	(.L_556 - .L_555)
.L_555:
        /*001c*/ 	.word	0x00000000
        /*0020*/ 	.short	0x0005
        /*0022*/ 	.short	0x00d5
        /*0024*/ 	.byte	0x00, 0xf0, 0x05, 0x00


	//----- nvinfo : EIATTR_KPARAM_INFO
	.align		4
.L_556:
        /*0028*/ 	.byte	0x04, 0x17
        /*002a*/ 	.short	(.L_558 - .L_557)
.L_557:
        /*002c*/ 	.word	0x00000000
        /*0030*/ 	.short	0x0004
        /*0032*/ 	.short	0x00d4
        /*0034*/ 	.byte	0x00, 0xf0, 0x05, 0x00


	//----- nvinfo : EIATTR_KPARAM_INFO
	.align		4
.L_558:
        /*0038*/ 	.byte	0x04, 0x17
        /*003a*/ 	.short	(.L_560 - .L_559)
.L_559:
        /*003c*/ 	.word	0x00000000
        /*0040*/ 	.short	0x0003
        /*0042*/ 	.short	0x00d0
        /*0044*/ 	.byte	0x00, 0xf0, 0x11, 0x00


	//----- nvinfo : EIATTR_KPARAM_INFO
	.align		4
.L_560:
        /*0048*/ 	.byte	0x04, 0x17
        /*004a*/ 	.short	(.L_562 - .L_561)
.L_561:
        /*004c*/ 	.word	0x00000000
        /*0050*/ 	.short	0x0002
        /*0052*/ 	.short	0x00b8
        /*0054*/ 	.byte	0x00, 0xf0, 0x61, 0x00


	//----- nvinfo : EIATTR_KPARAM_INFO
	.align		4
.L_562:
        /*0058*/ 	.byte	0x04, 0x17
        /*005a*/ 	.short	(.L_564 - .L_563)
.L_563:
        /*005c*/ 	.word	0x00000000
        /*0060*/ 	.short	0x0001
        /*0062*/ 	.short	0x0090
        /*0064*/ 	.byte	0x00, 0xf0, 0xa1, 0x00


	//----- nvinfo : EIATTR_KPARAM_INFO
	.align		4
.L_564:
        /*0068*/ 	.byte	0x04, 0x17
        /*006a*/ 	.short	(.L_566 - .L_565)
.L_565:
        /*006c*/ 	.word	0x00000000
        /*0070*/ 	.short	0x0000
        /*0072*/ 	.short	0x0000
        /*0074*/ 	.byte	0x00, 0xf0, 0x41, 0x02


	//----- nvinfo : EIATTR_SPARSE_MMA_MASK
	.align		4
.L_566:
        /*0078*/ 	.byte	0x03, 0x50
        /*007a*/ 	.short	0x0000


	//----- nvinfo : EIATTR_MAXREG_COUNT
	.align		4
        /*007c*/ 	.byte	0x03, 0x1b
        /*007e*/ 	.short	0x00ff


	//----- nvinfo : EIATTR_NUM_BARRIERS
	.align		4
        /*0080*/ 	.byte	0x02, 0x4c
        /*0082*/ 	.byte	0x01
	.zero		1


	//----- nvinfo : EIATTR_MERCURY_ISA_VERSION
	.align		4
        /*0084*/ 	.byte	0x03, 0x5f
        /*0086*/ 	.short	0x0101


	//----- nvinfo : EIATTR_COOP_GROUP_MASK_REGIDS
	.align		4
        /*0088*/ 	.byte	0x04, 0x29
        /*008a*/ 	.short	(.L_568 - .L_567)


	//   ....[0]....
.L_567:
        /*008c*/ 	.word	0xffffffff


	//   ....[1]....
        /*0090*/ 	.word	0xffffffff


	//   ....[2]....
        /*0094*/ 	.word	0xffffffff


	//   ....[3]....
        /*0098*/ 	.word	0xffffffff


	//   ....[4]....
        /*009c*/ 	.word	0xffffffff


	//   ....[5]....
        /*00a0*/ 	.word	0xffffffff


	//   ....[6]....
        /*00a4*/ 	.word	0xffffffff


	//   ....[7]....
        /*00a8*/ 	.word	0xffffffff


	//   ....[8]....
        /*00ac*/ 	.word	0xffffffff


	//   ....[9]....
        /*00b0*/ 	.word	0xffffffff


	//   ....[10]....
        /*00b4*/ 	.word	0xffffffff


	//   ....[11]....
        /*00b8*/ 	.word	0xffffffff


	//   ....[12]....
        /*00bc*/ 	.word	0xffffffff


	//   ....[13]....
        /*00c0*/ 	.word	0xffffffff


	//   ....[14]....
        /*00c4*/ 	.word	0xffffffff


	//   ....[15]....
        /*00c8*/ 	.word	0xffffffff


	//   ....[16]....
        /*00cc*/ 	.word	0xffffffff


	//   ....[17]....
        /*00d0*/ 	.word	0xffffffff


	//   ....[18]....
        /*00d4*/ 	.word	0xffffffff


	//   ....[19]....
        /*00d8*/ 	.word	0xffffffff


	//   ....[20]....
        /*00dc*/ 	.word	0xffffffff


	//   ....[21]....
        /*00e0*/ 	.word	0xffffffff


	//   ....[22]....
        /*00e4*/ 	.word	0xffffffff


	//   ....[23]....
        /*00e8*/ 	.word	0xffffffff


	//   ....[24]....
        /*00ec*/ 	.word	0xffffffff


	//   ....[25]....
        /*00f0*/ 	.word	0xffffffff


	//   ....[26]....
        /*00f4*/ 	.word	0xffffffff


	//   ....[27]....
        /*00f8*/ 	.word	0xffffffff


	//   ....[28]....
        /*00fc*/ 	.word	0xffffffff


	//   ....[29]....
        /*0100*/ 	.word	0xffffffff


	//   ....[30]....
        /*0104*/ 	.word	0xffffffff


	//   ....[31]....
        /*0108*/ 	.word	0xffffffff


	//   ....[32]....
        /*010c*/ 	.word	0xffffffff


	//   ....[33]....
        /*0110*/ 	.word	0xffffffff


	//   ....[34]....
        /*0114*/ 	.word	0xffffffff


	//   ....[35]....
        /*0118*/ 	.word	0xffffffff


	//   ....[36]....
        /*011c*/ 	.word	0xffffffff


	//   ....[37]....
        /*0120*/ 	.word	0xffffffff


	//   ....[38]....
        /*0124*/ 	.word	0xffffffff


	//   ....[39]....
        /*0128*/ 	.word	0xffffffff


	//   ....[40]....
        /*012c*/ 	.word	0xffffffff


	//   ....[41]....
        /*0130*/ 	.word	0xffffffff


	//   ....[42]....
        /*0134*/ 	.word	0xffffffff


	//   ....[43]....
        /*0138*/ 	.word	0xffffffff


	//   ....[44]....
        /*013c*/ 	.word	0xffffffff


	//   ....[45]....
        /*0140*/ 	.word	0xffffffff


	//   ....[46]....
        /*0144*/ 	.word	0xffffffff


	//   ....[47]....
        /*0148*/ 	.word	0xffffffff


	//   ....[48]....
        /*014c*/ 	.word	0xffffffff


	//   ....[49]....
        /*0150*/ 	.word	0xffffffff


	//   ....[50]....
        /*0154*/ 	.word	0xffffffff


	//   ....[51]....
        /*0158*/ 	.word	0xffffffff


	//   ....[52]....
        /*015c*/ 	.word	0xffffffff


	//   ....[53]....
        /*0160*/ 	.word	0xffffffff


	//   ....[54]....
        /*0164*/ 	.word	0xffffffff


	//   ....[55]....
        /*0168*/ 	.word	0xffffffff


	//   ....[56]....
        /*016c*/ 	.word	0xffffffff


	//   ....[57]....
        /*0170*/ 	.word	0xffffffff


	//   ....[58]....
        /*0174*/ 	.word	0xffffffff


	//   ....[59]....
        /*0178*/ 	.word	0xffffffff


	//   ....[60]....
        /*017c*/ 	.word	0xffffffff


	//   ....[61]....
        /*0180*/ 	.word	0xffffffff


	//   ....[62]....
        /*0184*/ 	.word	0xffffffff


	//   ....[63]....
        /*0188*/ 	.word	0xffffffff


	//   ....[64]....
        /*018c*/ 	.word	0xffffffff


	//   ....[65]....
        /*0190*/ 	.word	0xffffffff


	//   ....[66]....
        /*0194*/ 	.word	0xffffffff


	//   ....[67]....
        /*0198*/ 	.word	0xffffffff


	//   ....[68]....
        /*019c*/ 	.word	0xffffffff


	//   ....[69]....
        /*01a0*/ 	.word	0xffffffff


	//   ....[70]....
        /*01a4*/ 	.word	0xffffffff


	//   ....[71]....
        /*01a8*/ 	.word	0xffffffff


	//   ....[72]....
        /*01ac*/ 	.word	0xffffffff


	//   ....[73]....
        /*01b0*/ 	.word	0xffffffff


	//   ....[74]....
        /*01b4*/ 	.word	0xffffffff


	//   ....[75]....
        /*01b8*/ 	.word	0xffffffff


	//   ....[76]....
        /*01bc*/ 	.word	0xffffffff


	//   ....[77]....
        /*01c0*/ 	.word	0xffffffff


	//   ....[78]....
        /*01c4*/ 	.word	0xffffffff


	//   ....[79]....
        /*01c8*/ 	.word	0xffffffff


	//   ....[80]....
        /*01cc*/ 	.word	0xffffffff


	//   ....[81]....
        /*01d0*/ 	.word	0xffffffff


	//   ....[82]....
        /*01d4*/ 	.word	0xffffffff


	//   ....[83]....
        /*01d8*/ 	.word	0xffffffff


	//   ....[84]....
        /*01dc*/ 	.word	0xffffffff


	//   ....[85]....
        /*01e0*/ 	.word	0xffffffff


	//   ....[86]....
        /*01e4*/ 	.word	0xffffffff


	//   ....[87]....
        /*01e8*/ 	.word	0xffffffff


	//   ....[88]....
        /*01ec*/ 	.word	0xffffffff


	//   ....[89]....
        /*01f0*/ 	.word	0xffffffff


	//   ....[90]....
        /*01f4*/ 	.word	0xffffffff


	//   ....[91]....
        /*01f8*/ 	.word	0xffffffff


	//   ....[92]....
        /*01fc*/ 	.word	0xffffffff


	//   ....[93]....
        /*0200*/ 	.word	0xffffffff


	//   ....[94]....
        /*0204*/ 	.word	0xffffffff


	//   ....[95]....
        /*0208*/ 	.word	0xffffffff


	//   ....[96]....
        /*020c*/ 	.word	0xffffffff


	//   ....[97]....
        /*0210*/ 	.word	0xffffffff


	//   ....[98]....
        /*0214*/ 	.word	0xffffffff


	//   ....[99]....
        /*0218*/ 	.word	0xffffffff


	//   ....[100]....
        /*021c*/ 	.word	0xffffffff


	//   ....[101]....
        /*0220*/ 	.word	0xffffffff


	//   ....[102]....
        /*0224*/ 	.word	0xffffffff


	//   ....[103]....
        /*0228*/ 	.word	0xffffffff


	//   ....[104]....
        /*022c*/ 	.word	0x05000025


	//   ....[105]....
        /*0230*/ 	.word	0x05000025


	//   ....[106]....
        /*0234*/ 	.word	0x05000025


	//   ....[107]....
        /*0238*/ 	.word	0x05000025


	//   ....[108]....
        /*023c*/ 	.word	0x05000025


	//   ....[109]....
        /*0240*/ 	.word	0x05000025


	//   ....[110]....
        /*0244*/ 	.word	0x05000025


	//   ....[111]....
        /*0248*/ 	.word	0x05000025


	//   ....[112]....
        /*024c*/ 	.word	0x05000025


	//   ....[113]....
        /*0250*/ 	.word	0x05000025


	//   ....[114]....
        /*0254*/ 	.word	0x05000025


	//   ....[115]....
        /*0258*/ 	.word	0x05000025


	//   ....[116]....
        /*025c*/ 	.word	0x05000025


	//   ....[117]....
        /*0260*/ 	.word	0x05000025


	//   ....[118]....
        /*0264*/ 	.word	0x05000025


	//   ....[119]....
        /*0268*/ 	.word	0x05000025


	//   ....[120]....
        /*026c*/ 	.word	0x05000025


	//   ....[121]....
        /*0270*/ 	.word	0x05000025


	//   ....[122]....
        /*0274*/ 	.word	0x05000025


	//   ....[123]....
        /*0278*/ 	.word	0x05000025


	//   ....[124]....
        /*027c*/ 	.word	0x05000025


	//   ....[125]....
        /*0280*/ 	.word	0x05000025


	//   ....[126]....
        /*0284*/ 	.word	0x05000025


	//   ....[127]....
        /*0288*/ 	.word	0x05000025


	//   ....[128]....
        /*028c*/ 	.word	0x05000025


	//   ....[129]....
        /*0290*/ 	.word	0x05000025


	//   ....[130]....
        /*0294*/ 	.word	0x05000025


	//   ....[131]....
        /*0298*/ 	.word	0x05000025


	//   ....[132]....
        /*029c*/ 	.word	0x05000025


	//   ....[133]....
        /*02a0*/ 	.word	0x05000025


	//   ....[134]....
        /*02a4*/ 	.word	0x05000025


	//   ....[135]....
        /*02a8*/ 	.word	0x05000025


	//   ....[136]....
        /*02ac*/ 	.word	0x05000025


	//   ....[137]....
        /*02b0*/ 	.word	0x05000025


	//   ....[138]....
        /*02b4*/ 	.word	0x05000025


	//   ....[139]....
        /*02b8*/ 	.word	0x05000025


	//   ....[140]....
        /*02bc*/ 	.word	0x05000025


	//   ....[141]....
        /*02c0*/ 	.word	0x05000025


	//   ....[142]....
        /*02c4*/ 	.word	0x05000025


	//   ....[143]....
        /*02c8*/ 	.word	0x05000025


	//   ....[144]....
        /*02cc*/ 	.word	0x05000025


	//   ....[145]....
        /*02d0*/ 	.word	0x05000025


	//   ....[146]....
        /*02d4*/ 	.word	0x05000025


	//   ....[147]....
        /*02d8*/ 	.word	0x05000025


	//   ....[148]....
        /*02dc*/ 	.word	0x05000025


	//   ....[149]....
        /*02e0*/ 	.word	0x05000025


	//   ....[150]....
        /*02e4*/ 	.word	0x05000025


	//   ....[151]....
        /*02e8*/ 	.word	0x05000025


	//   ....[152]....
        /*02ec*/ 	.word	0x05000025


	//   ....[153]....
        /*02f0*/ 	.word	0x05000025


	//   ....[154]....
        /*02f4*/ 	.word	0x05000025


	//   ....[155]....
        /*02f8*/ 	.word	0x05000025


	//   ....[156]....
        /*02fc*/ 	.word	0x05000025


	//   ....[157]....
        /*0300*/ 	.word	0x05000025


	//   ....[158]....
        /*0304*/ 	.word	0x05000025


	//   ....[159]....
        /*0308*/ 	.word	0x05000025


	//   ....[160]....
        /*030c*/ 	.word	0x05000025


	//   ....[161]....
        /*0310*/ 	.word	0x05000025


	//   ....[162]....
        /*0314*/ 	.word	0x05000025


	//   ....[163]....
        /*0318*/ 	.word	0x05000025


	//   ....[164]....
        /*031c*/ 	.word	0x05000025


	//   ....[165]....
        /*0320*/ 	.word	0x05000025


	//   ....[166]....
        /*0324*/ 	.word	0x05000025


	//   ....[167]....
        /*0328*/ 	.word	0x05000025


	//   ....[168]....
        /*032c*/ 	.word	0x05000025


	//   ....[169]....
        /*0330*/ 	.word	0x05000025


	//   ....[170]....
        /*0334*/ 	.word	0x05000025


	//   ....[171]....
        /*0338*/ 	.word	0x05000025


	//   ....[172]....
        /*033c*/ 	.word	0x05000025


	//   ....[173]....
        /*0340*/ 	.word	0x05000025


	//   ....[174]....
        /*0344*/ 	.word	0x05000025


	//   ....[175]....
        /*0348*/ 	.word	0x05000025


	//   ....[176]....
        /*034c*/ 	.word	0x05000025


	//   ....[177]....
        /*0350*/ 	.word	0x05000025


	//   ....[178]....
        /*0354*/ 	.word	0x05000025


	//   ....[179]....
        /*0358*/ 	.word	0x05000025


	//   ....[180]....
        /*035c*/ 	.word	0x05000025


	//   ....[181]....
        /*0360*/ 	.word	0x05000025


	//   ....[182]....
        /*0364*/ 	.word	0x05000025


	//   ....[183]....
        /*0368*/ 	.word	0x05000025


	//   ....[184]....
        /*036c*/ 	.word	0x05000025


	//   ....[185]....
        /*0370*/ 	.word	0x05000025


	//   ....[186]....
        /*0374*/ 	.word	0x05000025


	//   ....[187]....
        /*0378*/ 	.word	0x05000025


	//   ....[188]....
        /*037c*/ 	.word	0x05000025


	//   ....[189]....
        /*0380*/ 	.word	0x05000025


	//   ....[190]....
        /*0384*/ 	.word	0x05000025


	//   ....[191]....
        /*0388*/ 	.word	0x05000025


	//   ....[192]....
        /*038c*/ 	.word	0x05000025


	//   ....[193]....
        /*0390*/ 	.word	0x05000025


	//   ....[194]....
        /*0394*/ 	.word	0x05000025


	//   ....[195]....
        /*0398*/ 	.word	0x05000025


	//----- nvinfo : EIATTR_COOP_GROUP_INSTR_OFFSETS
	.align		4
.L_568:
        /*039c*/ 	.byte	0x04, 0x28
        /*039e*/ 	.short	(.L_570 - .L_569)


	//   ....[0]....
.L_569:
        /*03a0*/ 	.word	0x00002f80


	//   ....[1]....
        /*03a4*/ 	.word	0x00003010


	//   ....[2]....
        /*03a8*/ 	.word	0x00003030


	//   ....[3]....
        /*03ac*/ 	.word	0x00003080


	//   ....[4]....
        /*03b0*/ 	.word	0x000030a0


	//   ....[5]....
        /*03b4*/ 	.word	0x000030e0


	//   ....[6]....
        /*03b8*/ 	.word	0x00003110


	//   ....[7]....
        /*03bc*/ 	.word	0x00003150


	//   ....[8]....
        /*03c0*/ 	.word	0x00003180


	//   ....[9]....
        /*03c4*/ 	.word	0x000031d0


	//   ....[10]....
        /*03c8*/ 	.word	0x00003210


	//   ....[11]....
        /*03cc*/ 	.word	0x00003260


	//   ....[12]....
        /*03d0*/ 	.word	0x000032d0


	//   ....[13]....
        /*03d4*/ 	.word	0x00003560


	//   ....[14]....
        /*03d8*/ 	.word	0x00003590


	//   ....[15]....
        /*03dc*/ 	.word	0x000035f0


	//   ....[16]....
        /*03e0*/ 	.word	0x00003610


	//   ....[17]....
        /*03e4*/ 	.word	0x00003650


	//   ....[18]....
        /*03e8*/ 	.word	0x00003680


	//   ....[19]....
        /*03ec*/ 	.word	0x000036c0


	//   ....[20]....
        /*03f0*/ 	.word	0x000036f0


	//   ....[21]....
        /*03f4*/ 	.word	0x00003730


	//   ....[22]....
        /*03f8*/ 	.word	0x00003760


	//   ....[23]....
        /*03fc*/ 	.word	0x000037a0


	//   ....[24]....
        /*0400*/ 	.word	0x00003800


	//   ....[25]....
        /*0404*/ 	.word	0x00003bf0


	//   ....[26]....
        /*0408*/ 	.word	0x00003d20


	//   ....[27]....
        /*040c*/ 	.word	0x00003de0


	//   ....[28]....
        /*0410*/ 	.word	0x00003df0


	//   ....[29]....
        /*0414*/ 	.word	0x00003eb0


	//   ....[30]....
        /*0418*/ 	.word	0x00003ec0


	//   ....[31]....
        /*041c*/ 	.word	0x00003f90


	//   ....[32]....
        /*0420*/ 	.word	0x00003fa0


	//   ....[33]....
        /*0424*/ 	.word	0x00004070


	//   ....[34]....
        /*0428*/ 	.word	0x00004080


	//   ....[35]....
        /*042c*/ 	.word	0x00004150


	//   ....[36]....
        /*0430*/ 	.word	0x00004190


	//   ....[37]....
        /*0434*/ 	.word	0x000041c0


	//   ....[38]....
        /*0438*/ 	.word	0x00004360


	//   ....[39]....
        /*043c*/ 	.word	0x000044b0


	//   ....[40]....
        /*0440*/ 	.word	0x00004570


	//   ....[41]....
        /*0444*/ 	.word	0x00004580


	//   ....[42]....
        /*0448*/ 	.word	0x00004640


	//   ....[43]....
        /*044c*/ 	.word	0x00004650


	//   ....[44]....
        /*0450*/ 	.word	0x00004720


	//   ....[45]....
        /*0454*/ 	.word	0x00004730


	//   ....[46]....
        /*0458*/ 	.word	0x00004800


	//   ....[47]....
        /*045c*/ 	.word	0x00004810


	//   ....[48]....
        /*0460*/ 	.word	0x000048e0


	//   ....[49]....
        /*0464*/ 	.word	0x00004920


	//   ....[50]....
        /*0468*/ 	.word	0x00004930


	//   ....[51]....
        /*046c*/ 	.word	0x00004e40


	//   ....[52]....
        /*0470*/ 	.word	0x00008520


	//   ....[53]....
        /*0474*/ 	.word	0x000085b0


	//   ....[54]....
        /*0478*/ 	.word	0x000085e0


	//   ....[55]....
        /*047c*/ 	.word	0x00008640


	//   ....[56]....
        /*0480*/ 	.word	0x00008660


	//   ....[57]....
        /*0484*/ 	.word	0x000086a0


	//   ....[58]....
        /*0488*/ 	.word	0x000086d0


	//   ....[59]....
        /*048c*/ 	.word	0x00008710


	//   ....[60]....
        /*0490*/ 	.word	0x00008740


	//   ....[61]....
        /*0494*/ 	.word	0x00008780


	//   ....[62]....
        /*0498*/ 	.word	0x000087b0


	//   ....[63]....
        /*049c*/ 	.word	0x00008810


	//   ....[64]....
        /*04a0*/ 	.word	0x00008870


	//   ....[65]....
        /*04a4*/ 	.word	0x00008a10


	//   ....[66]....
        /*04a8*/ 	.word	0x00008a40


	//   ....[67]....
        /*04ac*/ 	.word	0x00008aa0


	//   ....[68]....
        /*04b0*/ 	.word	0x00008ac0


	//   ....[69]....
        /*04b4*/ 	.word	0x00008b00


	//   ....[70]....
        /*04b8*/ 	.word	0x00008b30


	//   ....[71]....
        /*04bc*/ 	.word	0x00008b70


	//   ....[72]....
        /*04c0*/ 	.word	0x00008ba0


	//   ....[73]....
        /*04c4*/ 	.word	0x00008be0


	//   ....[74]....
        /*04c8*/ 	.word	0x00008c10


	//   ....[75]....
        /*04cc*/ 	.word	0x00008c50


	//   ....[76]....
        /*04d0*/ 	.word	0x00008cb0


	//   ....[77]....
        /*04d4*/ 	.word	0x000090a0


	//   ....[78]....
        /*04d8*/ 	.word	0x000091d0


	//   ....[79]....
        /*04dc*/ 	.word	0x00009290


	//   ....[80]....
        /*04e0*/ 	.word	0x000092a0


	//   ....[81]....
        /*04e4*/ 	.word	0x00009360


	//   ....[82]....
        /*04e8*/ 	.word	0x00009370


	//   ....[83]....
        /*04ec*/ 	.word	0x00009440


	//   ....[84]....
        /*04f0*/ 	.word	0x00009450


	//   ....[85]....
        /*04f4*/ 	.word	0x00009520


	//   ....[86]....
        /*04f8*/ 	.word	0x00009530


	//   ....[87]....
        /*04fc*/ 	.word	0x00009600


	//   ....[88]....
        /*0500*/ 	.word	0x00009640


	//   ....[89]....
        /*0504*/ 	.word	0x00009670


	//   ....[90]....
        /*0508*/ 	.word	0x00009810


	//   ....[91]....
        /*050c*/ 	.word	0x00009960


	//   ....[92]....
        /*0510*/ 	.word	0x00009a20


	//   ....[93]....
        /*0514*/ 	.word	0x00009a30


	//   ....[94]....
        /*0518*/ 	.word	0x00009af0


	//   ....[95]....
        /*051c*/ 	.word	0x00009b00


	//   ....[96]....
        /*0520*/ 	.word	0x00009bd0


	//   ....[97]....
        /*0524*/ 	.word	0x00009be0


	//   ....[98]....
        /*0528*/ 	.word	0x00009cb0


	//   ....[99]....
        /*052c*/ 	.word	0x00009cc0


	//   ....[100]....
        /*0530*/ 	.word	0x00009d80


	//   ....[101]....
        /*0534*/ 	.word	0x00009dc0


	//   ....[102]....
        /*0538*/ 	.word	0x00009dd0


	//   ....[103]....
        /*053c*/ 	.word	0x0000a2c0


	//   ....[104]....
        /*0540*/ 	.word	0x0000a8e0


	//   ....[105]....
        /*0544*/ 	.word	0x0000a960


	//   ....[106]....
        /*0548*/ 	.word	0x0000a9f0


	//   ....[107]....
        /*054c*/ 	.word	0x0000aa80


	//   ....[108]....
        /*0550*/ 	.word	0x0000ab10


	//   ....[109]....
        /*0554*/ 	.word	0x0000ab90


	//   ....[110]....
        /*0558*/ 	.word	0x0000ac20


	//   ....[111]....
        /*055c*/ 	.word	0x0000acb0


	//   ....[112]....
        /*0560*/ 	.word	0x0000ad40


	//   ....[113]....
        /*0564*/ 	.word	0x0000adc0


	//   ....[114]....
        /*0568*/ 	.word	0x0000ae50


	//   ....[115]....
        /*056c*/ 	.word	0x0000aee0


	//   ....[116]....
        /*0570*/ 	.word	0x0000af70


	//   ....[117]....
        /*0574*/ 	.word	0x0000aff0


	//   ....[118]....
        /*0578*/ 	.word	0x0000b080


	//   ....[119]....
        /*057c*/ 	.word	0x0000b110


	//   ....[120]....
        /*0580*/ 	.word	0x0000b1a0


	//   ....[121]....
        /*0584*/ 	.word	0x0000b220


	//   ....[122]....
        /*0588*/ 	.word	0x0000b2b0


	//   ....[123]....
        /*058c*/ 	.word	0x0000b340


	//   ....[124]....
        /*0590*/ 	.word	0x0000b3d0


	//   ....[125]....
        /*0594*/ 	.word	0x0000b470


	//   ....[126]....
        /*0598*/ 	.word	0x0000b570


	//   ....[127]....
        /*059c*/ 	.word	0x0000b600


	//   ....[128]....
        /*05a0*/ 	.word	0x0000b680


	//   ....[129]....
        /*05a4*/ 	.word	0x0000b710


	//   ....[130]....
        /*05a8*/ 	.word	0x0000b7a0


	//   ....[131]....
        /*05ac*/ 	.word	0x0000b830


	//   ....[132]....
        /*05b0*/ 	.word	0x0000b8b0


	//   ....[133]....
        /*05b4*/ 	.word	0x0000b940


	//   ....[134]....
        /*05b8*/ 	.word	0x0000b9d0


	//   ....[135]....
        /*05bc*/ 	.word	0x0000ba60


	//   ....[136]....
        /*05c0*/ 	.word	0x0000bae0


	//   ....[137]....
        /*05c4*/ 	.word	0x0000bb70


	//   ....[138]....
        /*05c8*/ 	.word	0x0000bc00


	//   ....[139]....
        /*05cc*/ 	.word	0x0000bc90


	//   ....[140]....
        /*05d0*/ 	.word	0x0000bd10


	//   ....[141]....
        /*05d4*/ 	.word	0x0000bda0


	//   ....[142]....
        /*05d8*/ 	.word	0x0000be30


	//   ....[143]....
        /*05dc*/ 	.word	0x0000bec0


	//   ....[144]....
        /*05e0*/ 	.word	0x0000bf40


	//   ....[145]....
        /*05e4*/ 	.word	0x0000bfd0


	//   ....[146]....
        /*05e8*/ 	.word	0x0000c060


	//   ....[147]....
        /*05ec*/ 	.word	0x0000c0f0


	//   ....[148]....
        /*05f0*/ 	.word	0x0000c180


	//   ....[149]....
        /*05f4*/ 	.word	0x0000c220


	//   ....[150]....
        /*05f8*/ 	.word	0x0000c290


	//   ....[151]....
        /*05fc*/ 	.word	0x0000c310


	//   ....[152]....
        /*0600*/ 	.word	0x0000c3a0


	//   ....[153]....
        /*0604*/ 	.word	0x0000c430


	//   ....[154]....
        /*0608*/ 	.word	0x0000c4c0


	//   ....[155]....
        /*060c*/ 	.word	0x0000c540


	//   ....[156]....
        /*0610*/ 	.word	0x0000c5d0


	//   ....[157]....
        /*0614*/ 	.word	0x0000c660


	//   ....[158]....
        /*0618*/ 	.word	0x0000c6f0


	//   ....[159]....
        /*061c*/ 	.word	0x0000c770


	//   ....[160]....
        /*0620*/ 	.word	0x0000c800


	//   ....[161]....
        /*0624*/ 	.word	0x0000c890


	//   ....[162]....
        /*0628*/ 	.word	0x0000c920


	//   ....[163]....
        /*062c*/ 	.word	0x0000c9a0


	//   ....[164]....
        /*0630*/ 	.word	0x0000ca30


	//   ....[165]....
        /*0634*/ 	.word	0x0000cac0


	//   ....[166]....
        /*0638*/ 	.word	0x0000cb50


	//   ....[167]....
        /*063c*/ 	.word	0x0000cbd0


	//   ....[168]....
        /*0640*/ 	.word	0x0000cc60


	//   ....[169]....
        /*0644*/ 	.word	0x0000ccf0


	//   ....[170]....
        /*0648*/ 	.word	0x0000cd80


	//   ....[171]....
        /*064c*/ 	.word	0x0000ce20


	//   ....[172]....
        /*0650*/ 	.word	0x0000cf20


	//   ....[173]....
        /*0654*/ 	.word	0x0000cfb0


	//   ....[174]....
        /*0658*/ 	.word	0x0000d030


	//   ....[175]....
        /*065c*/ 	.word	0x0000d0c0


	//   ....[176]....
        /*0660*/ 	.word	0x0000d150


	//   ....[177]....
        /*0664*/ 	.word	0x0000d1e0


	//   ....[178]....
        /*0668*/ 	.word	0x0000d260


	//   ....[179]....
        /*066c*/ 	.word	0x0000d2f0


	//   ....[180]....
        /*0670*/ 	.word	0x0000d380


	//   ....[181]....
        /*0674*/ 	.word	0x0000d410


	//   ....[182]....
        /*0678*/ 	.word	0x0000d490


	//   ....[183]....
        /*067c*/ 	.word	0x0000d520


	//   ....[184]....
        /*0680*/ 	.word	0x0000d5b0


	//   ....[185]....
        /*0684*/ 	.word	0x0000d640


	//   ....[186]....
        /*0688*/ 	.word	0x0000d6c0


	//   ....[187]....
        /*068c*/ 	.word	0x0000d750


	//   ....[188]....
        /*0690*/ 	.word	0x0000d7e0


	//   ....[189]....
        /*0694*/ 	.word	0x0000d870


	//   ....[190]....
        /*0698*/ 	.word	0x0000d8f0


	//   ....[191]....
        /*069c*/ 	.word	0x0000d980


	//   ....[192]....
        /*06a0*/ 	.word	0x0000da10


	//   ....[193]....
        /*06a4*/ 	.word	0x0000daa0


	//   ....[194]....
        /*06a8*/ 	.word	0x0000db30


	//   ....[195]....
        /*06ac*/ 	.word	0x0000dbd0


	//----- nvinfo : EIATTR_VRC_CTA_INIT_COUNT
	.align		4
.L_570:
        /*06b0*/ 	.byte	0x02, 0x4a
	.zero		1
	.zero		1


	//----- nvinfo : EIATTR_EXIT_INSTR_OFFSETS
	.align		4
        /*06b4*/ 	.byte	0x04, 0x1c
        /*06b6*/ 	.short	(.L_572 - .L_571)


	//   ....[0]....
.L_571:
        /*06b8*/ 	.word	0x000051f0


	//   ....[1]....
        /*06bc*/ 	.word	0x00005360


	//   ....[2]....
        /*06c0*/ 	.word	0x00005390


	//   ....[3]....
        /*06c4*/ 	.word	0x0000a720


	//   ....[4]....
        /*06c8*/ 	.word	0x0000a890


	//----- nvinfo : EIATTR_MAX_THREADS
	.align		4
.L_572:
        /*06cc*/ 	.byte	0x04, 0x05
        /*06ce*/ 	.short	(.L_574 - .L_573)
.L_573:
        /*06d0*/ 	.word	0x00000080
        /*06d4*/ 	.word	0x00000001
        /*06d8*/ 	.word	0x00000001


	//----- nvinfo : EIATTR_CRS_STACK_SIZE
	.align		4
.L_574:
        /*06dc*/ 	.byte	0x04, 0x1e
        /*06de*/ 	.short	(.L_576 - .L_575)
.L_575:
        /*06e0*/ 	.word	0x00000000


	//----- nvinfo : EIATTR_CBANK_PARAM_SIZE
	.align		4
.L_576:
        /*06e4*/ 	.byte	0x03, 0x19
        /*06e6*/ 	.short	0x00e0


	//----- nvinfo : EIATTR_PARAM_CBANK
	.align		4
        /*06e8*/ 	.byte	0x04, 0x0a
        /*06ea*/ 	.short	(.L_578 - .L_577)
	.align		4
.L_577:
        /*06ec*/ 	.word	index@(.nv.constant0._ZN3cub18CUB_300001_SM_10006detail4scan16DeviceScanKernelINS2_10policy_hubIN6thrust24THRUST_300001_SM_1000_NS6system6detail7generic14key_flag_tupleENS6_6detail10any_assignESA_mNS9_16key_flag_scan_opEE10Policy1000ENS6_18transform_iteratorINS9_21construct_key_flag_opENS6_17counting_iteratorImNS6_11use_defaultESJ_SJ_EESA_SJ_EENS6_25transform_output_iteratorINS9_15write_output_opINSB_15normal_iteratorINS6_7pointerI4KeyTNS6_8cuda_cub5par_tESJ_SJ_EEEEPSQ_EENS6_16discard_iteratorImEEEENS0_13ScanTileStateISA_Lb0EEESD_NS0_8NullTypeEmSA_Lb0ES12_EEvT0_T1_T2_iT3_T4_T5_)
        /*06f0*/ 	.short	0x0380
        /*06f2*/ 	.short	0x00e0


	//----- nvinfo : EIATTR_SW_WAR
	.align		4
.L_578:
        /*06f4*/ 	.byte	0x04, 0x36
        /*06f6*/ 	.short	(.L_580 - .L_579)
.L_579:
        /*06f8*/ 	.word	0x00000008
.L_580:


//--------------------- .nv.info._ZN3cub18CUB_300001_SM_10006detail4scan16DeviceScanKernelINS2_10policy_hubIN6thrust24THRUST_300001_SM_1000_NS6system6detail7generic14key_flag_tupleENS6_6detail10any_assignESA_jNS9_16key_flag_scan_opEE10Policy1000ENS6_18transform_iteratorINS9_21construct_key_flag_opENS6_17counting_iteratorImNS6_11use_defaultESJ_SJ_EESA_SJ_EENS6_25transform_output_iteratorINS9_15write_output_opINSB_15normal_iteratorINS6_7pointerI4KeyTNS6_8cuda_cub5par_tESJ_SJ_EEEEPSQ_EENS6_16discard_iteratorImEEEENS0_13ScanTileStateISA_Lb0EEESD_NS0_8NullTypeEjSA_Lb0ES12_EEvT0_T1_T2_iT3_T4_T5_ --------------------------
	.section	.nv.info._ZN3cub18CUB_300001_SM_10006detail4scan16DeviceScanKernelINS2_10policy_hubIN6thrust24THRUST_300001_SM_1000_NS6system6detail7generic14key_flag_tupleENS6_6detail10any_assignESA_jNS9_16key_flag_scan_opEE10Policy1000ENS6_18transform_iteratorINS9_21construct_key_flag_opENS6_17counting_iteratorImNS6_11use_defaultESJ_SJ_EESA_SJ_EENS6_25transform_output_iteratorINS9_15write_output_opINSB_15normal_iteratorINS6_7pointerI4KeyTNS6_8cuda_cub5par_tESJ_SJ_EEEEPSQ_EENS6_16discard_iteratorImEEEENS0_13ScanTileStateISA_Lb0EEESD_NS0_8NullTypeEjSA_Lb0ES12_EEvT0_T1_T2_iT3_T4_T5_,"",@"SHT_CUDA_INFO"
	.sectionflags	@""
	.align	4


	//----- nvinfo : EIATTR_CUDA_API_VERSION
	.align		4
        /*0000*/ 	.byte	0x04, 0x37
        /*0002*/ 	.short	(.L_582 - .L_581)
.L_581:
        /*0004*/ 	.word	0x00000082


	//----- nvinfo : EIATTR_KPARAM_INFO
	.align		4
.L_582:
        /*0008*/ 	.byte	0x04, 0x17
        /*000a*/ 	.short	(.L_584 - .L_583)
.L_583:
        /*000c*/ 	.word	0x00000000
        /*0010*/ 	.short	0x0006
        /*0012*/ 	.short	0x00d8
        /*0014*/ 	.byte	0x00, 0xf0, 0x11, 0x00


	//----- nvinfo : EIATTR_KPARAM_INFO
	.align		4
.L_584:
        /*0018*/ 	.byte	0x04, 0x17
        /*001a*/ 	.short	(.L_586 - .L_585)
.L_585:
        /*001c*/ 	.word	0x00000000
        /*0020*/ 	.short	0x0005
        /*0022*/ 	.short	0x00d5
        /*0024*/ 	.byte	0x00, 0xf0, 0x05, 0x00


	//----- nvinfo : EIATTR_KPARAM_INFO
	.align		4
.L_586:
        /*0028*/ 	.byte	0x04, 0x17
        /*002a*/ 	.short	(.L_588 - .L_587)
.L_587:
        /*002c*/ 	.word	0x00000000
        /*0030*/ 	.short	0x0004
        /*0032*/ 	.short	0x00d4
        /*0034*/ 	.byte	0x00, 0xf0, 0x05, 0x00


	//----- nvinfo : EIATTR_KPARAM_INFO
	.align		4
.L_588:
        /*0038*/ 	.byte	0x04, 0x17
        /*003a*/ 	.short	(.L_590 - .L_589)
.L_589:
        /*003c*/ 	.word	0x00000000
        /*0040*/ 	.short	0x0003
        /*0042*/ 	.short	0x00d0
        /*0044*/ 	.byte	0x00, 0xf0, 0x11, 0x00


	//----- nvinfo : EIATTR_KPARAM_INFO
	.align		4
.L_590:
        /*0048*/ 	.byte	0x04, 0x17
        /*004a*/ 	.short	(.L_592 - .L_591)
.L_591:
        /*004c*/ 	.word	0x00000000
        /*0050*/ 	.short	0x0002
        /*0052*/ 	.short	0x00b8
        /*0054*/ 	.byte	0x00, 0xf0, 0x61, 0x00


	//----- nvinfo : EIATTR_KPARAM_INFO
	.align		4
.L_592:
        /*0058*/ 	.byte	0x04, 0x17
        /*005a*/ 	.short	(.L_594 - .L_593)
.L_593:
        /*005c*/ 	.word	0x00000000
        /*0060*/ 	.short	0x0001
        /*0062*/ 	.short	0x0090
        /*0064*/ 	.byte	0x00, 0xf0, 0xa1, 0x00


	//----- nvinfo : EIATTR_KPARAM_INFO
	.align		4
.L_594:
        /*0068*/ 	.byte	0x04, 0x17
        /*006a*/ 	.short	(.L_596 - .L_595)
.L_595:
        /*006c*/ 	.word	0x00000000
        /*0070*/ 	.short	0x0000
        /*0072*/ 	.short	0x0000
        /*0074*/ 	.byte	0x00, 0xf0, 0x41, 0x02


	//----- nvinfo : EIATTR_SPARSE_MMA_MASK
	.align		4
.L_596:
        /*0078*/ 	.byte	0x03, 0x50
        /*007a*/ 	.short	0x0000


	//----- nvinfo : EIATTR_MAXREG_COUNT
	.align		4
        /*007c*/ 	.byte	0x03, 0x1b
        /*007e*/ 	.short	0x00ff


	//----- nvinfo : EIATTR_NUM_BARRIERS
	.align		4
        /*0080*/ 	.byte	0x02, 0x4c
        /*0082*/ 	.byte	0x01
	.zero		1


	//----- nvinfo : EIATTR_MERCURY_ISA_VERSION
	.align		4
        /*0084*/ 	.byte	0x03, 0x5f
        /*0086*/ 	.short	0x0101


	//----- nvinfo : EIATTR_COOP_GROUP_MASK_REGIDS
	.align		4
        /*0088*/ 	.byte	0x04, 0x29
        /*008a*/ 	.short	(.L_598 - .L_597)


	//   ....[0]....
.L_597:
        /*008c*/ 	.word	0xffffffff


	//   ....[1]....
        /*0090*/ 	.word	0xffffffff


	//   ....[2]....
        /*0094*/ 	.word	0xffffffff


	//   ....[3]....
        /*0098*/ 	.word	0xffffffff


	//   ....[4]....
        /*009c*/ 	.word	0xffffffff


	//   ....[5]....
        /*00a0*/ 	.word	0xffffffff


	//   ....[6]....
        /*00a4*/ 	.word	0xffffffff


	//   ....[7]....
        /*00a8*/ 	.word	0xffffffff


	//   ....[8]....
        /*00ac*/ 	.word	0xffffffff


	//   ....[9]....
        /*00b0*/ 	.word	0xffffffff


	//   ....[10]....
        /*00b4*/ 	.word	0xffffffff


	//   ....[11]....
        /*00b8*/ 	.word	0xffffffff


	//   ....[12]....
        /*00bc*/ 	.word	0xffffffff


	//   ....[13]....
        /*00c0*/ 	.word	0xffffffff


	//   ....[14]....
        /*00c4*/ 	.word	0xffffffff


	//   ....[15]....
        /*00c8*/ 	.word	0xffffffff


	//   ....[16]....
        /*00cc*/ 	.word	0xffffffff


	//   ....[17]....
        /*00d0*/ 	.word	0xffffffff


	//   ....[18]....
        /*00d4*/ 	.word	0xffffffff


	//   ....[19]....
        /*00d8*/ 	.word	0xffffffff


	//   ....[20]....
        /*00dc*/ 	.word	0xffffffff


	//   ....[21]....
        /*00e0*/ 	.word	0xffffffff


	//   ....[22]....
        /*00e4*/ 	.word	0xffffffff


	//   ....[23]....
        /*00e8*/ 	.word	0xffffffff


	//   ....[24]....
        /*00ec*/ 	.word	0xffffffff


	//   ....[25]....
        /*00f0*/ 	.word	0xffffffff


	//   ....[26]....
        /*00f4*/ 	.word	0xffffffff


	//   ....[27]....
        /*00f8*/ 	.word	0xffffffff


	//   ....[28]....
        /*00fc*/ 	.word	0xffffffff


	//   ....[29]....
        /*0100*/ 	.word	0xffffffff


	//   ....[30]....
        /*0104*/ 	.word	0xffffffff


	//   ....[31]....
        /*0108*/ 	.word	0xffffffff


	//   ....[32]....
        /*010c*/ 	.word	0xffffffff


	//   ....[33]....
        /*0110*/ 	.word	0xffffffff


	//   ....[34]....
        /*0114*/ 	.word	0xffffffff


	//   ....[35]....
        /*0118*/ 	.word	0xffffffff


	//   ....[36]....
        /*011c*/ 	.word	0xffffffff


	//   ....[37]....
        /*0120*/ 	.word	0xffffffff


	//   ....[38]....
        /*0124*/ 	.word	0xffffffff


	//   ....[39]....
        /*0128*/ 	.word	0xffffffff


	//   ....[40]....
        /*012c*/ 	.word	0xffffffff


	//   ....[41]....
        /*0130*/ 	.word	0xffffffff


	//   ....[42]....
        /*0134*/ 	.word	0xffffffff


	//   ....[43]....
        /*0138*/ 	.word	0xffffffff


	//   ....[44]....
        /*013c*/ 	.word	0xffffffff


	//   ....[45]....
        /*0140*/ 	.word	0xffffffff


	//   ....[46]....
        /*0144*/ 	.word	0xffffffff


	//   ....[47]....
        /*0148*/ 	.word	0xffffffff


	//   ....[48]....
        /*014c*/ 	.word	0xffffffff


	//   ....[49]....
        /*0150*/ 	.word	0xffffffff


	//   ....[50]....
        /*0154*/ 	.word	0xffffffff


	//   ....[51]....
        /*0158*/ 	.word	0xffffffff


	//   ....[52]....
        /*015c*/ 	.word	0xffffffff


	//   ....[53]....
        /*0160*/ 	.word	0xffffffff


	//   ....[54]....
        /*0164*/ 	.word	0xffffffff


	//   ....[55]....
        /*0168*/ 	.word	0xffffffff


	//   ....[56]....
        /*016c*/ 	.word	0xffffffff


	//   ....[57]....
        /*0170*/ 	.word	0xffffffff


	//   ....[58]....
        /*0174*/ 	.word	0xffffffff


	//   ....[59]....
        /*0178*/ 	.word	0xffffffff


	//   ....[60]....
        /*017c*/ 	.word	0xffffffff


	//   ....[61]....
        /*0180*/ 	.word	0xffffffff


	//   ....[62]....
        /*0184*/ 	.word	0xffffffff


	//   ....[63]....
        /*0188*/ 	.word	0xffffffff


	//   ....[64]....
        /*018c*/ 	.word	0xffffffff


	//   ....[65]....
        /*0190*/ 	.word	0xffffffff


	//   ....[66]....
        /*0194*/ 	.word	0xffffffff


	//   ....[67]....
        /*0198*/ 	.word	0xffffffff


	//   ....[68]....
        /*019c*/ 	.word	0xffffffff


	//   ....[69]....
        /*01a0*/ 	.word	0xffffffff


	//   ....[70]....
        /*01a4*/ 	.word	0xffffffff


	//   ....[71]....
        /*01a8*/ 	.word	0xffffffff


	//   ....[72]....
        /*01ac*/ 	.word	0xffffffff


	//   ....[73]....
        /*01b0*/ 	.word	0xffffffff


	//   ....[74]....
        /*01b4*/ 	.word	0xffffffff


	//   ....[75]....
        /*01b8*/ 	.word	0xffffffff


	//   ....[76]....
        /*01bc*/ 	.word	0xffffffff


	//   ....[77]....
        /*01c0*/ 	.word	0xffffffff


	//   ....[78]....
        /*01c4*/ 	.word	0xffffffff


	//   ....[79]....
        /*01c8*/ 	.word	0xffffffff


	//   ....[80]....
        /*01cc*/ 	.word	0xffffffff


	//   ....[81]....
        /*01d0*/ 	.word	0xffffffff


	//   ....[82]....
        /*01d4*/ 	.word	0xffffffff


	//   ....[83]....
        /*01d8*/ 	.word	0xffffffff


	//   ....[84]....
        /*01dc*/ 	.word	0xffffffff


	//   ....[85]....
        /*01e0*/ 	.word	0xffffffff


	//   ....[86]....
        /*01e4*/ 	.word	0xffffffff


	//   ....[87]....
        /*01e8*/ 	.word	0xffffffff


	//   ....[88]....
        /*01ec*/ 	.word	0xffffffff


	//   ....[89]....
        /*01f0*/ 	.word	0xffffffff


	//   ....[90]....
        /*01f4*/ 	.word	0xffffffff


	//   ....[91]....
        /*01f8*/ 	.word	0xffffffff


	//   ....[92]....
        /*01fc*/ 	.word	0xffffffff


	//   ....[93]....
        /*0200*/ 	.word	0xffffffff


	//   ....[94]....
        /*0204*/ 	.word	0xffffffff


	//   ....[95]....
        /*0208*/ 	.word	0xffffffff


	//   ....[96]....
        /*020c*/ 	.word	0xffffffff


	//   ....[97]....
        /*0210*/ 	.word	0xffffffff


	//   ....[98]....
        /*0214*/ 	.word	0xffffffff


	//   ....[99]....
        /*0218*/ 	.word	0xffffffff


	//   ....[100]....
        /*021c*/ 	.word	0xffffffff


	//   ....[101]....
        /*0220*/ 	.word	0xffffffff


	//   ....[102]....
        /*0224*/ 	.word	0xffffffff


	//   ....[103]....
        /*0228*/ 	.word	0xffffffff


	//   ....[104]....
        /*022c*/ 	.word	0x05000025


	//   ....[105]....
        /*0230*/ 	.word	0x05000025


	//   ....[106]....
        /*0234*/ 	.word	0x05000025


	//   ....[107]....
        /*0238*/ 	.word	0x05000025


	//   ....[108]....
        /*023c*/ 	.word	0x05000025


	//   ....[109]....
        /*0240*/ 	.word	0x05000025


	//   ....[110]....
        /*0244*/ 	.word	0x05000025


	//   ....[111]....
        /*0248*/ 	.word	0x05000025


	//   ....[112]....
        /*024c*/ 	.word	0x05000025


	//   ....[113]....
        /*0250*/ 	.word	0x05000025


	//   ....[114]....
        /*0254*/ 	.word	0x05000025


	//   ....[115]....
        /*0258*/ 	.word	0x05000025


	//   ....[116]....
        /*025c*/ 	.word	0x05000025


	//   ....[117]....
        /*0260*/ 	.word	0x05000025


	//   ....[118]....
        /*0264*/ 	.word	0x05000025


	//   ....[119]....
        /*0268*/ 	.word	0x05000025


	//   ....[120]....
        /*026c*/ 	.word	0x05000025


	//   ....[121]....
        /*0270*/ 	.word	0x05000025


	//   ....[122]....
        /*0274*/ 	.word	0x05000025


	//   ....[123]....
        /*0278*/ 	.word	0x05000025


	//   ....[124]....
        /*027c*/ 	.word	0x05000025


	//   ....[125]....
        /*0280*/ 	.word	0x05000025


	//   ....[126]....
        /*0284*/ 	.word	0x05000025


	//   ....[127]....
        /*0288*/ 	.word	0x05000025


	//   ....[128]....
        /*028c*/ 	.word	0x05000025


	//   ....[129]....
        /*0290*/ 	.word	0x05000025


	//   ....[130]....
        /*0294*/ 	.word	0x05000025


	//   ....[131]....
        /*0298*/ 	.word	0x05000025


	//   ....[132]....
        /*029c*/ 	.word	0x05000025


	//   ....[133]....
        /*02a0*/ 	.word	0x05000025


	//   ....[134]....
        /*02a4*/ 	.word	0x05000025


	//   ....[135]....
        /*02a8*/ 	.word	0x05000025


	//   ....[136]....
        /*02ac*/ 	.word	0x05000025


	//   ....[137]....
        /*02b0*/ 	.word	0x05000025


	//   ....[138]....
        /*02b4*/ 	.word	0x05000025


	//   ....[139]....
        /*02b8*/ 	.word	0x05000025


	//   ....[140]....
        /*02bc*/ 	.word	0x05000025


	//   ....[141]....
        /*02c0*/ 	.word	0x05000025


	//   ....[142]....
        /*02c4*/ 	.word	0x05000025


	//   ....[143]....
        /*02c8*/ 	.word	0x05000025


	//   ....[144]....
        /*02cc*/ 	.word	0x05000025


	//   ....[145]....
        /*02d0*/ 	.word	0x05000025


	//   ....[146]....
        /*02d4*/ 	.word	0x05000025


	//   ....[147]....
        /*02d8*/ 	.word	0x05000025


	//   ....[148]....
        /*02dc*/ 	.word	0x05000025


	//   ....[149]....
        /*02e0*/ 	.word	0x05000025


	//   ....[150]....
        /*02e4*/ 	.word	0x05000025


	//   ....[151]....
        /*02e8*/ 	.word	0x05000025


	//   ....[152]....
        /*02ec*/ 	.word	0x05000025


	//   ....[153]....
        /*02f0*/ 	.word	0x05000025


	//   ....[154]....
        /*02f4*/ 	.word	0x05000025


	//   ....[155]....
        /*02f8*/ 	.word	0x05000025


	//   ....[156]....
        /*02fc*/ 	.word	0x05000025


	//   ....[157]....
        /*0300*/ 	.word	0x05000025


	//   ....[158]....
        /*0304*/ 	.word	0x05000025


	//   ....[159]....
        /*0308*/ 	.word	0x05000025


	//   ....[160]....
        /*030c*/ 	.word	0x05000025


	//   ....[161]....
        /*0310*/ 	.word	0x05000025


	//   ....[162]....
        /*0314*/ 	.word	0x05000025


	//   ....[163]....
        /*0318*/ 	.word	0x05000025


	//   ....[164]....
        /*031c*/ 	.word	0x05000025


	//   ....[165]....
        /*0320*/ 	.word	0x05000025


	//   ....[166]....
        /*0324*/ 	.word	0x05000025


	//   ....[167]....
        /*0328*/ 	.word	0x05000025


	//   ....[168]....
        /*032c*/ 	.word	0x05000025


	//   ....[169]....
        /*0330*/ 	.word	0x05000025


	//   ....[170]....
        /*0334*/ 	.word	0x05000025


	//   ....[171]....
        /*0338*/ 	.word	0x05000025


	//   ....[172]....
        /*033c*/ 	.word	0x05000025


	//   ....[173]....
        /*0340*/ 	.word	0x05000025


	//   ....[174]....
        /*0344*/ 	.word	0x05000025


	//   ....[175]....
        /*0348*/ 	.word	0x05000025


	//   ....[176]....
        /*034c*/ 	.word	0x05000025


	//   ....[177]....
        /*0350*/ 	.word	0x05000025


	//   ....[178]....
        /*0354*/ 	.word	0x05000025


	//   ....[179]....
        /*0358*/ 	.word	0x05000025


	//   ....[180]....
        /*035c*/ 	.word	0x05000025


	//   ....[181]....
        /*0360*/ 	.word	0x05000025


	//   ....[182]....
        /*0364*/ 	.word	0x05000025


	//   ....[183]....
        /*0368*/ 	.word	0x05000025


	//   ....[184]....
        /*036c*/ 	.word	0x05000025


	//   ....[185]....
        /*0370*/ 	.word	0x05000025


	//   ....[186]....
        /*0374*/ 	.word	0x05000025


	//   ....[187]....
        /*0378*/ 	.word	0x05000025


	//   ....[188]....
        /*037c*/ 	.word	0x05000025


	//   ....[189]....
        /*0380*/ 	.word	0x05000025


	//   ....[190]....
        /*0384*/ 	.word	0x05000025


	//   ....[191]....
        /*0388*/ 	.word	0x05000025


	//   ....[192]....
        /*038c*/ 	.word	0x05000025


	//   ....[193]....
        /*0390*/ 	.word	0x05000025


	//   ....[194]....
        /*0394*/ 	.word	0x05000025


	//   ....[195]....
        /*0398*/ 	.word	0x05000025


	//----- nvinfo : EIATTR_COOP_GROUP_INSTR_OFFSETS
	.align		4
.L_598:
        /*039c*/ 	.byte	0x04, 0x28
        /*039e*/ 	.short	(.L_600 - .L_599)


	//   ....[0]....
.L_599:
        /*03a0*/ 	.word	0x00002f20


	//   ....[1]....
        /*03a4*/ 	.word	0x00002fb0


	//   ....[2]....
        /*03a8*/ 	.word	0x00002fd0


	//   ....[3]....
        /*03ac*/ 	.word	0x00003020


	//   ....[4]....
        /*03b0*/ 	.word	0x00003040


	//   ....[5]....
        /*03b4*/ 	.word	0x00003080


	//   ....[6]....
        /*03b8*/ 	.word	0x000030b0


	//   ....[7]....
        /*03bc*/ 	.word	0x000030f0


	//   ....[8]....
        /*03c0*/ 	.word	0x00003120


	//   ....[9]....
        /*03c4*/ 	.word	0x00003170


	//   ....[10]....
        /*03c8*/ 	.word	0x000031b0


	//   ....[11]....
        /*03cc*/ 	.word	0x00003200


	//   ....[12]....
        /*03d0*/ 	.word	0x00003270


	//   ....[13]....
        /*03d4*/ 	.word	0x00003500


	//   ....[14]....
        /*03d8*/ 	.word	0x00003530


	//   ....[15]....
        /*03dc*/ 	.word	0x00003590


	//   ....[16]....
        /*03e0*/ 	.word	0x000035b0


	//   ....[17]....
        /*03e4*/ 	.word	0x000035f0


	//   ....[18]....
        /*03e8*/ 	.word	0x00003620


	//   ....[19]....
        /*03ec*/ 	.word	0x00003660


	//   ....[20]....
        /*03f0*/ 	.word	0x00003690


	//   ....[21]....
        /*03f4*/ 	.word	0x000036d0


	//   ....[22]....
        /*03f8*/ 	.word	0x00003700


	//   ....[23]....
        /*03fc*/ 	.word	0x00003740


	//   ....[24]....
        /*0400*/ 	.word	0x000037a0


	//   ....[25]....
        /*0404*/ 	.word	0x00003b70


	//   ....[26]....
        /*0408*/ 	.word	0x00003ca0


	//   ....[27]....
        /*040c*/ 	.word	0x00003d60


	//   ....[28]....
        /*0410*/ 	.word	0x00003d70


	//   ....[29]....
        /*0414*/ 	.word	0x00003e30


	//   ....[30]....
        /*0418*/ 	.word	0x00003e40


	//   ....[31]....
        /*041c*/ 	.word	0x00003f10


	//   ....[32]....
        /*0420*/ 	.word	0x00003f20


	//   ....[33]....
        /*0424*/ 	.word	0x00003ff0


	//   ....[34]....
        /*0428*/ 	.word	0x00004000


	//   ....[35]....
        /*042c*/ 	.word	0x000040d0


	//   ....[36]....
        /*0430*/ 	.word	0x00004110


	//   ....[37]....
        /*0434*/ 	.word	0x00004140


	//   ....[38]....
        /*0438*/ 	.word	0x000042e0


	//   ....[39]....
        /*043c*/ 	.word	0x00004430


	//   ....[40]....
        /*0440*/ 	.word	0x000044f0


	//   ....[41]....
        /*0444*/ 	.word	0x00004500


	//   ....[42]....
        /*0448*/ 	.word	0x000045c0


	//   ....[43]....
        /*044c*/ 	.word	0x000045d0


	//   ....[44]....
        /*0450*/ 	.word	0x000046a0


	//   ....[45]....
        /*0454*/ 	.word	0x000046b0


	//   ....[46]....
        /*0458*/ 	.word	0x00004780


	//   ....[47]....
        /*045c*/ 	.word	0x00004790


	//   ....[48]....
        /*0460*/ 	.word	0x00004860


	//   ....[49]....
        /*0464*/ 	.word	0x000048a0


	//   ....[50]....
        /*0468*/ 	.word	0x000048b0


	//   ....[51]....
        /*046c*/ 	.word	0x00004d80


	//   ....[52]....
        /*0470*/ 	.word	0x00008460


	//   ....[53]....
        /*0474*/ 	.word	0x000084f0


	//   ....[54]....
        /*0478*/ 	.word	0x00008520


	//   ....[55]....
        /*047c*/ 	.word	0x00008580


	//   ....[56]....
        /*0480*/ 	.word	0x000085a0


	//   ....[57]....
        /*0484*/ 	.word	0x000085e0


	//   ....[58]....
        /*0488*/ 	.word	0x00008610


	//   ....[59]....
        /*048c*/ 	.word	0x00008650


	//   ....[60]....
        /*0490*/ 	.word	0x00008680


	//   ....[61]....
        /*0494*/ 	.word	0x000086c0


	//   ....[62]....
        /*0498*/ 	.word	0x00008700


	//   ....[63]....
        /*049c*/ 	.word	0x00008750


	//   ....[64]....
        /*04a0*/ 	.word	0x000087b0


	//   ....[65]....
        /*04a4*/ 	.word	0x00008950


	//   ....[66]....
        /*04a8*/ 	.word	0x00008980


	//   ....[67]....
        /*04ac*/ 	.word	0x000089e0


	//   ....[68]....
        /*04b0*/ 	.word	0x00008a00


	//   ....[69]....
        /*04b4*/ 	.word	0x00008a40


	//   ....[70]....
        /*04b8*/ 	.word	0x00008a70


	//   ....[71]....
        /*04bc*/ 	.word	0x00008ab0


	//   ....[72]....
        /*04c0*/ 	.word	0x00008ae0


	//   ....[73]....
        /*04c4*/ 	.word	0x00008b20


	//   ....[74]....
        /*04c8*/ 	.word	0x00008b50


	//   ....[75]....
        /*04cc*/ 	.word	0x00008b90


	//   ....[76]....
        /*04d0*/ 	.word	0x00008bf0


	//   ....[77]....
        /*04d4*/ 	.word	0x00008fc0


	//   ....[78]....
        /*04d8*/ 	.word	0x000090f0


	//   ....[79]....
        /*04dc*/ 	.word	0x000091b0


	//   ....[80]....
        /*04e0*/ 	.word	0x000091c0


	//   ....[81]....
        /*04e4*/ 	.word	0x00009290


	//   ....[82]....
        /*04e8*/ 	.word	0x000092a0


	//   ....[83]....
        /*04ec*/ 	.word	0x00009370


	//   ....[84]....
        /*04f0*/ 	.word	0x00009380


	//   ....[85]....
        /*04f4*/ 	.word	0x00009450


	//   ....[86]....
        /*04f8*/ 	.word	0x00009460


	//   ....[87]....
        /*04fc*/ 	.word	0x00009530


	//   ....[88]....
        /*0500*/ 	.word	0x00009570


	//   ....[89]....
        /*0504*/ 	.word	0x000095a0


	//   ....[90]....
        /*0508*/ 	.word	0x00009740


	//   ....[91]....
        /*050c*/ 	.word	0x00009890


	//   ....[92]....
        /*0510*/ 	.word	0x00009950


	//   ....[93]....
        /*0514*/ 	.word	0x00009960


	//   ....[94]....
        /*0518*/ 	.word	0x00009a30


	//   ....[95]....
        /*051c*/ 	.word	0x00009a40


	//   ....[96]....
        /*0520*/ 	.word	0x00009b20


	//   ....[97]....
        /*0524*/ 	.word	0x00009b30


	//   ....[98]....
        /*0528*/ 	.word	0x00009c10


	//   ....[99]....
        /*052c*/ 	.word	0x00009c20


	//   ....[100]....
        /*0530*/ 	.word	0x00009d00


	//   ....[101]....
        /*0534*/ 	.word	0x00009d40


	//   ....[102]....
        /*0538*/ 	.word	0x00009d50


	//   ....[103]....
        /*053c*/ 	.word	0x0000a1f0


	//   ....[104]....
        /*0540*/ 	.word	0x0000a820


	//   ....[105]....
        /*0544*/ 	.word	0x0000a8a0


	//   ....[106]....
        /*0548*/ 	.word	0x0000a930


	//   ....[107]....
        /*054c*/ 	.word	0x0000a9c0


	//   ....[108]....
        /*0550*/ 	.word	0x0000aa50


	//   ....[109]....
        /*0554*/ 	.word	0x0000aad0


	//   ....[110]....
        /*0558*/ 	.word	0x0000ab60


	//   ....[111]....
        /*055c*/ 	.word	0x0000abf0


	//   ....[112]....
        /*0560*/ 	.word	0x0000ac80


	//   ....[113]....
        /*0564*/ 	.word	0x0000ad00


	//   ....[114]....
        /*0568*/ 	.word	0x0000ad90


	//   ....[115]....
        /*056c*/ 	.word	0x0000ae20


	//   ....[116]....
        /*0570*/ 	.word	0x0000aeb0


	//   ....[117]....
        /*0574*/ 	.word	0x0000af30


	//   ....[118]....
        /*0578*/ 	.word	0x0000afc0


	//   ....[119]....
        /*057c*/ 	.word	0x0000b050


	//   ....[120]....
        /*0580*/ 	.word	0x0000b0e0


	//   ....[121]....
        /*0584*/ 	.word	0x0000b160


	//   ....[122]....
        /*0588*/ 	.word	0x0000b1f0


	//   ....[123]....
        /*058c*/ 	.word	0x0000b280


	//   ....[124]....
        /*0590*/ 	.word	0x0000b310


	//   ....[125]....
        /*0594*/ 	.word	0x0000b3d0


	//   ....[126]....
        /*0598*/ 	.word	0x0000b410


	//   ....[127]....
        /*059c*/ 	.word	0x0000b540


	//   ....[128]....
        /*05a0*/ 	.word	0x0000b5c0


	//   ....[129]....
        /*05a4*/ 	.word	0x0000b650


	//   ....[130]....
        /*05a8*/ 	.word	0x0000b6e0


	//   ....[131]....
        /*05ac*/ 	.word	0x0000b770


	//   ....[132]....
        /*05b0*/ 	.word	0x0000b7f0


	//   ....[133]....
        /*05b4*/ 	.word	0x0000b880


	//   ....[134]....
        /*05b8*/ 	.word	0x0000b910


	//   ....[135]....
        /*05bc*/ 	.word	0x0000b9a0


	//   ....[136]....
        /*05c0*/ 	.word	0x0000ba20


	//   ....[137]....
        /*05c4*/ 	.word	0x0000bab0


	//   ....[138]....
        /*05c8*/ 	.word	0x0000bb40


	//   ....[139]....
        /*05cc*/ 	.word	0x0000bbd0


	//   ....[140]....
        /*05d0*/ 	.word	0x0000bc50


	//   ....[141]....
        /*05d4*/ 	.word	0x0000bce0


	//   ....[142]....
        /*05d8*/ 	.word	0x0000bd70


	//   ....[143]....
        /*05dc*/ 	.word	0x0000be00


	//   ....[144]....
        /*05e0*/ 	.word	0x0000be80


	//   ....[145]....
        /*05e4*/ 	.word	0x0000bf10


	//   ....[146]....
        /*05e8*/ 	.word	0x0000bfa0


	//   ....[147]....
        /*05ec*/ 	.word	0x0000c030


	//   ....[148]....
        /*05f0*/ 	.word	0x0000c0e0


	//   ....[149]....
        /*05f4*/ 	.word	0x0000c160


	//   ....[150]....
        /*05f8*/ 	.word	0x0000c1d0


	//   ....[151]....
        /*05fc*/ 	.word	0x0000c250


	//   ....[152]....
        /*0600*/ 	.word	0x0000c2e0


	//   ....[153]....
        /*0604*/ 	.word	0x0000c370


	//   ....[154]....
        /*0608*/ 	.word	0x0000c400


	//   ....[155]....
        /*060c*/ 	.word	0x0000c480


	//   ....[156]....
        /*0610*/ 	.word	0x0000c510


	//   ....[157]....
        /*0614*/ 	.word	0x0000c5a0


	//   ....[158]....
        /*0618*/ 	.word	0x0000c630


	//   ....[159]....
        /*061c*/ 	.word	0x0000c6b0


	//   ....[160]....
        /*0620*/ 	.word	0x0000c740


	//   ....[161]....
        /*0624*/ 	.word	0x0000c7d0


	//   ....[162]....
        /*0628*/ 	.word	0x0000c860


	//   ....[163]....
        /*062c*/ 	.word	0x0000c8e0


	//   ....[164]....
        /*0630*/ 	.word	0x0000c970


	//   ....[165]....
        /*0634*/ 	.word	0x0000ca00


	//   ....[166]....
        /*0638*/ 	.word	0x0000ca90


	//   ....[167]....
        /*063c*/ 	.word	0x0000cb10


	//   ....[168]....
        /*0640*/ 	.word	0x0000cba0


	//   ....[169]....
        /*0644*/ 	.word	0x0000cc30


	//   ....[170]....
        /*0648*/ 	.word	0x0000ccc0


	//   ....[171]....
        /*064c*/ 	.word	0x0000cd80


	//   ....[172]....
        /*0650*/ 	.word	0x0000cdc0


	//   ....[173]....
        /*0654*/ 	.word	0x0000cee0


	//   ....[174]....
        /*0658*/ 	.word	0x0000cf60


	//   ....[175]....
        /*065c*/ 	.word	0x0000cff0


	//   ....[176]....
        /*0660*/ 	.word	0x0000d080


	//   ....[177]....
        /*0664*/ 	.word	0x0000d110


	//   ....[178]....
        /*0668*/ 	.word	0x0000d190


	//   ....[179]....
        /*066c*/ 	.word	0x0000d220


	//   ....[180]....
        /*0670*/ 	.word	0x0000d2b0


	//   ....[181]....
        /*0674*/ 	.word	0x0000d340


	//   ....[182]....
        /*0678*/ 	.word	0x0000d3c0


	//   ....[183]....
        /*067c*/ 	.word	0x0000d450


	//   ....[184]....
        /*0680*/ 	.word	0x0000d4e0


	//   ....[185]....
        /*0684*/ 	.word	0x0000d570


	//   ....[186]....
        /*0688*/ 	.word	0x0000d5f0


	//   ....[187]....
        /*068c*/ 	.word	0x0000d680


	//   ....[188]....
        /*0690*/ 	.word	0x0000d710


	//   ....[189]....
        /*0694*/ 	.word	0x0000d7a0


	//   ....[190]....
        /*0698*/ 	.word	0x0000d820


	//   ....[191]....
        /*069c*/ 	.word	0x0000d8b0


	//   ....[192]....
        /*06a0*/ 	.word	0x0000d940


	//   ....[193]....
        /*06a4*/ 	.word	0x0000d9d0


	//   ....[194]....
        /*06a8*/ 	.word	0x0000da80


	//   ....[195]....
        /*06ac*/ 	.word	0x0000db00


	//----- nvinfo : EIATTR_VRC_CTA_INIT_COUNT
	.align		4
.L_600:
        /*06b0*/ 	.byte	0x02, 0x4a
	.zero		1
	.zero		1


	//----- nvinfo : EIATTR_EXIT_INSTR_OFFSETS
	.align		4
        /*06b4*/ 	.byte	0x04, 0x1c
        /*06b6*/ 	.short	(.L_602 - .L_601)


	//   ....[0]....
.L_601:
        /*06b8*/ 	.word	0x00005130


	//   ....[1]....
        /*06bc*/ 	.word	0x000052a0


	//   ....[2]....
        /*06c0*/ 	.word	0x000052c0


	//   ....[3]....
        /*06c4*/ 	.word	0x0000a660


	//   ....[4]....
        /*06c8*/ 	.word	0x0000a7d0


	//----- nvinfo : EIATTR_MAX_THREADS
	.align		4
.L_602:
        /*06cc*/ 	.byte	0x04, 0x05
        /*06ce*/ 	.short	(.L_604 - .L_603)
.L_603:
        /*06d0*/ 	.word	0x00000080
        /*06d4*/ 	.word	0x00000001
        /*06d8*/ 	.word	0x00000001


	//----- nvinfo : EIATTR_CRS_STACK_SIZE
	.align		4
.L_604:
        /*06dc*/ 	.byte	0x04, 0x1e
        /*06de*/ 	.short	(.L_606 - .L_605)
.L_605:
        /*06e0*/ 	.word	0x00000000


	//----- nvinfo : EIATTR_CBANK_PARAM_SIZE
	.align		4
.L_606:
        /*06e4*/ 	.byte	0x03, 0x19
        /*06e6*/ 	.short	0x00dc


	//----- nvinfo : EIATTR_PARAM_CBANK
	.align		4
        /*06e8*/ 	.byte	0x04, 0x0a
        /*06ea*/ 	.short	(.L_608 - .L_607)
	.align		4
.L_607:
        /*06ec*/ 	.word	index@(.nv.constant0._ZN3cub18CUB_300001_SM_10006detail4scan16DeviceScanKernelINS2_10policy_hubIN6thrust24THRUST_300001_SM_1000_NS6system6detail7generic14key_flag_tupleENS6_6detail10any_assignESA_jNS9_16key_flag_scan_opEE10Policy1000ENS6_18transform_iteratorINS9_21construct_key_flag_opENS6_17counting_iteratorImNS6_11use_defaultESJ_SJ_EESA_SJ_EENS6_25transform_output_iteratorINS9_15write_output_opINSB_15normal_iteratorINS6_7pointerI4KeyTNS6_8cuda_cub5par_tESJ_SJ_EEEEPSQ_EENS6_16discard_iteratorImEEEENS0_13ScanTileStateISA_Lb0EEESD_NS0_8NullTypeEjSA_Lb0ES12_EEvT0_T1_T2_iT3_T4_T5_)
        /*06f0*/ 	.short	0x0380
        /*06f2*/ 	.short	0x00dc


	//----- nvinfo : EIATTR_SW_WAR
	.align		4
.L_608:
        /*06f4*/ 	.byte	0x04, 0x36
        /*06f6*/ 	.short	(.L_610 - .L_609)
.L_609:
        /*06f8*/ 	.word	0x00000008
.L_610:


//--------------------- .nv.info._ZN3cub18CUB_300001_SM_10006detail4scan16DeviceScanKernelINS2_10policy_hubIN6thrust24THRUST_300001_SM_1000_NS6system6detail7generic14key_flag_tupleENS6_6detail10any_assignESA_mNS9_16key_flag_scan_opEE10Policy1000ENS6_18transform_iteratorINS9_21construct_key_flag_opENS6_17counting_iteratorImNS6_11use_defaultESJ_SJ_EESA_SJ_EENS6_25transform_output_iteratorINS9_15write_output_opINSB_15normal_iteratorINS6_7pointerIiNS6_8cuda_cub5par_tESJ_SJ_EEEEPiEENS6_16discard_iteratorImEEEENS0_13ScanTileStateISA_Lb0EEESD_NS0_8NullTypeEmSA_Lb0ES11_EEvT0_T1_T2_iT3_T4_T5_ --------------------------
	.section	.nv.info._ZN3cub18CUB_300001_SM_10006detail4scan16DeviceScanKernelINS2_10policy_hubIN6thrust24THRUST_300001_SM_1000_NS6system6detail7generic14key_flag_tupleENS6_6detail10any_assignESA_mNS9_16key_flag_scan_opEE10Policy1000ENS6_18transform_iteratorINS9_21construct_key_flag_opENS6_17counting_iteratorImNS6_11use_defaultESJ_SJ_EESA_SJ_EENS6_25transform_output_iteratorINS9_15write_output_opINSB_15normal_iteratorINS6_7pointerIiNS6_8cuda_cub5par_tESJ_SJ_EEEEPiEENS6_16discard_iteratorImEEEENS0_13ScanTileStateISA_Lb0EEESD_NS0_8NullTypeEmSA_Lb0ES11_EEvT0_T1_T2_iT3_T4_T5_,"",@"SHT_CUDA_INFO"
	.sectionflags	@""
	.align	4


	//----- nvinfo : EIATTR_CUDA_API_VERSION
	.align		4
        /*0000*/ 	.byte	0x04, 0x37
        /*0002*/ 	.short	(.L_612 - .L_611)
.L_611:
        /*0004*/ 	.word	0x00000082


	//----- nvinfo : EIATTR_KPARAM_INFO
	.align		4
.L_612:
        /*0008*/ 	.byte	0x04, 0x17
        /*000a*/ 	.short	(.L_614 - .L_613)
.L_613:
        /*000c*/ 	.word	0x00000000
        /*0010*/ 	.short	0x0006
        /*0012*/ 	.short	0x00d8
        /*0014*/ 	.byte	0x00, 0xf0, 0x21, 0x00


	//----- nvinfo : EIATTR_KPARAM_INFO
	.align		4
.L_614:
        /*0018*/ 	.byte	0x04, 0x17
        /*001a*/ 	.short	(.L_616 - .L_615)
.L_615:
        /*001c*/ 	.word	0x00000000
        /*0020*/ 	.short	0x0005
        /*0022*/ 	.short	0x00d5
        /*0024*/ 	.byte	0x00, 0xf0, 0x05, 0x00


	//----- nvinfo : EIATTR_KPARAM_INFO
	.align		4
.L_616:
        /*0028*/ 	.byte	0x04, 0x17
        /*002a*/ 	.short	(.L_618 - .L_617)
.L_617:
        /*002c*/ 	.word	0x00000000
        /*0030*/ 	.short	0x0004
        /*0032*/ 	.short	0x00d4
        /*0034*/ 	.byte	0x00, 0xf0, 0x05, 0x00


	//----- nvinfo : EIATTR_KPARAM_INFO
	.align		4
.L_618:
        /*0038*/ 	.byte	0x04, 0x17
        /*003a*/ 	.short	(.L_620 - .L_619)
.L_619:
        /*003c*/ 	.word	0x00000000
        /*0040*/ 	.short	0x0003
        /*0042*/ 	.short	0x00d0
        /*0044*/ 	.byte	0x00, 0xf0, 0x11, 0x00


	//----- nvinfo : EIATTR_KPARAM_INFO
	.align		4
.L_620:
        /*0048*/ 	.byte	0x04, 0x17
        /*004a*/ 	.short	(.L_622 - .L_621)
.L_621:
        /*004c*/ 	.word	0x00000000
        /*0050*/ 	.short	0x0002
        /*0052*/ 	.short	0x00b8
        /*0054*/ 	.byte	0x00, 0xf0, 0x61, 0x00


	//----- nvinfo : EIATTR_KPARAM_INFO
	.align		4
.L_622:
        /*0058*/ 	.byte	0x04, 0x17
        /*005a*/ 	.short	(.L_624 - .L_623)
.L_623:
        /*005c*/ 	.word	0x00000000
        /*0060*/ 	.short	0x0001
        /*0062*/ 	.short	0x0090
        /*0064*/ 	.byte	0x00, 0xf0, 0xa1, 0x00


	//----- nvinfo : EIATTR_KPARAM_INFO
	.align		4
.L_624:
        /*0068*/ 	.byte	0x04, 0x17
        /*006a*/ 	.short	(.L_626 - .L_625)
.L_625:
        /*006c*/ 	.word	0x00000000
        /*0070*/ 	.short	0x0000
        /*0072*/ 	.short	0x0000
        /*0074*/ 	.byte	0x00, 0xf0, 0x41, 0x02


	//----- nvinfo : EIATTR_SPARSE_MMA_MASK
	.align		4
.L_626:
        /*0078*/ 	.byte	0x03, 0x50
        /*007a*/ 	.short	0x0000


	//----- nvinfo : EIATTR_MAXREG_COUNT
	.align		4
        /*007c*/ 	.byte	0x03, 0x1b
        /*007e*/ 	.short	0x00ff


	//----- nvinfo : EIATTR_NUM_BARRIERS
	.align		4
        /*0080*/ 	.byte	0x02, 0x4c
        /*0082*/ 	.byte	0x01
	.zero		1


	//----- nvinfo : EIATTR_MERCURY_ISA_VERSION
	.align		4
        /*0084*/ 	.byte	0x03, 0x5f
        /*0086*/ 	.short	0x0101


	//----- nvinfo : EIATTR_COOP_GROUP_MASK_REGIDS
	.align		4
        /*0088*/ 	.byte	0x04, 0x29
        /*008a*/ 	.short	(.L_628 - .L_627)


	//   ....[0]....
.L_627:
        /*008c*/ 	.word	0xffffffff


	//   ....[1]....
        /*0090*/ 	.word	0xffffffff


	//   ....[2]....
        /*0094*/ 	.word	0xffffffff


	//   ....[3]....
        /*0098*/ 	.word	0xffffffff


	//   ....[4]....
        /*009c*/ 	.word	0xffffffff


	//   ....[5]....
        /*00a0*/ 	.word	0xffffffff


	//   ....[6]....
        /*00a4*/ 	.word	0xffffffff


	//   ....[7]....
        /*00a8*/ 	.word	0xffffffff


	//   ....[8]....
        /*00ac*/ 	.word	0xffffffff


	//   ....[9]....
        /*00b0*/ 	.word	0xffffffff


	//   ....[10]....
        /*00b4*/ 	.word	0xffffffff


	//   ....[11]....
        /*00b8*/ 	.word	0xffffffff


	//   ....[12]....
        /*00bc*/ 	.word	0xffffffff


	//   ....[13]....
        /*00c0*/ 	.word	0xffffffff


	//   ....[14]....
        /*00c4*/ 	.word	0xffffffff


	//   ....[15]....
        /*00c8*/ 	.word	0xffffffff


	//   ....[16]....
        /*00cc*/ 	.word	0xffffffff


	//   ....[17]....
        /*00d0*/ 	.word	0xffffffff


	//   ....[18]....
        /*00d4*/ 	.word	0xffffffff


	//   ....[19]....
        /*00d8*/ 	.word	0xffffffff


	//   ....[20]....
        /*00dc*/ 	.word	0xffffffff


	//   ....[21]....
        /*00e0*/ 	.word	0xffffffff


	//   ....[22]....
        /*00e4*/ 	.word	0xffffffff


	//   ....[23]....
        /*00e8*/ 	.word	0xffffffff


	//   ....[24]....
        /*00ec*/ 	.word	0xffffffff


	//   ....[25]....
        /*00f0*/ 	.word	0xffffffff


	//   ....[26]....
        /*00f4*/ 	.word	0xffffffff


	//   ....[27]....
        /*00f8*/ 	.word	0xffffffff


	//   ....[28]....
        /*00fc*/ 	.word	0xffffffff


	//   ....[29]....
        /*0100*/ 	.word	0xffffffff


	//   ....[30]....
        /*0104*/ 	.word	0xffffffff


	//   ....[31]....
        /*0108*/ 	.word	0xffffffff


	//   ....[32]....
        /*010c*/ 	.word	0xffffffff


	//   ....[33]....
        /*0110*/ 	.word	0xffffffff


	//   ....[34]....
        /*0114*/ 	.word	0xffffffff


	//   ....[35]....
        /*0118*/ 	.word	0xffffffff


	//   ....[36]....
        /*011c*/ 	.word	0xffffffff


	//   ....[37]....
        /*0120*/ 	.word	0xffffffff


	//   ....[38]....
        /*0124*/ 	.word	0xffffffff


	//   ....[39]....
        /*0128*/ 	.word	0xffffffff


	//   ....[40]....
        /*012c*/ 	.word	0xffffffff


	//   ....[41]....
        /*0130*/ 	.word	0xffffffff


	//   ....[42]....
        /*0134*/ 	.word	0xffffffff


	//   ....[43]....
        /*0138*/ 	.word	0xffffffff


	//   ....[44]....
        /*013c*/ 	.word	0xffffffff


	//   ....[45]....
        /*0140*/ 	.word	0xffffffff


	//   ....[46]....
        /*0144*/ 	.word	0xffffffff


	//   ....[47]....
        /*0148*/ 	.word	0xffffffff


	//   ....[48]....
        /*014c*/ 	.word	0xffffffff


	//   ....[49]....
        /*0150*/ 	.word	0xffffffff


	//   ....[50]....
        /*0154*/ 	.word	0xffffffff


	//   ....[51]....
        /*0158*/ 	.word	0xffffffff


	//   ....[52]....
        /*015c*/ 	.word	0xffffffff


	//   ....[53]....
        /*0160*/ 	.word	0xffffffff


	//   ....[54]....
        /*0164*/ 	.word	0xffffffff


	//   ....[55]....
        /*0168*/ 	.word	0xffffffff


	//   ....[56]....
        /*016c*/ 	.word	0xffffffff


	//   ....[57]....
        /*0170*/ 	.word	0xffffffff


	//   ....[58]....
        /*0174*/ 	.word	0xffffffff


	//   ....[59]....
        /*0178*/ 	.word	0xffffffff


	//   ....[60]....
        /*017c*/ 	.word	0xffffffff


	//   ....[61]....
        /*0180*/ 	.word	0xffffffff


	//   ....[62]....
        /*0184*/ 	.word	0xffffffff


	//   ....[63]....
        /*0188*/ 	.word	0xffffffff


	//   ....[64]....
        /*018c*/ 	.word	0xffffffff


	//   ....[65]....
        /*0190*/ 	.word	0xffffffff


	//   ....[66]....
        /*0194*/ 	.word	0xffffffff


	//   ....[67]....
        /*0198*/ 	.word	0xffffffff


	//   ....[68]....
        /*019c*/ 	.word	0xffffffff


	//   ....[69]....
        /*01a0*/ 	.word	0xffffffff


	//   ....[70]....
        /*01a4*/ 	.word	0xffffffff


	//   ....[71]....
        /*01a8*/ 	.word	0xffffffff


	//   ....[72]....
        /*01ac*/ 	.word	0xffffffff


	//   ....[73]....
        /*01b0*/ 	.word	0xffffffff


	//   ....[74]....
        /*01b4*/ 	.word	0xffffffff


	//   ....[75]....
        /*01b8*/ 	.word	0xffffffff


	//   ....[76]....
        /*01bc*/ 	.word	0xffffffff


	//   ....[77]....
        /*01c0*/ 	.word	0xffffffff


	//   ....[78]....
        /*01c4*/ 	.word	0xffffffff


	//   ....[79]....
        /*01c8*/ 	.word	0xffffffff


	//   ....[80]....
        /*01cc*/ 	.word	0xffffffff


	//   ....[81]....
        /*01d0*/ 	.word	0xffffffff


	//   ....[82]....
        /*01d4*/ 	.word	0xffffffff


	//   ....[83]....
        /*01d8*/ 	.word	0xffffffff


	//   ....[84]....
        /*01dc*/ 	.word	0xffffffff


	//   ....[85]....
        /*01e0*/ 	.word	0xffffffff


	//   ....[86]....
        /*01e4*/ 	.word	0xffffffff


	//   ....[87]....
        /*01e8*/ 	.word	0xffffffff


	//   ....[88]....
        /*01ec*/ 	.word	0xffffffff


	//   ....[89]....
        /*01f0*/ 	.word	0xffffffff


	//   ....[90]....
        /*01f4*/ 	.word	0xffffffff


	//   ....[91]....
        /*01f8*/ 	.word	0xffffffff


	//   ....[92]....
        /*01fc*/ 	.word	0xffffffff


	//   ....[93]....
        /*0200*/ 	.word	0xffffffff


	//   ....[94]....
        /*0204*/ 	.word	0xffffffff


	//   ....[95]....
        /*0208*/ 	.word	0xffffffff


	//   ....[96]....
        /*020c*/ 	.word	0xffffffff


	//   ....[97]....
        /*0210*/ 	.word	0xffffffff


	//   ....[98]....
        /*0214*/ 	.word	0xffffffff


	//   ....[99]....
        /*0218*/ 	.word	0xffffffff


	//   ....[100]....
        /*021c*/ 	.word	0xffffffff


	//   ....[101]....
        /*0220*/ 	.word	0xffffffff


	//   ....[102]....
        /*0224*/ 	.word	0xffffffff


	//   ....[103]....
        /*0228*/ 	.word	0xffffffff


	//   ....[104]....
        /*022c*/ 	.word	0x05000025


	//   ....[105]....
        /*0230*/ 	.word	0x05000025


	//   ....[106]....
        /*0234*/ 	.word	0x05000025


	//   ....[107]....
        /*0238*/ 	.word	0x05000025


	//   ....[108]....
        /*023c*/ 	.word	0x05000025


	//   ....[109]....
        /*0240*/ 	.word	0x05000025


	//   ....[110]....
        /*0244*/ 	.word	0x05000025


	//   ....[111]....
        /*0248*/ 	.word	0x05000025


	//   ....[112]....
        /*024c*/ 	.word	0x05000025


	//   ....[113]....
        /*0250*/ 	.word	0x05000025


	//   ....[114]....
        /*0254*/ 	.word	0x05000025


	//   ....[115]....
        /*0258*/ 	.word	0x05000025


	//   ....[116]....
        /*025c*/ 	.word	0x05000025


	//   ....[117]....
        /*0260*/ 	.word	0x05000025


	//   ....[118]....
        /*0264*/ 	.word	0x05000025


	//   ....[119]....
        /*0268*/ 	.word	0x05000025


	//   ....[120]....
        /*026c*/ 	.word	0x05000025


	//   ....[121]....
        /*0270*/ 	.word	0x05000025


	//   ....[122]....
        /*0274*/ 	.word	0x05000025


	//   ....[123]....
        /*0278*/ 	.word	0x05000025


	//   ....[124]....
        /*027c*/ 	.word	0x05000025


	//   ....[125]....
        /*0280*/ 	.word	0x05000025


	//   ....[126]....
        /*0284*/ 	.word	0x05000025


	//   ....[127]....
        /*0288*/ 	.word	0x05000025


	//   ....[128]....
        /*028c*/ 	.word	0x05000025


	//   ....[129]....
        /*0290*/ 	.word	0x05000025


	//   ....[130]....
        /*0294*/ 	.word	0x05000025


	//   ....[131]....
        /*0298*/ 	.word	0x05000025


	//   ....[132]....
        /*029c*/ 	.word	0x05000025


	//   ....[133]....
        /*02a0*/ 	.word	0x05000025


	//   ....[134]....
        /*02a4*/ 	.word	0x05000025


	//   ....[135]....
        /*02a8*/ 	.word	0x05000025


	//   ....[136]....
        /*02ac*/ 	.word	0x05000025


	//   ....[137]....
        /*02b0*/ 	.word	0x05000025


	//   ....[138]....
        /*02b4*/ 	.word	0x05000025


	//   ....[139]....
        /*02b8*/ 	.word	0x05000025


	//   ....[140]....
        /*02bc*/ 	.word	0x05000025


	//   ....[141]....
        /*02c0*/ 	.word	0x05000025


	//   ....[142]....
        /*02c4*/ 	.word	0x05000025


	//   ....[143]....
        /*02c8*/ 	.word	0x05000025


	//   ....[144]....
        /*02cc*/ 	.word	0x05000025


	//   ....[145]....
        /*02d0*/ 	.word	0x05000025


	//   ....[146]....
        /*02d4*/ 	.word	0x05000025


	//   ....[147]....
        /*02d8*/ 	.word	0x05000025


	//   ....[148]....
        /*02dc*/ 	.word	0x05000025


	//   ....[149]....
        /*02e0*/ 	.word	0x05000025


	//   ....[150]....
        /*02e4*/ 	.word	0x05000025


	//   ....[151]....
        /*02e8*/ 	.word	0x05000025


	//   ....[152]....
        /*02ec*/ 	.word	0x05000025


	//   ....[153]....
        /*02f0*/ 	.word	0x05000025


	//   ....[154]....
        /*02f4*/ 	.word	0x05000025


	//   ....[155]....
        /*02f8*/ 	.word	0x05000025


	//   ....[156]....
        /*02fc*/ 	.word	0x05000025


	//   ....[157]....
        /*0300*/ 	.word	0x05000025


	//   ....[158]....
        /*0304*/ 	.word	0x05000025


	//   ....[159]....
        /*0308*/ 	.word	0x05000025


	//   ....[160]....
        /*030c*/ 	.word	0x05000025


	//   ....[161]....
        /*0310*/ 	.word	0x05000025


	//   ....[162]....
        /*0314*/ 	.word	0x05000025


	//   ....[163]....
        /*0318*/ 	.word	0x05000025


	//   ....[164]....
        /*031c*/ 	.word	0x05000025


	//   ....[165]....
        /*0320*/ 	.word	0x05000025


	//   ....[166]....
        /*0324*/ 	.word	0x05000025


	//   ....[167]....
        /*0328*/ 	.word	0x05000025


	//   ....[168]....
        /*032c*/ 	.word	0x05000025


	//   ....[169]....
        /*0330*/ 	.word	0x05000025


	//   ....[170]....
        /*0334*/ 	.word	0x05000025


	//   ....[171]....
        /*0338*/ 	.word	0x05000025


	//   ....[172]....
        /*033c*/ 	.word	0x05000025


	//   ....[173]....
        /*0340*/ 	.word	0x05000025


	//   ....[174]....
        /*0344*/ 	.word	0x05000025


	//   ....[175]....
        /*0348*/ 	.word	0x05000025


	//   ....[176]....
        /*034c*/ 	.word	0x05000025


	//   ....[177]....
        /*0350*/ 	.word	0x05000025


	//   ....[178]....
        /*0354*/ 	.word	0x05000025


	//   ....[179]....
        /*0358*/ 	.word	0x05000025


	//   ....[180]....
        /*035c*/ 	.word	0x05000025


	//   ....[181]....
        /*0360*/ 	.word	0x05000025


	//   ....[182]....
        /*0364*/ 	.word	0x05000025


	//   ....[183]....
        /*0368*/ 	.word	0x05000025


	//   ....[184]....
        /*036c*/ 	.word	0x05000025


	//   ....[185]....
        /*0370*/ 	.word	0x05000025


	//   ....[186]....
        /*0374*/ 	.word	0x05000025


	//   ....[187]....
        /*0378*/ 	.word	0x05000025


	//   ....[188]....
        /*037c*/ 	.word	0x05000025


	//   ....[189]....
        /*0380*/ 	.word	0x05000025


	//   ....[190]....
        /*0384*/ 	.word	0x05000025


	//   ....[191]....
        /*0388*/ 	.word	0x05000025


	//   ....[192]....
        /*038c*/ 	.word	0x05000025


	//   ....[193]....
        /*0390*/ 	.word	0x05000025


	//   ....[194]....
        /*0394*/ 	.word	0x05000025


	//   ....[195]....
        /*0398*/ 	.word	0x05000025


	//----- nvinfo : EIATTR_COOP_GROUP_INSTR_OFFSETS
	.align		4
.L_628:
        /*039c*/ 	.byte	0x04, 0x28
        /*039e*/ 	.short	(.L_630 - .L_629)


	//   ....[0]....
.L_629:
        /*03a0*/ 	.word	0x00002f80


	//   ....[1]....
        /*03a4*/ 	.word	0x00003010


	//   ....[2]....
        /*03a8*/ 	.word	0x00003030


	//   ....[3]....
        /*03ac*/ 	.word	0x00003080


	//   ....[4]....
        /*03b0*/ 	.word	0x000030a0


	//   ....[5]....
        /*03b4*/ 	.word	0x000030e0


	//   ....[6]....
        /*03b8*/ 	.word	0x00003110


	//   ....[7]....
        /*03bc*/ 	.word	0x00003150


	//   ....[8]....
        /*03c0*/ 	.word	0x00003180


	//   ....[9]....
        /*03c4*/ 	.word	0x000031d0


	//   ....[10]....
        /*03c8*/ 	.word	0x00003210


	//   ....[11]....
        /*03cc*/ 	.word	0x00003260


	//   ....[12]....
        /*03d0*/ 	.word	0x000032d0


	//   ....[13]....
        /*03d4*/ 	.word	0x00003560


	//   ....[14]....
        /*03d8*/ 	.word	0x00003590


	//   ....[15]....
        /*03dc*/ 	.word	0x000035f0


	//   ....[16]....
        /*03e0*/ 	.word	0x00003610


	//   ....[17]....
        /*03e4*/ 	.word	0x00003650


	//   ....[18]....
        /*03e8*/ 	.word	0x00003680


	//   ....[19]....
        /*03ec*/ 	.word	0x000036c0


	//   ....[20]....
        /*03f0*/ 	.word	0x000036f0


	//   ....[21]....
        /*03f4*/ 	.word	0x00003730


	//   ....[22]....
        /*03f8*/ 	.word	0x00003760


	//   ....[23]....
        /*03fc*/ 	.word	0x000037a0


	//   ....[24]....
        /*0400*/ 	.word	0x00003800


	//   ....[25]....
        /*0404*/ 	.word	0x00003bf0


	//   ....[26]....
        /*0408*/ 	.word	0x00003d20


	//   ....[27]....
        /*040c*/ 	.word	0x00003de0


	//   ....[28]....
        /*0410*/ 	.word	0x00003df0


	//   ....[29]....
        /*0414*/ 	.word	0x00003eb0


	//   ....[30]....
        /*0418*/ 	.word	0x00003ec0


	//   ....[31]....
        /*041c*/ 	.word	0x00003f90


	//   ....[32]....
        /*0420*/ 	.word	0x00003fa0


	//   ....[33]....
        /*0424*/ 	.word	0x00004070


	//   ....[34]....
        /*0428*/ 	.word	0x00004080


	//   ....[35]....
        /*042c*/ 	.word	0x00004150


	//   ....[36]....
        /*0430*/ 	.word	0x00004190


	//   ....[37]....
        /*0434*/ 	.word	0x000041c0


	//   ....[38]....
        /*0438*/ 	.word	0x00004360


	//   ....[39]....
        /*043c*/ 	.word	0x000044b0


	//   ....[40]....
        /*0440*/ 	.word	0x00004570


	//   ....[41]....
        /*0444*/ 	.word	0x00004580


	//   ....[42]....
        /*0448*/ 	.word	0x00004640


	//   ....[43]....
        /*044c*/ 	.word	0x00004650


	//   ....[44]....
        /*0450*/ 	.word	0x00004720


	//   ....[45]....
        /*0454*/ 	.word	0x00004730


	//   ....[46]....
        /*0458*/ 	.word	0x00004800


	//   ....[47]....
        /*045c*/ 	.word	0x00004810


	//   ....[48]....
        /*0460*/ 	.word	0x000048e0


	//   ....[49]....
        /*0464*/ 	.word	0x00004920


	//   ....[50]....
        /*0468*/ 	.word	0x00004930


	//   ....[51]....
        /*046c*/ 	.word	0x00004df0


	//   ....[52]....
        /*0470*/ 	.word	0x00008210


	//   ....[53]....
        /*0474*/ 	.word	0x000082a0


	//   ....[54]....
        /*0478*/ 	.word	0x000082d0


	//   ....[55]....
        /*047c*/ 	.word	0x00008330


	//   ....[56]....
        /*0480*/ 	.word	0x00008350


	//   ....[57]....
        /*0484*/ 	.word	0x00008390


	//   ....[58]....
        /*0488*/ 	.word	0x000083c0


	//   ....[59]....
        /*048c*/ 	.word	0x00008400


	//   ....[60]....
        /*0490*/ 	.word	0x00008430


	//   ....[61]....
        /*0494*/ 	.word	0x00008470


	//   ....[62]....
        /*0498*/ 	.word	0x000084a0


	//   ....[63]....
        /*049c*/ 	.word	0x00008500


	//   ....[64]....
        /*04a0*/ 	.word	0x00008560


	//   ....[65]....
        /*04a4*/ 	.word	0x00008700


	//   ....[66]....
        /*04a8*/ 	.word	0x00008730


	//   ....[67]....
        /*04ac*/ 	.word	0x00008790


	//   ....[68]....
        /*04b0*/ 	.word	0x000087b0


	//   ....[69]....
        /*04b4*/ 	.word	0x000087f0


	//   ....[70]....
        /*04b8*/ 	.word	0x00008820


	//   ....[71]....
        /*04bc*/ 	.word	0x00008860


	//   ....[72]....
        /*04c0*/ 	.word	0x00008890


	//   ....[73]....
        /*04c4*/ 	.word	0x000088d0


	//   ....[74]....
        /*04c8*/ 	.word	0x00008900


	//   ....[75]....
        /*04cc*/ 	.word	0x00008940


	//   ....[76]....
        /*04d0*/ 	.word	0x000089a0


	//   ....[77]....
        /*04d4*/ 	.word	0x00008d90


	//   ....[78]....
        /*04d8*/ 	.word	0x00008ec0


	//   ....[79]....
        /*04dc*/ 	.word	0x00008f80


	//   ....[80]....
        /*04e0*/ 	.word	0x00008f90


	//   ....[81]....
        /*04e4*/ 	.word	0x00009050


	//   ....[82]....
        /*04e8*/ 	.word	0x00009060


	//   ....[83]....
        /*04ec*/ 	.word	0x00009130


	//   ....[84]....
        /*04f0*/ 	.word	0x00009140


	//   ....[85]....
        /*04f4*/ 	.word	0x00009210


	//   ....[86]....
        /*04f8*/ 	.word	0x00009220


	//   ....[87]....
        /*04fc*/ 	.word	0x000092f0


	//   ....[88]....
        /*0500*/ 	.word	0x00009330


	//   ....[89]....
        /*0504*/ 	.word	0x00009360


	//   ....[90]....
        /*0508*/ 	.word	0x00009500


	//   ....[91]....
        /*050c*/ 	.word	0x00009650


	//   ....[92]....
        /*0510*/ 	.word	0x00009710


	//   ....[93]....
        /*0514*/ 	.word	0x00009720


	//   ....[94]....
        /*0518*/ 	.word	0x000097e0


	//   ....[95]....
        /*051c*/ 	.word	0x000097f0


	//   ....[96]....
        /*0520*/ 	.word	0x000098c0


	//   ....[97]....
        /*0524*/ 	.word	0x000098d0


	//   ....[98]....
        /*0528*/ 	.word	0x000099a0


	//   ....[99]....
        /*052c*/ 	.word	0x000099b0


	//   ....[100]....
        /*0530*/ 	.word	0x00009a70


	//   ....[101]....
        /*0534*/ 	.word	0x00009ab0


	//   ....[102]....
        /*0538*/ 	.word	0x00009ac0


	//   ....[103]....
        /*053c*/ 	.word	0x00009f80


	//   ....[104]....
        /*0540*/ 	.word	0x0000a2b0


	//   ....[105]....
        /*0544*/ 	.word	0x0000a330


	//   ....[106]....
        /*0548*/ 	.word	0x0000a3c0


	//   ....[107]....
        /*054c*/ 	.word	0x0000a450


	//   ....[108]....
        /*0550*/ 	.word	0x0000a4e0


	//   ....[109]....
        /*0554*/ 	.word	0x0000a560


	//   ....[110]....
        /*0558*/ 	.word	0x0000a5f0


	//   ....[111]....
        /*055c*/ 	.word	0x0000a680


	//   ....[112]....
        /*0560*/ 	.word	0x0000a710


	//   ....[113]....
        /*0564*/ 	.word	0x0000a790


	//   ....[114]....
        /*0568*/ 	.word	0x0000a820


	//   ....[115]....
        /*056c*/ 	.word	0x0000a8b0


	//   ....[116]....
        /*0570*/ 	.word	0x0000a940


	//   ....[117]....
        /*0574*/ 	.word	0x0000a9c0


	//   ....[118]....
        /*0578*/ 	.word	0x0000aa50


	//   ....[119]....
        /*057c*/ 	.word	0x0000aae0


	//   ....[120]....
        /*0580*/ 	.word	0x0000ab70


	//   ....[121]....
        /*0584*/ 	.word	0x0000abf0


	//   ....[122]....
        /*0588*/ 	.word	0x0000ac80


	//   ....[123]....
        /*058c*/ 	.word	0x0000ad10


	//   ....[124]....
        /*0590*/ 	.word	0x0000ada0


	//   ....[125]....
        /*0594*/ 	.word	0x0000ae40


	//   ....[126]....
        /*0598*/ 	.word	0x0000af40


	//   ....[127]....
        /*059c*/ 	.word	0x0000afd0


	//   ....[128]....
        /*05a0*/ 	.word	0x0000b050


	//   ....[129]....
        /*05a4*/ 	.word	0x0000b0e0


	//   ....[130]....
        /*05a8*/ 	.word	0x0000b170


	//   ....[131]....
        /*05ac*/ 	.word	0x0000b200


	//   ....[132]....
        /*05b0*/ 	.word	0x0000b280


	//   ....[133]....
        /*05b4*/ 	.word	0x0000b310


	//   ....[134]....
        /*05b8*/ 	.word	0x0000b3a0


	//   ....[135]....
        /*05bc*/ 	.word	0x0000b430


	//   ....[136]....
        /*05c0*/ 	.word	0x0000b4b0


	//   ....[137]....
        /*05c4*/ 	.word	0x0000b540


	//   ....[138]....
        /*05c8*/ 	.word	0x0000b5d0


	//   ....[139]....
        /*05cc*/ 	.word	0x0000b660


	//   ....[140]....
        /*05d0*/ 	.word	0x0000b6e0


	//   ....[141]....
        /*05d4*/ 	.word	0x0000b770


	//   ....[142]....
        /*05d8*/ 	.word	0x0000b800


	//   ....[143]....
        /*05dc*/ 	.word	0x0000b890


	//   ....[144]....
        /*05e0*/ 	.word	0x0000b910


	//   ....[145]....
        /*05e4*/ 	.word	0x0000b9a0


	//   ....[146]....
        /*05e8*/ 	.word	0x0000ba30


	//   ....[147]....
        /*05ec*/ 	.word	0x0000bac0


	//   ....[148]....
        /*05f0*/ 	.word	0x0000bb50


	//   ....[149]....
        /*05f4*/ 	.word	0x0000bbf0


	//   ....[150]....
        /*05f8*/ 	.word	0x0000bc60


	//   ....[151]....
        /*05fc*/ 	.word	0x0000bce0


	//   ....[152]....
        /*0600*/ 	.word	0x0000bd70


	//   ....[153]....
        /*0604*/ 	.word	0x0000be00


	//   ....[154]....
        /*0608*/ 	.word	0x0000be90


	//   ....[155]....
        /*060c*/ 	.word	0x0000bf10


	//   ....[156]....
        /*0610*/ 	.word	0x0000bfa0


	//   ....[157]....
        /*0614*/ 	.word	0x0000c030


	//   ....[158]....
        /*0618*/ 	.word	0x0000c0c0


	//   ....[159]....
        /*061c*/ 	.word	0x0000c140


	//   ....[160]....
        /*0620*/ 	.word	0x0000c1d0


	//   ....[161]....
        /*0624*/ 	.word	0x0000c260


	//   ....[162]....
        /*0628*/ 	.word	0x0000c2f0


	//   ....[163]....
        /*062c*/ 	.word	0x0000c370


	//   ....[164]....
        /*0630*/ 	.word	0x0000c400


	//   ....[165]....
        /*0634*/ 	.word	0x0000c490


	//   ....[166]....
        /*0638*/ 	.word	0x0000c520


	//   ....[167]....
        /*063c*/ 	.word	0x0000c5a0


	//   ....[168]....
        /*0640*/ 	.word	0x0000c630


	//   ....[169]....
        /*0644*/ 	.word	0x0000c6c0


	//   ....[170]....
        /*0648*/ 	.word	0x0000c750


	//   ....[171]....
        /*064c*/ 	.word	0x0000c7f0


	//   ....[172]....
        /*0650*/ 	.word	0x0000c8f0


	//   ....[173]....
        /*0654*/ 	.word	0x0000c980


	//   ....[174]....
        /*0658*/ 	.word	0x0000ca00


	//   ....[175]....
        /*065c*/ 	.word	0x0000ca90


	//   ....[176]....
        /*0660*/ 	.word	0x0000cb20


	//   ....[177]....
        /*0664*/ 	.word	0x0000cbb0


	//   ....[178]....
        /*0668*/ 	.word	0x0000cc30


	//   ....[179]....
        /*066c*/ 	.word	0x0000ccc0


	//   ....[180]....
        /*0670*/ 	.word	0x0000cd50


	//   ....[181]....
        /*0674*/ 	.word	0x0000cde0


	//   ....[182]....
        /*0678*/ 	.word	0x0000ce60


	//   ....[183]....
        /*067c*/ 	.word	0x0000cef0


	//   ....[184]....
        /*0680*/ 	.word	0x0000cf80


	//   ....[185]....
        /*0684*/ 	.word	0x0000d010


	//   ....[186]....
        /*0688*/ 	.word	0x0000d090


	//   ....[187]....
        /*068c*/ 	.word	0x0000d120


	//   ....[188]....
        /*0690*/ 	.word	0x0000d1b0


	//   ....[189]....
        /*0694*/ 	.word	0x0000d240


	//   ....[190]....
        /*0698*/ 	.word	0x0000d2c0


	//   ....[191]....
        /*069c*/ 	.word	0x0000d350


	//   ....[192]....
        /*06a0*/ 	.word	0x0000d3e0


	//   ....[193]....
        /*06a4*/ 	.word	0x0000d470


	//   ....[194]....
        /*06a8*/ 	.word	0x0000d500


	//   ....[195]....
        /*06ac*/ 	.word	0x0000d5a0


	//----- nvinfo : EIATTR_VRC_CTA_INIT_COUNT
	.align		4
.L_630:
        /*06b0*/ 	.byte	0x02, 0x4a
	.zero		1
	.zero		1


	//----- nvinfo : EIATTR_EXIT_INSTR_OFFSETS
	.align		4
        /*06b4*/ 	.byte	0x04, 0x1c
        /*06b6*/ 	.short	(.L_632 - .L_631)


	//   ....[0]....
.L_631:
        /*06b8*/ 	.word	0x00004fc0


	//   ....[1]....
        /*06bc*/ 	.word	0x00005050


	//   ....[2]....
        /*06c0*/ 	.word	0x00005080


	//   ....[3]....
        /*06c4*/ 	.word	0x0000a1d0


	//   ....[4]....
        /*06c8*/ 	.word	0x0000a260


	//----- nvinfo : EIATTR_MAX_THREADS
	.align		4
.L_632:
        /*06cc*/ 	.byte	0x04, 0x05
        /*06ce*/ 	.short	(.L_634 - .L_633)
.L_633:
        /*06d0*/ 	.word	0x00000080
        /*06d4*/ 	.word	0x00000001
        /*06d8*/ 	.word	0x00000001


	//----- nvinfo : EIATTR_CRS_STACK_SIZE
	.align		4
.L_634:
        /*06dc*/ 	.byte	0x04, 0x1e
        /*06de*/ 	.short	(.L_636 - .L_635)
.L_635:
        /*06e0*/ 	.word	0x00000000


	//----- nvinfo : EIATTR_CBANK_PARAM_SIZE
	.align		4
.L_636:
        /*06e4*/ 	.byte	0x03, 0x19
        /*06e6*/ 	.short	0x00e0


	//----- nvinfo : EIATTR_PARAM_CBANK
	.align		4
        /*06e8*/ 	.byte	0x04, 0x0a
        /*06ea*/ 	.short	(.L_638 - .L_637)
	.align		4
.L_637:
        /*06ec*/ 	.word	index@(.nv.constant0._ZN3cub18CUB_300001_SM_10006detail4scan16DeviceScanKernelINS2_10policy_hubIN6thrust24THRUST_300001_SM_1000_NS6system6detail7generic14key_flag_tupleENS6_6detail10any_assignESA_mNS9_16key_flag_scan_opEE10Policy1000ENS6_18transform_iteratorINS9_21construct_key_flag_opENS6_17counting_iteratorImNS6_11use_defaultESJ_SJ_EESA_SJ_EENS6_25transform_output_iteratorINS9_15write_output_opINSB_15normal_iteratorINS6_7pointerIiNS6_8cuda_cub5par_tESJ_SJ_EEEEPiEENS6_16discard_iteratorImEEEENS0_13ScanTileStateISA_Lb0EEESD_NS0_8NullTypeEmSA_Lb0ES11_EEvT0_T1_T2_iT3_T4_T5_)
        /*06f0*/ 	.short	0x0380
        /*06f2*/ 	.short	0x00e0


	//----- nvinfo : EIATTR_SW_WAR
	.align		4
.L_638:
        /*06f4*/ 	.byte	0x04, 0x36
        /*06f6*/ 	.short	(.L_640 - .L_639)
.L_639:
        /*06f8*/ 	.word	0x00000008
.L_640:


//--------------------- .nv.info._ZN3cub18CUB_300001_SM_10006detail4scan16DeviceScanKernelINS2_10policy_hubIN6thrust24THRUST_300001_SM_1000_NS6system6detail7generic14key_flag_tupleENS6_6detail10any_assignESA_jNS9_16key_flag_scan_opEE10Policy1000ENS6_18transform_iteratorINS9_21construct_key_flag_opENS6_17counting_iteratorImNS6_11use_defaultESJ_SJ_EESA_SJ_EENS6_25transform_output_iteratorINS9_15write_output_opINSB_15normal_iteratorINS6_7pointerIiNS6_8cuda_cub5par_tESJ_SJ_EEEEPiEENS6_16discard_iteratorImEEEENS0_13ScanTileStateISA_Lb0EEESD_NS0_8NullTypeEjSA_Lb0ES11_EEvT0_T1_T2_iT3_T4_T5_ --------------------------
	.section	.nv.info._ZN3cub18CUB_300001_SM_10006detail4scan16DeviceScanKernelINS2_10policy_hubIN6thrust24THRUST_300001_SM_1000_NS6system6detail7generic14key_flag_tupleENS6_6detail10any_assignESA_jNS9_16key_flag_scan_opEE10Policy1000ENS6_18transform_iteratorINS9_21construct_key_flag_opENS6_17counting_iteratorImNS6_11use_defaultESJ_SJ_EESA_SJ_EENS6_25transform_output_iteratorINS9_15write_output_opINSB_15normal_iteratorINS6_7pointerIiNS6_8cuda_cub5par_tESJ_SJ_EEEEPiEENS6_16discard_iteratorImEEEENS0_13ScanTileStateISA_Lb0EEESD_NS0_8NullTypeEjSA_Lb0ES11_EEvT0_T1_T2_iT3_T4_T5_,"",@"SHT_CUDA_INFO"
	.sectionflags	@""
	.align	4


	//----- nvinfo : EIATTR_CUDA_API_VERSION
	.align		4
        /*0000*/ 	.byte	0x04, 0x37
        /*0002*/ 	.short	(.L_642 - .L_641)
.L_641:
        /*0004*/ 	.word	0x00000082


	//----- nvinfo : EIATTR_KPARAM_INFO
	.align		4
.L_642:
        /*0008*/ 	.byte	0x04, 0x17
        /*000a*/ 	.short	(.L_644 - .L_643)
.L_643:
        /*000c*/ 	.word	0x00000000
        /*0010*/ 	.short	0x0006
        /*0012*/ 	.short	0x00d8
        /*0014*/ 	.byte	0x00, 0xf0, 0x11, 0x00


	//----- nvinfo : EIATTR_KPARAM_INFO
	.align		4
.L_644:
        /*0018*/ 	.byte	0x04, 0x17
        /*001a*/ 	.short	(.L_646 - .L_645)
.L_645:
        /*001c*/ 	.word	0x00000000
        /*0020*/ 	.short	0x0005
        /*0022*/ 	.short	0x00d5
        /*0024*/ 	.byte	0x00, 0xf0, 0x05, 0x00


	//----- nvinfo : EIATTR_KPARAM_INFO
	.align		4
.L_646:
        /*0028*/ 	.byte	0x04, 0x17
        /*002a*/ 	.short	(.L_648 - .L_647)
.L_647:
        /*002c*/ 	.word	0x00000000
        /*0030*/ 	.short	0x0004
        /*0032*/ 	.short	0x00d4
        /*0034*/ 	.byte	0x00, 0xf0, 0x05, 0x00


	//----- nvinfo : EIATTR_KPARAM_INFO
	.align		4
.L_648:
        /*0038*/ 	.byte	0x04, 0x17
        /*003a*/ 	.short	(.L_650 - .L_649)
.L_649:
        /*003c*/ 	.word	0x00000000
        /*0040*/ 	.short	0x0003
        /*0042*/ 	.short	0x00d0
        /*0044*/ 	.byte	0x00, 0xf0, 0x11, 0x00


	//----- nvinfo : EIATTR_KPARAM_INFO
	.align		4
.L_650:
        /*0048*/ 	.byte	0x04, 0x17
        /*004a*/ 	.short	(.L_652 - .L_651)
.L_651:
        /*004c*/ 	.word	0x00000000
        /*0050*/ 	.short	0x0002
        /*0052*/ 	.short	0x00b8
        /*0054*/ 	.byte	0x00, 0xf0, 0x61, 0x00


	//----- nvinfo : EIATTR_KPARAM_INFO
	.align		4
.L_652:
        /*0058*/ 	.byte	0x04, 0x17
        /*005a*/ 	.short	(.L_654 - .L_653)
.L_653:
        /*005c*/ 	.word	0x00000000
        /*0060*/ 	.short	0x0001
        /*0062*/ 	.short	0x0090
        /*0064*/ 	.byte	0x00, 0xf0, 0xa1, 0x00


	//----- nvinfo : EIATTR_KPARAM_INFO
	.align		4
.L_654:
        /*0068*/ 	.byte	0x04, 0x17
        /*006a*/ 	.short	(.L_656 - .L_655)
.L_655:
        /*006c*/ 	.word	0x00000000
        /*0070*/ 	.short	0x0000
        /*0072*/ 	.short	0x0000
        /*0074*/ 	.byte	0x00, 0xf0, 0x41, 0x02


	//----- nvinfo : EIATTR_SPARSE_MMA_MASK
	.align		4
.L_656:
        /*0078*/ 	.byte	0x03, 0x50
        /*007a*/ 	.short	0x0000


	//----- nvinfo : EIATTR_MAXREG_COUNT
	.align		4
        /*007c*/ 	.byte	0x03, 0x1b
        /*007e*/ 	.short	0x00ff


	//----- nvinfo : EIATTR_NUM_BARRIERS
	.align		4
        /*0080*/ 	.byte	0x02, 0x4c
        /*0082*/ 	.byte	0x01
	.zero		1


	//----- nvinfo : EIATTR_MERCURY_ISA_VERSION
	.align		4
        /*0084*/ 	.byte	0x03, 0x5f
        /*0086*/ 	.short	0x0101


	//----- nvinfo : EIATTR_COOP_GROUP_MASK_REGIDS
	.align		4
        /*0088*/ 	.byte	0x04, 0x29
        /*008a*/ 	.short	(.L_658 - .L_657)


	//   ....[0]....
.L_657:
        /*008c*/ 	.word	0xffffffff


	//   ....[1]....
        /*0090*/ 	.word	0xffffffff


	//   ....[2]....
        /*0094*/ 	.word	0xffffffff


	//   ....[3]....
        /*0098*/ 	.word	0xffffffff


	//   ....[4]....
        /*009c*/ 	.word	0xffffffff


	//   ....[5]....
        /*00a0*/ 	.word	0xffffffff


	//   ....[6]....
        /*00a4*/ 	.word	0xffffffff


	//   ....[7]....
        /*00a8*/ 	.word	0xffffffff


	//   ....[8]....
        /*00ac*/ 	.word	0xffffffff


	//   ....[9]....
        /*00b0*/ 	.word	0xffffffff


	//   ....[10]....
        /*00b4*/ 	.word	0xffffffff


	//   ....[11]....
        /*00b8*/ 	.word	0xffffffff


	//   ....[12]....
        /*00bc*/ 	.word	0xffffffff


	//   ....[13]....
        /*00c0*/ 	.word	0xffffffff


	//   ....[14]....
        /*00c4*/ 	.word	0xffffffff


	//   ....[15]....
        /*00c8*/ 	.word	0xffffffff


	//   ....[16]....
        /*00cc*/ 	.word	0xffffffff


	//   ....[17]....
        /*00d0*/ 	.word	0xffffffff


	//   ....[18]....
        /*00d4*/ 	.word	0xffffffff


	//   ....[19]....
        /*00d8*/ 	.word	0xffffffff


	//   ....[20]....
        /*00dc*/ 	.word	0xffffffff


	//   ....[21]....
        /*00e0*/ 	.word	0xffffffff


	//   ....[22]....
        /*00e4*/ 	.word	0xffffffff


	//   ....[23]....
        /*00e8*/ 	.word	0xffffffff


	//   ....[24]....
        /*00ec*/ 	.word	0xffffffff


	//   ....[25]....
        /*00f0*/ 	.word	0xffffffff


	//   ....[26]....
        /*00f4*/ 	.word	0xffffffff


	//   ....[27]....
        /*00f8*/ 	.word	0xffffffff


	//   ....[28]....
        /*00fc*/ 	.word	0xffffffff


	//   ....[29]....
        /*0100*/ 	.word	0xffffffff


	//   ....[30]....
        /*0104*/ 	.word	0xffffffff


	//   ....[31]....
        /*0108*/ 	.word	0xffffffff


	//   ....[32]....
        /*010c*/ 	.word	0xffffffff


	//   ....[33]....
        /*0110*/ 	.word	0xffffffff


	//   ....[34]....
        /*0114*/ 	.word	0xffffffff


	//   ....[35]....
        /*0118*/ 	.word	0xffffffff


	//   ....[36]....
        /*011c*/ 	.word	0xffffffff


	//   ....[37]....
        /*0120*/ 	.word	0xffffffff


	//   ....[38]....
        /*0124*/ 	.word	0xffffffff


	//   ....[39]....
        /*0128*/ 	.word	0xffffffff


	//   ....[40]....
        /*012c*/ 	.word	0xffffffff


	//   ....[41]....
        /*0130*/ 	.word	0xffffffff


	//   ....[42]....
        /*0134*/ 	.word	0xffffffff


	//   ....[43]....
        /*0138*/ 	.word	0xffffffff


	//   ....[44]....
        /*013c*/ 	.word	0xffffffff


	//   ....[45]....
        /*0140*/ 	.word	0xffffffff


	//   ....[46]....
        /*0144*/ 	.word	0xffffffff


	//   ....[47]....
        /*0148*/ 	.word	0xffffffff


	//   ....[48]....
        /*014c*/ 	.word	0xffffffff


	//   ....[49]....
        /*0150*/ 	.word	0xffffffff


	//   ....[50]....
        /*0154*/ 	.word	0xffffffff


	//   ....[51]....
        /*0158*/ 	.word	0xffffffff


	//   ....[52]....
        /*015c*/ 	.word	0xffffffff


	//   ....[53]....
        /*0160*/ 	.word	0xffffffff


	//   ....[54]....
        /*0164*/ 	.word	0xffffffff


	//   ....[55]....
        /*0168*/ 	.word	0xffffffff


	//   ....[56]....
        /*016c*/ 	.word	0xffffffff


	//   ....[57]....
        /*0170*/ 	.word	0xffffffff


	//   ....[58]....
        /*0174*/ 	.word	0xffffffff


	//   ....[59]....
        /*0178*/ 	.word	0xffffffff


	//   ....[60]....
        /*017c*/ 	.word	0xffffffff


	//   ....[61]....
        /*0180*/ 	.word	0xffffffff


	//   ....[62]....
        /*0184*/ 	.word	0xffffffff


	//   ....[63]....
        /*0188*/ 	.word	0xffffffff


	//   ....[64]....
        /*018c*/ 	.word	0xffffffff


	//   ....[65]....
        /*0190*/ 	.word	0xffffffff


	//   ....[66]....
        /*0194*/ 	.word	0xffffffff


	//   ....[67]....
        /*0198*/ 	.word	0xffffffff


	//   ....[68]....
        /*019c*/ 	.word	0xffffffff


	//   ....[69]....
        /*01a0*/ 	.word	0xffffffff


	//   ....[70]....
        /*01a4*/ 	.word	0xffffffff


	//   ....[71]....
        /*01a8*/ 	.word	0xffffffff


	//   ....[72]....
        /*01ac*/ 	.word	0xffffffff


	//   ....[73]....
        /*01b0*/ 	.word	0xffffffff


	//   ....[74]....
        /*01b4*/ 	.word	0xffffffff


	//   ....[75]....
        /*01b8*/ 	.word	0xffffffff


	//   ....[76]....
        /*01bc*/ 	.word	0xffffffff


	//   ....[77]....
        /*01c0*/ 	.word	0xffffffff


	//   ....[78]....
        /*01c4*/ 	.word	0xffffffff


	//   ....[79]....
        /*01c8*/ 	.word	0xffffffff


	//   ....[80]....
        /*01cc*/ 	.word	0xffffffff


	//   ....[81]....
        /*01d0*/ 	.word	0xffffffff


	//   ....[82]....
        /*01d4*/ 	.word	0xffffffff


	//   ....[83]....
        /*01d8*/ 	.word	0xffffffff


	//   ....[84]....
        /*01dc*/ 	.word	0xffffffff


	//   ....[85]....
        /*01e0*/ 	.word	0xffffffff


	//   ....[86]....
        /*01e4*/ 	.word	0xffffffff


	//   ....[87]....
        /*01e8*/ 	.word	0xffffffff


	//   ....[88]....
        /*01ec*/ 	.word	0xffffffff


	//   ....[89]....
        /*01f0*/ 	.word	0xffffffff


	//   ....[90]....
        /*01f4*/ 	.word	0xffffffff


	//   ....[91]....
        /*01f8*/ 	.word	0xffffffff


	//   ....[92]....
        /*01fc*/ 	.word	0xffffffff


	//   ....[93]....
        /*0200*/ 	.word	0xffffffff


	//   ....[94]....
        /*0204*/ 	.word	0xffffffff


	//   ....[95]....
        /*0208*/ 	.word	0xffffffff


	//   ....[96]....
        /*020c*/ 	.word	0xffffffff


	//   ....[97]....
        /*0210*/ 	.word	0xffffffff


	//   ....[98]....
        /*0214*/ 	.word	0xffffffff


	//   ....[99]....
        /*0218*/ 	.word	0xffffffff


	//   ....[100]....
        /*021c*/ 	.word	0xffffffff


	//   ....[101]....
        /*0220*/ 	.word	0xffffffff


	//   ....[102]....
        /*0224*/ 	.word	0xffffffff


	//   ....[103]....
        /*0228*/ 	.word	0xffffffff


	//   ....[104]....
        /*022c*/ 	.word	0x05000025


	//   ....[105]....
        /*0230*/ 	.word	0x05000025


	//   ....[106]....
        /*0234*/ 	.word	0x05000025


	//   ....[107]....
        /*0238*/ 	.word	0x05000025


	//   ....[108]....
        /*023c*/ 	.word	0x05000025


	//   ....[109]....
        /*0240*/ 	.word	0x05000025


	//   ....[110]....
        /*0244*/ 	.word	0x05000025


	//   ....[111]....
        /*0248*/ 	.word	0x05000025


	//   ....[112]....
        /*024c*/ 	.word	0x05000025


	//   ....[113]....
        /*0250*/ 	.word	0x05000025


	//   ....[114]....
        /*0254*/ 	.word	0x05000025


	//   ....[115]....
        /*0258*/ 	.word	0x05000025


	//   ....[116]....
        /*025c*/ 	.word	0x05000025


	//   ....[117]....
        /*0260*/ 	.word	0x05000025


	//   ....[118]....
        /*0264*/ 	.word	0x05000025


	//   ....[119]....
        /*0268*/ 	.word	0x05000025


	//   ....[120]....
        /*026c*/ 	.word	0x05000025


	//   ....[121]....
        /*0270*/ 	.word	0x05000025


	//   ....[122]....
        /*0274*/ 	.word	0x05000025


	//   ....[123]....
        /*0278*/ 	.word	0x05000025


	//   ....[124]....
        /*027c*/ 	.word	0x05000025


	//   ....[125]....
        /*0280*/ 	.word	0x05000025


	//   ....[126]....
        /*0284*/ 	.word	0x05000025


	//   ....[127]....
        /*0288*/ 	.word	0x05000025


	//   ....[128]....
        /*028c*/ 	.word	0x05000025


	//   ....[129]....
        /*0290*/ 	.word	0x05000025


	//   ....[130]....
        /*0294*/ 	.word	0x05000025


	//   ....[131]....
        /*0298*/ 	.word	0x05000025


	//   ....[132]....
        /*029c*/ 	.word	0x05000025


	//   ....[133]....
        /*02a0*/ 	.word	0x05000025


	//   ....[134]....
        /*02a4*/ 	.word	0x05000025


	//   ....[135]....
        /*02a8*/ 	.word	0x05000025


	//   ....[136]....
        /*02ac*/ 	.word	0x05000025


	//   ....[137]....
        /*02b0*/ 	.word	0x05000025


	//   ....[138]....
        /*02b4*/ 	.word	0x05000025


	//   ....[139]....
        /*02b8*/ 	.word	0x05000025


	//   ....[140]....
        /*02bc*/ 	.word	0x05000025


	//   ....[141]....
        /*02c0*/ 	.word	0x05000025


	//   ....[142]....
        /*02c4*/ 	.word	0x05000025


	//   ....[143]....
        /*02c8*/ 	.word	0x05000025


	//   ....[144]....
        /*02cc*/ 	.word	0x05000025


	//   ....[145]....
        /*02d0*/ 	.word	0x05000025


	//   ....[146]....
        /*02d4*/ 	.word	0x05000025


	//   ....[147]....
        /*02d8*/ 	.word	0x05000025


	//   ....[148]....
        /*02dc*/ 	.word	0x05000025


	//   ....[149]....
        /*02e0*/ 	.word	0x05000025


	//   ....[150]....
        /*02e4*/ 	.word	0x05000025


	//   ....[151]....
        /*02e8*/ 	.word	0x05000025


	//   ....[152]....
        /*02ec*/ 	.word	0x05000025


	//   ....[153]....
        /*02f0*/ 	.word	0x05000025


	//   ....[154]....
        /*02f4*/ 	.word	0x05000025


	//   ....[155]....
        /*02f8*/ 	.word	0x05000025


	//   ....[156]....
        /*02fc*/ 	.word	0x05000025


	//   ....[157]....
        /*0300*/ 	.word	0x05000025


	//   ....[158]....
        /*0304*/ 	.word	0x05000025


	//   ....[159]....
        /*0308*/ 	.word	0x05000025


	//   ....[160]....
        /*030c*/ 	.word	0x05000025


	//   ....[161]....
        /*0310*/ 	.word	0x05000025


	//   ....[162]....
        /*0314*/ 	.word	0x05000025


	//   ....[163]....
        /*0318*/ 	.word	0x05000025


	//   ....[164]....
        /*031c*/ 	.word	0x05000025


	//   ....[165]....
        /*0320*/ 	.word	0x05000025


	//   ....[166]....
        /*0324*/ 	.word	0x05000025


	//   ....[167]....
        /*0328*/ 	.word	0x05000025


	//   ....[168]....
        /*032c*/ 	.word	0x05000025


	//   ....[169]....
        /*0330*/ 	.word	0x05000025


	//   ....[170]....
        /*0334*/ 	.word	0x05000025


	//   ....[171]....
        /*0338*/ 	.word	0x05000025


	//   ....[172]....
        /*033c*/ 	.word	0x05000025


	//   ....[173]....
        /*0340*/ 	.word	0x05000025


	//   ....[174]....
        /*0344*/ 	.word	0x05000025


	//   ....[175]....
        /*0348*/ 	.word	0x05000025


	//   ....[176]....
        /*034c*/ 	.word	0x05000025


	//   ....[177]....
        /*0350*/ 	.word	0x05000025


	//   ....[178]....
        /*0354*/ 	.word	0x05000025


	//   ....[179]....
        /*0358*/ 	.word	0x05000025


	//   ....[180]....
        /*035c*/ 	.word	0x05000025


	//   ....[181]....
        /*0360*/ 	.word	0x05000025


	//   ....[182]....
        /*0364*/ 	.word	0x05000025


	//   ....[183]....
        /*0368*/ 	.word	0x05000025


	//   ....[184]....
        /*036c*/ 	.word	0x05000025


	//   ....[185]....
        /*0370*/ 	.word	0x05000025


	//   ....[186]....
        /*0374*/ 	.word	0x05000025


	//   ....[187]....
        /*0378*/ 	.word	0x05000025


	//   ....[188]....
        /*037c*/ 	.word	0x05000025


	//   ....[189]....
        /*0380*/ 	.word	0x05000025


	//   ....[190]....
        /*0384*/ 	.word	0x05000025


	//   ....[191]....
        /*0388*/ 	.word	0x05000025


	//   ....[192]....
        /*038c*/ 	.word	0x05000025


	//   ....[193]....
        /*0390*/ 	.word	0x05000025


	//   ....[194]....
        /*0394*/ 	.word	0x05000025


	//   ....[195]....
        /*0398*/ 	.word	0x05000025


	//----- nvinfo : EIATTR_COOP_GROUP_INSTR_OFFSETS
	.align		4
.L_658:
        /*039c*/ 	.byte	0x04, 0x28
        /*039e*/ 	.short	(.L_660 - .L_659)


	//   ....[0]....
.L_659:
        /*03a0*/ 	.word	0x00002f20


	//   ....[1]....
        /*03a4*/ 	.word	0x00002fb0


	//   ....[2]....
        /*03a8*/ 	.word	0x00002fd0


	//   ....[3]....
        /*03ac*/ 	.word	0x00003020


	//   ....[4]....
        /*03b0*/ 	.word	0x00003040


	//   ....[5]....
        /*03b4*/ 	.word	0x00003080


	//   ....[6]....
        /*03b8*/ 	.word	0x000030b0


	//   ....[7]....
        /*03bc*/ 	.word	0x000030f0


	//   ....[8]....
        /*03c0*/ 	.word	0x00003120


	//   ....[9]....
        /*03c4*/ 	.word	0x00003170


	//   ....[10]....
        /*03c8*/ 	.word	0x000031b0


	//   ....[11]....
        /*03cc*/ 	.word	0x00003200


	//   ....[12]....
        /*03d0*/ 	.word	0x00003270


	//   ....[13]....
        /*03d4*/ 	.word	0x00003500


	//   ....[14]....
        /*03d8*/ 	.word	0x00003530


	//   ....[15]....
        /*03dc*/ 	.word	0x00003590


	//   ....[16]....
        /*03e0*/ 	.word	0x000035b0


	//   ....[17]....
        /*03e4*/ 	.word	0x000035f0


	//   ....[18]....
        /*03e8*/ 	.word	0x00003620


	//   ....[19]....
        /*03ec*/ 	.word	0x00003660


	//   ....[20]....
        /*03f0*/ 	.word	0x00003690


	//   ....[21]....
        /*03f4*/ 	.word	0x000036d0


	//   ....[22]....
        /*03f8*/ 	.word	0x00003700


	//   ....[23]....
        /*03fc*/ 	.word	0x00003740


	//   ....[24]....
        /*0400*/ 	.word	0x000037a0


	//   ....[25]....
        /*0404*/ 	.word	0x00003b70


	//   ....[26]....
        /*0408*/ 	.word	0x00003ca0


	//   ....[27]....
        /*040c*/ 	.word	0x00003d60


	//   ....[28]....
        /*0410*/ 	.word	0x00003d70


	//   ....[29]....
        /*0414*/ 	.word	0x00003e30


	//   ....[30]....
        /*0418*/ 	.word	0x00003e40


	//   ....[31]....
        /*041c*/ 	.word	0x00003f10


	//   ....[32]....
        /*0420*/ 	.word	0x00003f20


	//   ....[33]....
        /*0424*/ 	.word	0x00003ff0


	//   ....[34]....
        /*0428*/ 	.word	0x00004000


	//   ....[35]....
        /*042c*/ 	.word	0x000040d0


	//   ....[36]....
        /*0430*/ 	.word	0x00004110


	//   ....[37]....
        /*0434*/ 	.word	0x00004140


	//   ....[38]....
        /*0438*/ 	.word	0x000042e0


	//   ....[39]....
        /*043c*/ 	.word	0x00004430


	//   ....[40]....
        /*0440*/ 	.word	0x000044f0


	//   ....[41]....
        /*0444*/ 	.word	0x00004500


	//   ....[42]....
        /*0448*/ 	.word	0x000045c0


	//   ....[43]....
        /*044c*/ 	.word	0x000045d0


	//   ....[44]....
        /*0450*/ 	.word	0x000046a0


	//   ....[45]....
        /*0454*/ 	.word	0x000046b0


	//   ....[46]....
        /*0458*/ 	.word	0x00004780


	//   ....[47]....
        /*045c*/ 	.word	0x00004790


	//   ....[48]....
        /*0460*/ 	.word	0x00004860


	//   ....[49]....
        /*0464*/ 	.word	0x000048a0


	//   ....[50]....
        /*0468*/ 	.word	0x000048b0


	//   ....[51]....
        /*046c*/ 	.word	0x00004d10


	//   ....[52]....
        /*0470*/ 	.word	0x00008130


	//   ....[53]....
        /*0474*/ 	.word	0x000081c0


	//   ....[54]....
        /*0478*/ 	.word	0x000081f0


	//   ....[55]....
        /*047c*/ 	.word	0x00008250


	//   ....[56]....
        /*0480*/ 	.word	0x00008270


	//   ....[57]....
        /*0484*/ 	.word	0x000082b0


	//   ....[58]....
        /*0488*/ 	.word	0x000082e0


	//   ....[59]....
        /*048c*/ 	.word	0x00008320


	//   ....[60]....
        /*0490*/ 	.word	0x00008350


	//   ....[61]....
        /*0494*/ 	.word	0x00008390


	//   ....[62]....
        /*0498*/ 	.word	0x000083d0


	//   ....[63]....
        /*049c*/ 	.word	0x00008420


	//   ....[64]....
        /*04a0*/ 	.word	0x00008480


	//   ....[65]....
        /*04a4*/ 	.word	0x00008620


	//   ....[66]....
        /*04a8*/ 	.word	0x00008650


	//   ....[67]....
        /*04ac*/ 	.word	0x000086b0


	//   ....[68]....
        /*04b0*/ 	.word	0x000086d0


	//   ....[69]....
        /*04b4*/ 	.word	0x00008710


	//   ....[70]....
        /*04b8*/ 	.word	0x00008740


	//   ....[71]....
        /*04bc*/ 	.word	0x00008780


	//   ....[72]....
        /*04c0*/ 	.word	0x000087b0


	//   ....[73]....
        /*04c4*/ 	.word	0x000087f0


	//   ....[74]....
        /*04c8*/ 	.word	0x00008820


	//   ....[75]....
        /*04cc*/ 	.word	0x00008860


	//   ....[76]....
        /*04d0*/ 	.word	0x000088c0


	//   ....[77]....
        /*04d4*/ 	.word	0x00008c90


	//   ....[78]....
        /*04d8*/ 	.word	0x00008dc0


	//   ....[79]....
        /*04dc*/ 	.word	0x00008e80


	//   ....[80]....
        /*04e0*/ 	.word	0x00008e90


	//   ....[81]....
        /*04e4*/ 	.word	0x00008f60


	//   ....[82]....
        /*04e8*/ 	.word	0x00008f70


	//   ....[83]....
        /*04ec*/ 	.word	0x00009040


	//   ....[84]....
        /*04f0*/ 	.word	0x00009050


	//   ....[85]....
        /*04f4*/ 	.word	0x00009120


	//   ....[86]....
        /*04f8*/ 	.word	0x00009130


	//   ....[87]....
        /*04fc*/ 	.word	0x00009200


	//   ....[88]....
        /*0500*/ 	.word	0x00009240


	//   ....[89]....
        /*0504*/ 	.word	0x00009270


	//   ....[90]....
        /*0508*/ 	.word	0x00009410


	//   ....[91]....
        /*050c*/ 	.word	0x00009560


	//   ....[92]....
        /*0510*/ 	.word	0x00009620


	//   ....[93]....
        /*0514*/ 	.word	0x00009630


	//   ....[94]....
        /*0518*/ 	.word	0x00009700


	//   ....[95]....
        /*051c*/ 	.word	0x00009710


	//   ....[96]....
        /*0520*/ 	.word	0x000097f0


	//   ....[97]....
        /*0524*/ 	.word	0x00009800


	//   ....[98]....
        /*0528*/ 	.word	0x000098e0


	//   ....[99]....
        /*052c*/ 	.word	0x000098f0


	//   ....[100]....
        /*0530*/ 	.word	0x000099d0


	//   ....[101]....
        /*0534*/ 	.word	0x00009a10


	//   ....[102]....
        /*0538*/ 	.word	0x00009a20


	//   ....[103]....
        /*053c*/ 	.word	0x00009e90


	//   ....[104]....
        /*0540*/ 	.word	0x0000a1c0


	//   ....[105]....
        /*0544*/ 	.word	0x0000a240


	//   ....[106]....
        /*0548*/ 	.word	0x0000a2d0


	//   ....[107]....
        /*054c*/ 	.word	0x0000a360


	//   ....[108]....
        /*0550*/ 	.word	0x0000a3f0


	//   ....[109]....
        /*0554*/ 	.word	0x0000a470


	//   ....[110]....
        /*0558*/ 	.word	0x0000a500


	//   ....[111]....
        /*055c*/ 	.word	0x0000a590


	//   ....[112]....
        /*0560*/ 	.word	0x0000a620


	//   ....[113]....
        /*0564*/ 	.word	0x0000a6a0


	//   ....[114]....
        /*0568*/ 	.word	0x0000a730


	//   ....[115]....
        /*056c*/ 	.word	0x0000a7c0


	//   ....[116]....
        /*0570*/ 	.word	0x0000a850


	//   ....[117]....
        /*0574*/ 	.word	0x0000a8d0


	//   ....[118]....
        /*0578*/ 	.word	0x0000a960


	//   ....[119]....
        /*057c*/ 	.word	0x0000a9f0


	//   ....[120]....
        /*0580*/ 	.word	0x0000aa80


	//   ....[121]....
        /*0584*/ 	.word	0x0000ab00


	//   ....[122]....
        /*0588*/ 	.word	0x0000ab90


	//   ....[123]....
        /*058c*/ 	.word	0x0000ac20


	//   ....[124]....
        /*0590*/ 	.word	0x0000acb0


	//   ....[125]....
        /*0594*/ 	.word	0x0000ad70


	//   ....[126]....
        /*0598*/ 	.word	0x0000adb0


	//   ....[127]....
        /*059c*/ 	.word	0x0000aee0


	//   ....[128]....
        /*05a0*/ 	.word	0x0000af60


	//   ....[129]....
        /*05a4*/ 	.word	0x0000aff0


	//   ....[130]....
        /*05a8*/ 	.word	0x0000b080


	//   ....[131]....
        /*05ac*/ 	.word	0x0000b110


	//   ....[132]....
        /*05b0*/ 	.word	0x0000b190


	//   ....[133]....
        /*05b4*/ 	.word	0x0000b220


	//   ....[134]....
        /*05b8*/ 	.word	0x0000b2b0


	//   ....[135]....
        /*05bc*/ 	.word	0x0000b340


	//   ....[136]....
        /*05c0*/ 	.word	0x0000b3c0


	//   ....[137]....
        /*05c4*/ 	.word	0x0000b450


	//   ....[138]....
        /*05c8*/ 	.word	0x0000b4e0


	//   ....[139]....
        /*05cc*/ 	.word	0x0000b570


	//   ....[140]....
        /*05d0*/ 	.word	0x0000b5f0


	//   ....[141]....
        /*05d4*/ 	.word	0x0000b680


	//   ....[142]....
        /*05d8*/ 	.word	0x0000b710


	//   ....[143]....
        /*05dc*/ 	.word	0x0000b7a0


	//   ....[144]....
        /*05e0*/ 	.word	0x0000b820


	//   ....[145]....
        /*05e4*/ 	.word	0x0000b8b0


	//   ....[146]....
        /*05e8*/ 	.word	0x0000b940


	//   ....[147]....
        /*05ec*/ 	.word	0x0000b9d0


	//   ....[148]....
        /*05f0*/ 	.word	0x0000ba80


	//   ....[149]....
        /*05f4*/ 	.word	0x0000bb00


	//   ....[150]....
        /*05f8*/ 	.word	0x0000bb70


	//   ....[151]....
        /*05fc*/ 	.word	0x0000bbf0


	//   ....[152]....
        /*0600*/ 	.word	0x0000bc80


	//   ....[153]....
        /*0604*/ 	.word	0x0000bd10


	//   ....[154]....
        /*0608*/ 	.word	0x0000bda0


	//   ....[155]....
        /*060c*/ 	.word	0x0000be20


	//   ....[156]....
        /*0610*/ 	.word	0x0000beb0


	//   ....[157]....
        /*0614*/ 	.word	0x0000bf40


	//   ....[158]....
        /*0618*/ 	.word	0x0000bfd0


	//   ....[159]....
        /*061c*/ 	.word	0x0000c050


	//   ....[160]....
        /*0620*/ 	.word	0x0000c0e0


	//   ....[161]....
        /*0624*/ 	.word	0x0000c170


	//   ....[162]....
        /*0628*/ 	.word	0x0000c200


	//   ....[163]....
        /*062c*/ 	.word	0x0000c280


	//   ....[164]....
        /*0630*/ 	.word	0x0000c310


	//   ....[165]....
        /*0634*/ 	.word	0x0000c3a0


	//   ....[166]....
        /*0638*/ 	.word	0x0000c430


	//   ....[167]....
        /*063c*/ 	.word	0x0000c4b0


	//   ....[168]....
        /*0640*/ 	.word	0x0000c540


	//   ....[169]....
        /*0644*/ 	.word	0x0000c5d0


	//   ....[170]....
        /*0648*/ 	.word	0x0000c660


	//   ....[171]....
        /*064c*/ 	.word	0x0000c720


	//   ....[172]....
        /*0650*/ 	.word	0x0000c760


	//   ....[173]....
        /*0654*/ 	.word	0x0000c880


	//   ....[174]....
        /*0658*/ 	.word	0x0000c900


	//   ....[175]....
        /*065c*/ 	.word	0x0000c990


	//   ....[176]....
        /*0660*/ 	.word	0x0000ca20


	//   ....[177]....
        /*0664*/ 	.word	0x0000cab0


	//   ....[178]....
        /*0668*/ 	.word	0x0000cb30


	//   ....[179]....
        /*066c*/ 	.word	0x0000cbc0


	//   ....[180]....
        /*0670*/ 	.word	0x0000cc50


	//   ....[181]....
        /*0674*/ 	.word	0x0000cce0


	//   ....[182]....
        /*0678*/ 	.word	0x0000cd60


	//   ....[183]....
        /*067c*/ 	.word	0x0000cdf0


	//   ....[184]....
        /*0680*/ 	.word	0x0000ce80


	//   ....[185]....
        /*0684*/ 	.word	0x0000cf10


	//   ....[186]....
        /*0688*/ 	.word	0x0000cf90


	//   ....[187]....
        /*068c*/ 	.word	0x0000d020


	//   ....[188]....
        /*0690*/ 	.word	0x0000d0b0


	//   ....[189]....
        /*0694*/ 	.word	0x0000d140


	//   ....[190]....
        /*0698*/ 	.word	0x0000d1c0


	//   ....[191]....
        /*069c*/ 	.word	0x0000d250


	//   ....[192]....
        /*06a0*/ 	.word	0x0000d2e0


	//   ....[193]....
        /*06a4*/ 	.word	0x0000d370


	//   ....[194]....
        /*06a8*/ 	.word	0x0000d420


	//   ....[195]....
        /*06ac*/ 	.word	0x0000d4a0


	//----- nvinfo : EIATTR_VRC_CTA_INIT_COUNT
	.align		4
.L_660:
        /*06b0*/ 	.byte	0x02, 0x4a
	.zero		1
	.zero		1


	//----- nvinfo : EIATTR_EXIT_INSTR_OFFSETS
	.align		4
        /*06b4*/ 	.byte	0x04, 0x1c
        /*06b6*/ 	.short	(.L_662 - .L_661)


	//   ....[0]....
.L_661:
        /*06b8*/ 	.word	0x00004ee0


	//   ....[1]....
        /*06bc*/ 	.word	0x00004f70


	//   ....[2]....
        /*06c0*/ 	.word	0x00004f90


	//   ....[3]....
        /*06c4*/ 	.word	0x0000a0e0


	//   ....[4]....
        /*06c8*/ 	.word	0x0000a170


	//----- nvinfo : EIATTR_MAX_THREADS
	.align		4
.L_662:
        /*06cc*/ 	.byte	0x04, 0x05
        /*06ce*/ 	.short	(.L_664 - .L_663)
.L_663:
        /*06d0*/ 	.word	0x00000080
        /*06d4*/ 	.word	0x00000001
        /*06d8*/ 	.word	0x00000001


	//----- nvinfo : EIATTR_CRS_STACK_SIZE
	.align		4
.L_664:
        /*06dc*/ 	.byte	0x04, 0x1e
        /*06de*/ 	.short	(.L_666 - .L_665)
.L_665:
        /*06e0*/ 	.word	0x00000000


	//----- nvinfo : EIATTR_CBANK_PARAM_SIZE
	.align		4
.L_666:
        /*06e4*/ 	.byte	0x03, 0x19
        /*06e6*/ 	.short	0x00dc


	//----- nvinfo : EIATTR_PARAM_CBANK
	.align		4
        /*06e8*/ 	.byte	0x04, 0x0a
        /*06ea*/ 	.short	(.L_668 - .L_667)
	.align		4
.L_667:
        /*06ec*/ 	.word	index@(.nv.constant0._ZN3cub18CUB_300001_SM_10006detail4scan16DeviceScanKernelINS2_10policy_hubIN6thrust24THRUST_300001_SM_1000_NS6system6detail7generic14key_flag_tupleENS6_6detail10any_assignESA_jNS9_16key_flag_scan_opEE10Policy1000ENS6_18transform_iteratorINS9_21construct_key_flag_opENS6_17counting_iteratorImNS6_11use_defaultESJ_SJ_EESA_SJ_EENS6_25transform_output_iteratorINS9_15write_output_opINSB_15normal_iteratorINS6_7pointerIiNS6_8cuda_cub5par_tESJ_SJ_EEEEPiEENS6_16discard_iteratorImEEEENS0_13ScanTileStateISA_Lb0EEESD_NS0_8NullTypeEjSA_Lb0ES11_EEvT0_T1_T2_iT3_T4_T5_)
        /*06f0*/ 	.short	0x0380
        /*06f2*/ 	.short	0x00dc


	//----- nvinfo : EIATTR_SW_WAR
	.align		4
.L_668:
        /*06f4*/ 	.byte	0x04, 0x36
        /*06f6*/ 	.short	(.L_670 - .L_669)
.L_669:
        /*06f8*/ 	.word	0x00000008
.L_670:


//--------------------- .nv.info._ZN3cub18CUB_300001_SM_10006detail4scan20DeviceScanInitKernelINS0_13ScanTileStateIN6thrust24THRUST_300001_SM_1000_NS6system6detail7generic14key_flag_tupleELb0EEEEEvT_i --------------------------
	.section	.nv.info._ZN3cub18CUB_300001_SM_10006detail4scan20DeviceScanInitKernelINS0_13ScanTileStateIN6thrust24THRUST_300001_SM_1000_NS6system6detail7generic14key_flag_tupleELb0EEEEEvT_i,"",@"SHT_CUDA_INFO"
	.sectionflags	@""
	.align	4


	//----- nvinfo : EIATTR_CUDA_API_VERSION
	.align		4
        /*0000*/ 	.byte	0x04, 0x37
        /*0002*/ 	.short	(.L_672 - .L_671)
.L_671:
        /*0004*/ 	.word	0x00000082


	//----- nvinfo : EIATTR_KPARAM_INFO
	.align		4
.L_672:
        /*0008*/ 	.byte	0x04, 0x17
        /*000a*/ 	.short	(.L_674 - .L_673)
.L_673:
        /*000c*/ 	.word	0x00000000
        /*0010*/ 	.short	0x0001
        /*0012*/ 	.short	0x0018
        /*0014*/ 	.byte	0x00, 0xf0, 0x11, 0x00


	//----- nvinfo : EIATTR_KPARAM_INFO
	.align		4
.L_674:
        /*0018*/ 	.byte	0x04, 0x17
        /*001a*/ 	.short	(.L_676 - .L_675)
.L_675:
        /*001c*/ 	.word	0x00000000
        /*0020*/ 	.short	0x0000
        /*0022*/ 	.short	0x0000
        /*0024*/ 	.byte	0x00, 0xf0, 0x61, 0x00


	//----- nvinfo : EIATTR_SPARSE_MMA_MASK
	.align		4
.L_676:
        /*0028*/ 	.byte	0x03, 0x50
        /*002a*/ 	.short	0x0000


	//----- nvinfo : EIATTR_MAXREG_COUNT
	.align		4
        /*002c*/ 	.byte	0x03, 0x1b
        /*002e*/ 	.short	0x00ff


	//----- nvinfo : EIATTR_MERCURY_ISA_VERSION
	.align		4
        /*0030*/ 	.byte	0x03, 0x5f
        /*0032*/ 	.short	0x0101


	//----- nvinfo : EIATTR_VRC_CTA_INIT_COUNT
	.align		4
        /*0034*/ 	.byte	0x02, 0x4a
	.zero		1
	.zero		1


	//----- nvinfo : EIATTR_EXIT_INSTR_OFFSETS
	.align		4
        /*0038*/ 	.byte	0x04, 0x1c
        /*003a*/ 	.short	(.L_678 - .L_677)


	//   ....[0]....
.L_677:
        /*003c*/ 	.word	0x000000e0


	//   ....[1]....
        /*0040*/ 	.word	0x00000120


	//----- nvinfo : EIATTR_CBANK_PARAM_SIZE
	.align		4
.L_678:
        /*0044*/ 	.byte	0x03, 0x19
        /*0046*/ 	.short	0x001c


	//----- nvinfo : EIATTR_PARAM_CBANK
	.align		4
        /*0048*/ 	.byte	0x04, 0x0a
        /*004a*/ 	.short	(.L_680 - .L_679)
	.align		4
.L_679:
        /*004c*/ 	.word	index@(.nv.constant0._ZN3cub18CUB_300001_SM_10006detail4scan20DeviceScanInitKernelINS0_13ScanTileStateIN6thrust24THRUST_300001_SM_1000_NS6system6detail7generic14key_flag_tupleELb0EEEEEvT_i)
        /*0050*/ 	.short	0x0380
        /*0052*/ 	.short	0x001c


	//----- nvinfo : EIATTR_SW_WAR
	.align		4
.L_680:
        /*0054*/ 	.byte	0x04, 0x36
        /*0056*/ 	.short	(.L_682 - .L_681)
.L_681:
        /*0058*/ 	.word	0x00000008
.L_682:


//--------------------- .nv.info._ZN3cub18CUB_300001_SM_10006detail8for_each13static_kernelINS2_12policy_hub_t12policy_500_tElN6thrust24THRUST_300001_SM_1000_NS8cuda_cub10__tabulate7functorIPiNS7_6system6detail7generic6detail22compute_sequence_valueImvEElEEEEvT0_T1_ --------------------------
	.section	.nv.info._ZN3cub18CUB_300001_SM_10006detail8for_each13static_kernelINS2_12policy_hub_t12policy_500_tElN6thrust24THRUST_300001_SM_1000_NS8cuda_cub10__tabulate7functorIPiNS7_6system6detail7generic6detail22compute_sequence_valueImvEElEEEEvT0_T1_,"",@"SHT_CUDA_INFO"
	.sectionflags	@""
	.align	4


	//----- nvinfo : EIATTR_CUDA_API_VERSION
	.align		4
        /*0000*/ 	.byte	0x04, 0x37
        /*0002*/ 	.short	(.L_684 - .L_683)
.L_683:
        /*0004*/ 	.word	0x00000082


	//----- nvinfo : EIATTR_KPARAM_INFO
	.align		4
.L_684:
        /*0008*/ 	.byte	0x04, 0x17
        /*000a*/ 	.short	(.L_686 - .L_685)
.L_685:
        /*000c*/ 	.word	0x00000000
        /*0010*/ 	.short	0x0001
        /*0012*/ 	.short	0x0008
        /*0014*/ 	.byte	0x00, 0xf0, 0x61, 0x00


	//----- nvinfo : EIATTR_KPARAM_INFO
	.align		4
.L_686:
        /*0018*/ 	.byte	0x04, 0x17
        /*001a*/ 	.short	(.L_688 - .L_687)
.L_687:
        /*001c*/ 	.word	0x00000000
        /*0020*/ 	.short	0x0000
        /*0022*/ 	.short	0x0000
        /*0024*/ 	.byte	0x00, 0xf0, 0x21, 0x00


	//----- nvinfo : EIATTR_SPARSE_MMA_MASK
	.align		4
.L_688:
        /*0028*/ 	.byte	0x03, 0x50
        /*002a*/ 	.short	0x0000


	//----- nvinfo : EIATTR_MAXREG_COUNT
	.align		4
        /*002c*/ 	.byte	0x03, 0x1b
        /*002e*/ 	.short	0x00ff


	//----- nvinfo : EIATTR_MERCURY_ISA_VERSION
	.align		4
        /*0030*/ 	.byte	0x03, 0x5f
        /*0032*/ 	.short	0x0101


	//----- nvinfo : EIATTR_VRC_CTA_INIT_COUNT
	.align		4
        /*0034*/ 	.byte	0x02, 0x4a
	.zero		1
	.zero		1


	//----- nvinfo : EIATTR_EXIT_INSTR_OFFSETS
	.align		4
        /*0038*/ 	.byte	0x04, 0x1c
        /*003a*/ 	.short	(.L_690 - .L_689)


	//   ....[0]....
.L_689:
        /*003c*/ 	.word	0x00000170


	//   ....[1]....
        /*0040*/ 	.word	0x000002d0


	//   ....[2]....
        /*0044*/ 	.word	0x00000370


	//----- nvinfo : EIATTR_MAX_THREADS
	.align		4
.L_690:
        /*0048*/ 	.byte	0x04, 0x05
        /*004a*/ 	.short	(.L_692 - .L_691)
.L_691:
        /*004c*/ 	.word	0x00000100
        /*0050*/ 	.word	0x00000001
        /*0054*/ 	.word	0x00000001


	//----- nvinfo : EIATTR_CRS_STACK_SIZE
	.align		4
.L_692:
        /*0058*/ 	.byte	0x04, 0x1e
        /*005a*/ 	.short	(.L_694 - .L_693)
.L_693:
        /*005c*/ 	.word	0x00000000


	//----- nvinfo : EIATTR_CBANK_PARAM_SIZE
	.align		4
.L_694:
        /*0060*/ 	.byte	0x03, 0x19
        /*0062*/ 	.short	0x0020


	//----- nvinfo : EIATTR_PARAM_CBANK
	.align		4
        /*0064*/ 	.byte	0x04, 0x0a
        /*0066*/ 	.short	(.L_696 - .L_695)
	.align		4
.L_695:
        /*0068*/ 	.word	index@(.nv.constant0._ZN3cub18CUB_300001_SM_10006detail8for_each13static_kernelINS2_12policy_hub_t12policy_500_tElN6thrust24THRUST_300001_SM_1000_NS8cuda_cub10__tabulate7functorIPiNS7_6system6detail7generic6detail22compute_sequence_valueImvEElEEEEvT0_T1_)
        /*006c*/ 	.short	0x0380
        /*006e*/ 	.short	0x0020


	//----- nvinfo : EIATTR_SW_WAR
	.align		4
.L_696:
        /*0070*/ 	.byte	0x04, 0x36
        /*0072*/ 	.short	(.L_698 - .L_697)
.L_697:
        /*0074*/ 	.word	0x00000008
.L_698:


//--------------------- .nv.info._ZN3cub18CUB_300001_SM_10006detail8for_each13static_kernelINS2_12policy_hub_t12policy_500_tElN6thrust24THRUST_300001_SM_1000_NS8cuda_cub10__tabulate7functorIPiNS7_6system6detail7generic6detail22compute_sequence_valueIivEElEEEEvT0_T1_ --------------------------
	.section	.nv.info._ZN3cub18CUB_300001_SM_10006detail8for_each13static_kernelINS2_12policy_hub_t12policy_500_tElN6thrust24THRUST_300001_SM_1000_NS8cuda_cub10__tabulate7functorIPiNS7_6system6detail7generic6detail22compute_sequence_valueIivEElEEEEvT0_T1_,"",@"SHT_CUDA_INFO"
	.sectionflags	@""
	.align	4


	//----- nvinfo : EIATTR_CUDA_API_VERSION
	.align		4
        /*0000*/ 	.byte	0x04, 0x37
        /*0002*/ 	.short	(.L_700 - .L_699)
.L_699:
        /*0004*/ 	.word	0x00000082


	//----- nvinfo : EIATTR_KPARAM_INFO
	.align		4
.L_700:
        /*0008*/ 	.byte	0x04, 0x17
        /*000a*/ 	.short	(.L_702 - .L_701)
.L_701:
        /*000c*/ 	.word	0x00000000
        /*0010*/ 	.short	0x0001
        /*0012*/ 	.short	0x0008
        /*0014*/ 	.byte	0x00, 0xf0, 0x41, 0x00


	//----- nvinfo : EIATTR_KPARAM_INFO
	.align		4
.L_702:
        /*0018*/ 	.byte	0x04, 0x17
        /*001a*/ 	.short	(.L_704 - .L_703)
.L_703:
        /*001c*/ 	.word	0x00000000
        /*0020*/ 	.short	0x0000
        /*0022*/ 	.short	0x0000
        /*0024*/ 	.byte	0x00, 0xf0, 0x21, 0x00


	//----- nvinfo : EIATTR_SPARSE_MMA_MASK
	.align		4
.L_704:
        /*0028*/ 	.byte	0x03, 0x50
        /*002a*/ 	.short	0x0000


	//----- nvinfo : EIATTR_MAXREG_COUNT
	.align		4
        /*002c*/ 	.byte	0x03, 0x1b
        /*002e*/ 	.short	0x00ff


	//----- nvinfo : EIATTR_MERCURY_ISA_VERSION
	.align		4
        /*0030*/ 	.byte	0x03, 0x5f
        /*0032*/ 	.short	0x0101


	//----- nvinfo : EIATTR_VRC_CTA_INIT_COUNT
	.align		4
        /*0034*/ 	.byte	0x02, 0x4a
	.zero		1
	.zero		1


	//----- nvinfo : EIATTR_EXIT_INSTR_OFFSETS
	.align		4
        /*0038*/ 	.byte	0x04, 0x1c
        /*003a*/ 	.short	(.L_706 - .L_705)


	//   ....[0]....
.L_705:
        /*003c*/ 	.word	0x00000160


	//   ....[1]....
        /*0040*/ 	.word	0x000002b0


	//   ....[2]....
        /*0044*/ 	.word	0x00000340


	//----- nvinfo : EIATTR_MAX_THREADS
	.align		4
.L_706:
        /*0048*/ 	.byte	0x04, 0x05
        /*004a*/ 	.short	(.L_708 - .L_707)
.L_707:
        /*004c*/ 	.word	0x00000100
        /*0050*/ 	.word	0x00000001
        /*0054*/ 	.word	0x00000001


	//----- nvinfo : EIATTR_CRS_STACK_SIZE
	.align		4
.L_708:
        /*0058*/ 	.byte	0x04, 0x1e
        /*005a*/ 	.short	(.L_710 - .L_709)
.L_709:
        /*005c*/ 	.word	0x00000000


	//----- nvinfo : EIATTR_CBANK_PARAM_SIZE
	.align		4
.L_710:
        /*0060*/ 	.byte	0x03, 0x19
        /*0062*/ 	.short	0x0018


	//----- nvinfo : EIATTR_PARAM_CBANK
	.align		4
        /*0064*/ 	.byte	0x04, 0x0a
        /*0066*/ 	.short	(.L_712 - .L_711)
	.align		4
.L_711:
        /*0068*/ 	.word	index@(.nv.constant0._ZN3cub18CUB_300001_SM_10006detail8for_each13static_kernelINS2_12policy_hub_t12policy_500_tElN6thrust24THRUST_300001_SM_1000_NS8cuda_cub10__tabulate7functorIPiNS7_6system6detail7generic6detail22compute_sequence_valueIivEElEEEEvT0_T1_)
        /*006c*/ 	.short	0x0380
        /*006e*/ 	.short	0x0018


	//----- nvinfo : EIATTR_SW_WAR
	.align		4
.L_712:
        /*0070*/ 	.byte	0x04, 0x36
        /*0072*/ 	.short	(.L_714 - .L_713)
.L_713:
        /*0074*/ 	.word	0x00000008
.L_714:


//--------------------- .nv.info._ZN3cub18CUB_300001_SM_10006detail11EmptyKernelIvEEvv --------------------------
	.section	.nv.info._ZN3cub18CUB_300001_SM_10006detail11EmptyKernelIvEEvv,"",@"SHT_CUDA_INFO"
	.sectionflags	@""
	.align	4


	//----- nvinfo : EIATTR_CUDA_API_VERSION
	.align		4
        /*0000*/ 	.byte	0x04, 0x37
        /*0002*/ 	.short	(.L_716 - .L_715)
.L_715:
        /*0004*/ 	.word	0x00000082


	//----- nvinfo : EIATTR_SPARSE_MMA_MASK
	.align		4
.L_716:
        /*0008*/ 	.byte	0x03, 0x50
        /*000a*/ 	.short	0x0000


	//----- nvinfo : EIATTR_MAXREG_COUNT
	.align		4
        /*000c*/ 	.byte	0x03, 0x1b
        /*000e*/ 	.short	0x00ff


	//----- nvinfo : EIATTR_MERCURY_ISA_VERSION
	.align		4
        /*0010*/ 	.byte	0x03, 0x5f
        /*0012*/ 	.short	0x0101


	//----- nvinfo : EIATTR_VRC_CTA_INIT_COUNT
	.align		4
        /*0014*/ 	.byte	0x02, 0x4a
	.zero		1
	.zero		1


	//----- nvinfo : EIATTR_EXIT_INSTR_OFFSETS
	.align		4
        /*0018*/ 	.byte	0x04, 0x1c
        /*001a*/ 	.short	(.L_718 - .L_717)


	//   ....[0]....
.L_717:
        /*001c*/ 	.word	0x00000010


	//----- nvinfo : EIATTR_SW_WAR
	.align		4
.L_718:
        /*0020*/ 	.byte	0x04, 0x36
        /*0022*/ 	.short	(.L_720 - .L_719)
.L_719:
        /*0024*/ 	.word	0x00000008
.L_720:


//--------------------- .nv.info._Z20binary_search_kernelP4KeyTP6ValueTiS0_S2_lPi --------------------------
	.section	.nv.info._Z20binary_search_kernelP4KeyTP6ValueTiS0_S2_lPi,"",@"SHT_CUDA_INFO"
	.sectionflags	@""
	.align	4


	//----- nvinfo : EIATTR_CUDA_API_VERSION
	.align		4
        /*0000*/ 	.byte	0x04, 0x37
        /*0002*/ 	.short	(.L_722 - .L_721)
.L_721:
        /*0004*/ 	.word	0x00000082


	//----- nvinfo : EIATTR_KPARAM_INFO
	.align		4
.L_722:
        /*0008*/ 	.byte	0x04, 0x17
        /*000a*/ 	.short	(.L_724 - .L_723)
.L_723:
        /*000c*/ 	.word	0x00000000
        /*0010*/ 	.short	0x0006
        /*0012*/ 	.short	0x0030
        /*0014*/ 	.byte	0x00, 0xf5, 0x21, 0x00


	//----- nvinfo : EIATTR_KPARAM_INFO
	.align		4
.L_724:
        /*0018*/ 	.byte	0x04, 0x17
        /*001a*/ 	.short	(.L_726 - .L_725)
.L_725:
        /*001c*/ 	.word	0x00000000
        /*0020*/ 	.short	0x0005
        /*0022*/ 	.short	0x0028
        /*0024*/ 	.byte	0x00, 0xf0, 0x21, 0x00


	//----- nvinfo : EIATTR_KPARAM_INFO
	.align		4
.L_726:
        /*0028*/ 	.byte	0x04, 0x17
        /*002a*/ 	.short	(.L_728 - .L_727)
.L_727:
        /*002c*/ 	.word	0x00000000
        /*0030*/ 	.short	0x0004
        /*0032*/ 	.short	0x0020
        /*0034*/ 	.byte	0x00, 0xf5, 0x21, 0x00


	//----- nvinfo : EIATTR_KPARAM_INFO
	.align		4
.L_728:
        /*0038*/ 	.byte	0x04, 0x17
        /*003a*/ 	.short	(.L_730 - .L_729)
.L_729:
        /*003c*/ 	.word	0x00000000
        /*0040*/ 	.short	0x0003
        /*0042*/ 	.short	0x0018
        /*0044*/ 	.byte	0x00, 0xf5, 0x21, 0x00


	//----- nvinfo : EIATTR_KPARAM_INFO
	.align		4
.L_730:
        /*0048*/ 	.byte	0x04, 0x17
        /*004a*/ 	.short	(.L_732 - .L_731)
.L_731:
        /*004c*/ 	.word	0x00000000
        /*0050*/ 	.short	0x0002
        /*0052*/ 	.short	0x0010
        /*0054*/ 	.byte	0x00, 0xf0, 0x11, 0x00


	//----- nvinfo : EIATTR_KPARAM_INFO
	.align		4
.L_732:
        /*0058*/ 	.byte	0x04, 0x17
        /*005a*/ 	.short	(.L_734 - .L_733)
.L_733:
        /*005c*/ 	.word	0x00000000
        /*0060*/ 	.short	0x0001
        /*0062*/ 	.short	0x0008
        /*0064*/ 	.byte	0x00, 0xf5, 0x21, 0x00


	//----- nvinfo : EIATTR_KPARAM_INFO
	.align		4
.L_734:
        /*0068*/ 	.byte	0x04, 0x17
        /*006a*/ 	.short	(.L_736 - .L_735)
.L_735:
        /*006c*/ 	.word	0x00000000
        /*0070*/ 	.short	0x0000
        /*0072*/ 	.short	0x0000
        /*0074*/ 	.byte	0x00, 0xf5, 0x21, 0x00


	//----- nvinfo : EIATTR_SPARSE_MMA_MASK
	.align		4
.L_736:
        /*0078*/ 	.byte	0x03, 0x50
        /*007a*/ 	.short	0x0000


	//----- nvinfo : EIATTR_MAXREG_COUNT
	.align		4
        /*007c*/ 	.byte	0x03, 0x1b
        /*007e*/ 	.short	0x00ff


	//----- nvinfo : EIATTR_MERCURY_ISA_VERSION
	.align		4
        /*0080*/ 	.byte	0x03, 0x5f
        /*0082*/ 	.short	0x0101


	//----- nvinfo : EIATTR_COOP_GROUP_MASK_REGIDS
	.align		4
        /*0084*/ 	.byte	0x04, 0x29
        /*0086*/ 	.short	(.L_738 - .L_737)


	//   ....[0]....
.L_737:
        /*0088*/ 	.word	0xffffffff


	//   ....[1]....
        /*008c*/ 	.word	0xffffffff


	//   ....[2]....
        /*0090*/ 	.word	0xffffffff


	//   ....[3]....
        /*0094*/ 	.word	0xffffffff


	//   ....[4]....
        /*0098*/ 	.word	0xffffffff


	//----- nvinfo : EIATTR_COOP_GROUP_INSTR_OFFSETS
	.align		4
.L_738:
        /*009c*/ 	.byte	0x04, 0x28
        /*009e*/ 	.short	(.L_740 - .L_739)


	//   ....[0]....
.L_739:
        /*00a0*/ 	.word	0x00000a40


	//   ....[1]....
        /*00a4*/ 	.word	0x00000a70


	//   ....[2]....
        /*00a8*/ 	.word	0x00000a90


	//   ....[3]....
        /*00ac*/ 	.word	0x00000ab0


	//   ....[4]....
        /*00b0*/ 	.word	0x00000ad0


	//----- nvinfo : EIATTR_VRC_CTA_INIT_COUNT
	.align		4
.L_740:
        /*00b4*/ 	.byte	0x02, 0x4a
	.zero		1
	.zero		1


	//----- nvinfo : EIATTR_EXIT_INSTR_OFFSETS
	.align		4
        /*00b8*/ 	.byte	0x04, 0x1c
        /*00ba*/ 	.short	(.L_742 - .L_741)


	//   ....[0]....
.L_741:
        /*00bc*/ 	.word	0x00000ae0


	//   ....[1]....
        /*00c0*/ 	.word	0x00000b60


	//----- nvinfo : EIATTR_CRS_STACK_SIZE
	.align		4
.L_742:
        /*00c4*/ 	.byte	0x04, 0x1e
        /*00c6*/ 	.short	(.L_744 - .L_743)
.L_743:
        /*00c8*/ 	.word	0x00000000


	//----- nvinfo : EIATTR_CBANK_PARAM_SIZE
	.align		4
.L_744:
        /*00cc*/ 	.byte	0x03, 0x19
        /*00ce*/ 	.short	0x0038


	//----- nvinfo : EIATTR_PARAM_CBANK
	.align		4
        /*00d0*/ 	.byte	0x04, 0x0a
        /*00d2*/ 	.short	(.L_746 - .L_745)
	.align		4
.L_745:
        /*00d4*/ 	.word	index@(.nv.constant0._Z20binary_search_kernelP4KeyTP6ValueTiS0_S2_lPi)
        /*00d8*/ 	.short	0x0380
        /*00da*/ 	.short	0x0038


	//----- nvinfo : EIATTR_SW_WAR
	.align		4
.L_746:
        /*00dc*/ 	.byte	0x04, 0x36
        /*00de*/ 	.short	(.L_748 - .L_747)
.L_747:
        /*00e0*/ 	.word	0x00000008
.L_748:


//--------------------- .nv.info._Z23search_hashtable_kernel11myHashTableP4KeyTP6ValueTlPi --------------------------
	.section	.nv.info._Z23search_hashtable_kernel11myHashTableP4KeyTP6ValueTlPi,"",@"SHT_CUDA_INFO"
	.sectionflags	@""
	.align	4


	//----- nvinfo : EIATTR_CUDA_API_VERSION
	.align		4
        /*0000*/ 	.byte	0x04, 0x37
        /*0002*/ 	.short	(.L_750 - .L_749)
.L_749:
        /*0004*/ 	.word	0x00000082


	//----- nvinfo : EIATTR_KPARAM_INFO
	.align		4
.L_750:
        /*0008*/ 	.byte	0x04, 0x17
        /*000a*/ 	.short	(.L_752 - .L_751)
.L_751:
        /*000c*/ 	.word	0x00000000
        /*0010*/ 	.short	0x0004
        /*0012*/ 	.short	0x0038
        /*0014*/ 	.byte	0x00, 0xf5, 0x21, 0x00


	//----- nvinfo : EIATTR_KPARAM_INFO
	.align		4
.L_752:
        /*0018*/ 	.byte	0x04, 0x17
        /*001a*/ 	.short	(.L_754 - .L_753)
.L_753:
        /*001c*/ 	.word	0x00000000
        /*0020*/ 	.short	0x0003
        /*0022*/ 	.short	0x0030
        /*0024*/ 	.byte	0x00, 0xf0, 0x21, 0x00


	//----- nvinfo : EIATTR_KPARAM_INFO
	.align		4
.L_754:
        /*0028*/ 	.byte	0x04, 0x17
        /*002a*/ 	.short	(.L_756 - .L_755)
.L_755:
        /*002c*/ 	.word	0x00000000
        /*0030*/ 	.short	0x0002
        /*0032*/ 	.short	0x0028
        /*0034*/ 	.byte	0x00, 0xf5, 0x21, 0x00


	//----- nvinfo : EIATTR_KPARAM_INFO
	.align		4
.L_756:
        /*0038*/ 	.byte	0x04, 0x17
        /*003a*/ 	.short	(.L_758 - .L_757)
.L_757:
        /*003c*/ 	.word	0x00000000
        /*0040*/ 	.short	0x0001
        /*0042*/ 	.short	0x0020
        /*0044*/ 	.byte	0x00, 0xf5, 0x21, 0x00


	//----- nvinfo : EIATTR_KPARAM_INFO
	.align		4
.L_758:
        /*0048*/ 	.byte	0x04, 0x17
        /*004a*/ 	.short	(.L_760 - .L_759)
.L_759:
        /*004c*/ 	.word	0x00000000
        /*0050*/ 	.short	0x0000
        /*0052*/ 	.short	0x0000
        /*0054*/ 	.byte	0x00, 0xf0, 0x81, 0x00


	//----- nvinfo : EIATTR_SPARSE_MMA_MASK
	.align		4
.L_760:
        /*0058*/ 	.byte	0x03, 0x50
        /*005a*/ 	.short	0x0000


	//----- nvinfo : EIATTR_MAXREG_COUNT
	.align		4
        /*005c*/ 	.byte	0x03, 0x1b
        /*005e*/ 	.short	0x00ff


	//----- nvinfo : EIATTR_MERCURY_ISA_VERSION
	.align		4
        /*0060*/ 	.byte	0x03, 0x5f
        /*0062*/ 	.short	0x0101


	//----- nvinfo : EIATTR_VRC_CTA_INIT_COUNT
	.align		4
        /*0064*/ 	.byte	0x02, 0x4a
	.zero		1
	.zero		1


	//----- nvinfo : EIATTR_EXIT_INSTR_OFFSETS
	.align		4
        /*0068*/ 	.byte	0x04, 0x1c
        /*006a*/ 	.short	(.L_762 - .L_761)


	//   ....[0]....
.L_761:
        /*006c*/ 	.word	0x00000030


	//   ....[1]....
        /*0070*/ 	.word	0x000000f0


	//----- nvinfo : EIATTR_CBANK_PARAM_SIZE
	.align		4
.L_762:
        /*0074*/ 	.byte	0x03, 0x19
        /*0076*/ 	.short	0x0040


	//----- nvinfo : EIATTR_PARAM_CBANK
	.align		4
        /*0078*/ 	.byte	0x04, 0x0a
        /*007a*/ 	.short	(.L_764 - .L_763)
	.align		4
.L_763:
        /*007c*/ 	.word	index@(.nv.constant0._Z23search_hashtable_kernel11myHashTableP4KeyTP6ValueTlPi)
        /*0080*/ 	.short	0x0380
        /*0082*/ 	.short	0x0040


	//----- nvinfo : EIATTR_SW_WAR
	.align		4
.L_764:
        /*0084*/ 	.byte	0x04, 0x36
        /*0086*/ 	.short	(.L_766 - .L_765)
.L_765:
        /*0088*/ 	.word	0x00000008
.L_766:


//--------------------- .nv.info._Z22build_hashtable_kernel11myHashTableP4KeyTP6ValueTiPi --------------------------
	.section	.nv.info._Z22build_hashtable_kernel11myHashTableP4KeyTP6ValueTiPi,"",@"SHT_CUDA_INFO"
	.sectionflags	@""
	.align	4


	//----- nvinfo : EIATTR_CUDA_API_VERSION
	.align		4
        /*0000*/ 	.byte	0x04, 0x37
        /*0002*/ 	.short	(.L_768 - .L_767)
.L_767:
        /*0004*/ 	.word	0x00000082


	//----- nvinfo : EIATTR_KPARAM_INFO
	.align		4
.L_768:
        /*0008*/ 	.byte	0x04, 0x17
        /*000a*/ 	.short	(.L_770 - .L_769)
.L_769:
        /*000c*/ 	.word	0x00000000
        /*0010*/ 	.short	0x0004
        /*0012*/ 	.short	0x0038
        /*0014*/ 	.byte	0x00, 0xf5, 0x21, 0x00


	//----- nvinfo : EIATTR_KPARAM_INFO
	.align		4
.L_770:
        /*0018*/ 	.byte	0x04, 0x17
        /*001a*/ 	.short	(.L_772 - .L_771)
.L_771:
        /*001c*/ 	.word	0x00000000
        /*0020*/ 	.short	0x0003
        /*0022*/ 	.short	0x0030
        /*0024*/ 	.byte	0x00, 0xf0, 0x11, 0x00


	//----- nvinfo : EIATTR_KPARAM_INFO
	.align		4
.L_772:
        /*0028*/ 	.byte	0x04, 0x17
        /*002a*/ 	.short	(.L_774 - .L_773)
.L_773:
        /*002c*/ 	.word	0x00000000
        /*0030*/ 	.short	0x0002
        /*0032*/ 	.short	0x0028
        /*0034*/ 	.byte	0x00, 0xf5, 0x21, 0x00


	//----- nvinfo : EIATTR_KPARAM_INFO
	.align		4
.L_774:
        /*0038*/ 	.byte	0x04, 0x17
        /*003a*/ 	.short	(.L_776 - .L_775)
.L_775:
        /*003c*/ 	.word	0x00000000
        /*0040*/ 	.short	0x0001
        /*0042*/ 	.short	0x0020
        /*0044*/ 	.byte	0x00, 0xf5, 0x21, 0x00


	//----- nvinfo : EIATTR_KPARAM_INFO
	.align		4
.L_776:
        /*0048*/ 	.byte	0x04, 0x17
        /*004a*/ 	.short	(.L_778 - .L_777)
.L_777:
        /*004c*/ 	.word	0x00000000
        /*0050*/ 	.short	0x0000
        /*0052*/ 	.short	0x0000
        /*0054*/ 	.byte	0x00, 0xf0, 0x81, 0x00


	//----- nvinfo : EIATTR_SPARSE_MMA_MASK
	.align		4
.L_778:
        /*0058*/ 	.byte	0x03, 0x50
        /*005a*/ 	.short	0x0000


	//----- nvinfo : EIATTR_MAXREG_COUNT
	.align		4
        /*005c*/ 	.byte	0x03, 0x1b
        /*005e*/ 	.short	0x00ff


	//----- nvinfo : EIATTR_MERCURY_ISA_VERSION
	.align		4
        /*0060*/ 	.byte	0x03, 0x5f
        /*0062*/ 	.short	0x0101


	//----- nvinfo : EIATTR_INT_WARP_WIDE_INSTR_OFFSETS
	.align		4
        /*0064*/ 	.byte	0x04, 0x31
        /*0066*/ 	.short	(.L_780 - .L_779)


	//   ....[0]....
.L_779:
        /*0068*/ 	.word	0x00000090


	//----- nvinfo : EIATTR_VRC_CTA_INIT_COUNT
	.align		4
.L_780:
        /*006c*/ 	.byte	0x02, 0x4a
	.zero		1
	.zero		1


	//----- nvinfo : EIATTR_EXIT_INSTR_OFFSETS
	.align		4
        /*0070*/ 	.byte	0x04, 0x1c
        /*0072*/ 	.short	(.L_782 - .L_781)


	//   ....[0]....
.L_781:
        /*0074*/ 	.word	0x00000070


	//   ....[1]....
        /*0078*/ 	.word	0x00000120


	//----- nvinfo : EIATTR_CBANK_PARAM_SIZE
	.align		4
.L_782:
        /*007c*/ 	.byte	0x03, 0x19
        /*007e*/ 	.short	0x0040


	//----- nvinfo : EIATTR_PARAM_CBANK
	.align		4
        /*0080*/ 	.byte	0x04, 0x0a
        /*0082*/ 	.short	(.L_784 - .L_783)
	.align		4
.L_783:
        /*0084*/ 	.word	index@(.nv.constant0._Z22build_hashtable_kernel11myHashTableP4KeyTP6ValueTiPi)
        /*0088*/ 	.short	0x0380
        /*008a*/ 	.short	0x0040


	//----- nvinfo : EIATTR_SW_WAR
	.align		4
.L_784:
        /*008c*/ 	.byte	0x04, 0x36
        /*008e*/ 	.short	(.L_786 - .L_785)
.L_785:
        /*0090*/ 	.word	0x00000008
.L_786:


//--------------------- .nv.callgraph             --------------------------
	.section	.nv.callgraph,"",@"SHT_CUDA_CALLGRAPH"
	.align	4
	.sectionentsize	8
	.align		4
        /*0000*/ 	.word	0x00000000
	.align		4
        /*0004*/ 	.word	0xffffffff
	.align		4
        /*0008*/ 	.word	0x00000000
	.align		4
        /*000c*/ 	.word	0xfffffffe
	.align		4
        /*0010*/ 	.word	0x00000000
	.align		4
        /*0014*/ 	.word	0xfffffffd
	.align		4
        /*0018*/ 	.word	0x00000000
	.align		4
        /*001c*/ 	.word	0xfffffffc


//--------------------- .nv.constant4             --------------------------
	.section	.nv.constant4,"a",@progbits
	.align	8
	.align		8
.nv.constant4:
        /*0000*/ 	.dword	_ZN34_INTERNAL_025a5f2f_4_k_cu_230b35d24cuda3std3__45__cpo5beginE
	.align		8
        /*0008*/ 	.dword	_ZN34_INTERNAL_025a5f2f_4_k_cu_230b35d24cuda3std3__45__cpo3endE
	.align		8
        /*0010*/ 	.dword	_ZN34_INTERNAL_025a5f2f_4_k_cu_230b35d24cuda3std3__45__cpo6cbeginE
	.align		8
        /*0018*/ 	.dword	_ZN34_INTERNAL_025a5f2f_4_k_cu_230b35d24cuda3std3__45__cpo4cendE
	.align		8
        /*0020*/ 	.dword	_ZN34_INTERNAL_025a5f2f_4_k_cu_230b35d24cuda3std3__45__cpo6rbeginE
	.align		8
        /*0028*/ 	.dword	_ZN34_INTERNAL_025a5f2f_4_k_cu_230b35d24cuda3std3__45__cpo4rendE
	.align		8
        /*0030*/ 	.dword	_ZN34_INTERNAL_025a5f2f_4_k_cu_230b35d24cuda3std3__45__cpo7crbeginE
	.align		8
        /*0038*/ 	.dword	_ZN34_INTERNAL_025a5f2f_4_k_cu_230b35d24cuda3std3__45__cpo5crendE
	.align		8
        /*0040*/ 	.dword	_ZN34_INTERNAL_025a5f2f_4_k_cu_230b35d24cuda3std3__436_GLOBAL__N__025a5f2f_4_k_cu_230b35d26ignoreE
	.align		8
        /*0048*/ 	.dword	_ZN34_INTERNAL_025a5f2f_4_k_cu_230b35d24cuda3std3__419piecewise_constructE
	.align		8
        /*0050*/ 	.dword	_ZN34_INTERNAL_025a5f2f_4_k_cu_230b35d24cuda3std3__48in_placeE
	.align		8
        /*0058*/ 	.dword	_ZN34_INTERNAL_025a5f2f_4_k_cu_230b35d24cuda3std3__420unreachable_sentinelE
	.align		8
        /*0060*/ 	.dword	_ZN34_INTERNAL_025a5f2f_4_k_cu_230b35d24cuda3std3__47nulloptE
	.align		8
        /*0068*/ 	.dword	_ZN34_INTERNAL_025a5f2f_4_k_cu_230b35d24cuda3std3__48unexpectE
	.align		8
        /*0070*/ 	.dword	_ZN34_INTERNAL_025a5f2f_4_k_cu_230b35d24cuda3std6ranges3__45__cpo4swapE
	.align		8
        /*0078*/ 	.dword	_ZN34_INTERNAL_025a5f2f_4_k_cu_230b35d24cuda3std6ranges3__45__cpo9iter_moveE
	.align		8
        /*0080*/ 	.dword	_ZN34_INTERNAL_025a5f2f_4_k_cu_230b35d24cuda3std6ranges3__45__cpo5beginE
	.align		8
        /*0088*/ 	.dword	_ZN34_INTERNAL_025a5f2f_4_k_cu_230b35d24cuda3std6ranges3__45__cpo3endE
	.align		8
        /*0090*/ 	.dword	_ZN34_INTERNAL_025a5f2f_4_k_cu_230b35d24cuda3std6ranges3__45__cpo6cbeginE
	.align		8
        /*0098*/ 	.dword	_ZN34_INTERNAL_025a5f2f_4_k_cu_230b35d24cuda3std6ranges3__45__cpo4cendE
	.align		8
        /*00a0*/ 	.dword	_ZN34_INTERNAL_025a5f2f_4_k_cu_230b35d24cuda3std6ranges3__45__cpo7advanceE
	.align		8
        /*00a8*/ 	.dword	_ZN34_INTERNAL_025a5f2f_4_k_cu_230b35d24cuda3std6ranges3__45__cpo9iter_swapE
	.align		8
        /*00b0*/ 	.dword	_ZN34_INTERNAL_025a5f2f_4_k_cu_230b35d24cuda3std6ranges3__45__cpo4nextE
	.align		8
        /*00b8*/ 	.dword	_ZN34_INTERNAL_025a5f2f_4_k_cu_230b35d24cuda3std6ranges3__45__cpo4prevE
	.align		8
        /*00c0*/ 	.dword	_ZN34_INTERNAL_025a5f2f_4_k_cu_230b35d24cuda3std6ranges3__45__cpo4dataE
	.align		8
        /*00c8*/ 	.dword	_ZN34_INTERNAL_025a5f2f_4_k_cu_230b35d24cuda3std6ranges3__45__cpo5cdataE
	.align		8
        /*00d0*/ 	.dword	_ZN34_INTERNAL_025a5f2f_4_k_cu_230b35d24cuda3std6ranges3__45__cpo4sizeE
	.align		8
        /*00d8*/ 	.dword	_ZN34_INTERNAL_025a5f2f_4_k_cu_230b35d24cuda3std6ranges3__45__cpo5ssizeE
	.align		8
        /*00e0*/ 	.dword	_ZN34_INTERNAL_025a5f2f_4_k_cu_230b35d24cuda3std6ranges3__45__cpo8distanceE
	.align		8
        /*00e8*/ 	.dword	_ZN34_INTERNAL_025a5f2f_4_k_cu_230b35d26thrust24THRUST_300001_SM_1000_NS8cuda_cub3parE
	.align		8
        /*00f0*/ 	.dword	_ZN34_INTERNAL_025a5f2f_4_k_cu_230b35d26thrust24THRUST_300001_SM_1000_NS8cuda_cub10par_nosyncE
	.align		8
        /*00f8*/ 	.dword	_ZN34_INTERNAL_025a5f2f_4_k_cu_230b35d26thrust24THRUST_300001_SM_1000_NS6system6detail10sequential3seqE
	.align		8
        /*0100*/ 	.dword	_ZN34_INTERNAL_025a5f2f_4_k_cu_230b35d26thrust24THRUST_300001_SM_1000_NS6system3cpp3parE
	.align		8
        /*0108*/ 	.dword	_ZN34_INTERNAL_025a5f2f_4_k_cu_230b35d26thrust24THRUST_300001_SM_1000_NS12placeholders2_1E
	.align		8
        /*0110*/ 	.dword	_ZN34_INTERNAL_025a5f2f_4_k_cu_230b35d26thrust24THRUST_300001_SM_1000_NS12placeholders2_2E
	.align		8
        /*0118*/ 	.dword	_ZN34_INTERNAL_025a5f2f_4_k_cu_230b35d26thrust24THRUST_300001_SM_1000_NS12placeholders2_3E
	.align		8
        /*0120*/ 	.dword	_ZN34_INTERNAL_025a5f2f_4_k_cu_230b35d26thrust24THRUST_300001_SM_1000_NS12placeholders2_4E
	.align		8
        /*0128*/ 	.dword	_ZN34_INTERNAL_025a5f2f_4_k_cu_230b35d26thrust24THRUST_300001_SM_1000_NS12placeholders2_5E
	.align		8
        /*0130*/ 	.dword	_ZN34_INTERNAL_025a5f2f_4_k_cu_230b35d26thrust24THRUST_300001_SM_1000_NS12placeholders2_6E
	.align		8
        /*0138*/ 	.dword	_ZN34_INTERNAL_025a5f2f_4_k_cu_230b35d26thrust24THRUST_300001_SM_1000_NS12placeholders2_7E
	.align		8
        /*0140*/ 	.dword	_ZN34_INTERNAL_025a5f2f_4_k_cu_230b35d26thrust24THRUST_300001_SM_1000_NS12placeholders2_8E
	.align		8
        /*0148*/ 	.dword	_ZN34_INTERNAL_025a5f2f_4_k_cu_230b35d26thrust24THRUST_300001_SM_1000_NS12placeholders2_9E
	.align		8
        /*0150*/ 	.dword	_ZN34_INTERNAL_025a5f2f_4_k_cu_230b35d26thrust24THRUST_300001_SM_1000_NS12placeholders3_10E
	.align		8
        /*0158*/ 	.dword	_ZN34_INTERNAL_025a5f2f_4_k_cu_230b35d26thrust24THRUST_300001_SM_1000_NS3seqE
	.align		8
        /*0160*/ 	.dword	_ZN34_INTERNAL_025a5f2f_4_k_cu_230b35d26thrust24THRUST_300001_SM_1000_NS6deviceE


//--------------------- .text._ZN3cub18CUB_300001_SM_10006detail6reduce28DeviceReduceSingleTileKernelINS2_10policy_hubIiyN4cuda3std3__44plusIiEEE10Policy1000EPiSC_iS9_iiNS7_10__identityEEEvT0_T1_T2_T3_T4_T6_ --------------------------
	.section	.text._ZN3cub18CUB_300001_SM_10006detail6reduce28DeviceReduceSingleTileKernelINS2_10policy_hubIiyN4cuda3std3__44plusIiEEE10Policy1000EPiSC_iS9_iiNS7_10__identityEEEvT0_T1_T2_T3_T4_T6_,"ax",@progbits
	.align	128
        .global         _ZN3cub18CUB_300001_SM_10006detail6reduce28DeviceReduceSingleTileKernelINS2_10policy_hubIiyN4cuda3std3__44plusIiEEE10Policy1000EPiSC_iS9_iiNS7_10__identityEEEvT0_T1_T2_T3_T4_T6_
        .type           _ZN3cub18CUB_300001_SM_10006detail6reduce28DeviceReduceSingleTileKernelINS2_10policy_hubIiyN4cuda3std3__44plusIiEEE10Policy1000EPiSC_iS9_iiNS7_10__identityEEEvT0_T1_T2_T3_T4_T6_,@function
        .size           _ZN3cub18CUB_300001_SM_10006detail6reduce28DeviceReduceSingleTileKernelINS2_10policy_hubIiyN4cuda3std3__44plusIiEEE10Policy1000EPiSC_iS9_iiNS7_10__identityEEEvT0_T1_T2_T3_T4_T6_,(.L_x_2328 - _ZN3cub18CUB_300001_SM_10006detail6reduce28DeviceReduceSingleTileKernelINS2_10policy_hubIiyN4cuda3std3__44plusIiEEE10Policy1000EPiSC_iS9_iiNS7_10__identityEEEvT0_T1_T2_T3_T4_T6_)
        .other          _ZN3cub18CUB_300001_SM_10006detail6reduce28DeviceReduceSingleTileKernelINS2_10policy_hubIiyN4cuda3std3__44plusIiEEE10Policy1000EPiSC_iS9_iiNS7_10__identityEEEvT0_T1_T2_T3_T4_T6_,@"STO_CUDA_ENTRY STV_DEFAULT"
_ZN3cub18CUB_300001_SM_10006detail6reduce28DeviceReduceSingleTileKernelINS2_10policy_hubIiyN4cuda3std3__44plusIiEEE10Policy1000EPiSC_iS9_iiNS7_10__identityEEEvT0_T1_T2_T3_T4_T6_:
.text._ZN3cub18CUB_300001_SM_10006detail6reduce28DeviceReduceSingleTileKernelINS2_10policy_hubIiyN4cuda3std3__44plusIiEEE10Policy1000EPiSC_iS9_iiNS7_10__identityEEEvT0_T1_T2_T3_T4_T6_:
[----:B------:R-:W-:Y:S01]  /*0000*/  LDC R1, c[0x0][0x37c] ;  /* 0x0000df00ff017b82 */ /* 0x000fe20000000800 */
[----:B------:R-:W0:Y:S01]  /*0010*/  LDCU UR4, c[0x0][0x390] ;  /* 0x00007200ff0477ac */ /* 0x000e220008000800 */
[----:B------:R-:W1:Y:S01]  /*0020*/  LDCU.64 UR6, c[0x0][0x358] ;  /* 0x00006b00ff0677ac */ /* 0x000e620008000a00 */
[----:B0-----:R-:W-:-:S05]  /*0030*/  IMAD.U32 R20, RZ, RZ, UR4 ;  /* 0x00000004ff147e24 */ /* 0x001fca000f8e00ff */
[----:B------:R-:W-:-:S13]  /*0040*/  ISETP.NE.AND P0, PT, R20, RZ, PT ;  /* 0x000000ff1400720c */ /* 0x000fda0003f05270 */
[----:B-1----:R-:W-:Y:S05]  /*0050*/  @P0 BRA `(.L_x_0) ;  /* 0x00000000001c0947 */ /* 0x002fea0003800000 */
[----:B------:R-:W0:Y:S02]  /*0060*/  S2R R0, SR_TID.X ;  /* 0x0000000000007919 */ /* 0x000e240000002100 */
[----:B0-----:R-:W-:-:S13]  /*0070*/  ISETP.NE.AND P0, PT, R0, RZ, PT ;  /* 0x000000ff0000720c */ /* 0x001fda0003f05270 */
[----:B------:R-:W-:Y:S05]  /*0080*/  @P0 EXIT ;  /* 0x000000000000094d */ /* 0x000fea0003800000 */
[----:B------:R-:W0:Y:S08]  /*0090*/  LDC R5, c[0x0][0x398] ;  /* 0x0000e600ff057b82 */ /* 0x000e300000000800 */
[----:B------:R-:W0:Y:S02]  /*00a0*/  LDC.64 R2, c[0x0][0x388] ;  /* 0x0000e200ff027b82 */ /* 0x000e240000000a00 */
[----:B0-----:R-:W-:Y:S01]  /*00b0*/  STG.E desc[UR6][R2.64], R5 ;  /* 0x0000000502007986 */ /* 0x001fe2000c101906 */
[----:B------:R-:W-:Y:S05]  /*00c0*/  EXIT ;  /* 0x000000000000794d */ /* 0x000fea0003800000 */
.L_x_0:
[----:B------:R-:W0:Y:S01]  /*00d0*/  LDCU UR4, c[0x0][0x380] ;  /* 0x00007000ff0477ac */ /* 0x000e220008000800 */
[----:B------:R-:W-:Y:S01]  /*00e0*/  BSSY.RECONVERGENT B0, `(.L_x_1) ;  /* 0x0000385000007945 */ /* 0x000fe20003800200 */
[----:B0-----:R-:W-:-:S09]  /*00f0*/  ULOP3.LUT UP0, URZ, UR4, 0xf, URZ, 0xc0, !UPT ;  /* 0x0000000f04ff7892 */ /* 0x001fd2000f80c0ff */
[----:B------:R-:W-:Y:S05]  /*0100*/  BRA.U UP0, `(.L_x_2) ;  /* 0x0000001900d87547 */ /* 0x000fea000b800000 */
[----:B------:R-:W-:-:S13]  /*0110*/  ISETP.GT.AND P0, PT, R20, 0xfff, PT ;  /* 0x00000fff1400780c */ /* 0x000fda0003f04270 */
[----:B------:R-:W-:Y:S05]  /*0120*/  @P0 BRA `(.L_x_3) ;  /* 0x0000000c008c0947 */ /* 0x000fea0003800000 */
[----:B------:R-:W0:Y:S01]  /*0130*/  S2R R9, SR_TID.X ;  /* 0x0000000000097919 */ /* 0x000e220000002100 */
[----:B------:R-:W-:Y:S01]  /*0140*/  BSSY.RECONVERGENT B1, `(.L_x_4) ;  /* 0x0000009000017945 */ /* 0x000fe20003800200 */
[----:B------:R-:W-:Y:S01]  /*0150*/  IMAD.MOV.U32 R0, RZ, RZ, RZ ;  /* 0x000000ffff007224 */ /* 0x000fe200078e00ff */
[----:B0-----:R-:W-:Y:S01]  /*0160*/  ISETP.GE.AND P0, PT, R9, R20, PT ;  /* 0x000000140900720c */ /* 0x001fe20003f06270 */
[----:B------:R-:W-:-:S12]  /*0170*/  IMAD.MOV.U32 R11, RZ, RZ, R9 ;  /* 0x000000ffff0b7224 */ /* 0x000fd800078e0009 */
[----:B------:R-:W-:Y:S05]  /*0180*/  @P0 BRA `(.L_x_5) ;  /* 0x0000000000100947 */ /* 0x000fea0003800000 */
[----:B------:R-:W0:Y:S02]  /*0190*/  LDC.64 R2, c[0x0][0x380] ;  /* 0x0000e000ff027b82 */ /* 0x000e240000000a00 */
[----:B0-----:R-:W-:-:S05]  /*01a0*/  IMAD.WIDE.U32 R2, R9, 0x4, R2 ;  /* 0x0000000409027825 */ /* 0x001fca00078e0002 */
[----:B------:R0:W5:Y:S01]  /*01b0*/  LDG.E.CONSTANT R0, desc[UR6][R2.64] ;  /* 0x0000000602007981 */ /* 0x000162000c1e9900 */
[----:B------:R-:W-:-:S07]  /*01c0*/  VIADD R11, R9, 0x100 ;  /* 0x00000100090b7836 */ /* 0x000fce0000000000 */
.L_x_5:
[----:B------:R-:W-:Y:S05]  /*01d0*/  BSYNC.RECONVERGENT B1 ;  /* 0x0000000000017941 */ /* 0x000fea0003800200 */
.L_x_4:
[----:B------:R-:W-:Y:S01]  /*01e0*/  ISETP.GE.AND P0, PT, R11, R20, PT ;  /* 0x000000140b00720c */ /* 0x000fe20003f06270 */
[----:B------:R-:W-:-:S12]  /*01f0*/  BSSY.RECONVERGENT B1, `(.L_x_6) ;  /* 0x0000066000017945 */ /* 0x000fd80003800200 */
[----:B------:R-:W-:Y:S05]  /*0200*/  @P0 BRA `(.L_x_7) ;  /* 0x0000000400900947 */ /* 0x000fea0003800000 */
[----:B0-----:R-:W-:Y:S01]  /*0210*/  LOP3.LUT R3, RZ, R11, RZ, 0x33, !PT ;  /* 0x0000000bff037212 */ /* 0x001fe200078e33ff */
[----:B------:R-:W-:Y:S04]  /*0220*/  BSSY.RECONVERGENT B2, `(.L_x_8) ;  /* 0x0000015000027945 */ /* 0x000fe80003800200 */
[----:B------:R-:W-:-:S05]  /*0230*/  IMAD.IADD R4, R3, 0x1, R20 ;  /* 0x0000000103047824 */ /* 0x000fca00078e0214 */
[C---:B------:R-:W-:Y:S02]  /*0240*/  LOP3.LUT R2, R4.reuse, 0x300, RZ, 0xc0, !PT ;  /* 0x0000030004027812 */ /* 0x040fe400078ec0ff */
[----:B------:R-:W-:Y:S02]  /*0250*/  ISETP.GE.U32.AND P1, PT, R4, 0x300, PT ;  /* 0x000003000400780c */ /* 0x000fe40003f26070 */
[----:B------:R-:W-:-:S13]  /*0260*/  ISETP.NE.AND P0, PT, R2, 0x300, PT ;  /* 0x000003000200780c */ /* 0x000fda0003f05270 */
[----:B------:R-:W-:Y:S05]  /*0270*/  @!P0 BRA `(.L_x_9) ;  /* 0x00000000003c8947 */ /* 0x000fea0003800000 */
[----:B------:R-:W0:Y:S01]  /*0280*/  LDC.64 R2, c[0x0][0x380] ;  /* 0x0000e000ff027b82 */ /* 0x000e220000000a00 */
[----:B------:R-:W-:-:S04]  /*0290*/  LEA.HI R4, R4, 0x1, RZ, 0x18 ;  /* 0x0000000104047811 */ /* 0x000fc800078fc0ff */
[----:B------:R-:W-:-:S05]  /*02a0*/  LOP3.LUT R4, R4, 0x3, RZ, 0xc0, !PT ;  /* 0x0000000304047812 */ /* 0x000fca00078ec0ff */
[----:B------:R-:W-:Y:S02]  /*02b0*/  IMAD.MOV R4, RZ, RZ, -R4 ;  /* 0x000000ffff047224 */ /* 0x000fe400078e0a04 */
[----:B0-----:R-:W-:-:S04]  /*02c0*/  IMAD.WIDE.U32 R2, R11, 0x4, R2 ;  /* 0x000000040b027825 */ /* 0x001fc800078e0002 */
[----:B------:R-:W-:-:S07]  /*02d0*/  IMAD.MOV.U32 R5, RZ, RZ, R3 ;  /* 0x000000ffff057224 */ /* 0x000fce00078e0003 */
.L_x_10:
[----:B------:R-:W-:-:S06]  /*02e0*/  IMAD.MOV.U32 R3, RZ, RZ, R5 ;  /* 0x000000ffff037224 */ /* 0x000fcc00078e0005 */
[----:B------:R0:W2:Y:S01]  /*02f0*/  LDG.E.CONSTANT R3, desc[UR6][R2.64] ;  /* 0x0000000602037981 */ /* 0x0000a2000c1e9900 */
[----:B------:R-:W-:Y:S02]  /*0300*/  VIADD R4, R4, 0x1 ;  /* 0x0000000104047836 */ /* 0x000fe40000000000 */
[----:B------:R-:W-:-:S03]  /*0310*/  VIADD R11, R11, 0x100 ;  /* 0x000001000b0b7836 */ /* 0x000fc60000000000 */
[----:B------:R-:W-:Y:S02]  /*0320*/  ISETP.NE.AND P0, PT, R4, RZ, PT ;  /* 0x000000ff0400720c */ /* 0x000fe40003f05270 */
[----:B0-----:R-:W-:-:S05]  /*0330*/  IADD3 R2, P2, PT, R2, 0x400, RZ ;  /* 0x0000040002027810 */ /* 0x001fca0007f5e0ff */
[----:B------:R-:W-:Y:S02]  /*0340*/  IMAD.X R5, RZ, RZ, R5, P2 ;  /* 0x000000ffff057224 */ /* 0x000fe400010e0605 */
[----:B--2--5:R-:W-:-:S04]  /*0350*/  IMAD.IADD R0, R3, 0x1, R0 ;  /* 0x0000000103007824 */ /* 0x024fc800078e0200 */
[----:B------:R-:W-:Y:S05]  /*0360*/  @P0 BRA `(.L_x_10) ;  /* 0xfffffffc00dc0947 */ /* 0x000fea000383ffff */
.L_x_9:
[----:B------:R-:W-:Y:S05]  /*0370*/  BSYNC.RECONVERGENT B2 ;  /* 0x0000000000027941 */ /* 0x000fea0003800200 */
.L_x_8:
[----:B------:R-:W-:Y:S05]  /*0380*/  @!P1 BRA `(.L_x_7) ;  /* 0x0000000400309947 */ /* 0x000fea0003800000 */
[----:B------:R-:W-:Y:S01]  /*0390*/  IMAD.IADD R2, R20, 0x1, -R11 ;  /* 0x0000000114027824 */ /* 0x000fe200078e0a0b */
[----:B------:R-:W-:Y:S01]  /*03a0*/  BSSY.RECONVERGENT B2, `(.L_x_11) ;  /* 0x0000029000027945 */ /* 0x000fe20003800200 */
[----:B------:R-:W-:-:S03]  /*03b0*/  PLOP3.LUT P0, PT, PT, PT, PT, 0x80, 0x8 ;  /* 0x000000000008781c */ /* 0x000fc60003f0f070 */
[----:B------:R-:W-:-:S13]  /*03c0*/  ISETP.GT.AND P1, PT, R2, 0xc00, PT ;  /* 0x00000c000200780c */ /* 0x000fda0003f24270 */
[----:B------:R-:W-:Y:S05]  /*03d0*/  @!P1 BRA `(.L_x_12) ;  /* 0x0000000000949947 */ /* 0x000fea0003800000 */
[----:B------:R-:W-:Y:S01]  /*03e0*/  PLOP3.LUT P0, PT, PT, PT, PT, 0x8, 0x80 ;  /* 0x000000000080781c */ /* 0x000fe20003f0e170 */
[----:B------:R-:W-:-:S12]  /*03f0*/  VIADD R8, R20, 0xfffff400 ;  /* 0xfffff40014087836 */ /* 0x000fd80000000000 */
.L_x_13:
[----:B------:R-:W0:Y:S01]  /*0400*/  LDC.64 R4, c[0x0][0x380] ;  /* 0x0000e000ff047b82 */ /* 0x000e220000000a00 */
[C---:B------:R-:W-:Y:S02]  /*0410*/  VIADD R7, R11.reuse, 0x400 ;  /* 0x000004000b077836 */ /* 0x040fe40000000000 */
[C---:B------:R-:W-:Y:S02]  /*0420*/  VIADD R3, R11.reuse, 0x800 ;  /* 0x000008000b037836 */ /* 0x040fe40000000000 */
[----:B0-----:R-:W-:-:S05]  /*0430*/  IMAD.WIDE R22, R11, 0x4, R4 ;  /* 0x000000040b167825 */ /* 0x001fca00078e0204 */
[----:B------:R-:W2:Y:S01]  /*0440*/  LDG.E.CONSTANT R13, desc[UR6][R22.64] ;  /* 0x00000006160d7981 */ /* 0x000ea2000c1e9900 */
[----:B------:R-:W-:-:S03]  /*0450*/  IMAD.WIDE R6, R7, 0x4, R4 ;  /* 0x0000000407067825 */ /* 0x000fc600078e0204 */
[----:B------:R-:W2:Y:S04]  /*0460*/  LDG.E.CONSTANT R10, desc[UR6][R22.64+0x400] ;  /* 0x00040006160a7981 */ /* 0x000ea8000c1e9900 */
[----:B------:R-:W3:Y:S04]  /*0470*/  LDG.E.CONSTANT R12, desc[UR6][R22.64+0x800] ;  /* 0x00080006160c7981 */ /* 0x000ee8000c1e9900 */
[----:B------:R-:W3:Y:S01]  /*0480*/  LDG.E.CONSTANT R19, desc[UR6][R22.64+0xc00] ;  /* 0x000c000616137981 */ /* 0x000ee2000c1e9900 */
[----:B------:R-:W-:-:S03]  /*0490*/  IMAD.WIDE R2, R3, 0x4, R4 ;  /* 0x0000000403027825 */ /* 0x000fc600078e0204 */
[----:B------:R-:W4:Y:S04]  /*04a0*/  LDG.E.CONSTANT R16, desc[UR6][R6.64] ;  /* 0x0000000606107981 */ /* 0x000f28000c1e9900 */
[----:B------:R-:W4:Y:S01]  /*04b0*/  LDG.E.CONSTANT R15, desc[UR6][R6.64+0x400] ;  /* 0x00040006060f7981 */ /* 0x000f22000c1e9900 */
[----:B------:R-:W-:-:S03]  /*04c0*/  VIADD R25, R11, 0xc00 ;  /* 0x00000c000b197836 */ /* 0x000fc60000000000 */
[----:B------:R-:W4:Y:S04]  /*04d0*/  LDG.E.CONSTANT R14, desc[UR6][R6.64+0x800] ;  /* 0x00080006060e7981 */ /* 0x000f28000c1e9900 */
[----:B------:R-:W4:Y:S01]  /*04e0*/  LDG.E.CONSTANT R21, desc[UR6][R6.64+0xc00] ;  /* 0x000c000606157981 */ /* 0x000f22000c1e9900 */
[----:B------:R-:W-:-:S03]  /*04f0*/  IMAD.WIDE R4, R25, 0x4, R4 ;  /* 0x0000000419047825 */ /* 0x000fc600078e0204 */
[----:B------:R-:W4:Y:S04]  /*0500*/  LDG.E.CONSTANT R18, desc[UR6][R2.64] ;  /* 0x0000000602127981 */ /* 0x000f28000c1e9900 */
[----:B------:R-:W4:Y:S04]  /*0510*/  LDG.E.CONSTANT R17, desc[UR6][R2.64+0x400] ;  /* 0x0004000602117981 */ /* 0x000f28000c1e9900 */
[----:B------:R-:W4:Y:S04]  /*0520*/  LDG.E.CONSTANT R23, desc[UR6][R2.64+0x800] ;  /* 0x0008000602177981 */ /* 0x000f28000c1e9900 */
[----:B------:R-:W4:Y:S04]  /*0530*/  LDG.E.CONSTANT R24, desc[UR6][R2.64+0xc00] ;  /* 0x000c000602187981 */ /* 0x000f28000c1e9900 */
[----:B------:R-:W4:Y:S04]  /*0540*/  LDG.E.CONSTANT R25, desc[UR6][R4.64] ;  /* 0x0000000604197981 */ /* 0x000f28000c1e9900 */
[----:B------:R-:W4:Y:S04]  /*0550*/  LDG.E.CONSTANT R26, desc[UR6][R4.64+0x400] ;  /* 0x00040006041a7981 */ /* 0x000f28000c1e9900 */
[----:B------:R-:W4:Y:S04]  /*0560*/  LDG.E.CONSTANT R22, desc[UR6][R4.64+0x800] ;  /* 0x0008000604167981 */ /* 0x000f28000c1e9900 */
[----:B------:R-:W4:Y:S01]  /*0570*/  LDG.E.CONSTANT R27, desc[UR6][R4.64+0xc00] ;  /* 0x000c0006041b7981 */ /* 0x000f22000c1e9900 */
[----:B------:R-:W-:-:S05]  /*0580*/  VIADD R11, R11, 0x1000 ;  /* 0x000010000b0b7836 */ /* 0x000fca0000000000 */
[----:B------:R-:W-:Y:S02]  /*0590*/  ISETP.GE.AND P1, PT, R11, R8, PT ;  /* 0x000000080b00720c */ /* 0x000fe40003f26270 */
[----:B--2--5:R-:W-:-:S04]  /*05a0*/  IADD3 R10, PT, PT, R10, R13, R0 ;  /* 0x0000000d0a0a7210 */ /* 0x024fc80007ffe000 */
[----:B---3--:R-:W-:-:S04]  /*05b0*/  IADD3 R10, PT, PT, R19, R12, R10 ;  /* 0x0000000c130a7210 */ /* 0x008fc80007ffe00a */
[----:B----4-:R-:W-:-:S04]  /*05c0*/  IADD3 R10, PT, PT, R15, R16, R10 ;  /* 0x000000100f0a7210 */ /* 0x010fc80007ffe00a */
[----:B------:R-:W-:-:S04]  /*05d0*/  IADD3 R10, PT, PT, R21, R14, R10 ;  /* 0x0000000e150a7210 */ /* 0x000fc80007ffe00a */
[----:B------:R-:W-:-:S04]  /*05e0*/  IADD3 R10, PT, PT, R17, R18, R10 ;  /* 0x00000012110a7210 */ /* 0x000fc80007ffe00a */
[----:B------:R-:W-:-:S04]  /*05f0*/  IADD3 R10, PT, PT, R24, R23, R10 ;  /* 0x00000017180a7210 */ /* 0x000fc80007ffe00a */
[----:B------:R-:W-:-:S04]  /*0600*/  IADD3 R25, PT, PT, R26, R25, R10 ;  /* 0x000000191a197210 */ /* 0x000fc80007ffe00a */
[----:B------:R-:W-:Y:S01]  /*0610*/  IADD3 R0, PT, PT, R27, R22, R25 ;  /* 0x000000161b007210 */ /* 0x000fe20007ffe019 */
[----:B------:R-:W-:Y:S06]  /*0620*/  @!P1 BRA `(.L_x_13) ;  /* 0xfffffffc00749947 */ /* 0x000fec000383ffff */
.L_x_12:
[----:B------:R-:W-:Y:S05]  /*0630*/  BSYNC.RECONVERGENT B2 ;  /* 0x0000000000027941 */ /* 0x000fea0003800200 */
.L_x_11:
[----:B------:R-:W-:Y:S01]  /*0640*/  IMAD.IADD R2, R20, 0x1, -R11 ;  /* 0x0000000114027824 */ /* 0x000fe200078e0a0b */
[----:B------:R-:W-:Y:S04]  /*0650*/  BSSY.RECONVERGENT B2, `(.L_x_14) ;  /* 0x0000015000027945 */ /* 0x000fe80003800200 */
[----:B------:R-:W-:-:S13]  /*0660*/  ISETP.GT.AND P1, PT, R2, 0x400, PT ;  /* 0x000004000200780c */ /* 0x000fda0003f24270 */
[----:B------:R-:W-:Y:S05]  /*0670*/  @!P1 BRA `(.L_x_15) ;  /* 0x0000000000489947 */ /* 0x000fea0003800000 */
[----:B------:R-:W0:Y:S01]  /*0680*/  LDC.64 R4, c[0x0][0x380] ;  /* 0x0000e000ff047b82 */ /* 0x000e220000000a00 */
[C---:B------:R-:W-:Y:S02]  /*0690*/  VIADD R13, R11.reuse, 0x400 ;  /* 0x000004000b0d7836 */ /* 0x040fe40000000000 */
[----:B0-----:R-:W-:-:S05]  /*06a0*/  IMAD.WIDE R2, R11, 0x4, R4 ;  /* 0x000000040b027825 */ /* 0x001fca00078e0204 */
[----:B------:R-:W2:Y:S01]  /*06b0*/  LDG.E.CONSTANT R7, desc[UR6][R2.64] ;  /* 0x0000000602077981 */ /* 0x000ea2000c1e9900 */
[----:B------:R-:W-:-:S03]  /*06c0*/  IMAD.WIDE R4, R13, 0x4, R4 ;  /* 0x000000040d047825 */ /* 0x000fc600078e0204 */
[----:B------:R-:W2:Y:S04]  /*06d0*/  LDG.E.CONSTANT R6, desc[UR6][R2.64+0x400] ;  /* 0x0004000602067981 */ /* 0x000ea8000c1e9900 */
[----:B------:R-:W3:Y:S04]  /*06e0*/  LDG.E.CONSTANT R13, desc[UR6][R2.64+0x800] ;  /* 0x00080006020d7981 */ /* 0x000ee8000c1e9900 */
[----:B------:R-:W3:Y:S04]  /*06f0*/  LDG.E.CONSTANT R8, desc[UR6][R2.64+0xc00] ;  /* 0x000c000602087981 */ /* 0x000ee8000c1e9900 */
[----:B------:R-:W4:Y:S04]  /*0700*/  LDG.E.CONSTANT R15, desc[UR6][R4.64] ;  /* 0x00000006040f7981 */ /* 0x000f28000c1e9900 */
[----:B------:R-:W4:Y:S04]  /*0710*/  LDG.E.CONSTANT R10, desc[UR6][R4.64+0x400] ;  /* 0x00040006040a7981 */ /* 0x000f28000c1e9900 */
[----:B------:R-:W4:Y:S04]  /*0720*/  LDG.E.CONSTANT R17, desc[UR6][R4.64+0x800] ;  /* 0x0008000604117981 */ /* 0x000f28000c1e9900 */
[----:B------:R-:W4:Y:S01]  /*0730*/  LDG.E.CONSTANT R12, desc[UR6][R4.64+0xc00] ;  /* 0x000c0006040c7981 */ /* 0x000f22000c1e9900 */
[----:B------:R-:W-:Y:S01]  /*0740*/  PLOP3.LUT P0, PT, PT, PT, PT, 0x8, 0x80 ;  /* 0x000000000080781c */ /* 0x000fe20003f0e170 */
[----:B------:R-:W-:Y:S01]  /*0750*/  VIADD R11, R11, 0x800 ;  /* 0x000008000b0b7836 */ /* 0x000fe20000000000 */
[----:B--2--5:R-:W-:-:S04]  /*0760*/  IADD3 R6, PT, PT, R6, R7, R0 ;  /* 0x0000000706067210 */ /* 0x024fc80007ffe000 */
[----:B---3--:R-:W-:-:S04]  /*0770*/  IADD3 R6, PT, PT, R8, R13, R6 ;  /* 0x0000000d08067210 */ /* 0x008fc80007ffe006 */
[----:B----4-:R-:W-:-:S04]  /*0780*/  IADD3 R6, PT, PT, R10, R15, R6 ;  /* 0x0000000f0a067210 */ /* 0x010fc80007ffe006 */
[----:B------:R-:W-:-:S07]  /*0790*/  IADD3 R0, PT, PT, R12, R17, R6 ;  /* 0x000000110c007210 */ /* 0x000fce0007ffe006 */
.L_x_15:
[----:B------:R-:W-:Y:S05]  /*07a0*/  BSYNC.RECONVERGENT B2 ;  /* 0x0000000000027941 */ /* 0x000fea0003800200 */
.L_x_14:
[----:B------:R-:W-:-:S13]  /*07b0*/  ISETP.LT.OR P0, PT, R11, R20, P0 ;  /* 0x000000140b00720c */ /* 0x000fda0000701670 */
[----:B------:R-:W-:Y:S05]  /*07c0*/  @!P0 BRA `(.L_x_7) ;  /* 0x0000000000208947 */ /* 0x000fea0003800000 */
[----:B------:R-:W0:Y:S02]  /*07d0*/  LDC.64 R2, c[0x0][0x380] ;  /* 0x0000e000ff027b82 */ /* 0x000e240000000a00 */
[----:B0-----:R-:W-:-:S05]  /*07e0*/  IMAD.WIDE R2, R11, 0x4, R2 ;  /* 0x000000040b027825 */ /* 0x001fca00078e0202 */
[----:B------:R-:W2:Y:S04]  /*07f0*/  LDG.E.CONSTANT R5, desc[UR6][R2.64] ;  /* 0x0000000602057981 */ /* 0x000ea8000c1e9900 */
[----:B------:R-:W2:Y:S04]  /*0800*/  LDG.E.CONSTANT R4, desc[UR6][R2.64+0x400] ;  /* 0x0004000602047981 */ /* 0x000ea8000c1e9900 */
[----:B------:R-:W3:Y:S04]  /*0810*/  LDG.E.CONSTANT R7, desc[UR6][R2.64+0x800] ;  /* 0x0008000602077981 */ /* 0x000ee8000c1e9900 */
[----:B------:R-:W3:Y:S01]  /*0820*/  LDG.E.CONSTANT R6, desc[UR6][R2.64+0xc00] ;  /* 0x000c000602067981 */ /* 0x000ee2000c1e9900 */
[----:B--2--5:R-:W-:-:S04]  /*0830*/  IADD3 R0, PT, PT, R4, R5, R0 ;  /* 0x0000000504007210 */ /* 0x024fc80007ffe000 */
[----:B---3--:R-:W-:-:S07]  /*0840*/  IADD3 R0, PT, PT, R6, R7, R0 ;  /* 0x0000000706007210 */ /* 0x008fce0007ffe000 */
.L_x_7:
[----:B------:R-:W-:Y:S05]  /*0850*/  BSYNC.RECONVERGENT B1 ;  /* 0x0000000000017941 */ /* 0x000fea0003800200 */
.L_x_6:
[----:B------:R-:W-:-:S13]  /*0860*/  ISETP.GE.AND P0, PT, R20, 0x100, PT ;  /* 0x000001001400780c */ /* 0x000fda0003f06270 */
[----:B------:R-:W-:Y:S05]  /*0870*/  @!P0 BRA `(.L_x_16) ;  /* 0x0000000000ac8947 */ /* 0x000fea0003800000 */
[----:B------:R-:W1:Y:S01]  /*0880*/  S2R R6, SR_LANEID ;  /* 0x0000000000067919 */ /* 0x000e620000000000 */
[----:B0----5:R-:W0:Y:S01]  /*0890*/  SHFL.DOWN PT, R2, R0, 0x1, 0x1f ;  /* 0x08201f0000027f89 */ /* 0x021e2200000e0000 */
[C---:B-1----:R-:W-:Y:S02]  /*08a0*/  ISETP.GT.AND P0, PT, R6.reuse, 0x1e, PT ;  /* 0x0000001e0600780c */ /* 0x042fe40003f04270 */
[----:B------:R-:W-:Y:S02]  /*08b0*/  ISETP.NE.AND P1, PT, R6, RZ, PT ;  /* 0x000000ff0600720c */ /* 0x000fe40003f25270 */
[----:B0-----:R-:W-:Y:S02]  /*08c0*/  SEL R3, R2, RZ, !P0 ;  /* 0x000000ff02037207 */ /* 0x001fe40004000000 */
[----:B------:R-:W-:-:S03]  /*08d0*/  ISETP.GT.AND P0, PT, R6, 0x1d, PT ;  /* 0x0000001d0600780c */ /* 0x000fc60003f04270 */
[----:B------:R-:W-:-:S05]  /*08e0*/  IMAD.IADD R3, R3, 0x1, R0 ;  /* 0x0000000103037824 */ /* 0x000fca00078e0200 */
[----:B------:R-:W0:Y:S01]  /*08f0*/  SHFL.DOWN PT, R2, R3, 0x2, 0x1f ;  /* 0x08401f0003027f89 */ /* 0x000e2200000e0000 */
[----:B------:R-:W1:Y:S01]  /*0900*/  @!P1 S2R R7, SR_CgaCtaId ;  /* 0x0000000000079919 */ /* 0x000e620000008800 */
[----:B0-----:R-:W-:Y:S02]  /*0910*/  SEL R2, R2, RZ, !P0 ;  /* 0x000000ff02027207 */ /* 0x001fe40004000000 */
[----:B------:R-:W-:-:S03]  /*0920*/  ISETP.GT.AND P0, PT, R6, 0x1b, PT ;  /* 0x0000001b0600780c */ /* 0x000fc60003f04270 */
[----:B------:R-:W-:-:S05]  /*0930*/  IMAD.IADD R2, R3, 0x1, R2 ;  /* 0x0000000103027824 */ /* 0x000fca00078e0202 */
[----:B------:R-:W0:Y:S02]  /*0940*/  SHFL.DOWN PT, R4, R2, 0x4, 0x1f ;  /* 0x08801f0002047f89 */ /* 0x000e2400000e0000 */
[----:B0-----:R-:W-:Y:S02]  /*0950*/  SEL R5, R4, RZ, !P0 ;  /* 0x000000ff04057207 */ /* 0x001fe40004000000 */
[----:B------:R-:W-:Y:S02]  /*0960*/  ISETP.GT.AND P0, PT, R6, 0x17, PT ;  /* 0x000000170600780c */ /* 0x000fe40003f04270 */
[----:B------:R-:W-:Y:S01]  /*0970*/  @!P1 MOV R4, 0x400 ;  /* 0x0000040000049802 */ /* 0x000fe20000000f00 */
[----:B------:R-:W-:Y:S01]  /*0980*/  IMAD.IADD R5, R2, 0x1, R5 ;  /* 0x0000000102057824 */ /* 0x000fe200078e0205 */
[----:B------:R-:W-:Y:S02]  /*0990*/  @!P1 SHF.R.U32.HI R2, RZ, 0x3, R9 ;  /* 0x00000003ff029819 */ /* 0x000fe40000011609 */
[----:B-1----:R-:W-:-:S02]  /*09a0*/  @!P1 LEA R7, R7, R4, 0x18 ;  /* 0x0000000407079211 */ /* 0x002fc400078ec0ff */
[----:B------:R-:W0:Y:S01]  /*09b0*/  SHFL.DOWN PT, R0, R5, 0x8, 0x1f ;  /* 0x09001f0005007f89 */ /* 0x000e2200000e0000 */
[----:B------:R-:W-:-:S05]  /*09c0*/  @!P1 LOP3.LUT R2, R2, 0x7c, RZ, 0xc0, !PT ;  /* 0x0000007c02029812 */ /* 0x000fca00078ec0ff */
[----:B------:R-:W-:Y:S01]  /*09d0*/  @!P1 IMAD.IADD R2, R2, 0x1, R7 ;  /* 0x0000000102029824 */ /* 0x000fe200078e0207 */
[----:B0-----:R-:W-:Y:S02]  /*09e0*/  SEL R0, R0, RZ, !P0 ;  /* 0x000000ff00007207 */ /* 0x001fe40004000000 */
[----:B------:R-:W-:-:S03]  /*09f0*/  ISETP.GT.AND P0, PT, R6, 0xf, PT ;  /* 0x0000000f0600780c */ /* 0x000fc60003f04270 */
[----:B------:R-:W-:-:S05]  /*0a00*/  IMAD.IADD R0, R5, 0x1, R0 ;  /* 0x0000000105007824 */ /* 0x000fca00078e0200 */
[----:B------:R-:W0:Y:S02]  /*0a10*/  SHFL.DOWN PT, R3, R0, 0x10, 0x1f ;  /* 0x0a001f0000037f89 */ /* 0x000e2400000e0000 */
[----:B0-----:R-:W-:Y:S02]  /*0a20*/  SEL R3, R3, RZ, !P0 ;  /* 0x000000ff03037207 */ /* 0x001fe40004000000 */
[----:B------:R-:W-:-:S03]  /*0a30*/  ISETP.NE.AND P0, PT, R9, RZ, PT ;  /* 0x000000ff0900720c */ /* 0x000fc60003f05270 */
[----:B------:R-:W-:-:S05]  /*0a40*/  IMAD.IADD R3, R0, 0x1, R3 ;  /* 0x0000000100037824 */ /* 0x000fca00078e0203 */
[----:B------:R0:W-:Y:S01]  /*0a50*/  @!P1 STS [R2+0x8], R3 ;  /* 0x0000080302009388 */ /* 0x0001e20000000800 */
[----:B------:R-:W-:Y:S06]  /*0a60*/  BAR.SYNC.DEFER_BLOCKING 0x0 ;  /* 0x0000000000007b1d */ /* 0x000fec0000010000 */
[----:B------:R-:W-:Y:S05]  /*0a70*/  @P0 BRA `(.L_x_17) ;  /* 0x0000002c00ac0947 */ /* 0x000fea0003800000 */
[----:B------:R-:W1:Y:S01]  /*0a80*/  S2UR UR5, SR_CgaCtaId ;  /* 0x00000000000579c3 */ /* 0x000e620000008800 */
[----:B------:R-:W-:Y:S02]  /*0a90*/  UMOV UR4, 0x400 ;  /* 0x0000040000047882 */ /* 0x000fe40000000000 */
[----:B-1----:R-:W-:-:S09]  /*0aa0*/  ULEA UR4, UR5, UR4, 0x18 ;  /* 0x0000000405047291 */ /* 0x002fd2000f8ec0ff */
[----:B------:R-:W-:Y:S04]  /*0ab0*/  LDS R0, [UR4+0xc] ;  /* 0x00000c04ff007984 */ /* 0x000fe80008000800 */
[----:B------:R-:W1:Y:S04]  /*0ac0*/  LDS.128 R4, [UR4+0x10] ;  /* 0x00001004ff047984 */ /* 0x000e680008000c00 */
[----:B------:R-:W2:Y:S01]  /*0ad0*/  LDS.64 R8, [UR4+0x20] ;  /* 0x00002004ff087984 */ /* 0x000ea20008000a00 */
[----:B-1----:R-:W-:-:S04]  /*0ae0*/  IADD3 R0, PT, PT, R4, R0, R3 ;  /* 0x0000000004007210 */ /* 0x002fc80007ffe003 */
[----:B------:R-:W-:-:S04]  /*0af0*/  IADD3 R0, PT, PT, R6, R0, R5 ;  /* 0x0000000006007210 */ /* 0x000fc80007ffe005 */
[----:B--2---:R-:W-:-:S05]  /*0b00*/  IADD3 R0, PT, PT, R8, R0, R7 ;  /* 0x0000000008007210 */ /* 0x004fca0007ffe007 */
[----:B0-----:R-:W-:Y:S01]  /*0b10*/  IMAD.IADD R3, R0, 0x1, R9 ;  /* 0x0000000100037824 */ /* 0x001fe200078e0209 */
[----:B------:R-:W-:Y:S06]  /*0b20*/  BRA `(.L_x_17) ;  /* 0x0000002c00807947 */ /* 0x000fec0003800000 */
.L_x_16:
[----:B0-----:R-:W-:Y:S01]  /*0b30*/  LOP3.LUT R2, R9, 0x3e0, RZ, 0xc0, !PT ;  /* 0x000003e009027812 */ /* 0x001fe200078ec0ff */
[----:B------:R-:W0:Y:S03]  /*0b40*/  S2R R8, SR_LANEID ;  /* 0x0000000000087919 */ /* 0x000e260000000000 */
[----:B------:R-:W-:Y:S01]  /*0b50*/  LOP3.LUT R5, RZ, R2, RZ, 0x33, !PT ;  /* 0x00000002ff057212 */ /* 0x000fe200078e33ff */
[----:B------:R-:W-:-:S04]  /*0b60*/  VIADD R3, R2, 0x20 ;  /* 0x0000002002037836 */ /* 0x000fc80000000000 */
[----:B------:R-:W-:Y:S01]  /*0b70*/  IMAD.IADD R5, R5, 0x1, R20 ;  /* 0x0000000105057824 */ /* 0x000fe200078e0214 */
[----:B------:R-:W-:-:S04]  /*0b80*/  ISETP.GT.AND P0, PT, R3, R20, PT ;  /* 0x000000140300720c */ /* 0x000fc80003f04270 */
[----:B------:R-:W-:-:S05]  /*0b90*/  SEL R5, R5, 0x1f, P0 ;  /* 0x0000001f05057807 */ /* 0x000fca0000000000 */
[----:B-----5:R-:W1:Y:S01]  /*0ba0*/  SHFL.DOWN PT, R2, R0, 0x1, R5 ;  /* 0x0820000000027989 */ /* 0x020e6200000e0005 */
[CC--:B0-----:R-:W-:Y:S01]  /*0bb0*/  ISETP.GE.AND P0, PT, R8.reuse, R5.reuse, PT ;  /* 0x000000050800720c */ /* 0x0c1fe20003f06270 */
[C---:B------:R-:W-:Y:S01]  /*0bc0*/  VIADD R4, R8.reuse, 0x2 ;  /* 0x0000000208047836 */ /* 0x040fe20000000000 */
[C---:B------:R-:W-:Y:S01]  /*0bd0*/  ISETP.NE.AND P1, PT, R8.reuse, RZ, PT ;  /* 0x000000ff0800720c */ /* 0x040fe20003f25270 */
[----:B------:R-:W-:Y:S01]  /*0be0*/  VIADD R6, R8, 0x4 ;  /* 0x0000000408067836 */ /* 0x000fe20000000000 */
[----:B-1----:R-:W-:Y:S02]  /*0bf0*/  SEL R3, R2, RZ, !P0 ;  /* 0x000000ff02037207 */ /* 0x002fe40004000000 */
[----:B------:R-:W-:-:S03]  /*0c00*/  ISETP.GT.AND P0, PT, R4, R5, PT ;  /* 0x000000050400720c */ /* 0x000fc60003f04270 */
[----:B------:R-:W-:-:S06]  /*0c10*/  IMAD.IADD R2, R3, 0x1, R0 ;  /* 0x0000000103027824 */ /* 0x000fcc00078e0200 */
[----:B------:R-:W0:Y:S01]  /*0c20*/  @!P1 S2R R10, SR_CgaCtaId ;  /* 0x00000000000a9919 */ /* 0x000e220000008800 */
[----:B------:R-:W-:Y:S01]  /*0c30*/  @!P1 MOV R7, 0x400 ;  /* 0x0000040000079802 */ /* 0x000fe20000000f00 */
[----:B------:R-:W1:Y:S02]  /*0c40*/  SHFL.DOWN PT, R3, R2, 0x2, R5 ;  /* 0x0840000002037989 */ /* 0x000e6400000e0005 */
[----:B-1----:R-:W-:Y:S02]  /*0c50*/  SEL R3, R3, RZ, !P0 ;  /* 0x000000ff03037207 */ /* 0x002fe40004000000 */
[----:B------:R-:W-:Y:S02]  /*0c60*/  ISETP.GT.AND P0, PT, R6, R5, PT ;  /* 0x000000050600720c */ /* 0x000fe40003f04270 */
[----:B------:R-:W-:Y:S01]  /*0c70*/  @!P1 SHF.R.U32.HI R6, RZ, 0x3, R9 ;  /* 0x00000003ff069819 */ /* 0x000fe20000011609 */
[----:B------:R-:W-:Y:S01]  /*0c80*/  IMAD.IADD R4, R2, 0x1, R3 ;  /* 0x0000000102047824 */ /* 0x000fe200078e0203 */
[----:B0-----:R-:W-:Y:S01]  /*0c90*/  @!P1 LEA R7, R10, R7, 0x18 ;  /* 0x000000070a079211 */ /* 0x001fe200078ec0ff */
[----:B------:R-:W-:Y:S01]  /*0ca0*/  VIADD R2, R8, 0x8 ;  /* 0x0000000808027836 */ /* 0x000fe20000000000 */
[----:B------:R-:W-:-:S02]  /*0cb0*/  @!P1 LOP3.LUT R6, R6, 0x7c, RZ, 0xc0, !PT ;  /* 0x0000007c06069812 */ /* 0x000fc400078ec0ff */
[----:B------:R-:W0:Y:S03]  /*0cc0*/  SHFL.DOWN PT, R3, R4, 0x4, R5 ;  /* 0x0880000004037989 */ /* 0x000e2600000e0005 */
[----:B------:R-:W-:Y:S01]  /*0cd0*/  @!P1 IMAD.IADD R6, R6, 0x1, R7 ;  /* 0x0000000106069824 */ /* 0x000fe200078e0207 */
[----:B0-----:R-:W-:Y:S02]  /*0ce0*/  SEL R3, R3, RZ, !P0 ;  /* 0x000000ff03037207 */ /* 0x001fe40004000000 */
[----:B------:R-:W-:-:S03]  /*0cf0*/  ISETP.GT.AND P0, PT, R2, R5, PT ;  /* 0x000000050200720c */ /* 0x000fc60003f04270 */
[----:B------:R-:W-:Y:S02]  /*0d00*/  IMAD.IADD R0, R4, 0x1, R3 ;  /* 0x0000000104007824 */ /* 0x000fe400078e0203 */
[----:B------:R-:W-:-:S03]  /*0d10*/  VIADD R4, R8, 0x10 ;  /* 0x0000001008047836 */ /* 0x000fc60000000000 */
[----:B------:R-:W0:Y:S02]  /*0d20*/  SHFL.DOWN PT, R3, R0, 0x8, R5 ;  /* 0x0900000000037989 */ /* 0x000e2400000e0005 */
[----:B0-----:R-:W-:Y:S02]  /*0d30*/  SEL R3, R3, RZ, !P0 ;  /* 0x000000ff03037207 */ /* 0x001fe40004000000 */
[----:B------:R-:W-:-:S03]  /*0d40*/  ISETP.GT.AND P0, PT, R4, R5, PT ;  /* 0x000000050400720c */ /* 0x000fc60003f04270 */
[----:B------:R-:W-:-:S05]  /*0d50*/  IMAD.IADD R2, R0, 0x1, R3 ;  /* 0x0000000100027824 */ /* 0x000fca00078e0203 */
[----:B------:R-:W0:Y:S02]  /*0d60*/  SHFL.DOWN PT, R3, R2, 0x10, R5 ;  /* 0x0a00000002037989 */ /* 0x000e2400000e0005 */
[----:B0-----:R-:W-:Y:S02]  /*0d70*/  SEL R3, R3, RZ, !P0 ;  /* 0x000000ff03037207 */ /* 0x001fe40004000000 */
[----:B------:R-:W-:-:S03]  /*0d80*/  ISETP.NE.AND P0, PT, R9, RZ, PT ;  /* 0x000000ff0900720c */ /* 0x000fc60003f05270 */
[----:B------:R-:W-:-:S05]  /*0d90*/  IMAD.IADD R3, R2, 0x1, R3 ;  /* 0x0000000102037824 */ /* 0x000fca00078e0203 */
[----:B------:R4:W-:Y:S01]  /*0da0*/  @!P1 STS [R6+0x8], R3 ;  /* 0x0000080306009388 */ /* 0x0009e20000000800 */
[----:B------:R-:W-:Y:S06]  /*0db0*/  BAR.SYNC.DEFER_BLOCKING 0x0 ;  /* 0x0000000000007b1d */ /* 0x000fec0000010000 */
[----:B------:R-:W-:Y:S05]  /*0dc0*/  @P0 BRA `(.L_x_17) ;  /* 0x0000002800d80947 */ /* 0x000fea0003800000 */
[----:B------:R-:W0:Y:S01]  /*0dd0*/  S2UR UR5, SR_CgaCtaId ;  /* 0x00000000000579c3 */ /* 0x000e220000008800 */
[----:B------:R-:W-:Y:S01]  /*0de0*/  UMOV UR4, 0x400 ;  /* 0x0000040000047882 */ /* 0x000fe20000000000 */
[C---:B------:R-:W-:Y:S02]  /*0df0*/  ISETP.GT.AND P2, PT, R20.reuse, 0x40, PT ;  /* 0x000000401400780c */ /* 0x040fe40003f44270 */
[C---:B------:R-:W-:Y:S02]  /*0e00*/  ISETP.GT.AND P1, PT, R20.reuse, 0x20, PT ;  /* 0x000000201400780c */ /* 0x040fe40003f24270 */
[----:B------:R-:W-:Y:S01]  /*0e10*/  ISETP.GT.AND P3, PT, R20, 0x80, PT ;  /* 0x000000801400780c */ /* 0x000fe20003f64270 */
[----:B0-----:R-:W-:-:S09]  /*0e20*/  ULEA UR4, UR5, UR4, 0x18 ;  /* 0x0000000405047291 */ /* 0x001fd2000f8ec0ff */
[----:B----4-:R-:W0:Y:S04]  /*0e30*/  LDS.128 R4, [UR4+0x10] ;  /* 0x00001004ff047984 */ /* 0x010e280008000c00 */
[----:B------:R-:W1:Y:S04]  /*0e40*/  LDS R0, [UR4+0xc] ;  /* 0x00000c04ff007984 */ /* 0x000e680008000800 */
[----:B------:R-:W2:Y:S01]  /*0e50*/  LDS.64 R8, [UR4+0x20] ;  /* 0x00002004ff087984 */ /* 0x000ea20008000a00 */
[----:B0-----:R-:W-:Y:S02]  /*0e60*/  SEL R4, R4, RZ, P2 ;  /* 0x000000ff04047207 */ /* 0x001fe40001000000 */
[----:B------:R-:W-:-:S02]  /*0e70*/  ISETP.GT.AND P2, PT, R20, 0x60, PT ;  /* 0x000000601400780c */ /* 0x000fc40003f44270 */
[----:B-1----:R-:W-:Y:S02]  /*0e80*/  SEL R0, R0, RZ, P1 ;  /* 0x000000ff00007207 */ /* 0x002fe40000800000 */
[----:B------:R-:W-:Y:S02]  /*0e90*/  SEL R5, R5, RZ, P2 ;  /* 0x000000ff05057207 */ /* 0x000fe40001000000 */
[----:B------:R-:W-:Y:S02]  /*0ea0*/  IADD3 R0, PT, PT, R4, R0, R3 ;  /* 0x0000000004007210 */ /* 0x000fe40007ffe003 */
[----:B------:R-:W-:Y:S02]  /*0eb0*/  ISETP.GT.AND P1, PT, R20, 0xa0, PT ;  /* 0x000000a01400780c */ /* 0x000fe40003f24270 */
[----:B------:R-:W-:Y:S02]  /*0ec0*/  SEL R6, R6, RZ, P3 ;  /* 0x000000ff06067207 */ /* 0x000fe40001800000 */
[----:B------:R-:W-:-:S02]  /*0ed0*/  ISETP.GT.AND P2, PT, R20, 0xc0, PT ;  /* 0x000000c01400780c */ /* 0x000fc40003f44270 */
[----:B------:R-:W-:Y:S02]  /*0ee0*/  ISETP.GT.AND P3, PT, R20, 0xe0, PT ;  /* 0x000000e01400780c */ /* 0x000fe40003f64270 */
[----:B------:R-:W-:Y:S02]  /*0ef0*/  SEL R7, R7, RZ, P1 ;  /* 0x000000ff07077207 */ /* 0x000fe40000800000 */
[----:B------:R-:W-:Y:S02]  /*0f00*/  IADD3 R0, PT, PT, R6, R0, R5 ;  /* 0x0000000006007210 */ /* 0x000fe40007ffe005 */
[----:B--2---:R-:W-:Y:S02]  /*0f10*/  SEL R8, R8, RZ, P2 ;  /* 0x000000ff08087207 */ /* 0x004fe40001000000 */
[----:B------:R-:W-:Y:S02]  /*0f20*/  SEL R9, R9, RZ, P3 ;  /* 0x000000ff09097207 */ /* 0x000fe40001800000 */
[----:B------:R-:W-:-:S05]  /*0f30*/  IADD3 R0, PT, PT, R8, R0, R7 ;  /* 0x0000000008007210 */ /* 0x000fca0007ffe007 */
[----:B------:R-:W-:Y:S01]  /*0f40*/  IMAD.IADD R3, R0, 0x1, R9 ;  /* 0x0000000100037824 */ /* 0x000fe200078e0209 */
[----:B------:R-:W-:Y:S06]  /*0f50*/  BRA `(.L_x_17) ;  /* 0x0000002800747947 */ /* 0x000fec0003800000 */
.L_x_3:
[----:B------:R-:W0:Y:S01]  /*0f60*/  S2R R0, SR_TID.X ;  /* 0x0000000000007919 */ /* 0x000e220000002100 */
[----:B------:R-:W1:Y:S01]  /*0f70*/  LDC.64 R2, c[0x0][0x380] ;  /* 0x0000e000ff027b82 */ /* 0x000e620000000a00 */
[----:B0-----:R-:W-:-:S04]  /*0f80*/  IMAD.SHL.U32 R5, R0, 0x4, RZ ;  /* 0x0000000400057824 */ /* 0x001fc800078e00ff */
[----:B-1----:R-:W-:-:S05]  /*0f90*/  IMAD.WIDE.U32 R2, R5, 0x4, R2 ;  /* 0x0000000405027825 */ /* 0x002fca00078e0002 */
[----:B------:R-:W2:Y:S04]  /*0fa0*/  LDG.E.128.CONSTANT R4, desc[UR6][R2.64] ;  /* 0x0000000602047981 */ /* 0x000ea8000c1e9d00 */
[----:B------:R-:W3:Y:S04]  /*0fb0*/  LDG.E.128.CONSTANT R8, desc[UR6][R2.64+0x1000] ;  /* 0x0010000602087981 */ /* 0x000ee8000c1e9d00 */
[----:B------:R-:W4:Y:S04]  /*0fc0*/  LDG.E.128.CONSTANT R12, desc[UR6][R2.64+0x2000] ;  /* 0x00200006020c7981 */ /* 0x000f28000c1e9d00 */
[----:B------:R-:W5:Y:S01]  /*0fd0*/  LDG.E.128.CONSTANT R16, desc[UR6][R2.64+0x3000] ;  /* 0x0030000602107981 */ /* 0x000f62000c1e9d00 */
[----:B------:R-:W-:Y:S01]  /*0fe0*/  ISETP.GE.U32.AND P0, PT, R20, 0x2000, PT ;  /* 0x000020001400780c */ /* 0x000fe20003f06070 */
[----:B------:R-:W-:Y:S01]  /*0ff0*/  IMAD.MOV.U32 R23, RZ, RZ, 0x1000 ;  /* 0x00001000ff177424 */ /* 0x000fe200078e00ff */
[----:B--2---:R-:W-:-:S04]  /*1000*/  IADD3 R5, PT, PT, R6, R5, R4 ;  /* 0x0000000506057210 */ /* 0x004fc80007ffe004 */
[----:B---3--:R-:W-:-:S04]  /*1010*/  IADD3 R5, PT, PT, R8, R7, R5 ;  /* 0x0000000708057210 */ /* 0x008fc80007ffe005 */
[----:B------:R-:W-:-:S04]  /*1020*/  IADD3 R5, PT, PT, R10, R9, R5 ;  /* 0x000000090a057210 */ /* 0x000fc80007ffe005 */
[----:B----4-:R-:W-:-:S04]  /*1030*/  IADD3 R5, PT, PT, R12, R11, R5 ;  /* 0x0000000b0c057210 */ /* 0x010fc80007ffe005 */
[----:B------:R-:W-:-:S04]  /*1040*/  IADD3 R5, PT, PT, R14, R13, R5 ;  /* 0x0000000d0e057210 */ /* 0x000fc80007ffe005 */
[----:B-----5:R-:W-:-:S04]  /*1050*/  IADD3 R5, PT, PT, R16, R15, R5 ;  /* 0x0000000f10057210 */ /* 0x020fc80007ffe005 */
[----:B------:R-:W-:-:S05]  /*1060*/  IADD3 R5, PT, PT, R18, R17, R5 ;  /* 0x0000001112057210 */ /* 0x000fca0007ffe005 */
[----:B------:R-:W-:Y:S01]  /*1070*/  IMAD.IADD R21, R19, 0x1, R5 ;  /* 0x0000000113157824 */ /* 0x000fe200078e0205 */
[----:B------:R-:W-:Y:S06]  /*1080*/  @!P0 BRA `(.L_x_18) ;  /* 0x00000000005c8947 */ /* 0x000fec0003800000 */
[----:B------:R-:W0:Y:S01]  /*1090*/  LDC R24, c[0x0][0x390] ;  /* 0x0000e400ff187b82 */ /* 0x000e220000000800 */
[----:B------:R-:W-:Y:S02]  /*10a0*/  VIADD R22, R20, 0xfffff000 ;  /* 0xfffff00014167836 */ /* 0x000fe40000000000 */
[----:B------:R-:W-:-:S07]  /*10b0*/  IMAD.MOV.U32 R23, RZ, RZ, 0x1000 ;  /* 0x00001000ff177424 */ /* 0x000fce00078e00ff */
.L_x_20:
[----:B------:R-:W-:-:S05]  /*10c0*/  IMAD.WIDE R26, R23, 0x4, R2 ;  /* 0x00000004171a7825 */ /* 0x000fca00078e0202 */
[----:B------:R-:W2:Y:S04]  /*10d0*/  LDG.E.128.CONSTANT R12, desc[UR6][R26.64] ;  /* 0x000000061a0c7981 */ /* 0x000ea8000c1e9d00 */
[----:B------:R-:W3:Y:S04]  /*10e0*/  LDG.E.128.CONSTANT R16, desc[UR6][R26.64+0x1000] ;  /* 0x001000061a107981 */ /* 0x000ee8000c1e9d00 */
[----:B------:R-:W4:Y:S04]  /*10f0*/  LDG.E.128.CONSTANT R4, desc[UR6][R26.64+0x2000] ;  /* 0x002000061a047981 */ /* 0x000f28000c1e9d00 */
[----:B------:R-:W5:Y:S01]  /*1100*/  LDG.E.128.CONSTANT R8, desc[UR6][R26.64+0x3000] ;  /* 0x003000061a087981 */ /* 0x000f62000c1e9d00 */
[----:B0-----:R-:W-:Y:S01]  /*1110*/  IMAD.MOV.U32 R20, RZ, RZ, R24 ;  /* 0x000000ffff147224 */ /* 0x001fe200078e0018 */
[----:B--2---:R-:W-:-:S04]  /*1120*/  IADD3 R13, PT, PT, R13, R12, R21 ;  /* 0x0000000c0d0d7210 */ /* 0x004fc80007ffe015 */
[----:B------:R-:W-:-:S04]  /*1130*/  IADD3 R13, PT, PT, R15, R14, R13 ;  /* 0x0000000e0f0d7210 */ /* 0x000fc80007ffe00d */
[----:B---3--:R-:W-:-:S04]  /*1140*/  IADD3 R13, PT, PT, R17, R16, R13 ;  /* 0x00000010110d7210 */ /* 0x008fc80007ffe00d */
[----:B------:R-:W-:-:S04]  /*1150*/  IADD3 R13, PT, PT, R19, R18, R13 ;  /* 0x00000012130d7210 */ /* 0x000fc80007ffe00d */
[----:B----4-:R-:W-:Y:S01]  /*1160*/  IADD3 R13, PT, PT, R5, R4, R13 ;  /* 0x00000004050d7210 */ /* 0x010fe20007ffe00d */
[----:B------:R-:W-:-:S03]  /*1170*/  IMAD.IADD R4, R20, 0x1, -R23 ;  /* 0x0000000114047824 */ /* 0x000fc600078e0a17 */
[----:B------:R-:W-:Y:S02]  /*1180*/  IADD3 R13, PT, PT, R7, R6, R13 ;  /* 0x00000006070d7210 */ /* 0x000fe40007ffe00d */
[----:B------:R-:W-:Y:S02]  /*1190*/  ISETP.GE.AND P0, PT, R4, 0x1000, PT ;  /* 0x000010000400780c */ /* 0x000fe40003f06270 */
[----:B-----5:R-:W-:-:S04]  /*11a0*/  IADD3 R13, PT, PT, R9, R8, R13 ;  /* 0x00000008090d7210 */ /* 0x020fc80007ffe00d */
[----:B------:R-:W-:-:S07]  /*11b0*/  IADD3 R21, PT, PT, R11, R10, R13 ;  /* 0x0000000a0b157210 */ /* 0x000fce0007ffe00d */
[----:B------:R-:W-:Y:S05]  /*11c0*/  @!P0 BRA `(.L_x_19) ;  /* 0x0000000400fc8947 */ /* 0x000fea0003800000 */
[----:B------:R-:W-:-:S05]  /*11d0*/  VIADD R23, R23, 0x1000 ;  /* 0x0000100017177836 */ /* 0x000fca0000000000 */
[----:B------:R-:W-:-:S13]  /*11e0*/  ISETP.GT.AND P0, PT, R23, R22, PT ;  /* 0x000000161700720c */ /* 0x000fda0003f04270 */
[----:B------:R-:W-:Y:S05]  /*11f0*/  @!P0 BRA `(.L_x_20) ;  /* 0xfffffffc00b08947 */ /* 0x000fea000383ffff */
.L_x_18:
[----:B------:R-:W-:-:S13]  /*1200*/  ISETP.GE.AND P0, PT, R23, R20, PT ;  /* 0x000000141700720c */ /* 0x000fda0003f06270 */
[----:B------:R-:W-:Y:S05]  /*1210*/  @P0 BRA `(.L_x_19) ;  /* 0x0000000400e80947 */ /* 0x000fea0003800000 */
[----:B------:R-:W-:Y:S01]  /*1220*/  IMAD.IADD R9, R20, 0x1, -R23 ;  /* 0x0000000114097824 */ /* 0x000fe200078e0a17 */
[----:B------:R-:W-:Y:S04]  /*1230*/  BSSY.RECONVERGENT B1, `(.L_x_19) ;  /* 0x0000078000017945 */ /* 0x000fe80003800200 */
[----:B------:R-:W-:-:S13]  /*1240*/  ISETP.GE.AND P0, PT, R0, R9, PT ;  /* 0x000000090000720c */ /* 0x000fda0003f06270 */
[----:B------:R-:W-:Y:S05]  /*1250*/  @P0 BRA `(.L_x_21) ;  /* 0x0000000400d40947 */ /* 0x000fea0003800000 */
[----:B------:R-:W-:Y:S01]  /*1260*/  LOP3.LUT R2, RZ, R0, RZ, 0x33, !PT ;  /* 0x00000000ff027212 */ /* 0x000fe200078e33ff */
[----:B------:R-:W-:Y:S01]  /*1270*/  BSSY.RECONVERGENT B2, `(.L_x_22) ;  /* 0x0000015000027945 */ /* 0x000fe20003800200 */
[----:B------:R-:W-:Y:S02]  /*1280*/  IMAD.MOV.U32 R8, RZ, RZ, R0 ;  /* 0x000000ffff087224 */ /* 0x000fe400078e0000 */
[----:B------:R-:W-:-:S04]  /*1290*/  IADD3 R2, PT, PT, -R23, R20, R2 ;  /* 0x0000001417027210 */ /* 0x000fc80007ffe102 */
[C---:B------:R-:W-:Y:S02]  /*12a0*/  LOP3.LUT R3, R2.reuse, 0x300, RZ, 0xc0, !PT ;  /* 0x0000030002037812 */ /* 0x040fe400078ec0ff */
[----:B------:R-:W-:Y:S02]  /*12b0*/  ISETP.GE.U32.AND P1, PT, R2, 0x300, PT ;  /* 0x000003000200780c */ /* 0x000fe40003f26070 */
[----:B------:R-:W-:-:S13]  /*12c0*/  ISETP.NE.AND P0, PT, R3, 0x300, PT ;  /* 0x000003000300780c */ /* 0x000fda0003f05270 */
[----:B------:R-:W-:Y:S05]  /*12d0*/  @!P0 BRA `(.L_x_23) ;  /* 0x0000000000388947 */ /* 0x000fea0003800000 */
[----:B------:R-:W0:Y:S01]  /*12e0*/  LDC.64 R4, c[0x0][0x380] ;  /* 0x0000e000ff047b82 */ /* 0x000e220000000a00 */
[----:B------:R-:W-:Y:S01]  /*12f0*/  LEA.HI R2, R2, 0x1, RZ, 0x18 ;  /* 0x0000000102027811 */ /* 0x000fe200078fc0ff */
[----:B------:R-:W-:Y:S02]  /*1300*/  IMAD.IADD R7, R0, 0x1, R23 ;  /* 0x0000000100077824 */ /* 0x000fe400078e0217 */
[----:B------:R-:W-:Y:S01]  /*1310*/  IMAD.MOV.U32 R8, RZ, RZ, R0 ;  /* 0x000000ffff087224 */ /* 0x000fe200078e0000 */
[----:B------:R-:W-:-:S05]  /*1320*/  LOP3.LUT R2, R2, 0x3, RZ, 0xc0, !PT ;  /* 0x0000000302027812 */ /* 0x000fca00078ec0ff */
[----:B------:R-:W-:-:S07]  /*1330*/  IMAD.MOV R6, RZ, RZ, -R2 ;  /* 0x000000ffff067224 */ /* 0x000fce00078e0a02 */
.L_x_24:
[----:B0-----:R-:W-:-:S06]  /*1340*/  IMAD.WIDE.U32 R2, R7, 0x4, R4 ;  /* 0x0000000407027825 */ /* 0x001fcc00078e0004 */
[----:B------:R-:W2:Y:S01]  /*1350*/  LDG.E.CONSTANT R2, desc[UR6][R2.64] ;  /* 0x0000000602027981 */ /* 0x000ea2000c1e9900 */
[----:B------:R-:W-:Y:S02]  /*1360*/  VIADD R6, R6, 0x1 ;  /* 0x0000000106067836 */ /* 0x000fe40000000000 */
[----:B------:R-:W-:Y:S02]  /*1370*/  VIADD R8, R8, 0x100 ;  /* 0x0000010008087836 */ /* 0x000fe40000000000 */
[----:B------:R-:W-:Y:S01]  /*1380*/  VIADD R7, R7, 0x100 ;  /* 0x0000010007077836 */ /* 0x000fe20000000000 */
[----:B------:R-:W-:Y:S01]  /*1390*/  ISETP.NE.AND P0, PT, R6, RZ, PT ;  /* 0x000000ff0600720c */ /* 0x000fe20003f05270 */
[----:B--2---:R-:W-:-:S12]  /*13a0*/  IMAD.IADD R21, R2, 0x1, R21 ;  /* 0x0000000102157824 */ /* 0x004fd800078e0215 */
[----:B------:R-:W-:Y:S05]  /*13b0*/  @P0 BRA `(.L_x_24) ;  /* 0xfffffffc00e00947 */ /* 0x000fea000383ffff */
.L_x_23:
[----:B------:R-:W-:Y:S05]  /*13c0*/  BSYNC.RECONVERGENT B2 ;  /* 0x0000000000027941 */ /* 0x000fea0003800200 */
.L_x_22:
[----:B------:R-:W-:Y:S05]  /*13d0*/  @!P1 BRA `(.L_x_21) ;  /* 0x0000000400749947 */ /* 0x000fea0003800000 */
[----:B------:R-:W0:Y:S01]  /*13e0*/  LDCU.64 UR4, c[0x0][0x380] ;  /* 0x00007000ff0477ac */ /* 0x000e220008000a00 */
[----:B------:R-:W-:Y:S01]  /*13f0*/  IMAD.IADD R5, R9, 0x1, -R8 ;  /* 0x0000000109057824 */ /* 0x000fe200078e0a08 */
[C---:B------:R-:W-:Y:S01]  /*1400*/  IADD3 R3, P0, PT, R8.reuse, R23, RZ ;  /* 0x0000001708037210 */ /* 0x040fe20007f1e0ff */
[----:B------:R-:W-:Y:S01]  /*1410*/  BSSY.RECONVERGENT B2, `(.L_x_25) ;  /* 0x0000033000027945 */ /* 0x000fe20003800200 */
[----:B------:R-:W-:Y:S02]  /*1420*/  IMAD.IADD R23, R8, 0x1, R23 ;  /* 0x0000000108177824 */ /* 0x000fe400078e0217 */
[----:B------:R-:W-:Y:S01]  /*1430*/  ISETP.GT.AND P1, PT, R5, 0xc00, PT ;  /* 0x00000c000500780c */ /* 0x000fe20003f24270 */
[----:B------:R-:W-:Y:S01]  /*1440*/  IMAD.X R4, RZ, RZ, RZ, P0 ;  /* 0x000000ffff047224 */ /* 0x000fe200000e06ff */
[----:B0-----:R-:W-:-:S04]  /*1450*/  LEA R2, P0, R3, UR4, 0x2 ;  /* 0x0000000403027c11 */ /* 0x001fc8000f8010ff */
[----:B------:R-:W-:Y:S02]  /*1460*/  LEA.HI.X R3, R3, UR5, R4, 0x2, P0 ;  /* 0x0000000503037c11 */ /* 0x000fe400080f1404 */
[----:B------:R-:W-:-:S05]  /*1470*/  IADD3 R2, P0, PT, R2, 0x800, RZ ;  /* 0x0000080002027810 */ /* 0x000fca0007f1e0ff */
[----:B------:R-:W-:Y:S01]  /*1480*/  IMAD.X R3, RZ, RZ, R3, P0 ;  /* 0x000000ffff037224 */ /* 0x000fe200000e0603 */
[----:B------:R-:W-:Y:S01]  /*1490*/  PLOP3.LUT P0, PT, PT, PT, PT, 0x80, 0x8 ;  /* 0x000000000008781c */ /* 0x000fe20003f0f070 */
[----:B------:R-:W-:-:S12]  /*14a0*/  @!P1 BRA `(.L_x_26) ;  /* 0x0000000000a49947 */ /* 0x000fd80003800000 */
[----:B------:R-:W-:Y:S01]  /*14b0*/  PLOP3.LUT P0, PT, PT, PT, PT, 0x8, 0x80 ;  /* 0x000000000080781c */ /* 0x000fe20003f0e170 */
[----:B------:R-:W-:-:S12]  /*14c0*/  VIADD R11, R9, 0xfffff400 ;  /* 0xfffff400090b7836 */ /* 0x000fd80000000000 */
.L_x_27:
[----:B------:R-:W0:Y:S01]  /*14d0*/  LDC.64 R4, c[0x0][0x380] ;  /* 0x0000e000ff047b82 */ /* 0x000e220000000a00 */
[C---:B------:R-:W-:Y:S01]  /*14e0*/  VIADD R27, R23.reuse, 0x400 ;  /* 0x00000400171b7836 */ /* 0x040fe20000000000 */
[----:B------:R-:W2:Y:S01]  /*14f0*/  LDG.E.CONSTANT R12, desc[UR6][R2.64+-0x400] ;  /* 0xfffc0006020c7981 */ /* 0x000ea2000c1e9900 */
[----:B------:R-:W-:-:S03]  /*1500*/  VIADD R7, R23, 0x800 ;  /* 0x0000080017077836 */ /* 0x000fc60000000000 */
[----:B------:R-:W3:Y:S04]  /*1510*/  LDG.E.CONSTANT R18, desc[UR6][R2.64] ;  /* 0x0000000602127981 */ /* 0x000ee8000c1e9900 */
[----:B------:R-:W3:Y:S04]  /*1520*/  LDG.E.CONSTANT R17, desc[UR6][R2.64+0x400] ;  /* 0x0004000602117981 */ /* 0x000ee8000c1e9900 */
[----:B------:R-:W4:Y:S01]  /*1530*/  LDG.E.CONSTANT R15, desc[UR6][R2.64+0xc00] ;  /* 0x000c0006020f7981 */ /* 0x000f22000c1e9900 */
[----:B------:R-:W-:-:S03]  /*1540*/  VIADD R29, R23, 0xc00 ;  /* 0x00000c00171d7836 */ /* 0x000fc60000000000 */
[----:B------:R-:W5:Y:S04]  /*1550*/  LDG.E.CONSTANT R14, desc[UR6][R2.64+0x1000] ;  /* 0x00100006020e7981 */ /* 0x000f68000c1e9900 */
[----:B------:R-:W5:Y:S01]  /*1560*/  LDG.E.CONSTANT R13, desc[UR6][R2.64+0x1400] ;  /* 0x00140006020d7981 */ /* 0x000f62000c1e9900 */
[----:B0-----:R-:W-:-:S03]  /*1570*/  IMAD.WIDE.U32 R24, R23, 0x4, R4 ;  /* 0x0000000417187825 */ /* 0x001fc600078e0004 */
[----:B------:R-:W5:Y:S04]  /*1580*/  LDG.E.CONSTANT R19, desc[UR6][R2.64+0x1c00] ;  /* 0x001c000602137981 */ /* 0x000f68000c1e9900 */
[----:B------:R-:W2:Y:S01]  /*1590*/  LDG.E.CONSTANT R10, desc[UR6][R24.64] ;  /* 0x00000006180a7981 */ /* 0x000ea2000c1e9900 */
[----:B------:R-:W-:-:S03]  /*15a0*/  IMAD.WIDE.U32 R26, R27, 0x4, R4 ;  /* 0x000000041b1a7825 */ /* 0x000fc600078e0004 */
[----:B------:R-:W5:Y:S01]  /*15b0*/  LDG.E.CONSTANT R20, desc[UR6][R2.64+0x2400] ;  /* 0x0024000602147981 */ /* 0x000f62000c1e9900 */
[----:B------:R-:W-:-:S03]  /*15c0*/  IMAD.WIDE.U32 R6, R7, 0x4, R4 ;  /* 0x0000000407067825 */ /* 0x000fc600078e0004 */
[----:B------:R-:W4:Y:S01]  /*15d0*/  LDG.E.CONSTANT R16, desc[UR6][R26.64] ;  /* 0x000000061a107981 */ /* 0x000f22000c1e9900 */
[----:B------:R-:W-:-:S03]  /*15e0*/  IMAD.WIDE.U32 R4, R29, 0x4, R4 ;  /* 0x000000041d047825 */ /* 0x000fc600078e0004 */
[----:B------:R-:W5:Y:S04]  /*15f0*/  LDG.E.CONSTANT R6, desc[UR6][R6.64] ;  /* 0x0000000606067981 */ /* 0x000f68000c1e9900 */
[----:B------:R-:W5:Y:S04]  /*1600*/  LDG.E.CONSTANT R25, desc[UR6][R2.64+0x2000] ;  /* 0x0020000602197981 */ /* 0x000f68000c1e9900 */
[----:B------:R0:W5:Y:S04]  /*1610*/  LDG.E.CONSTANT R5, desc[UR6][R4.64] ;  /* 0x0000000604057981 */ /* 0x000168000c1e9900 */
[----:B------:R-:W5:Y:S04]  /*1620*/  LDG.E.CONSTANT R24, desc[UR6][R2.64+0x2c00] ;  /* 0x002c000602187981 */ /* 0x000f68000c1e9900 */
[----:B------:R-:W5:Y:S04]  /*1630*/  LDG.E.CONSTANT R27, desc[UR6][R2.64+0x3000] ;  /* 0x00300006021b7981 */ /* 0x000f68000c1e9900 */
[----:B------:R1:W5:Y:S01]  /*1640*/  LDG.E.CONSTANT R22, desc[UR6][R2.64+0x3400] ;  /* 0x0034000602167981 */ /* 0x000362000c1e9900 */
[----:B------:R-:W-:-:S05]  /*1650*/  VIADD R8, R8, 0x1000 ;  /* 0x0000100008087836 */ /* 0x000fca0000000000 */
[----:B------:R-:W-:Y:S02]  /*1660*/  ISETP.GE.AND P1, PT, R8, R11, PT ;  /* 0x0000000b0800720c */ /* 0x000fe40003f26270 */
[----:B0-----:R-:W-:Y:S01]  /*1670*/  IADD3 R4, P2, PT, R2, 0x4000, RZ ;  /* 0x0000400002047810 */ /* 0x001fe20007f5e0ff */
[----:B------:R-:W-:-:S04]  /*1680*/  VIADD R23, R23, 0x1000 ;  /* 0x0000100017177836 */ /* 0x000fc80000000000 */
[----:B-1----:R-:W-:Y:S02]  /*1690*/  IMAD.X R3, RZ, RZ, R3, P2 ;  /* 0x000000ffff037224 */ /* 0x002fe400010e0603 */
[----:B------:R-:W-:Y:S01]  /*16a0*/  IMAD.MOV.U32 R2, RZ, RZ, R4 ;  /* 0x000000ffff027224 */ /* 0x000fe200078e0004 */
[----:B--2---:R-:W-:-:S04]  /*16b0*/  IADD3 R10, PT, PT, R12, R10, R21 ;  /* 0x0000000a0c0a7210 */ /* 0x004fc80007ffe015 */
[----:B---3--:R-:W-:-:S04]  /*16c0*/  IADD3 R10, PT, PT, R17, R18, R10 ;  /* 0x00000012110a7210 */ /* 0x008fc80007ffe00a */
[----:B----4-:R-:W-:-:S04]  /*16d0*/  IADD3 R10, PT, PT, R15, R16, R10 ;  /* 0x000000100f0a7210 */ /* 0x010fc80007ffe00a */
[----:B-----5:R-:W-:-:S04]  /*16e0*/  IADD3 R10, PT, PT, R13, R14, R10 ;  /* 0x0000000e0d0a7210 */ /* 0x020fc80007ffe00a */
[----:B------:R-:W-:-:S04]  /*16f0*/  IADD3 R6, PT, PT, R19, R6, R10 ;  /* 0x0000000613067210 */ /* 0x000fc80007ffe00a */
[----:B------:R-:W-:-:S04]  /*1700*/  IADD3 R6, PT, PT, R20, R25, R6 ;  /* 0x0000001914067210 */ /* 0x000fc80007ffe006 */
[----:B------:R-:W-:-:S04]  /*1710*/  IADD3 R5, PT, PT, R24, R5, R6 ;  /* 0x0000000518057210 */ /* 0x000fc80007ffe006 */
[----:B------:R-:W-:Y:S01]  /*1720*/  IADD3 R21, PT, PT, R22, R27, R5 ;  /* 0x0000001b16157210 */ /* 0x000fe20007ffe005 */
[----:B------:R-:W-:Y:S06]  /*1730*/  @!P1 BRA `(.L_x_27) ;  /* 0xfffffffc00649947 */ /* 0x000fec000383ffff */
.L_x_26:
[----:B------:R-:W-:Y:S05]  /*1740*/  BSYNC.RECONVERGENT B2 ;  /* 0x0000000000027941 */ /* 0x000fea0003800200 */
.L_x_25:
[----:B------:R-:W-:Y:S01]  /*1750*/  IMAD.IADD R4, R9, 0x1, -R8 ;  /* 0x0000000109047824 */ /* 0x000fe200078e0a08 */
[----:B------:R-:W-:Y:S04]  /*1760*/  BSSY.RECONVERGENT B2, `(.L_x_28) ;  /* 0x000001a000027945 */ /* 0x000fe80003800200 */
[----:B------:R-:W-:-:S13]  /*1770*/  ISETP.GT.AND P1, PT, R4, 0x400, PT ;  /* 0x000004000400780c */ /* 0x000fda0003f24270 */
[----:B------:R-:W-:Y:S05]  /*1780*/  @!P1 BRA `(.L_x_29) ;  /* 0x00000000005c9947 */ /* 0x000fea0003800000 */
[----:B------:R-:W0:Y:S01]  /*1790*/  LDC.64 R6, c[0x0][0x380] ;  /* 0x0000e000ff067b82 */ /* 0x000e220000000a00 */
[C---:B------:R-:W-:Y:S01]  /*17a0*/  VIADD R11, R23.reuse, 0x400 ;  /* 0x00000400170b7836 */ /* 0x040fe20000000000 */
[----:B------:R-:W2:Y:S04]  /*17b0*/  LDG.E.CONSTANT R10, desc[UR6][R2.64+-0x400] ;  /* 0xfffc0006020a7981 */ /* 0x000ea8000c1e9900 */
[----:B------:R-:W3:Y:S04]  /*17c0*/  LDG.E.CONSTANT R12, desc[UR6][R2.64+0x400] ;  /* 0x00040006020c7981 */ /* 0x000ee8000c1e9900 */
[----:B------:R-:W4:Y:S04]  /*17d0*/  LDG.E.CONSTANT R13, desc[UR6][R2.64+0xc00] ;  /* 0x000c0006020d7981 */ /* 0x000f28000c1e9900 */
[----:B------:R-:W5:Y:S04]  /*17e0*/  LDG.E.CONSTANT R15, desc[UR6][R2.64+0x1000] ;  /* 0x00100006020f7981 */ /* 0x000f68000c1e9900 */
[----:B------:R1:W5:Y:S01]  /*17f0*/  LDG.E.CONSTANT R14, desc[UR6][R2.64+0x1400] ;  /* 0x00140006020e7981 */ /* 0x000362000c1e9900 */
[----:B0-----:R-:W-:-:S04]  /*1800*/  IMAD.WIDE.U32 R4, R23, 0x4, R6 ;  /* 0x0000000417047825 */ /* 0x001fc800078e0006 */
[----:B------:R-:W-:Y:S02]  /*1810*/  IMAD.WIDE.U32 R6, R11, 0x4, R6 ;  /* 0x000000040b067825 */ /* 0x000fe400078e0006 */
[----:B------:R-:W2:Y:S04]  /*1820*/  LDG.E.CONSTANT R4, desc[UR6][R4.64] ;  /* 0x0000000604047981 */ /* 0x000ea8000c1e9900 */
[----:B------:R-:W3:Y:S04]  /*1830*/  LDG.E.CONSTANT R11, desc[UR6][R2.64] ;  /* 0x00000006020b7981 */ /* 0x000ee8000c1e9900 */
[----:B------:R-:W4:Y:S01]  /*1840*/  LDG.E.CONSTANT R7, desc[UR6][R6.64] ;  /* 0x0000000606077981 */ /* 0x000f22000c1e9900 */
[----:B------:R-:W-:Y:S01]  /*1850*/  PLOP3.LUT P0, PT, PT, PT, PT, 0x8, 0x80 ;  /* 0x000000000080781c */ /* 0x000fe20003f0e170 */
[----:B------:R-:W-:-:S02]  /*1860*/  VIADD R8, R8, 0x800 ;  /* 0x0000080008087836 */ /* 0x000fc40000000000 */
[----:B------:R-:W-:Y:S01]  /*1870*/  VIADD R23, R23, 0x800 ;  /* 0x0000080017177836 */ /* 0x000fe20000000000 */
[----:B--2---:R-:W-:Y:S02]  /*1880*/  IADD3 R10, PT, PT, R10, R4, R21 ;  /* 0x000000040a0a7210 */ /* 0x004fe40007ffe015 */
[----:B------:R-:W-:Y:S02]  /*1890*/  IADD3 R4, P1, PT, R2, 0x2000, RZ ;  /* 0x0000200002047810 */ /* 0x000fe40007f3e0ff */
[----:B---3--:R-:W-:-:S03]  /*18a0*/  IADD3 R10, PT, PT, R12, R11, R10 ;  /* 0x0000000b0c0a7210 */ /* 0x008fc60007ffe00a */
[----:B------:R-:W-:Y:S01]  /*18b0*/  IMAD.X R5, RZ, RZ, R3, P1 ;  /* 0x000000ffff057224 */ /* 0x000fe200008e0603 */
[----:B----4-:R-:W-:Y:S01]  /*18c0*/  IADD3 R10, PT, PT, R13, R7, R10 ;  /* 0x000000070d0a7210 */ /* 0x010fe20007ffe00a */
[----:B-1----:R-:W-:Y:S02]  /*18d0*/  IMAD.MOV.U32 R2, RZ, RZ, R4 ;  /* 0x000000ffff027224 */ /* 0x002fe400078e0004 */
[----:B------:R-:W-:Y:S01]  /*18e0*/  IMAD.MOV.U32 R3, RZ, RZ, R5 ;  /* 0x000000ffff037224 */ /* 0x000fe200078e0005 */
[----:B-----5:R-:W-:-:S07]  /*18f0*/  IADD3 R21, PT, PT, R14, R15, R10 ;  /* 0x0000000f0e157210 */ /* 0x020fce0007ffe00a */
.L_x_29:
[----:B------:R-:W-:Y:S05]  /*1900*/  BSYNC.RECONVERGENT B2 ;  /* 0x0000000000027941 */ /* 0x000fea0003800200 */
.L_x_28:
[----:B------:R-:W-:-:S13]  /*1910*/  ISETP.LT.OR P0, PT, R8, R9, P0 ;  /* 0x000000090800720c */ /* 0x000fda0000701670 */
[----:B------:R-:W-:Y:S05]  /*1920*/  @!P0 BRA `(.L_x_21) ;  /* 0x0000000000208947 */ /* 0x000fea0003800000 */
[----:B------:R-:W0:Y:S01]  /*1930*/  LDC.64 R4, c[0x0][0x380] ;  /* 0x0000e000ff047b82 */ /* 0x000e220000000a00 */
[----:B------:R-:W2:Y:S04]  /*1940*/  LDG.E.CONSTANT R6, desc[UR6][R2.64+-0x400] ;  /* 0xfffc000602067981 */ /* 0x000ea8000c1e9900 */
[----:B------:R-:W3:Y:S04]  /*1950*/  LDG.E.CONSTANT R7, desc[UR6][R2.64] ;  /* 0x0000000602077981 */ /* 0x000ee8000c1e9900 */
[----:B------:R-:W3:Y:S01]  /*1960*/  LDG.E.CONSTANT R8, desc[UR6][R2.64+0x400] ;  /* 0x0004000602087981 */ /* 0x000ee2000c1e9900 */
[----:B0-----:R-:W-:-:S06]  /*1970*/  IMAD.WIDE.U32 R4, R23, 0x4, R4 ;  /* 0x0000000417047825 */ /* 0x001fcc00078e0004 */
[----:B------:R-:W2:Y:S02]  /*1980*/  LDG.E.CONSTANT R4, desc[UR6][R4.64] ;  /* 0x0000000604047981 */ /* 0x000ea4000c1e9900 */
[----:B--2---:R-:W-:-:S04]  /*1990*/  IADD3 R6, PT, PT, R6, R4, R21 ;  /* 0x0000000406067210 */ /* 0x004fc80007ffe015 */
[----:B---3--:R-:W-:-:S07]  /*19a0*/  IADD3 R21, PT, PT, R8, R7, R6 ;  /* 0x0000000708157210 */ /* 0x008fce0007ffe006 */
.L_x_21:
[----:B------:R-:W-:Y:S05]  /*19b0*/  BSYNC.RECONVERGENT B1 ;  /* 0x0000000000017941 */ /* 0x000fea0003800200 */
.L_x_19:
[----:B------:R-:W0:Y:S01]  /*19c0*/  S2R R8, SR_LANEID ;  /* 0x0000000000087919 */ /* 0x000e220000000000 */
[----:B------:R-:W1:Y:S01]  /*19d0*/  SHFL.DOWN PT, R2, R21, 0x1, 0x1f ;  /* 0x08201f0015027f89 */ /* 0x000e6200000e0000 */
[C---:B0-----:R-:W-:Y:S02]  /*19e0*/  ISETP.GT.AND P0, PT, R8.reuse, 0x1e, PT ;  /* 0x0000001e0800780c */ /* 0x041fe40003f04270 */
[----:B------:R-:W-:Y:S02]  /*19f0*/  ISETP.NE.AND P1, PT, R8, RZ, PT ;  /* 0x000000ff0800720c */ /* 0x000fe40003f25270 */
[----:B-1----:R-:W-:Y:S02]  /*1a00*/  SEL R2, R2, RZ, !P0 ;  /* 0x000000ff02027207 */ /* 0x002fe40004000000 */
[----:B------:R-:W-:-:S03]  /*1a10*/  ISETP.GT.AND P0, PT, R8, 0x1d, PT ;  /* 0x0000001d0800780c */ /* 0x000fc60003f04270 */
[----:B------:R-:W-:-:S05]  /*1a20*/  IMAD.IADD R2, R2, 0x1, R21 ;  /* 0x0000000102027824 */ /* 0x000fca00078e0215 */
[----:B------:R-:W0:Y:S01]  /*1a30*/  SHFL.DOWN PT, R3, R2, 0x2, 0x1f ;  /* 0x08401f0002037f89 */ /* 0x000e2200000e0000 */
[----:B------:R-:W-:Y:S01]  /*1a40*/  @!P1 MOV R6, 0x400 ;  /* 0x0000040000069802 */ /* 0x000fe20000000f00 */
[----:B------:R-:W1:Y:S01]  /*1a50*/  @!P1 S2R R7, SR_CgaCtaId ;  /* 0x0000000000079919 */ /* 0x000e620000008800 */
[----:B0-----:R-:W-:Y:S02]  /*1a60*/  SEL R3, R3, RZ, !P0 ;  /* 0x000000ff03037207 */ /* 0x001fe40004000000 */
[----:B------:R-:W-:-:S03]  /*1a70*/  ISETP.GT.AND P0, PT, R8, 0x1b, PT ;  /* 0x0000001b0800780c */ /* 0x000fc60003f04270 */
[----:B------:R-:W-:-:S05]  /*1a80*/  IMAD.IADD R3, R2, 0x1, R3 ;  /* 0x0000000102037824 */ /* 0x000fca00078e0203 */
[----:B------:R-:W0:Y:S01]  /*1a90*/  SHFL.DOWN PT, R4, R3, 0x4, 0x1f ;  /* 0x08801f0003047f89 */ /* 0x000e2200000e0000 */
[----:B-1----:R-:W-:Y:S02]  /*1aa0*/  @!P1 LEA R6, R7, R6, 0x18 ;  /* 0x0000000607069211 */ /* 0x002fe400078ec0ff */
[----:B0-----:R-:W-:Y:S02]  /*1ab0*/  SEL R4, R4, RZ, !P0 ;  /* 0x000000ff04047207 */ /* 0x001fe40004000000 */
[----:B------:R-:W-:-:S03]  /*1ac0*/  ISETP.GT.AND P0, PT, R8, 0x17, PT ;  /* 0x000000170800780c */ /* 0x000fc60003f04270 */
[----:B------:R-:W-:Y:S01]  /*1ad0*/  IMAD.IADD R4, R3, 0x1, R4 ;  /* 0x0000000103047824 */ /* 0x000fe200078e0204 */
[----:B------:R-:W-:-:S04]  /*1ae0*/  @!P1 SHF.R.U32.HI R3, RZ, 0x3, R0 ;  /* 0x00000003ff039819 */ /* 0x000fc80000011600 */
        /* <DEDUP_REMOVED lines=13> */
[----:B------:R-:W0:Y:S01]  /*1bc0*/  S2UR UR5, SR_CgaCtaId ;  /* 0x00000000000579c3 */ /* 0x000e220000008800 */
[----:B------:R-:W-:Y:S02]  /*1bd0*/  UMOV UR4, 0x400 ;  /* 0x0000040000047882 */ /* 0x000fe40000000000 */
[----:B0-----:R-:W-:-:S09]  /*1be0*/  ULEA UR4, UR5, UR4, 0x18 ;  /* 0x0000000405047291 */ /* 0x001fd2000f8ec0ff */
[----:B------:R-:W-:Y:S04]  /*1bf0*/  LDS R0, [UR4+0xc] ;  /* 0x00000c04ff007984 */ /* 0x000fe80008000800 */
[----:B---3--:R-:W0:Y:S04]  /*1c00*/  LDS.128 R4, [UR4+0x10] ;  /* 0x00001004ff047984 */ /* 0x008e280008000c00 */
[----:B------:R-:W1:Y:S01]  /*1c10*/  LDS.64 R8, [UR4+0x20] ;  /* 0x00002004ff087984 */ /* 0x000e620008000a00 */
[----:B0-----:R-:W-:-:S04]  /*1c20*/  IADD3 R0, PT, PT, R4, R0, R3 ;  /* 0x0000000004007210 */ /* 0x001fc80007ffe003 */
[----:B------:R-:W-:-:S04]  /*1c30*/  IADD3 R0, PT, PT, R6, R0, R5 ;  /* 0x0000000006007210 */ /* 0x000fc80007ffe005 */
[----:B-1----:R-:W-:-:S05]  /*1c40*/  IADD3 R0, PT, PT, R8, R0, R7 ;  /* 0x0000000008007210 */ /* 0x002fca0007ffe007 */
[----:B------:R-:W-:Y:S01]  /*1c50*/  IMAD.IADD R3, R0, 0x1, R9 ;  /* 0x0000000100037824 */ /* 0x000fe200078e0209 */
[----:B------:R-:W-:Y:S06]  /*1c60*/  BRA `(.L_x_17) ;  /* 0x0000001c00307947 */ /* 0x000fec0003800000 */
.L_x_2:
        /* <DEDUP_REMOVED lines=12> */
.L_x_32:
[----:B------:R-:W-:Y:S05]  /*1d30*/  BSYNC.RECONVERGENT B1 ;  /* 0x0000000000017941 */ /* 0x000fea0003800200 */
.L_x_31:
        /* <DEDUP_REMOVED lines=16> */
.L_x_37:
        /* <DEDUP_REMOVED lines=9> */
.L_x_36:
[----:B------:R-:W-:Y:S05]  /*1ed0*/  BSYNC.RECONVERGENT B2 ;  /* 0x0000000000027941 */ /* 0x000fea0003800200 */
.L_x_35:
        /* <DEDUP_REMOVED lines=8> */
.L_x_40:
        /* <DEDUP_REMOVED lines=35> */
.L_x_39:
[----:B------:R-:W-:Y:S05]  /*2190*/  BSYNC.RECONVERGENT B2 ;  /* 0x0000000000027941 */ /* 0x000fea0003800200 */
.L_x_38:
        /* <DEDUP_REMOVED lines=22> */
.L_x_42:
[----:B------:R-:W-:Y:S05]  /*2300*/  BSYNC.RECONVERGENT B2 ;  /* 0x0000000000027941 */ /* 0x000fea0003800200 */
.L_x_41:
        /* <DEDUP_REMOVED lines=10> */
.L_x_34:
[----:B------:R-:W-:Y:S05]  /*23b0*/  BSYNC.RECONVERGENT B1 ;  /* 0x0000000000017941 */ /* 0x000fea0003800200 */
.L_x_33:
        /* <DEDUP_REMOVED lines=38> */
[----:B------:R-:W0:Y:S04]  /*2620*/  LDS.128 R4, [UR4+0x10] ;  /* 0x00001004ff047984 */ /* 0x000e280008000c00 */
[----:B------:R-:W1:Y:S01]  /*2630*/  LDS.64 R8, [UR4+0x20] ;  /* 0x00002004ff087984 */ /* 0x000e620008000a00 */
[----:B0-----:R-:W-:-:S04]  /*2640*/  IADD3 R0, PT, PT, R4, R0, R3 ;  /* 0x0000000004007210 */ /* 0x001fc80007ffe003 */
[----:B------:R-:W-:-:S04]  /*2650*/  IADD3 R0, PT, PT, R6, R0, R5 ;  /* 0x0000000006007210 */ /* 0x000fc80007ffe005 */
[----:B-1----:R-:W-:-:S05]  /*2660*/  IADD3 R0, PT, PT, R8, R0, R7 ;  /* 0x0000000008007210 */ /* 0x002fca0007ffe007 */
[----:B--2---:R-:W-:Y:S01]  /*2670*/  IMAD.IADD R3, R0, 0x1, R9 ;  /* 0x0000000100037824 */ /* 0x004fe200078e0209 */
[----:B------:R-:W-:Y:S06]  /*2680*/  BRA `(.L_x_17) ;  /* 0x0000001000a87947 */ /* 0x000fec0003800000 */
.L_x_43:
        /* <DEDUP_REMOVED lines=16> */
[----:B------:R-:W1:Y:S02]  /*2790*/  SHFL.DOWN PT, R2, R3, 0x2, R7 ;  /* 0x0840000003027989 */ /* 0x000e6400000e0007 */
[----:B-1----:R-:W-:Y:S02]  /*27a0*/  SEL R2, R2, RZ, !P0 ;  /* 0x000000ff02027207 */ /* 0x002fe40004000000 */
[----:B------:R-:W-:-:S03]  /*27b0*/  ISETP.GT.AND P0, PT, R8, R7, PT ;  /* 0x000000070800720c */ /* 0x000fc60003f04270 */
[----:B------:R-:W-:Y:S01]  /*27c0*/  IMAD.IADD R2, R3, 0x1, R2 ;  /* 0x0000000103027824 */ /* 0x000fe200078e0202 */
[----:B------:R-:W-:-:S04]  /*27d0*/  @!P1 SHF.R.U32.HI R3, RZ, 0x3, R9 ;  /* 0x00000003ff039819 */ /* 0x000fc80000011609 */
[----:B------:R-:W1:Y:S02]  /*27e0*/  SHFL.DOWN PT, R4, R2, 0x4, R7 ;  /* 0x0880000002047989 */ /* 0x000e6400000e0007 */
[----:B-1----:R-:W-:Y:S01]  /*27f0*/  SEL R5, R4, RZ, !P0 ;  /* 0x000000ff04057207 */ /* 0x002fe20004000000 */
[C---:B------:R-:W-:Y:S02]  /*2800*/  VIADD R4, R6.reuse, 0x8 ;  /* 0x0000000806047836 */ /* 0x040fe40000000000 */
[----:B------:R-:W-:Y:S02]  /*2810*/  VIADD R6, R6, 0x10 ;  /* 0x0000001006067836 */ /* 0x000fe40000000000 */
[----:B------:R-:W-:Y:S01]  /*2820*/  IMAD.IADD R5, R2, 0x1, R5 ;  /* 0x0000000102057824 */ /* 0x000fe200078e0205 */
[----:B------:R-:W-:Y:S02]  /*2830*/  ISETP.GT.AND P0, PT, R4, R7, PT ;  /* 0x000000070400720c */ /* 0x000fe40003f04270 */
[----:B------:R-:W-:-:S02]  /*2840*/  @!P1 MOV R4, 0x400 ;  /* 0x0000040000049802 */ /* 0x000fc40000000f00 */
[----:B------:R-:W1:Y:S02]  /*2850*/  SHFL.DOWN PT, R0, R5, 0x8, R7 ;  /* 0x0900000005007989 */ /* 0x000e6400000e0007 */
[----:B0-----:R-:W-:Y:S02]  /*2860*/  @!P1 LEA R11, R11, R4, 0x18 ;  /* 0x000000040b0b9211 */ /* 0x001fe400078ec0ff */
[----:B------:R-:W-:-:S05]  /*2870*/  @!P1 LOP3.LUT R4, R3, 0x7c, RZ, 0xc0, !PT ;  /* 0x0000007c03049812 */ /* 0x000fca00078ec0ff */
[----:B------:R-:W-:Y:S01]  /*2880*/  @!P1 IMAD.IADD R4, R4, 0x1, R11 ;  /* 0x0000000104049824 */ /* 0x000fe200078e020b */
[----:B-1----:R-:W-:Y:S02]  /*2890*/  SEL R0, R0, RZ, !P0 ;  /* 0x000000ff00007207 */ /* 0x002fe40004000000 */
        /* <DEDUP_REMOVED lines=15> */
[----:B-1----:R-:W0:Y:S04]  /*2990*/  LDS.128 R4, [UR4+0x10] ;  /* 0x00001004ff047984 */ /* 0x002e280008000c00 */
        /* <DEDUP_REMOVED lines=18> */
.L_x_30:
[----:B------:R-:W0:Y:S01]  /*2ac0*/  S2R R0, SR_TID.X ;  /* 0x0000000000007919 */ /* 0x000e220000002100 */
[----:B------:R-:W0:Y:S02]  /*2ad0*/  LDC.64 R2, c[0x0][0x380] ;  /* 0x0000e000ff027b82 */ /* 0x000e240000000a00 */
[----:B0-----:R-:W-:-:S05]  /*2ae0*/  IMAD.WIDE.U32 R2, R0, 0x4, R2 ;  /* 0x0000000400027825 */ /* 0x001fca00078e0002 */
[----:B------:R-:W2:Y:S04]  /*2af0*/  LDG.E.CONSTANT R19, desc[UR6][R2.64] ;  /* 0x0000000602137981 */ /* 0x000ea8000c1e9900 */
[----:B------:R-:W2:Y:S04]  /*2b00*/  LDG.E.CONSTANT R4, desc[UR6][R2.64+0x400] ;  /* 0x0004000602047981 */ /* 0x000ea8000c1e9900 */
[----:B------:R-:W2:Y:S04]  /*2b10*/  LDG.E.CONSTANT R5, desc[UR6][R2.64+0x800] ;  /* 0x0008000602057981 */ /* 0x000ea8000c1e9900 */
[----:B------:R-:W3:Y:S04]  /*2b20*/  LDG.E.CONSTANT R6, desc[UR6][R2.64+0xc00] ;  /* 0x000c000602067981 */ /* 0x000ee8000c1e9900 */
[----:B------:R-:W3:Y:S04]  /*2b30*/  LDG.E.CONSTANT R7, desc[UR6][R2.64+0x1000] ;  /* 0x0010000602077981 */ /* 0x000ee8000c1e9900 */
[----:B------:R-:W4:Y:S04]  /*2b40*/  LDG.E.CONSTANT R8, desc[UR6][R2.64+0x1400] ;  /* 0x0014000602087981 */ /* 0x000f28000c1e9900 */
[----:B------:R-:W4:Y:S04]  /*2b50*/  LDG.E.CONSTANT R9, desc[UR6][R2.64+0x1800] ;  /* 0x0018000602097981 */ /* 0x000f28000c1e9900 */
[----:B------:R-:W5:Y:S04]  /*2b60*/  LDG.E.CONSTANT R10, desc[UR6][R2.64+0x1c00] ;  /* 0x001c0006020a7981 */ /* 0x000f68000c1e9900 */
[----:B------:R-:W5:Y:S04]  /*2b70*/  LDG.E.CONSTANT R11, desc[UR6][R2.64+0x2000] ;  /* 0x00200006020b7981 */ /* 0x000f68000c1e9900 */
[----:B------:R-:W5:Y:S04]  /*2b80*/  LDG.E.CONSTANT R12, desc[UR6][R2.64+0x2400] ;  /* 0x00240006020c7981 */ /* 0x000f68000c1e9900 */
[----:B------:R-:W5:Y:S04]  /*2b90*/  LDG.E.CONSTANT R13, desc[UR6][R2.64+0x2800] ;  /* 0x00280006020d7981 */ /* 0x000f68000c1e9900 */
[----:B------:R-:W5:Y:S04]  /*2ba0*/  LDG.E.CONSTANT R14, desc[UR6][R2.64+0x2c00] ;  /* 0x002c0006020e7981 */ /* 0x000f68000c1e9900 */
[----:B------:R-:W5:Y:S04]  /*2bb0*/  LDG.E.CONSTANT R15, desc[UR6][R2.64+0x3000] ;  /* 0x00300006020f7981 */ /* 0x000f68000c1e9900 */
[----:B------:R-:W5:Y:S04]  /*2bc0*/  LDG.E.CONSTANT R16, desc[UR6][R2.64+0x3400] ;  /* 0x0034000602107981 */ /* 0x000f68000c1e9900 */
[----:B------:R-:W5:Y:S04]  /*2bd0*/  LDG.E.CONSTANT R17, desc[UR6][R2.64+0x3800] ;  /* 0x0038000602117981 */ /* 0x000f68000c1e9900 */
[----:B------:R-:W5:Y:S01]  /*2be0*/  LDG.E.CONSTANT R18, desc[UR6][R2.64+0x3c00] ;  /* 0x003c000602127981 */ /* 0x000f62000c1e9900 */
[----:B------:R-:W-:-:S02]  /*2bf0*/  ISETP.GE.U32.AND P0, PT, R20, 0x2000, PT ;  /* 0x000020001400780c */ /* 0x000fc40003f06070 */
[----:B--2---:R-:W-:-:S04]  /*2c00*/  IADD3 R4, PT, PT, R5, R4, R19 ;  /* 0x0000000405047210 */ /* 0x004fc80007ffe013 */
[----:B---3--:R-:W-:-:S04]  /*2c10*/  IADD3 R4, PT, PT, R7, R6, R4 ;  /* 0x0000000607047210 */ /* 0x008fc80007ffe004 */
[----:B----4-:R-:W-:-:S04]  /*2c20*/  IADD3 R4, PT, PT, R9, R8, R4 ;  /* 0x0000000809047210 */ /* 0x010fc80007ffe004 */
[----:B-----5:R-:W-:Y:S01]  /*2c30*/  IADD3 R4, PT, PT, R11, R10, R4 ;  /* 0x0000000a0b047210 */ /* 0x020fe20007ffe004 */
[----:B------:R-:W-:-:S03]  /*2c40*/  IMAD.MOV.U32 R11, RZ, RZ, 0x1000 ;  /* 0x00001000ff0b7424 */ /* 0x000fc600078e00ff */
[----:B------:R-:W-:-:S04]  /*2c50*/  IADD3 R4, PT, PT, R13, R12, R4 ;  /* 0x0000000c0d047210 */ /* 0x000fc80007ffe004 */
[----:B------:R-:W-:-:S04]  /*2c60*/  IADD3 R4, PT, PT, R15, R14, R4 ;  /* 0x0000000e0f047210 */ /* 0x000fc80007ffe004 */
[----:B------:R-:W-:-:S05]  /*2c70*/  IADD3 R17, PT, PT, R17, R16, R4 ;  /* 0x0000001011117210 */ /* 0x000fca0007ffe004 */
[----:B------:R-:W-:Y:S01]  /*2c80*/  IMAD.IADD R8, R18, 0x1, R17 ;  /* 0x0000000112087824 */ /* 0x000fe200078e0211 */
[----:B------:R-:W-:Y:S06]  /*2c90*/  @!P0 BRA `(.L_x_44) ;  /* 0x00000000008c8947 */ /* 0x000fec0003800000 */
[----:B------:R-:W0:Y:S01]  /*2ca0*/  LDC R7, c[0x0][0x390] ;  /* 0x0000e400ff077b82 */ /* 0x000e220000000800 */
[----:B------:R-:W-:Y:S02]  /*2cb0*/  VIADD R6, R20, 0xfffff000 ;  /* 0xfffff00014067836 */ /* 0x000fe40000000000 */
[----:B------:R-:W-:-:S07]  /*2cc0*/  IMAD.MOV.U32 R11, RZ, RZ, 0x1000 ;  /* 0x00001000ff0b7424 */ /* 0x000fce00078e00ff */
.L_x_46:
[----:B------:R-:W-:-:S05]  /*2cd0*/  IMAD.WIDE R4, R11, 0x4, R2 ;  /* 0x000000040b047825 */ /* 0x000fca00078e0202 */
        /* <DEDUP_REMOVED lines=16> */
[----:B--2---:R-:W-:-:S04]  /*2de0*/  IADD3 R18, PT, PT, R18, R19, R8 ;  /* 0x0000001312127210 */ /* 0x004fc80007ffe008 */
[----:B---3--:R-:W-:Y:S01]  /*2df0*/  IADD3 R18, PT, PT, R21, R20, R18 ;  /* 0x0000001415127210 */ /* 0x008fe20007ffe012 */
[----:B0-----:R-:W-:-:S04]  /*2e00*/  IMAD.MOV.U32 R20, RZ, RZ, R7 ;  /* 0x000000ffff147224 */ /* 0x001fc800078e0007 */
[----:B------:R-:W-:Y:S01]  /*2e10*/  IMAD.IADD R8, R20, 0x1, -R11 ;  /* 0x0000000114087824 */ /* 0x000fe200078e0a0b */
[----:B----4-:R-:W-:-:S04]  /*2e20*/  IADD3 R18, PT, PT, R23, R22, R18 ;  /* 0x0000001617127210 */ /* 0x010fc80007ffe012 */
[----:B------:R-:W-:Y:S02]  /*2e30*/  ISETP.GE.AND P0, PT, R8, 0x1000, PT ;  /* 0x000010000800780c */ /* 0x000fe40003f06270 */
[----:B-----5:R-:W-:-:S04]  /*2e40*/  IADD3 R18, PT, PT, R25, R24, R18 ;  /* 0x0000001819127210 */ /* 0x020fc80007ffe012 */
[----:B------:R-:W-:-:S04]  /*2e50*/  IADD3 R14, PT, PT, R14, R17, R18 ;  /* 0x000000110e0e7210 */ /* 0x000fc80007ffe012 */
[----:B------:R-:W-:-:S04]  /*2e60*/  IADD3 R12, PT, PT, R15, R12, R14 ;  /* 0x0000000c0f0c7210 */ /* 0x000fc80007ffe00e */
[----:B------:R-:W-:-:S04]  /*2e70*/  IADD3 R10, PT, PT, R10, R13, R12 ;  /* 0x0000000d0a0a7210 */ /* 0x000fc80007ffe00c */
[----:B------:R-:W-:Y:S01]  /*2e80*/  IADD3 R8, PT, PT, R16, R9, R10 ;  /* 0x0000000910087210 */ /* 0x000fe20007ffe00a */
[----:B------:R-:W-:Y:S06]  /*2e90*/  @!P0 BRA `(.L_x_45) ;  /* 0x0000000400fc8947 */ /* 0x000fec0003800000 */
[----:B------:R-:W-:-:S05]  /*2ea0*/  VIADD R11, R11, 0x1000 ;  /* 0x000010000b0b7836 */ /* 0x000fca0000000000 */
[----:B------:R-:W-:-:S13]  /*2eb0*/  ISETP.GT.AND P0, PT, R11, R6, PT ;  /* 0x000000060b00720c */ /* 0x000fda0003f04270 */
[----:B------:R-:W-:Y:S05]  /*2ec0*/  @!P0 BRA `(.L_x_46) ;  /* 0xfffffffc00808947 */ /* 0x000fea000383ffff */
.L_x_44:
        /* <DEDUP_REMOVED lines=20> */
.L_x_50:
        /* <DEDUP_REMOVED lines=8> */
.L_x_49:
[----:B------:R-:W-:Y:S05]  /*3090*/  BSYNC.RECONVERGENT B2 ;  /* 0x0000000000027941 */ /* 0x000fea0003800200 */
.L_x_48:
        /* <DEDUP_REMOVED lines=16> */
.L_x_53:
        /* <DEDUP_REMOVED lines=20> */
[----:B------:R-:W5:Y:S04]  /*32e0*/  LDG.E.CONSTANT R22, desc[UR6][R2.64+0x2400] ;  /* 0x0024000602167981 */ /* 0x000f68000c1e9900 */
[----:B------:R0:W5:Y:S04]  /*32f0*/  LDG.E.CONSTANT R5, desc[UR6][R4.64] ;  /* 0x0000000604057981 */ /* 0x000168000c1e9900 */
        /* <DEDUP_REMOVED lines=17> */
.L_x_52:
[----:B------:R-:W-:Y:S05]  /*3410*/  BSYNC.RECONVERGENT B2 ;  /* 0x0000000000027941 */ /* 0x000fea0003800200 */
.L_x_51:
        /* <DEDUP_REMOVED lines=10> */
[----:B------:R-:W5:Y:S01]  /*34c0*/  LDG.E.CONSTANT R16, desc[UR6][R2.64+0x1400] ;  /* 0x0014000602107981 */ /* 0x000f62000c1e9900 */
[----:B0-----:R-:W-:-:S04]  /*34d0*/  IMAD.WIDE.U32 R4, R11, 0x4, R6 ;  /* 0x000000040b047825 */ /* 0x001fc800078e0006 */
[----:B------:R-:W-:Y:S02]  /*34e0*/  IMAD.WIDE.U32 R6, R13, 0x4, R6 ;  /* 0x000000040d067825 */ /* 0x000fe400078e0006 */
[----:B------:R0:W2:Y:S04]  /*34f0*/  LDG.E.CONSTANT R5, desc[UR6][R4.64] ;  /* 0x0000000604057981 */ /* 0x0000a8000c1e9900 */
[----:B------:R1:W3:Y:S04]  /*3500*/  LDG.E.CONSTANT R13, desc[UR6][R2.64] ;  /* 0x00000006020d7981 */ /* 0x0002e8000c1e9900 */
[----:B------:R-:W4:Y:S01]  /*3510*/  LDG.E.CONSTANT R7, desc[UR6][R6.64] ;  /* 0x0000000606077981 */ /* 0x000f22000c1e9900 */
[----:B0-----:R-:W-:Y:S01]  /*3520*/  IADD3 R4, P1, PT, R2, 0x2000, RZ ;  /* 0x0000200002047810 */ /* 0x001fe20007f3e0ff */
[----:B------:R-:W-:Y:S01]  /*3530*/  VIADD R10, R10, 0x800 ;  /* 0x000008000a0a7836 */ /* 0x000fe20000000000 */
[----:B------:R-:W-:Y:S01]  /*3540*/  PLOP3.LUT P0, PT, PT, PT, PT, 0x8, 0x80 ;  /* 0x000000000080781c */ /* 0x000fe20003f0e170 */
[----:B------:R-:W-:-:S02]  /*3550*/  VIADD R11, R11, 0x800 ;  /* 0x000008000b0b7836 */ /* 0x000fc40000000000 */
[----:B-1----:R-:W-:Y:S01]  /*3560*/  IMAD.MOV.U32 R2, RZ, RZ, R4 ;  /* 0x000000ffff027224 */ /* 0x002fe200078e0004 */
[----:B--2---:R-:W-:-:S04]  /*3570*/  IADD3 R12, PT, PT, R12, R5, R8 ;  /* 0x000000050c0c7210 */ /* 0x004fc80007ffe008 */
[----:B---3--:R-:W-:Y:S01]  /*3580*/  IADD3 R12, PT, PT, R14, R13, R12 ;  /* 0x0000000d0e0c7210 */ /* 0x008fe20007ffe00c */
[----:B------:R-:W-:-:S03]  /*3590*/  IMAD.X R5, RZ, RZ, R3, P1 ;  /* 0x000000ffff057224 */ /* 0x000fc600008e0603 */
[----:B----4-:R-:W-:Y:S01]  /*35a0*/  IADD3 R12, PT, PT, R15, R7, R12 ;  /* 0x000000070f0c7210 */ /* 0x010fe20007ffe00c */
[----:B------:R-:W-:-:S03]  /*35b0*/  IMAD.MOV.U32 R3, RZ, RZ, R5 ;  /* 0x000000ffff037224 */ /* 0x000fc600078e0005 */
[----:B-----5:R-:W-:-:S07]  /*35c0*/  IADD3 R8, PT, PT, R16, R17, R12 ;  /* 0x0000001110087210 */ /* 0x020fce0007ffe00c */
.L_x_55:
[----:B------:R-:W-:Y:S05]  /*35d0*/  BSYNC.RECONVERGENT B2 ;  /* 0x0000000000027941 */ /* 0x000fea0003800200 */
.L_x_54:
        /* <DEDUP_REMOVED lines=10> */
.L_x_47:
[----:B------:R-:W-:Y:S05]  /*3680*/  BSYNC.RECONVERGENT B1 ;  /* 0x0000000000017941 */ /* 0x000fea0003800200 */
.L_x_45:
[----:B------:R-:W0:Y:S01]  /*3690*/  S2R R9, SR_LANEID ;  /* 0x0000000000097919 */ /* 0x000e220000000000 */
[----:B------:R-:W1:Y:S01]  /*36a0*/  SHFL.DOWN PT, R2, R8, 0x1, 0x1f ;  /* 0x08201f0008027f89 */ /* 0x000e6200000e0000 */
[C---:B0-----:R-:W-:Y:S02]  /*36b0*/  ISETP.GT.AND P0, PT, R9.reuse, 0x1e, PT ;  /* 0x0000001e0900780c */ /* 0x041fe40003f04270 */
[C---:B------:R-:W-:Y:S02]  /*36c0*/  ISETP.NE.AND P1, PT, R9.reuse, RZ, PT ;  /* 0x000000ff0900720c */ /* 0x040fe40003f25270 */
        /* <DEDUP_REMOVED lines=37> */
[----:B0-----:R-:W-:-:S07]  /*3920*/  IMAD.IADD R3, R0, 0x1, R9 ;  /* 0x0000000100037824 */ /* 0x001fce00078e0209 */
.L_x_17:
[----:B------:R-:W-:Y:S05]  /*3930*/  BSYNC.RECONVERGENT B0 ;  /* 0x0000000000007941 */ /* 0x000fea0003800200 */
.L_x_1:
[----:B------:R-:W-:Y:S05]  /*3940*/  @P0 EXIT ;  /* 0x000000000000094d */ /* 0x000fea0003800000 */
[----:B-1----:R-:W1:Y:S01]  /*3950*/  LDC.64 R4, c[0x0][0x388] ;  /* 0x0000e200ff047b82 */ /* 0x002e620000000a00 */
[----:B------:R-:W0:Y:S02]  /*3960*/  LDCU UR4, c[0x0][0x398] ;  /* 0x00007300ff0477ac */ /* 0x000e240008000800 */
[----:B0-234-:R-:W-:-:S05]  /*3970*/  VIADD R3, R3, UR4 ;  /* 0x0000000403037c36 */ /* 0x01dfca0008000000 */
[----:B-1----:R-:W-:Y:S01]  /*3980*/  STG.E desc[UR6][R4.64], R3 ;  /* 0x0000000304007986 */ /* 0x002fe2000c101906 */
[----:B------:R-:W-:Y:S05]  /*3990*/  EXIT ;  /* 0x000000000000794d */ /* 0x000fea0003800000 */
.L_x_56:
[----:B------:R-:W-:-:S00]  /*39a0*/  BRA `(.L_x_56) ;  /* 0xfffffffc00fc7947 */ /* 0x000fc0000383ffff */
[----:B------:R-:W-:-:S00]  /*39b0*/  NOP ;  /* 0x0000000000007918 */ /* 0x000fc00000000000 */
        /* <DEDUP_REMOVED lines=12> */
.L_x_2328:


//--------------------- .text._ZN3cub18CUB_300001_SM_10006detail6reduce18DeviceReduceKernelINS2_10policy_hubIiyN4cuda3std3__44plusIiEEE10Policy1000EPiyS9_iNS7_10__identityEEEvT0_PT3_T1_NS0_13GridEvenShareISH_EET2_T4_ --------------------------
	.section	.text._ZN3cub18CUB_300001_SM_10006detail6reduce18DeviceReduceKernelINS2_10policy_hubIiyN4cuda3std3__44plusIiEEE10Policy1000EPiyS9_iNS7_10__identityEEEvT0_PT3_T1_NS0_13GridEvenShareISH_EET2_T4_,"ax",@progbits
	.align	128
        .global         _ZN3cub18CUB_300001_SM_10006detail6reduce18DeviceReduceKernelINS2_10policy_hubIiyN4cuda3std3__44plusIiEEE10Policy1000EPiyS9_iNS7_10__identityEEEvT0_PT3_T1_NS0_13GridEvenShareISH_EET2_T4_
        .type           _ZN3cub18CUB_300001_SM_10006detail6reduce18DeviceReduceKernelINS2_10policy_hubIiyN4cuda3std3__44plusIiEEE10Policy1000EPiyS9_iNS7_10__identityEEEvT0_PT3_T1_NS0_13GridEvenShareISH_EET2_T4_,@function
        .size           _ZN3cub18CUB_300001_SM_10006detail6reduce18DeviceReduceKernelINS2_10policy_hubIiyN4cuda3std3__44plusIiEEE10Policy1000EPiyS9_iNS7_10__identityEEEvT0_PT3_T1_NS0_13GridEvenShareISH_EET2_T4_,(.L_x_2329 - _ZN3cub18CUB_300001_SM_10006detail6reduce18DeviceReduceKernelINS2_10policy_hubIiyN4cuda3std3__44plusIiEEE10Policy1000EPiyS9_iNS7_10__identityEEEvT0_PT3_T1_NS0_13GridEvenShareISH_EET2_T4_)
        .other          _ZN3cub18CUB_300001_SM_10006detail6reduce18DeviceReduceKernelINS2_10policy_hubIiyN4cuda3std3__44plusIiEEE10Policy1000EPiyS9_iNS7_10__identityEEEvT0_PT3_T1_NS0_13GridEvenShareISH_EET2_T4_,@"STO_CUDA_ENTRY STV_DEFAULT"
_ZN3cub18CUB_300001_SM_10006detail6reduce18DeviceReduceKernelINS2_10policy_hubIiyN4cuda3std3__44plusIiEEE10Policy1000EPiyS9_iNS7_10__identityEEEvT0_PT3_T1_NS0_13GridEvenShareISH_EET2_T4_:
.text._ZN3cub18CUB_300001_SM_10006detail6reduce18DeviceReduceKernelINS2_10policy_hubIiyN4cuda3std3__44plusIiEEE10Policy1000EPiyS9_iNS7_10__identityEEEvT0_PT3_T1_NS0_13GridEvenShareISH_EET2_T4_:
[----:B------:R-:W-:Y:S01]  /*0000*/  LDC R1, c[0x0][0x37c] ;  /* 0x0000df00ff017b82 */ /* 0x000fe20000000800 */
[----:B------:R-:W0:Y:S07]  /*0010*/  LDCU UR10, c[0x0][0x380] ;  /* 0x00007000ff0a77ac */ /* 0x000e2e0008000800 */
[----:B------:R-:W1:Y:S01]  /*0020*/  S2UR UR15, SR_CTAID.X ;  /* 0x00000000000f79c3 */ /* 0x000e620000002500 */
[----:B------:R-:W-:Y:S01]  /*0030*/  BSSY.RECONVERGENT B0, `(.L_x_57) ;  /* 0x00003fb000007945 */ /* 0x000fe20003800200 */
[----:B------:R-:W2:Y:S01]  /*0040*/  LDCU UR5, c[0x0][0x3c0] ;  /* 0x00007800ff0577ac */ /* 0x000ea20008000800 */
[----:B------:R-:W3:Y:S01]  /*0050*/  LDCU.64 UR12, c[0x0][0x358] ;  /* 0x00006b00ff0c77ac */ /* 0x000ee20008000a00 */
[----:B0-----:R-:W-:-:S02]  /*0060*/  ULOP3.LUT UP0, URZ, UR10, 0xf, URZ, 0xc0, !UPT ;  /* 0x0000000f0aff7892 */ /* 0x001fc4000f80c0ff */
[----:B--2---:R-:W-:Y:S02]  /*0070*/  USHF.L.U32 UR5, UR5, 0xc, URZ ;  /* 0x0000000c05057899 */ /* 0x004fe400080006ff */
[----:B-1----:R-:W-:Y:S02]  /*0080*/  USHF.L.U32 UR4, UR15, 0xc, URZ ;  /* 0x0000000c0f047899 */ /* 0x002fe400080006ff */
[----:B------:R-:W-:-:S03]  /*0090*/  USHF.R.S32.HI UR6, URZ, 0x1f, UR5 ;  /* 0x0000001fff067899 */ /* 0x000fc60008011405 */
[----:B---3--:R-:W-:Y:S09]  /*00a0*/  BRA.U UP0, `(.L_x_58) ;  /* 0x0000001d00b07547 */ /* 0x008ff2000b800000 */
[----:B------:R-:W0:Y:S02]  /*00b0*/  LDCU.64 UR8, c[0x0][0x3b8] ;  /* 0x00007700ff0877ac */ /* 0x000e240008000a00 */
[----:B0-----:R-:W-:Y:S02]  /*00c0*/  IMAD.U32 R2, RZ, RZ, UR8 ;  /* 0x00000008ff027e24 */ /* 0x001fe4000f8e00ff */
[----:B------:R-:W-:-:S03]  /*00d0*/  IMAD.U32 R3, RZ, RZ, UR9 ;  /* 0x00000009ff037e24 */ /* 0x000fc6000f8e00ff */
[----:B------:R-:W-:-:S04]  /*00e0*/  IADD3 R21, P1, PT, R2, -UR4, RZ ;  /* 0x8000000402157c10 */ /* 0x000fc8000ff3e0ff */
[----:B------:R-:W-:Y:S02]  /*00f0*/  ISETP.GT.U32.AND P0, PT, R21, 0xfff, PT ;  /* 0x00000fff1500780c */ /* 0x000fe40003f04070 */
[----:B------:R-:W-:-:S04]  /*0100*/  IADD3.X R20, PT, PT, R3, -0x1, RZ, P1, !PT ;  /* 0xffffffff03147810 */ /* 0x000fc80000ffe4ff */
[----:B------:R-:W-:-:S13]  /*0110*/  ISETP.GT.U32.AND.EX P0, PT, R20, RZ, PT, P0 ;  /* 0x000000ff1400720c */ /* 0x000fda0003f04100 */
[----:B------:R-:W-:Y:S05]  /*0120*/  @P0 BRA `(.L_x_59) ;  /* 0x0000000c00f80947 */ /* 0x000fea0003800000 */
[----:B------:R-:W0:Y:S01]  /*0130*/  S2R R9, SR_TID.X ;  /* 0x0000000000097919 */ /* 0x000e220000002100 */
[----:B------:R-:W-:Y:S01]  /*0140*/  VIADD R0, R2, -UR4 ;  /* 0x8000000402007c36 */ /* 0x000fe20008000000 */
[----:B------:R-:W1:Y:S01]  /*0150*/  LDCU UR6, c[0x0][0x384] ;  /* 0x00007080ff0677ac */ /* 0x000e620008000800 */
[----:B------:R-:W-:Y:S01]  /*0160*/  BSSY.RECONVERGENT B1, `(.L_x_60) ;  /* 0x000000a000017945 */ /* 0x000fe20003800200 */
[----:B------:R-:W-:Y:S02]  /*0170*/  IMAD.MOV.U32 R8, RZ, RZ, RZ ;  /* 0x000000ffff087224 */ /* 0x000fe400078e00ff */
[----:B0-----:R-:W-:Y:S01]  /*0180*/  ISETP.GE.AND P0, PT, R9, R0, PT ;  /* 0x000000000900720c */ /* 0x001fe20003f06270 */
[----:B------:R-:W-:-:S12]  /*0190*/  IMAD.MOV.U32 R11, RZ, RZ, R9 ;  /* 0x000000ffff0b7224 */ /* 0x000fd800078e0009 */
[----:B-1----:R-:W-:Y:S05]  /*01a0*/  @P0 BRA `(.L_x_61) ;  /* 0x0000000000140947 */ /* 0x002fea0003800000 */
[----:B------:R-:W0:Y:S01]  /*01b0*/  LDC.64 R4, c[0x0][0x380] ;  /* 0x0000e000ff047b82 */ /* 0x000e220000000a00 */
[----:B------:R-:W-:-:S04]  /*01c0*/  VIADD R3, R9, UR4 ;  /* 0x0000000409037c36 */ /* 0x000fc80008000000 */
[----:B0-----:R-:W-:-:S05]  /*01d0*/  IMAD.WIDE.U32 R4, R3, 0x4, R4 ;  /* 0x0000000403047825 */ /* 0x001fca00078e0004 */
[----:B------:R0:W5:Y:S01]  /*01e0*/  LDG.E.CONSTANT R8, desc[UR12][R4.64] ;  /* 0x0000000c04087981 */ /* 0x000162000c1e9900 */
[----:B------:R-:W-:-:S07]  /*01f0*/  VIADD R11, R9, 0x100 ;  /* 0x00000100090b7836 */ /* 0x000fce0000000000 */
.L_x_61:
[----:B------:R-:W-:Y:S05]  /*0200*/  BSYNC.RECONVERGENT B1 ;  /* 0x0000000000017941 */ /* 0x000fea0003800200 */
.L_x_60:
[----:B------:R-:W-:Y:S01]  /*0210*/  ISETP.GE.AND P0, PT, R11, R0, PT ;  /* 0x000000000b00720c */ /* 0x000fe20003f06270 */
[----:B------:R-:W-:-:S12]  /*0220*/  BSSY.RECONVERGENT B1, `(.L_x_62) ;  /* 0x000007e000017945 */ /* 0x000fd80003800200 */
[----:B------:R-:W-:Y:S05]  /*0230*/  @P0 BRA `(.L_x_63) ;  /* 0x0000000400f00947 */ /* 0x000fea0003800000 */
[----:B------:R-:W-:Y:S01]  /*0240*/  LOP3.LUT R3, RZ, R11, RZ, 0x33, !PT ;  /* 0x0000000bff037212 */ /* 0x000fe200078e33ff */
[----:B------:R-:W-:Y:S04]  /*0250*/  BSSY.RECONVERGENT B2, `(.L_x_64) ;  /* 0x0000019000027945 */ /* 0x000fe80003800200 */
[----:B------:R-:W-:-:S04]  /*0260*/  IMAD.IADD R2, R3, 0x1, R2 ;  /* 0x0000000103027824 */ /* 0x000fc800078e0202 */
[C---:B0-----:R-:W-:Y:S01]  /*0270*/  VIADD R4, R2.reuse, -UR4 ;  /* 0x8000000402047c36 */ /* 0x041fe20008000000 */
[----:B------:R-:W-:-:S04]  /*0280*/  LOP3.LUT R3, R2, 0x300, RZ, 0xc0, !PT ;  /* 0x0000030002037812 */ /* 0x000fc800078ec0ff */
[----:B------:R-:W-:Y:S02]  /*0290*/  ISETP.NE.AND P1, PT, R3, 0x300, PT ;  /* 0x000003000300780c */ /* 0x000fe40003f25270 */
[----:B------:R-:W-:-:S11]  /*02a0*/  ISETP.GE.U32.AND P0, PT, R4, 0x300, PT ;  /* 0x000003000400780c */ /* 0x000fd60003f06070 */
[----:B------:R-:W-:Y:S05]  /*02b0*/  @!P1 BRA `(.L_x_65) ;  /* 0x0000000000489947 */ /* 0x000fea0003800000 */
[----:B------:R-:W0:Y:S01]  /*02c0*/  LDCU UR5, c[0x0][0x384] ;  /* 0x00007080ff0577ac */ /* 0x000e220008000800 */
[----:B------:R-:W-:Y:S02]  /*02d0*/  IADD3 R6, P1, PT, R11, UR4, RZ ;  /* 0x000000040b067c10 */ /* 0x000fe4000ff3e0ff */
[----:B------:R-:W-:Y:S02]  /*02e0*/  LEA.HI R2, R2, 0x1, RZ, 0x18 ;  /* 0x0000000102027811 */ /* 0x000fe400078fc0ff */
[----:B------:R-:W-:Y:S01]  /*02f0*/  LEA R5, P2, R6, UR10, 0x2 ;  /* 0x0000000a06057c11 */ /* 0x000fe2000f8410ff */
[----:B------:R-:W-:Y:S01]  /*0300*/  IMAD.X R3, RZ, RZ, RZ, P1 ;  /* 0x000000ffff037224 */ /* 0x000fe200008e06ff */
[----:B------:R-:W-:-:S05]  /*0310*/  LOP3.LUT R2, R2, 0x3, RZ, 0xc0, !PT ;  /* 0x0000000302027812 */ /* 0x000fca00078ec0ff */
[----:B------:R-:W-:Y:S01]  /*0320*/  IMAD.MOV R4, RZ, RZ, -R2 ;  /* 0x000000ffff047224 */ /* 0x000fe200078e0a02 */
[----:B0-----:R-:W-:-:S07]  /*0330*/  LEA.HI.X R6, R6, UR5, R3, 0x2, P2 ;  /* 0x0000000506067c11 */ /* 0x001fce00090f1403 */
.L_x_66:
[----:B------:R-:W-:Y:S02]  /*0340*/  IMAD.MOV.U32 R3, RZ, RZ, R6 ;  /* 0x000000ffff037224 */ /* 0x000fe400078e0006 */
[----:B------:R-:W-:-:S05]  /*0350*/  IMAD.MOV.U32 R2, RZ, RZ, R5 ;  /* 0x000000ffff027224 */ /* 0x000fca00078e0005 */
[----:B------:R-:W2:Y:S01]  /*0360*/  LDG.E.CONSTANT R3, desc[UR12][R2.64] ;  /* 0x0000000c02037981 */ /* 0x000ea2000c1e9900 */
[----:B------:R-:W-:Y:S01]  /*0370*/  VIADD R4, R4, 0x1 ;  /* 0x0000000104047836 */ /* 0x000fe20000000000 */
[----:B------:R-:W-:Y:S01]  /*0380*/  IADD3 R5, P2, PT, R5, 0x400, RZ ;  /* 0x0000040005057810 */ /* 0x000fe20007f5e0ff */
[----:B------:R-:W-:-:S03]  /*0390*/  VIADD R11, R11, 0x100 ;  /* 0x000001000b0b7836 */ /* 0x000fc60000000000 */
[----:B------:R-:W-:Y:S01]  /*03a0*/  ISETP.NE.AND P1, PT, R4, RZ, PT ;  /* 0x000000ff0400720c */ /* 0x000fe20003f25270 */
[----:B------:R-:W-:Y:S02]  /*03b0*/  IMAD.X R6, RZ, RZ, R6, P2 ;  /* 0x000000ffff067224 */ /* 0x000fe400010e0606 */
[----:B--2--5:R-:W-:-:S10]  /*03c0*/  IMAD.IADD R8, R3, 0x1, R8 ;  /* 0x0000000103087824 */ /* 0x024fd400078e0208 */
[----:B------:R-:W-:Y:S05]  /*03d0*/  @P1 BRA `(.L_x_66) ;  /* 0xfffffffc00d81947 */ /* 0x000fea000383ffff */
.L_x_65:
[----:B------:R-:W-:Y:S05]  /*03e0*/  BSYNC.RECONVERGENT B2 ;  /* 0x0000000000027941 */ /* 0x000fea0003800200 */
.L_x_64:
        /* <DEDUP_REMOVED lines=8> */
.L_x_69:
[C---:B------:R-:W-:Y:S01]  /*0470*/  IADD3 R5, P1, PT, R11.reuse, UR4, RZ ;  /* 0x000000040b057c10 */ /* 0x040fe2000ff3e0ff */
[----:B------:R-:W-:-:S03]  /*0480*/  VIADD R2, R11, 0x400 ;  /* 0x000004000b027836 */ /* 0x000fc60000000000 */
[----:B------:R-:W-:Y:S02]  /*0490*/  LEA.HI.X.SX32 R12, R11, RZ, 0x1, P1 ;  /* 0x000000ff0b0c7211 */ /* 0x000fe400008f0eff */
[C---:B------:R-:W-:Y:S02]  /*04a0*/  LEA R16, P1, R5.reuse, UR10, 0x2 ;  /* 0x0000000a05107c11 */ /* 0x040fe4000f8210ff */
[C---:B------:R-:W-:Y:S02]  /*04b0*/  IADD3 R3, P2, PT, R2.reuse, UR4, RZ ;  /* 0x0000000402037c10 */ /* 0x040fe4000ff5e0ff */
[----:B------:R-:W-:Y:S02]  /*04c0*/  LEA.HI.X R17, R5, UR6, R12, 0x2, P1 ;  /* 0x0000000605117c11 */ /* 0x000fe400088f140c */
[----:B------:R-:W-:Y:S01]  /*04d0*/  LEA.HI.X.SX32 R4, R2, RZ, 0x1, P2 ;  /* 0x000000ff02047211 */ /* 0x000fe200010f0eff */
[----:B------:R-:W-:Y:S01]  /*04e0*/  VIADD R2, R11, 0x800 ;  /* 0x000008000b027836 */ /* 0x000fe20000000000 */
[C---:B------:R-:W-:Y:S01]  /*04f0*/  LEA R6, P2, R3.reuse, UR10, 0x2 ;  /* 0x0000000a03067c11 */ /* 0x040fe2000f8410ff */
[----:B------:R-:W2:Y:S03]  /*0500*/  LDG.E.CONSTANT R14, desc[UR12][R16.64] ;  /* 0x0000000c100e7981 */ /* 0x000ea6000c1e9900 */
[----:B------:R-:W-:Y:S01]  /*0510*/  LEA.HI.X R7, R3, UR6, R4, 0x2, P2 ;  /* 0x0000000603077c11 */ /* 0x000fe200090f1404 */
[----:B------:R-:W2:Y:S01]  /*0520*/  LDG.E.CONSTANT R15, desc[UR12][R16.64+0x400] ;  /* 0x0004000c100f7981 */ /* 0x000ea2000c1e9900 */
[----:B------:R-:W-:Y:S01]  /*0530*/  IADD3 R3, P1, PT, R2, UR4, RZ ;  /* 0x0000000402037c10 */ /* 0x000fe2000ff3e0ff */
[----:B------:R-:W-:-:S02]  /*0540*/  VIADD R4, R11, 0xc00 ;  /* 0x00000c000b047836 */ /* 0x000fc40000000000 */
[----:B------:R-:W3:Y:S01]  /*0550*/  LDG.E.CONSTANT R12, desc[UR12][R16.64+0x800] ;  /* 0x0008000c100c7981 */ /* 0x000ee2000c1e9900 */
[----:B------:R-:W-:-:S03]  /*0560*/  LEA.HI.X.SX32 R20, R2, RZ, 0x1, P1 ;  /* 0x000000ff02147211 */ /* 0x000fc600008f0eff */
[----:B------:R-:W3:Y:S01]  /*0570*/  LDG.E.CONSTANT R21, desc[UR12][R16.64+0xc00] ;  /* 0x000c000c10157981 */ /* 0x000ee2000c1e9900 */
[----:B------:R-:W-:-:S03]  /*0580*/  LEA R2, P1, R3, UR10, 0x2 ;  /* 0x0000000a03027c11 */ /* 0x000fc6000f8210ff */
[----:B------:R-:W4:Y:S01]  /*0590*/  LDG.E.CONSTANT R19, desc[UR12][R6.64] ;  /* 0x0000000c06137981 */ /* 0x000f22000c1e9900 */
[----:B------:R-:W-:-:S03]  /*05a0*/  IADD3 R5, P2, PT, R4, UR4, RZ ;  /* 0x0000000404057c10 */ /* 0x000fc6000ff5e0ff */
[----:B------:R-:W4:Y:S01]  /*05b0*/  LDG.E.CONSTANT R18, desc[UR12][R6.64+0x400] ;  /* 0x0004000c06127981 */ /* 0x000f22000c1e9900 */
[----:B------:R-:W-:-:S03]  /*05c0*/  LEA.HI.X R3, R3, UR6, R20, 0x2, P1 ;  /* 0x0000000603037c11 */ /* 0x000fc600088f1414 */
[----:B------:R-:W4:Y:S01]  /*05d0*/  LDG.E.CONSTANT R13, desc[UR12][R6.64+0x800] ;  /* 0x0008000c060d7981 */ /* 0x000f22000c1e9900 */
[----:B------:R-:W-:-:S03]  /*05e0*/  LEA.HI.X.SX32 R24, R4, RZ, 0x1, P2 ;  /* 0x000000ff04187211 */ /* 0x000fc600010f0eff */
[----:B------:R-:W4:Y:S01]  /*05f0*/  LDG.E.CONSTANT R20, desc[UR12][R6.64+0xc00] ;  /* 0x000c000c06147981 */ /* 0x000f22000c1e9900 */
[----:B------:R-:W-:-:S03]  /*0600*/  LEA R4, P1, R5, UR10, 0x2 ;  /* 0x0000000a05047c11 */ /* 0x000fc6000f8210ff */
[----:B------:R-:W4:Y:S01]  /*0610*/  LDG.E.CONSTANT R22, desc[UR12][R2.64] ;  /* 0x0000000c02167981 */ /* 0x000f22000c1e9900 */
[----:B------:R-:W-:-:S03]  /*0620*/  LEA.HI.X R5, R5, UR6, R24, 0x2, P1 ;  /* 0x0000000605057c11 */ /* 0x000fc600088f1418 */
        /* <DEDUP_REMOVED lines=18> */
.L_x_68:
[----:B------:R-:W-:Y:S05]  /*0750*/  BSYNC.RECONVERGENT B2 ;  /* 0x0000000000027941 */ /* 0x000fea0003800200 */
.L_x_67:
[----:B------:R-:W-:Y:S01]  /*0760*/  IMAD.IADD R2, R0, 0x1, -R11 ;  /* 0x0000000100027824 */ /* 0x000fe200078e0a0b */
[----:B------:R-:W-:Y:S04]  /*0770*/  BSSY.RECONVERGENT B2, `(.L_x_70) ;  /* 0x000001b000027945 */ /* 0x000fe80003800200 */
[----:B------:R-:W-:-:S13]  /*0780*/  ISETP.GT.AND P1, PT, R2, 0x400, PT ;  /* 0x000004000200780c */ /* 0x000fda0003f24270 */
[----:B------:R-:W-:Y:S05]  /*0790*/  @!P1 BRA `(.L_x_71) ;  /* 0x0000000000609947 */ /* 0x000fea0003800000 */
[----:B------:R-:W0:Y:S01]  /*07a0*/  LDCU UR5, c[0x0][0x384] ;  /* 0x00007080ff0577ac */ /* 0x000e220008000800 */
[C---:B------:R-:W-:Y:S01]  /*07b0*/  IADD3 R6, P0, PT, R11.reuse, UR4, RZ ;  /* 0x000000040b067c10 */ /* 0x040fe2000ff1e0ff */
[----:B------:R-:W-:-:S03]  /*07c0*/  VIADD R2, R11, 0x400 ;  /* 0x000004000b027836 */ /* 0x000fc60000000000 */
[----:B------:R-:W-:Y:S02]  /*07d0*/  LEA.HI.X.SX32 R5, R11, RZ, 0x1, P0 ;  /* 0x000000ff0b057211 */ /* 0x000fe400000f0eff */
[----:B------:R-:W-:Y:S02]  /*07e0*/  LEA R4, P1, R6, UR10, 0x2 ;  /* 0x0000000a06047c11 */ /* 0x000fe4000f8210ff */
[----:B------:R-:W-:-:S04]  /*07f0*/  IADD3 R3, P0, PT, R2, UR4, RZ ;  /* 0x0000000402037c10 */ /* 0x000fc8000ff1e0ff */
[----:B------:R-:W-:Y:S02]  /*0800*/  LEA.HI.X.SX32 R10, R2, RZ, 0x1, P0 ;  /* 0x000000ff020a7211 */ /* 0x000fe400000f0eff */
[C---:B------:R-:W-:Y:S02]  /*0810*/  LEA R2, P0, R3.reuse, UR10, 0x2 ;  /* 0x0000000a03027c11 */ /* 0x040fe4000f8010ff */
[----:B0-----:R-:W-:Y:S02]  /*0820*/  LEA.HI.X R5, R6, UR5, R5, 0x2, P1 ;  /* 0x0000000506057c11 */ /* 0x001fe400088f1405 */
[----:B------:R-:W-:-:S03]  /*0830*/  LEA.HI.X R3, R3, UR5, R10, 0x2, P0 ;  /* 0x0000000503037c11 */ /* 0x000fc600080f140a */
[----:B------:R-:W2:Y:S04]  /*0840*/  LDG.E.CONSTANT R7, desc[UR12][R4.64] ;  /* 0x0000000c04077981 */ /* 0x000ea8000c1e9900 */
        /* <DEDUP_REMOVED lines=13> */
.L_x_71:
[----:B------:R-:W-:Y:S05]  /*0920*/  BSYNC.RECONVERGENT B2 ;  /* 0x0000000000027941 */ /* 0x000fea0003800200 */
.L_x_70:
[----:B------:R-:W-:-:S13]  /*0930*/  ISETP.LT.OR P0, PT, R11, R0, P0 ;  /* 0x000000000b00720c */ /* 0x000fda0000701670 */
[----:B------:R-:W-:Y:S05]  /*0940*/  @!P0 BRA `(.L_x_63) ;  /* 0x00000000002c8947 */ /* 0x000fea0003800000 */
[----:B------:R-:W0:Y:S01]  /*0950*/  LDCU UR5, c[0x0][0x384] ;  /* 0x00007080ff0577ac */ /* 0x000e220008000800 */
[----:B------:R-:W-:-:S04]  /*0960*/  IADD3 R3, P0, PT, R11, UR4, RZ ;  /* 0x000000040b037c10 */ /* 0x000fc8000ff1e0ff */
[----:B------:R-:W-:Y:S02]  /*0970*/  LEA.HI.X.SX32 R4, R11, RZ, 0x1, P0 ;  /* 0x000000ff0b047211 */ /* 0x000fe400000f0eff */
[----:B------:R-:W-:-:S04]  /*0980*/  LEA R2, P0, R3, UR10, 0x2 ;  /* 0x0000000a03027c11 */ /* 0x000fc8000f8010ff */
[----:B0-----:R-:W-:-:S05]  /*0990*/  LEA.HI.X R3, R3, UR5, R4, 0x2, P0 ;  /* 0x0000000503037c11 */ /* 0x001fca00080f1404 */
[----:B------:R-:W2:Y:S04]  /*09a0*/  LDG.E.CONSTANT R5, desc[UR12][R2.64] ;  /* 0x0000000c02057981 */ /* 0x000ea8000c1e9900 */
[----:B------:R-:W2:Y:S04]  /*09b0*/  LDG.E.CONSTANT R4, desc[UR12][R2.64+0x400] ;  /* 0x0004000c02047981 */ /* 0x000ea8000c1e9900 */
[----:B------:R-:W3:Y:S04]  /*09c0*/  LDG.E.CONSTANT R7, desc[UR12][R2.64+0x800] ;  /* 0x0008000c02077981 */ /* 0x000ee8000c1e9900 */
[----:B------:R-:W3:Y:S01]  /*09d0*/  LDG.E.CONSTANT R6, desc[UR12][R2.64+0xc00] ;  /* 0x000c000c02067981 */ /* 0x000ee2000c1e9900 */
[----:B--2--5:R-:W-:-:S04]  /*09e0*/  IADD3 R4, PT, PT, R4, R5, R8 ;  /* 0x0000000504047210 */ /* 0x024fc80007ffe008 */
[----:B---3--:R-:W-:-:S07]  /*09f0*/  IADD3 R8, PT, PT, R6, R7, R4 ;  /* 0x0000000706087210 */ /* 0x008fce0007ffe004 */
.L_x_63:
[----:B------:R-:W-:Y:S05]  /*0a00*/  BSYNC.RECONVERGENT B1 ;  /* 0x0000000000017941 */ /* 0x000fea0003800200 */
.L_x_62:
[----:B------:R-:W-:-:S13]  /*0a10*/  ISETP.GE.AND P0, PT, R0, 0x100, PT ;  /* 0x000001000000780c */ /* 0x000fda0003f06270 */
[----:B------:R-:W-:Y:S05]  /*0a20*/  @!P0 BRA `(.L_x_72) ;  /* 0x0000000000ac8947 */ /* 0x000fea0003800000 */
[----:B------:R-:W1:Y:S01]  /*0a30*/  S2R R6, SR_LANEID ;  /* 0x0000000000067919 */ /* 0x000e620000000000 */
[----:B-----5:R-:W2:Y:S01]  /*0a40*/  SHFL.DOWN PT, R0, R8, 0x1, 0x1f ;  /* 0x08201f0008007f89 */ /* 0x020ea200000e0000 */
[C---:B-1----:R-:W-:Y:S02]  /*0a50*/  ISETP.GT.AND P0, PT, R6.reuse, 0x1e, PT ;  /* 0x0000001e0600780c */ /* 0x042fe40003f04270 */
[----:B------:R-:W-:Y:S02]  /*0a60*/  ISETP.NE.AND P1, PT, R6, RZ, PT ;  /* 0x000000ff0600720c */ /* 0x000fe40003f25270 */
[----:B--2---:R-:W-:Y:S02]  /*0a70*/  SEL R3, R0, RZ, !P0 ;  /* 0x000000ff00037207 */ /* 0x004fe40004000000 */
[----:B------:R-:W-:-:S03]  /*0a80*/  ISETP.GT.AND P0, PT, R6, 0x1d, PT ;  /* 0x0000001d0600780c */ /* 0x000fc60003f04270 */
[----:B------:R-:W-:-:S05]  /*0a90*/  IMAD.IADD R3, R3, 0x1, R8 ;  /* 0x0000000103037824 */ /* 0x000fca00078e0208 */
[----:B------:R-:W1:Y:S01]  /*0aa0*/  SHFL.DOWN PT, R0, R3, 0x2, 0x1f ;  /* 0x08401f0003007f89 */ /* 0x000e6200000e0000 */
[----:B0-----:R-:W-:Y:S01]  /*0ab0*/  @!P1 MOV R4, 0x400 ;  /* 0x0000040000049802 */ /* 0x001fe20000000f00 */
[----:B------:R-:W0:Y:S01]  /*0ac0*/  @!P1 S2R R7, SR_CgaCtaId ;  /* 0x0000000000079919 */ /* 0x000e220000008800 */
[----:B-1----:R-:W-:Y:S02]  /*0ad0*/  SEL R0, R0, RZ, !P0 ;  /* 0x000000ff00007207 */ /* 0x002fe40004000000 */
[----:B------:R-:W-:-:S03]  /*0ae0*/  ISETP.GT.AND P0, PT, R6, 0x1b, PT ;  /* 0x0000001b0600780c */ /* 0x000fc60003f04270 */
[----:B------:R-:W-:-:S05]  /*0af0*/  IMAD.IADD R0, R3, 0x1, R0 ;  /* 0x0000000103007824 */ /* 0x000fca00078e0200 */
[----:B------:R-:W1:Y:S01]  /*0b00*/  SHFL.DOWN PT, R2, R0, 0x4, 0x1f ;  /* 0x08801f0000027f89 */ /* 0x000e6200000e0000 */
[----:B0-----:R-:W-:Y:S02]  /*0b10*/  @!P1 LEA R7, R7, R4, 0x18 ;  /* 0x0000000407079211 */ /* 0x001fe400078ec0ff */
[----:B-1----:R-:W-:Y:S02]  /*0b20*/  SEL R5, R2, RZ, !P0 ;  /* 0x000000ff02057207 */ /* 0x002fe40004000000 */
        /* <DEDUP_REMOVED lines=19> */
[----:B0-----:R-:W-:Y:S04]  /*0c60*/  LDS R0, [UR4+0xc] ;  /* 0x00000c04ff007984 */ /* 0x001fe80008000800 */
[----:B------:R-:W0:Y:S04]  /*0c70*/  LDS.128 R4, [UR4+0x10] ;  /* 0x00001004ff047984 */ /* 0x000e280008000c00 */
[----:B------:R-:W1:Y:S01]  /*0c80*/  LDS.64 R8, [UR4+0x20] ;  /* 0x00002004ff087984 */ /* 0x000e620008000a00 */
[----:B0-----:R-:W-:-:S04]  /*0c90*/  IADD3 R0, PT, PT, R4, R0, R3 ;  /* 0x0000000004007210 */ /* 0x001fc80007ffe003 */
[----:B------:R-:W-:-:S04]  /*0ca0*/  IADD3 R0, PT, PT, R6, R0, R5 ;  /* 0x0000000006007210 */ /* 0x000fc80007ffe005 */
[----:B-1----:R-:W-:-:S05]  /*0cb0*/  IADD3 R0, PT, PT, R8, R0, R7 ;  /* 0x0000000008007210 */ /* 0x002fca0007ffe007 */
[----:B------:R-:W-:Y:S01]  /*0cc0*/  IMAD.IADD R3, R0, 0x1, R9 ;  /* 0x0000000100037824 */ /* 0x000fe200078e0209 */
[----:B------:R-:W-:Y:S06]  /*0cd0*/  BRA `(.L_x_73) ;  /* 0x0000003000c07947 */ /* 0x000fec0003800000 */
.L_x_72:
[----:B------:R-:W-:Y:S01]  /*0ce0*/  LOP3.LUT R2, R9, 0x3e0, RZ, 0xc0, !PT ;  /* 0x000003e009027812 */ /* 0x000fe200078ec0ff */
[----:B------:R-:W1:Y:S03]  /*0cf0*/  S2R R10, SR_LANEID ;  /* 0x00000000000a7919 */ /* 0x000e660000000000 */
[----:B0-----:R-:W-:Y:S01]  /*0d00*/  LOP3.LUT R5, RZ, R2, RZ, 0x33, !PT ;  /* 0x00000002ff057212 */ /* 0x001fe200078e33ff */
[----:B------:R-:W-:-:S04]  /*0d10*/  VIADD R3, R2, 0x20 ;  /* 0x0000002002037836 */ /* 0x000fc80000000000 */
[----:B------:R-:W-:Y:S01]  /*0d20*/  IMAD.IADD R5, R0, 0x1, R5 ;  /* 0x0000000100057824 */ /* 0x000fe200078e0205 */
[----:B------:R-:W-:-:S04]  /*0d30*/  ISETP.GT.AND P0, PT, R3, R0, PT ;  /* 0x000000000300720c */ /* 0x000fc80003f04270 */
[----:B------:R-:W-:-:S05]  /*0d40*/  SEL R5, R5, 0x1f, P0 ;  /* 0x0000001f05057807 */ /* 0x000fca0000000000 */
[----:B-----5:R-:W0:Y:S01]  /*0d50*/  SHFL.DOWN PT, R2, R8, 0x1, R5 ;  /* 0x0820000008027989 */ /* 0x020e2200000e0005 */
[CC--:B-1----:R-:W-:Y:S01]  /*0d60*/  ISETP.GE.AND P0, PT, R10.reuse, R5.reuse, PT ;  /* 0x000000050a00720c */ /* 0x0c2fe20003f06270 */
[C---:B------:R-:W-:Y:S01]  /*0d70*/  VIADD R4, R10.reuse, 0x2 ;  /* 0x000000020a047836 */ /* 0x040fe20000000000 */
[C---:B------:R-:W-:Y:S01]  /*0d80*/  ISETP.NE.AND P1, PT, R10.reuse, RZ, PT ;  /* 0x000000ff0a00720c */ /* 0x040fe20003f25270 */
[----:B------:R-:W-:Y:S01]  /*0d90*/  VIADD R6, R10, 0x4 ;  /* 0x000000040a067836 */ /* 0x000fe20000000000 */
[----:B0-----:R-:W-:Y:S02]  /*0da0*/  SEL R3, R2, RZ, !P0 ;  /* 0x000000ff02037207 */ /* 0x001fe40004000000 */
[----:B------:R-:W-:-:S03]  /*0db0*/  ISETP.GT.AND P0, PT, R4, R5, PT ;  /* 0x000000050400720c */ /* 0x000fc60003f04270 */
[----:B------:R-:W-:-:S06]  /*0dc0*/  IMAD.IADD R2, R3, 0x1, R8 ;  /* 0x0000000103027824 */ /* 0x000fcc00078e0208 */
[----:B------:R-:W0:Y:S01]  /*0dd0*/  @!P1 S2R R11, SR_CgaCtaId ;  /* 0x00000000000b9919 */ /* 0x000e220000008800 */
[----:B------:R-:W-:Y:S02]  /*0de0*/  @!P1 MOV R8, 0x400 ;  /* 0x0000040000089802 */ /* 0x000fe40000000f00 */
[----:B------:R-:W-:Y:S01]  /*0df0*/  @!P1 SHF.R.U32.HI R7, RZ, 0x3, R9 ;  /* 0x00000003ff079819 */ /* 0x000fe20000011609 */
[----:B------:R-:W1:Y:S03]  /*0e00*/  SHFL.DOWN PT, R3, R2, 0x2, R5 ;  /* 0x0840000002037989 */ /* 0x000e6600000e0005 */
[----:B------:R-:W-:Y:S02]  /*0e10*/  @!P1 LOP3.LUT R7, R7, 0x7c, RZ, 0xc0, !PT ;  /* 0x0000007c07079812 */ /* 0x000fe400078ec0ff */
[----:B-1----:R-:W-:Y:S02]  /*0e20*/  SEL R3, R3, RZ, !P0 ;  /* 0x000000ff03037207 */ /* 0x002fe40004000000 */
[----:B------:R-:W-:-:S02]  /*0e30*/  ISETP.GT.AND P0, PT, R6, R5, PT ;  /* 0x000000050600720c */ /* 0x000fc40003f04270 */
[----:B0-----:R-:W-:Y:S01]  /*0e40*/  @!P1 LEA R8, R11, R8, 0x18 ;  /* 0x000000080b089211 */ /* 0x001fe200078ec0ff */
[----:B------:R-:W-:Y:S02]  /*0e50*/  IMAD.IADD R4, R2, 0x1, R3 ;  /* 0x0000000102047824 */ /* 0x000fe400078e0203 */
[----:B------:R-:W-:Y:S02]  /*0e60*/  VIADD R2, R10, 0x8 ;  /* 0x000000080a027836 */ /* 0x000fe40000000000 */
[----:B------:R-:W-:Y:S01]  /*0e70*/  @!P1 IMAD.IADD R8, R7, 0x1, R8 ;  /* 0x0000000107089824 */ /* 0x000fe200078e0208 */
[----:B------:R-:W0:Y:S02]  /*0e80*/  SHFL.DOWN PT, R3, R4, 0x4, R5 ;  /* 0x0880000004037989 */ /* 0x000e2400000e0005 */
        /* <DEDUP_REMOVED lines=21> */
[----:B------:R-:W0:Y:S04]  /*0fe0*/  LDS.128 R4, [UR4+0x10] ;  /* 0x00001004ff047984 */ /* 0x000e280008000c00 */
[----:B------:R-:W1:Y:S04]  /*0ff0*/  LDS R2, [UR4+0xc] ;  /* 0x00000c04ff027984 */ /* 0x000e680008000800 */
[----:B----4-:R-:W2:Y:S01]  /*1000*/  LDS.64 R8, [UR4+0x20] ;  /* 0x00002004ff087984 */ /* 0x010ea20008000a00 */
        /* <DEDUP_REMOVED lines=16> */
.L_x_59:
[----:B------:R-:W0:Y:S01]  /*1110*/  S2R R0, SR_TID.X ;  /* 0x0000000000007919 */ /* 0x000e220000002100 */
[----:B------:R-:W1:Y:S01]  /*1120*/  LDC.64 R22, c[0x0][0x380] ;  /* 0x0000e000ff167b82 */ /* 0x000e620000000a00 */
[----:B0-----:R-:W-:-:S04]  /*1130*/  IMAD.SHL.U32 R4, R0, 0x4, RZ ;  /* 0x0000000400047824 */ /* 0x001fc800078e00ff */
[----:B------:R-:W-:-:S04]  /*1140*/  VIADD R5, R4, UR4 ;  /* 0x0000000404057c36 */ /* 0x000fc80008000000 */
[----:B-1----:R-:W-:-:S05]  /*1150*/  IMAD.WIDE.U32 R22, R5, 0x4, R22 ;  /* 0x0000000405167825 */ /* 0x002fca00078e0016 */
[----:B------:R-:W2:Y:S04]  /*1160*/  LDG.E.128.CONSTANT R4, desc[UR12][R22.64] ;  /* 0x0000000c16047981 */ /* 0x000ea8000c1e9d00 */
[----:B------:R-:W3:Y:S04]  /*1170*/  LDG.E.128.CONSTANT R8, desc[UR12][R22.64+0x1000] ;  /* 0x0010000c16087981 */ /* 0x000ee8000c1e9d00 */
[----:B------:R-:W4:Y:S04]  /*1180*/  LDG.E.128.CONSTANT R12, desc[UR12][R22.64+0x2000] ;  /* 0x0020000c160c7981 */ /* 0x000f28000c1e9d00 */
[----:B------:R-:W5:Y:S01]  /*1190*/  LDG.E.128.CONSTANT R16, desc[UR12][R22.64+0x3000] ;  /* 0x0030000c16107981 */ /* 0x000f62000c1e9d00 */
[----:B------:R-:W-:-:S04]  /*11a0*/  ISETP.GE.U32.AND P0, PT, R21, UR5, PT ;  /* 0x0000000515007c0c */ /* 0x000fc8000bf06070 */
[----:B------:R-:W-:Y:S02]  /*11b0*/  ISETP.GE.U32.AND.EX P0, PT, R20, UR6, PT, P0 ;  /* 0x0000000614007c0c */ /* 0x000fe4000bf06100 */
        /* <DEDUP_REMOVED lines=9> */
[----:B------:R-:W-:Y:S01]  /*1250*/  UIADD3 UR7, UP0, UPT, UR5, UR4, URZ ;  /* 0x0000000405077290 */ /* 0x000fe2000ff1e0ff */
[----:B------:R-:W-:Y:S01]  /*1260*/  IADD3 R26, P2, PT, R2, -0x1000, RZ ;  /* 0xfffff000021a7810 */ /* 0x000fe20007f5e0ff */
[----:B------:R-:W0:Y:S03]  /*1270*/  LDCU UR11, c[0x0][0x384] ;  /* 0x00007080ff0b77ac */ /* 0x000e260008000800 */
[----:B------:R-:W-:Y:S01]  /*1280*/  IADD3.X R22, PT, PT, R3, -0x1, RZ, P2, !PT ;  /* 0xffffffff03167810 */ /* 0x000fe200017fe4ff */
[----:B------:R-:W-:Y:S01]  /*1290*/  UIADD3.X UR6, UPT, UPT, URZ, UR6, URZ, UP0, !UPT ;  /* 0x00000006ff067290 */ /* 0x000fe200087fe4ff */
[----:B------:R-:W-:Y:S01]  /*12a0*/  ISETP.LT.U32.AND P0, PT, R26, UR7, PT ;  /* 0x000000071a007c0c */ /* 0x000fe2000bf01070 */
[----:B------:R-:W-:Y:S01]  /*12b0*/  UMOV UR4, URZ ;  /* 0x000000ff00047c82 */ /* 0x000fe20008000000 */
[----:B------:R-:W-:Y:S01]  /*12c0*/  IADD3 R23, P1, PT, R0, UR7, RZ ;  /* 0x0000000700177c10 */ /* 0x000fe2000ff3e0ff */
[----:B------:R-:W-:-:S02]  /*12d0*/  UMOV UR8, UR7 ;  /* 0x0000000700087c82 */ /* 0x000fc40008000000 */
[----:B------:R-:W-:Y:S01]  /*12e0*/  IMAD.U32 R5, RZ, RZ, UR6 ;  /* 0x00000006ff057e24 */ /* 0x000fe2000f8e00ff */
[----:B------:R-:W-:Y:S01]  /*12f0*/  LEA R20, P2, R23, UR10, 0x2 ;  /* 0x0000000a17147c11 */ /* 0x000fe2000f8410ff */
[----:B------:R-:W-:Y:S01]  /*1300*/  IMAD.X R4, RZ, RZ, UR6, P1 ;  /* 0x00000006ff047e24 */ /* 0x000fe200088e06ff */
[----:B------:R-:W-:Y:S02]  /*1310*/  UMOV UR9, UR6 ;  /* 0x0000000600097c82 */ /* 0x000fe40008000000 */
[----:B------:R-:W-:Y:S02]  /*1320*/  ISETP.GT.U32.AND.EX P0, PT, R5, R22, PT, P0 ;  /* 0x000000160500720c */ /* 0x000fe40003f04100 */
[----:B0-----:R-:W-:-:S11]  /*1330*/  LEA.HI.X R23, R23, UR11, R4, 0x2, P2 ;  /* 0x0000000b17177c11 */ /* 0x001fd600090f1404 */
[----:B------:R-:W-:Y:S05]  /*1340*/  @P0 BRA `(.L_x_75) ;  /* 0x00000000009c0947 */ /* 0x000fea0003800000 */
[----:B------:R-:W0:Y:S01]  /*1350*/  LDC.64 R2, c[0x0][0x3b8] ;  /* 0x0000ee00ff027b82 */ /* 0x000e220000000a00 */
[----:B------:R-:W1:Y:S01]  /*1360*/  LDCU.64 UR10, c[0x0][0x380] ;  /* 0x00007000ff0a77ac */ /* 0x000e620008000a00 */
[----:B------:R-:W-:Y:S01]  /*1370*/  NOP ;  /* 0x0000000000007918 */ /* 0x000fe20000000000 */
.L_x_76:
[----:B------:R-:W-:-:S05]  /*1380*/  IMAD.SHL.U32 R4, R0, 0x4, RZ ;  /* 0x0000000400047824 */ /* 0x000fca00078e00ff */
[----:B------:R-:W-:-:S05]  /*1390*/  IADD3 R4, P0, PT, R4, UR7, RZ ;  /* 0x0000000704047c10 */ /* 0x000fca000ff1e0ff */
[----:B------:R-:W-:Y:S01]  /*13a0*/  IMAD.X R5, RZ, RZ, UR6, P0 ;  /* 0x00000006ff057e24 */ /* 0x000fe200080e06ff */
[----:B-1----:R-:W-:-:S04]  /*13b0*/  LEA R24, P0, R4, UR10, 0x2 ;  /* 0x0000000a04187c11 */ /* 0x002fc8000f8010ff */
[----:B------:R-:W-:-:S05]  /*13c0*/  LEA.HI.X R25, R4, UR11, R5, 0x2, P0 ;  /* 0x0000000b04197c11 */ /* 0x000fca00080f1405 */
[----:B------:R-:W2:Y:S04]  /*13d0*/  LDG.E.128.CONSTANT R16, desc[UR12][R24.64] ;  /* 0x0000000c18107981 */ /* 0x000ea8000c1e9d00 */
[----:B------:R-:W3:Y:S04]  /*13e0*/  LDG.E.128.CONSTANT R4, desc[UR12][R24.64+0x1000] ;  /* 0x0010000c18047981 */ /* 0x000ee8000c1e9d00 */
[----:B------:R-:W4:Y:S04]  /*13f0*/  LDG.E.128.CONSTANT R8, desc[UR12][R24.64+0x2000] ;  /* 0x0020000c18087981 */ /* 0x000f28000c1e9d00 */
[----:B------:R-:W5:Y:S01]  /*1400*/  LDG.E.128.CONSTANT R12, desc[UR12][R24.64+0x3000] ;  /* 0x0030000c180c7981 */ /* 0x000f62000c1e9d00 */
[----:B------:R-:W-:-:S02]  /*1410*/  USHF.R.S32.HI UR14, URZ, 0x1f, UR5 ;  /* 0x0000001fff0e7899 */ /* 0x000fc40008011405 */
[----:B------:R-:W-:Y:S02]  /*1420*/  UIADD3 UR8, UP0, UPT, UR5, UR8, URZ ;  /* 0x0000000805087290 */ /* 0x000fe4000ff1e0ff */
[----:B------:R-:W-:Y:S02]  /*1430*/  USHF.L.U64.HI UR16, UR5, 0x2, UR14 ;  /* 0x0000000205107899 */ /* 0x000fe4000801020e */
[----:B------:R-:W-:Y:S01]  /*1440*/  UIADD3.X UR9, UPT, UPT, UR14, UR9, URZ, UP0, !UPT ;  /* 0x000000090e097290 */ /* 0x000fe200087fe4ff */
[----:B--2---:R-:W-:-:S04]  /*1450*/  IADD3 R17, PT, PT, R17, R16, R21 ;  /* 0x0000001011117210 */ /* 0x004fc80007ffe015 */
[----:B------:R-:W-:-:S04]  /*1460*/  IADD3 R17, PT, PT, R19, R18, R17 ;  /* 0x0000001213117210 */ /* 0x000fc80007ffe011 */
[----:B---3--:R-:W-:Y:S01]  /*1470*/  IADD3 R17, PT, PT, R5, R4, R17 ;  /* 0x0000000405117210 */ /* 0x008fe20007ffe011 */
[----:B------:R-:W-:Y:S01]  /*1480*/  IMAD.U32 R5, RZ, RZ, UR5 ;  /* 0x00000005ff057e24 */ /* 0x000fe2000f8e00ff */
[----:B0-----:R-:W-:Y:S02]  /*1490*/  IADD3 R4, P1, PT, R2, -UR7, RZ ;  /* 0x8000000702047c10 */ /* 0x001fe4000ff3e0ff */
[----:B------:R-:W-:Y:S02]  /*14a0*/  IADD3 R17, PT, PT, R7, R6, R17 ;  /* 0x0000000607117210 */ /* 0x000fe40007ffe011 */
[----:B------:R-:W-:Y:S02]  /*14b0*/  ISETP.GE.U32.AND P0, PT, R4, UR5, PT ;  /* 0x0000000504007c0c */ /* 0x000fe4000bf06070 */
[----:B------:R-:W-:Y:S02]  /*14c0*/  IADD3.X R4, PT, PT, R3, ~UR6, RZ, P1, !PT ;  /* 0x8000000603047c10 */ /* 0x000fe40008ffe4ff */
[----:B----4-:R-:W-:-:S02]  /*14d0*/  IADD3 R17, PT, PT, R9, R8, R17 ;  /* 0x0000000809117210 */ /* 0x010fc40007ffe011 */
[----:B------:R-:W-:Y:S02]  /*14e0*/  ISETP.GE.U32.AND.EX P0, PT, R4, UR14, PT, P0 ;  /* 0x0000000e04007c0c */ /* 0x000fe4000bf06100 */
[----:B------:R-:W-:Y:S02]  /*14f0*/  IADD3 R17, PT, PT, R11, R10, R17 ;  /* 0x0000000a0b117210 */ /* 0x000fe40007ffe011 */
[----:B------:R-:W-:Y:S02]  /*1500*/  LEA R20, P1, R5, R20, 0x2 ;  /* 0x0000001405147211 */ /* 0x000fe400078210ff */
[----:B-----5:R-:W-:Y:S02]  /*1510*/  IADD3 R17, PT, PT, R13, R12, R17 ;  /* 0x0000000c0d117210 */ /* 0x020fe40007ffe011 */
[----:B------:R-:W-:Y:S02]  /*1520*/  IADD3.X R23, PT, PT, R23, UR16, RZ, P1, !PT ;  /* 0x0000001017177c10 */ /* 0x000fe40008ffe4ff */
[----:B------:R-:W-:-:S03]  /*1530*/  IADD3 R21, PT, PT, R15, R14, R17 ;  /* 0x0000000e0f157210 */ /* 0x000fc60007ffe011 */
[----:B------:R-:W-:Y:S05]  /*1540*/  @!P0 BRA `(.L_x_74) ;  /* 0x0000000400dc8947 */ /* 0x000fea0003800000 */
[----:B------:R-:W-:Y:S02]  /*1550*/  UIADD3 UR7, UP0, UPT, UR5, UR7, URZ ;  /* 0x0000000705077290 */ /* 0x000fe4000ff1e0ff */
[----:B------:R-:W-:Y:S02]  /*1560*/  UIADD3 UR4, UPT, UPT, UR4, 0x1, URZ ;  /* 0x0000000104047890 */ /* 0x000fe4000fffe0ff */
[----:B------:R-:W-:Y:S02]  /*1570*/  UIADD3.X UR6, UPT, UPT, UR14, UR6, URZ, UP0, !UPT ;  /* 0x000000060e067290 */ /* 0x000fe400087fe4ff */
[----:B------:R-:W-:-:S04]  /*1580*/  ISETP.LT.U32.AND P0, PT, R26, UR7, PT ;  /* 0x000000071a007c0c */ /* 0x000fc8000bf01070 */
[----:B------:R-:W-:-:S05]  /*1590*/  IMAD.U32 R5, RZ, RZ, UR6 ;  /* 0x00000006ff057e24 */ /* 0x000fca000f8e00ff */
[----:B------:R-:W-:-:S13]  /*15a0*/  ISETP.GT.U32.AND.EX P0, PT, R5, R22, PT, P0 ;  /* 0x000000160500720c */ /* 0x000fda0003f04100 */
[----:B------:R-:W-:Y:S05]  /*15b0*/  @!P0 BRA `(.L_x_76) ;  /* 0xfffffffc00708947 */ /* 0x000fea000383ffff */
.L_x_75:
[----:B------:R-:W-:Y:S01]  /*15c0*/  IMAD.U32 R4, RZ, RZ, UR6 ;  /* 0x00000006ff047e24 */ /* 0x000fe2000f8e00ff */
[----:B------:R-:W-:-:S04]  /*15d0*/  ISETP.LE.U32.AND P0, PT, R2, UR7, PT ;  /* 0x0000000702007c0c */ /* 0x000fc8000bf03070 */
[----:B------:R-:W-:-:S13]  /*15e0*/  ISETP.GE.U32.AND.EX P0, PT, R4, R3, PT, P0 ;  /* 0x000000030400720c */ /* 0x000fda0003f06100 */
[----:B------:R-:W-:Y:S05]  /*15f0*/  @P0 BRA `(.L_x_74) ;  /* 0x0000000400b00947 */ /* 0x000fea0003800000 */
[----:B------:R-:W-:Y:S01]  /*1600*/  VIADD R5, R2, -UR7 ;  /* 0x8000000702057c36 */ /* 0x000fe20008000000 */
[----:B------:R-:W-:Y:S04]  /*1610*/  BSSY.RECONVERGENT B1, `(.L_x_74) ;  /* 0x000006a000017945 */ /* 0x000fe80003800200 */
[----:B------:R-:W-:-:S13]  /*1620*/  ISETP.GE.AND P0, PT, R0, R5, PT ;  /* 0x000000050000720c */ /* 0x000fda0003f06270 */
[----:B------:R-:W-:Y:S05]  /*1630*/  @P0 BRA `(.L_x_77) ;  /* 0x00000004009c0947 */ /* 0x000fea0003800000 */
[----:B------:R-:W0:Y:S01]  /*1640*/  LDC R7, c[0x0][0x3c0] ;  /* 0x0000f000ff077b82 */ /* 0x000e220000000800 */
[----:B------:R-:W-:Y:S01]  /*1650*/  LOP3.LUT R3, RZ, R0, RZ, 0x33, !PT ;  /* 0x00000000ff037212 */ /* 0x000fe200078e33ff */
[----:B------:R-:W-:Y:S01]  /*1660*/  USHF.L.U32 UR6, UR15, 0xc, URZ ;  /* 0x0000000c0f067899 */ /* 0x000fe200080006ff */
[----:B------:R-:W-:Y:S03]  /*1670*/  BSSY.RECONVERGENT B2, `(.L_x_78) ;  /* 0x0000019000027945 */ /* 0x000fe60003800200 */
[----:B------:R-:W-:Y:S02]  /*1680*/  IMAD.IADD R3, R3, 0x1, R2 ;  /* 0x0000000103037824 */ /* 0x000fe400078e0202 */
[----:B------:R-:W-:-:S03]  /*1690*/  IMAD.U32 R2, RZ, RZ, UR6 ;  /* 0x00000006ff027e24 */ /* 0x000fc6000f8e00ff */
[C---:B------:R-:W-:Y:S02]  /*16a0*/  LOP3.LUT R4, R3.reuse, 0x300, RZ, 0xc0, !PT ;  /* 0x0000030003047812 */ /* 0x040fe400078ec0ff */
[C---:B------:R-:W-:Y:S02]  /*16b0*/  IADD3 R2, PT, PT, R3.reuse, -UR5, -R2 ;  /* 0x8000000503027c10 */ /* 0x040fe4000fffe802 */
[----:B------:R-:W-:Y:S01]  /*16c0*/  ISETP.NE.AND P0, PT, R4, 0x300, PT ;  /* 0x000003000400780c */ /* 0x000fe20003f05270 */
[----:B------:R-:W-:Y:S01]  /*16d0*/  IMAD.MOV.U32 R4, RZ, RZ, R0 ;  /* 0x000000ffff047224 */ /* 0x000fe200078e0000 */
[----:B------:R-:W-:Y:S01]  /*16e0*/  LEA.HI R3, R3, 0x1, RZ, 0x18 ;  /* 0x0000000103037811 */ /* 0x000fe200078fc0ff */
[----:B0-----:R-:W-:-:S04]  /*16f0*/  IMAD R7, R7, UR4, RZ ;  /* 0x0000000407077c24 */ /* 0x001fc8000f8e02ff */
[----:B------:R-:W-:-:S05]  /*1700*/  IMAD R2, R7, -0x1000, R2 ;  /* 0xfffff00007027824 */ /* 0x000fca00078e0202 */
[----:B------:R-:W-:Y:S01]  /*1710*/  ISETP.GE.U32.AND P1, PT, R2, 0x300, PT ;  /* 0x000003000200780c */ /* 0x000fe20003f26070 */
[----:B------:R-:W-:-:S12]  /*1720*/  @!P0 BRA `(.L_x_79) ;  /* 0x0000000000348947 */ /* 0x000fd80003800000 */
[----:B------:R-:W-:Y:S01]  /*1730*/  LOP3.LUT R3, R3, 0x3, RZ, 0xc0, !PT ;  /* 0x0000000303037812 */ /* 0x000fe200078ec0ff */
[----:B------:R-:W-:-:S04]  /*1740*/  IMAD.MOV.U32 R4, RZ, RZ, R0 ;  /* 0x000000ffff047224 */ /* 0x000fc800078e0000 */
[----:B------:R-:W-:-:S07]  /*1750*/  IMAD.MOV R6, RZ, RZ, -R3 ;  /* 0x000000ffff067224 */ /* 0x000fce00078e0a03 */
.L_x_80:
        /* <DEDUP_REMOVED lines=8> */
[----:B--2---:R-:W-:-:S10]  /*17e0*/  IMAD.IADD R21, R2, 0x1, R21 ;  /* 0x0000000102157824 */ /* 0x004fd400078e0215 */
[----:B------:R-:W-:Y:S05]  /*17f0*/  @P0 BRA `(.L_x_80) ;  /* 0xfffffffc00d80947 */ /* 0x000fea000383ffff */
.L_x_79:
[----:B------:R-:W-:Y:S05]  /*1800*/  BSYNC.RECONVERGENT B2 ;  /* 0x0000000000027941 */ /* 0x000fea0003800200 */
.L_x_78:
[----:B------:R-:W-:Y:S05]  /*1810*/  @!P1 BRA `(.L_x_77) ;  /* 0x0000000400249947 */ /* 0x000fea0003800000 */
[----:B------:R-:W-:Y:S01]  /*1820*/  IMAD.IADD R7, R5, 0x1, -R4 ;  /* 0x0000000105077824 */ /* 0x000fe200078e0a04 */
[----:B------:R-:W-:Y:S01]  /*1830*/  IADD3 R3, P0, PT, R4, UR8, RZ ;  /* 0x0000000804037c10 */ /* 0x000fe2000ff1e0ff */
[----:B------:R-:W-:Y:S03]  /*1840*/  BSSY.RECONVERGENT B2, `(.L_x_81) ;  /* 0x0000027000027945 */ /* 0x000fe60003800200 */
[----:B------:R-:W-:Y:S01]  /*1850*/  ISETP.GT.AND P1, PT, R7, 0xc00, PT ;  /* 0x00000c000700780c */ /* 0x000fe20003f24270 */
[----:B------:R-:W-:Y:S01]  /*1860*/  IMAD.X R6, RZ, RZ, UR9, P0 ;  /* 0x00000009ff067e24 */ /* 0x000fe200080e06ff */
[----:B------:R-:W-:-:S04]  /*1870*/  LEA R2, P0, R3, UR10, 0x2 ;  /* 0x0000000a03027c11 */ /* 0x000fc8000f8010ff */
[----:B------:R-:W-:Y:S02]  /*1880*/  LEA.HI.X R3, R3, UR11, R6, 0x2, P0 ;  /* 0x0000000b03037c11 */ /* 0x000fe400080f1406 */
[----:B------:R-:W-:-:S05]  /*1890*/  PLOP3.LUT P0, PT, PT, PT, PT, 0x80, 0x8 ;  /* 0x000000000008781c */ /* 0x000fca0003f0f070 */
[----:B------:R-:W-:Y:S08]  /*18a0*/  @!P1 BRA `(.L_x_82) ;  /* 0x0000000000809947 */ /* 0x000ff00003800000 */
[----:B------:R-:W-:Y:S01]  /*18b0*/  PLOP3.LUT P0, PT, PT, PT, PT, 0x8, 0x80 ;  /* 0x000000000080781c */ /* 0x000fe20003f0e170 */
[----:B------:R-:W-:-:S12]  /*18c0*/  VIADD R7, R5, 0xfffff400 ;  /* 0xfffff40005077836 */ /* 0x000fd80000000000 */
.L_x_83:
        /* <DEDUP_REMOVED lines=15> */
[----:B------:R0:W5:Y:S01]  /*19c0*/  LDG.E.CONSTANT R6, desc[UR12][R2.64+0x3c00] ;  /* 0x003c000c02067981 */ /* 0x000162000c1e9900 */
[----:B------:R-:W-:-:S05]  /*19d0*/  VIADD R4, R4, 0x1000 ;  /* 0x0000100004047836 */ /* 0x000fca0000000000 */
[----:B------:R-:W-:Y:S02]  /*19e0*/  ISETP.GE.AND P1, PT, R4, R7, PT ;  /* 0x000000070400720c */ /* 0x000fe40003f26270 */
[----:B--2---:R-:W-:Y:S02]  /*19f0*/  IADD3 R10, PT, PT, R12, R10, R21 ;  /* 0x0000000a0c0a7210 */ /* 0x004fe40007ffe015 */
[----:B------:R-:W-:-:S05]  /*1a00*/  IADD3 R12, P2, PT, R2, 0x4000, RZ ;  /* 0x00004000020c7810 */ /* 0x000fca0007f5e0ff */
[----:B0-----:R-:W-:Y:S01]  /*1a10*/  IMAD.X R3, RZ, RZ, R3, P2 ;  /* 0x000000ffff037224 */ /* 0x001fe200010e0603 */
[----:B---3--:R-:W-:Y:S01]  /*1a20*/  IADD3 R10, PT, PT, R14, R13, R10 ;  /* 0x0000000d0e0a7210 */ /* 0x008fe20007ffe00a */
[----:B------:R-:W-:-:S03]  /*1a30*/  IMAD.MOV.U32 R2, RZ, RZ, R12 ;  /* 0x000000ffff027224 */ /* 0x000fc600078e000c */
[----:B----4-:R-:W-:-:S04]  /*1a40*/  IADD3 R10, PT, PT, R16, R15, R10 ;  /* 0x0000000f100a7210 */ /* 0x010fc80007ffe00a */
[----:B-----5:R-:W-:-:S04]  /*1a50*/  IADD3 R10, PT, PT, R18, R17, R10 ;  /* 0x00000011120a7210 */ /* 0x020fc80007ffe00a */
[----:B------:R-:W-:-:S04]  /*1a60*/  IADD3 R10, PT, PT, R20, R19, R10 ;  /* 0x00000013140a7210 */ /* 0x000fc80007ffe00a */
[----:B------:R-:W-:-:S04]  /*1a70*/  IADD3 R10, PT, PT, R22, R23, R10 ;  /* 0x00000017160a7210 */ /* 0x000fc80007ffe00a */
[----:B------:R-:W-:-:S04]  /*1a80*/  IADD3 R8, PT, PT, R8, R11, R10 ;  /* 0x0000000b08087210 */ /* 0x000fc80007ffe00a */
[----:B------:R-:W-:Y:S01]  /*1a90*/  IADD3 R21, PT, PT, R6, R9, R8 ;  /* 0x0000000906157210 */ /* 0x000fe20007ffe008 */
[----:B------:R-:W-:Y:S06]  /*1aa0*/  @!P1 BRA `(.L_x_83) ;  /* 0xfffffffc00889947 */ /* 0x000fec000383ffff */
.L_x_82:
[----:B------:R-:W-:Y:S05]  /*1ab0*/  BSYNC.RECONVERGENT B2 ;  /* 0x0000000000027941 */ /* 0x000fea0003800200 */
.L_x_81:
[----:B------:R-:W-:Y:S01]  /*1ac0*/  IMAD.IADD R6, R5, 0x1, -R4 ;  /* 0x0000000105067824 */ /* 0x000fe200078e0a04 */
[----:B------:R-:W-:Y:S04]  /*1ad0*/  BSSY.RECONVERGENT B2, `(.L_x_84) ;  /* 0x0000015000027945 */ /* 0x000fe80003800200 */
[----:B------:R-:W-:-:S13]  /*1ae0*/  ISETP.GT.AND P1, PT, R6, 0x400, PT ;  /* 0x000004000600780c */ /* 0x000fda0003f24270 */
[----:B------:R-:W-:Y:S05]  /*1af0*/  @!P1 BRA `(.L_x_85) ;  /* 0x0000000000489947 */ /* 0x000fea0003800000 */
[----:B------:R-:W2:Y:S04]  /*1b00*/  LDG.E.CONSTANT R6, desc[UR12][R2.64] ;  /* 0x0000000c02067981 */ /* 0x000ea8000c1e9900 */
[----:B------:R-:W2:Y:S04]  /*1b10*/  LDG.E.CONSTANT R7, desc[UR12][R2.64+0x400] ;  /* 0x0004000c02077981 */ /* 0x000ea8000c1e9900 */
[----:B------:R-:W3:Y:S04]  /*1b20*/  LDG.E.CONSTANT R9, desc[UR12][R2.64+0x800] ;  /* 0x0008000c02097981 */ /* 0x000ee8000c1e9900 */
[----:B------:R-:W3:Y:S04]  /*1b30*/  LDG.E.CONSTANT R8, desc[UR12][R2.64+0xc00] ;  /* 0x000c000c02087981 */ /* 0x000ee8000c1e9900 */
[----:B------:R-:W4:Y:S04]  /*1b40*/  LDG.E.CONSTANT R11, desc[UR12][R2.64+0x1000] ;  /* 0x0010000c020b7981 */ /* 0x000f28000c1e9900 */
[----:B------:R-:W4:Y:S04]  /*1b50*/  LDG.E.CONSTANT R10, desc[UR12][R2.64+0x1400] ;  /* 0x0014000c020a7981 */ /* 0x000f28000c1e9900 */
[----:B------:R-:W5:Y:S04]  /*1b60*/  LDG.E.CONSTANT R13, desc[UR12][R2.64+0x1800] ;  /* 0x0018000c020d7981 */ /* 0x000f68000c1e9900 */
[----:B------:R0:W5:Y:S01]  /*1b70*/  LDG.E.CONSTANT R12, desc[UR12][R2.64+0x1c00] ;  /* 0x001c000c020c7981 */ /* 0x000162000c1e9900 */
[----:B------:R-:W-:Y:S01]  /*1b80*/  PLOP3.LUT P0, PT, PT, PT, PT, 0x8, 0x80 ;  /* 0x000000000080781c */ /* 0x000fe20003f0e170 */
[----:B------:R-:W-:Y:S01]  /*1b90*/  VIADD R4, R4, 0x800 ;  /* 0x0000080004047836 */ /* 0x000fe20000000000 */
[----:B--2---:R-:W-:-:S02]  /*1ba0*/  IADD3 R6, PT, PT, R7, R6, R21 ;  /* 0x0000000607067210 */ /* 0x004fc40007ffe015 */
[----:B------:R-:W-:-:S05]  /*1bb0*/  IADD3 R7, P1, PT, R2, 0x2000, RZ ;  /* 0x0000200002077810 */ /* 0x000fca0007f3e0ff */
[----:B0-----:R-:W-:Y:S01]  /*1bc0*/  IMAD.MOV.U32 R2, RZ, RZ, R7 ;  /* 0x000000ffff027224 */ /* 0x001fe200078e0007 */
[----:B---3--:R-:W-:Y:S01]  /*1bd0*/  IADD3 R6, PT, PT, R8, R9, R6 ;  /* 0x0000000908067210 */ /* 0x008fe20007ffe006 */
[----:B------:R-:W-:-:S04]  /*1be0*/  IMAD.X R8, RZ, RZ, R3, P1 ;  /* 0x000000ffff087224 */ /* 0x000fc800008e0603 */
[----:B------:R-:W-:Y:S01]  /*1bf0*/  IMAD.MOV.U32 R3, RZ, RZ, R8 ;  /* 0x000000ffff037224 */ /* 0x000fe200078e0008 */
[----:B----4-:R-:W-:-:S04]  /*1c00*/  IADD3 R6, PT, PT, R10, R11, R6 ;  /* 0x0000000b0a067210 */ /* 0x010fc80007ffe006 */
[----:B-----5:R-:W-:-:S07]  /*1c10*/  IADD3 R21, PT, PT, R12, R13, R6 ;  /* 0x0000000d0c157210 */ /* 0x020fce0007ffe006 */
.L_x_85:
[----:B------:R-:W-:Y:S05]  /*1c20*/  BSYNC.RECONVERGENT B2 ;  /* 0x0000000000027941 */ /* 0x000fea0003800200 */
.L_x_84:
[----:B------:R-:W-:-:S13]  /*1c30*/  ISETP.LT.OR P0, PT, R4, R5, P0 ;  /* 0x000000050400720c */ /* 0x000fda0000701670 */
[----:B------:R-:W-:Y:S05]  /*1c40*/  @!P0 BRA `(.L_x_77) ;  /* 0x0000000000188947 */ /* 0x000fea0003800000 */
[----:B------:R-:W2:Y:S04]  /*1c50*/  LDG.E.CONSTANT R4, desc[UR12][R2.64] ;  /* 0x0000000c02047981 */ /* 0x000ea8000c1e9900 */
[----:B------:R-:W2:Y:S04]  /*1c60*/  LDG.E.CONSTANT R5, desc[UR12][R2.64+0x400] ;  /* 0x0004000c02057981 */ /* 0x000ea8000c1e9900 */
[----:B------:R-:W3:Y:S04]  /*1c70*/  LDG.E.CONSTANT R7, desc[UR12][R2.64+0x800] ;  /* 0x0008000c02077981 */ /* 0x000ee8000c1e9900 */
[----:B------:R-:W3:Y:S01]  /*1c80*/  LDG.E.CONSTANT R6, desc[UR12][R2.64+0xc00] ;  /* 0x000c000c02067981 */ /* 0x000ee2000c1e9900 */
[----:B--2---:R-:W-:-:S04]  /*1c90*/  IADD3 R4, PT, PT, R5, R4, R21 ;  /* 0x0000000405047210 */ /* 0x004fc80007ffe015 */
[----:B---3--:R-:W-:-:S07]  /*1ca0*/  IADD3 R21, PT, PT, R6, R7, R4 ;  /* 0x0000000706157210 */ /* 0x008fce0007ffe004 */
.L_x_77:
[----:B------:R-:W-:Y:S05]  /*1cb0*/  BSYNC.RECONVERGENT B1 ;  /* 0x0000000000017941 */ /* 0x000fea0003800200 */
.L_x_74:
        /* <DEDUP_REMOVED lines=43> */
.L_x_58:
[----:B------:R-:W0:Y:S01]  /*1f70*/  LDCU.64 UR8, c[0x0][0x3b8] ;  /* 0x00007700ff0877ac */ /* 0x000e220008000a00 */
[----:B------:R-:W-:Y:S01]  /*1f80*/  USHF.L.U32 UR6, UR15, 0xc, URZ ;  /* 0x0000000c0f067899 */ /* 0x000fe200080006ff */
        /* <DEDUP_REMOVED lines=20> */
.L_x_88:
[----:B------:R-:W-:Y:S05]  /*20d0*/  BSYNC.RECONVERGENT B1 ;  /* 0x0000000000017941 */ /* 0x000fea0003800200 */
.L_x_87:
        /* <DEDUP_REMOVED lines=19> */
.L_x_93:
        /* <DEDUP_REMOVED lines=10> */
.L_x_92:
[----:B------:R-:W-:Y:S05]  /*22b0*/  BSYNC.RECONVERGENT B2 ;  /* 0x0000000000027941 */ /* 0x000fea0003800200 */
.L_x_91:
        /* <DEDUP_REMOVED lines=8> */
.L_x_96:
        /* <DEDUP_REMOVED lines=46> */
.L_x_95:
[----:B------:R-:W-:Y:S05]  /*2620*/  BSYNC.RECONVERGENT B2 ;  /* 0x0000000000027941 */ /* 0x000fea0003800200 */
.L_x_94:
        /* <DEDUP_REMOVED lines=28> */
.L_x_98:
[----:B------:R-:W-:Y:S05]  /*27f0*/  BSYNC.RECONVERGENT B2 ;  /* 0x0000000000027941 */ /* 0x000fea0003800200 */
.L_x_97:
        /* <DEDUP_REMOVED lines=13> */
.L_x_90:
[----:B------:R-:W-:Y:S05]  /*28d0*/  BSYNC.RECONVERGENT B1 ;  /* 0x0000000000017941 */ /* 0x000fea0003800200 */
.L_x_89:
        /* <DEDUP_REMOVED lines=37> */
[----:B--2---:R-:W-:Y:S04]  /*2b30*/  LDS R0, [UR4+0xc] ;  /* 0x00000c04ff007984 */ /* 0x004fe80008000800 */
[----:B------:R-:W0:Y:S04]  /*2b40*/  LDS.128 R4, [UR4+0x10] ;  /* 0x00001004ff047984 */ /* 0x000e280008000c00 */
[----:B------:R-:W1:Y:S01]  /*2b50*/  LDS.64 R8, [UR4+0x20] ;  /* 0x00002004ff087984 */ /* 0x000e620008000a00 */
[----:B0-----:R-:W-:-:S04]  /*2b60*/  IADD3 R0, PT, PT, R4, R0, R3 ;  /* 0x0000000004007210 */ /* 0x001fc80007ffe003 */
[----:B------:R-:W-:-:S04]  /*2b70*/  IADD3 R0, PT, PT, R6, R0, R5 ;  /* 0x0000000006007210 */ /* 0x000fc80007ffe005 */
[----:B-1----:R-:W-:-:S05]  /*2b80*/  IADD3 R0, PT, PT, R8, R0, R7 ;  /* 0x0000000008007210 */ /* 0x002fca0007ffe007 */
[----:B------:R-:W-:Y:S01]  /*2b90*/  IMAD.IADD R3, R0, 0x1, R9 ;  /* 0x0000000100037824 */ /* 0x000fe200078e0209 */
[----:B------:R-:W-:Y:S06]  /*2ba0*/  BRA `(.L_x_73) ;  /* 0x00000014000c7947 */ /* 0x000fec0003800000 */
.L_x_99:
        /* <DEDUP_REMOVED lines=16> */
[C---:B------:R-:W-:Y:S02]  /*2cb0*/  VIADD R8, R6.reuse, 0x8 ;  /* 0x0000000806087836 */ /* 0x040fe40000000000 */
[----:B------:R-:W-:Y:S01]  /*2cc0*/  VIADD R6, R6, 0x10 ;  /* 0x0000001006067836 */ /* 0x000fe20000000000 */
[----:B------:R-:W1:Y:S02]  /*2cd0*/  SHFL.DOWN PT, R2, R3, 0x2, R7 ;  /* 0x0840000003027989 */ /* 0x000e6400000e0007 */
[----:B-1----:R-:W-:Y:S02]  /*2ce0*/  SEL R2, R2, RZ, !P0 ;  /* 0x000000ff02027207 */ /* 0x002fe40004000000 */
[----:B------:R-:W-:-:S03]  /*2cf0*/  ISETP.GT.AND P0, PT, R10, R7, PT ;  /* 0x000000070a00720c */ /* 0x000fc60003f04270 */
[----:B------:R-:W-:Y:S01]  /*2d00*/  IMAD.IADD R2, R3, 0x1, R2 ;  /* 0x0000000103027824 */ /* 0x000fe200078e0202 */
[----:B------:R-:W-:-:S04]  /*2d10*/  @!P1 SHF.R.U32.HI R3, RZ, 0x3, R9 ;  /* 0x00000003ff039819 */ /* 0x000fc80000011609 */
[----:B------:R-:W1:Y:S02]  /*2d20*/  SHFL.DOWN PT, R4, R2, 0x4, R7 ;  /* 0x0880000002047989 */ /* 0x000e6400000e0007 */
[----:B-1----:R-:W-:Y:S02]  /*2d30*/  SEL R5, R4, RZ, !P0 ;  /* 0x000000ff04057207 */ /* 0x002fe40004000000 */
[----:B------:R-:W-:Y:S02]  /*2d40*/  ISETP.GT.AND P0, PT, R8, R7, PT ;  /* 0x000000070800720c */ /* 0x000fe40003f04270 */
[----:B------:R-:W-:Y:S01]  /*2d50*/  @!P1 MOV R8, 0x400 ;  /* 0x0000040000089802 */ /* 0x000fe20000000f00 */
[----:B------:R-:W-:-:S03]  /*2d60*/  IMAD.IADD R5, R2, 0x1, R5 ;  /* 0x0000000102057824 */ /* 0x000fc600078e0205 */
[----:B0-----:R-:W-:Y:S02]  /*2d70*/  @!P1 LEA R8, R11, R8, 0x18 ;  /* 0x000000080b089211 */ /* 0x001fe400078ec0ff */
[----:B------:R-:W0:Y:S02]  /*2d80*/  SHFL.DOWN PT, R4, R5, 0x8, R7 ;  /* 0x0900000005047989 */ /* 0x000e2400000e0007 */
[----:B0-----:R-:W-:Y:S02]  /*2d90*/  SEL R4, R4, RZ, !P0 ;  /* 0x000000ff04047207 */ /* 0x001fe40004000000 */
[----:B------:R-:W-:-:S03]  /*2da0*/  ISETP.GT.AND P0, PT, R6, R7, PT ;  /* 0x000000070600720c */ /* 0x000fc60003f04270 */
[----:B------:R-:W-:Y:S01]  /*2db0*/  IMAD.IADD R4, R5, 0x1, R4 ;  /* 0x0000000105047824 */ /* 0x000fe200078e0204 */
[----:B------:R-:W-:-:S04]  /*2dc0*/  @!P1 LOP3.LUT R5, R3, 0x7c, RZ, 0xc0, !PT ;  /* 0x0000007c03059812 */ /* 0x000fc800078ec0ff */
[----:B------:R-:W0:Y:S01]  /*2dd0*/  SHFL.DOWN PT, R2, R4, 0x10, R7 ;  /* 0x0a00000004027989 */ /* 0x000e2200000e0007 */
[----:B------:R-:W-:Y:S01]  /*2de0*/  @!P1 IMAD.IADD R8, R5, 0x1, R8 ;  /* 0x0000000105089824 */ /* 0x000fe200078e0208 */
        /* <DEDUP_REMOVED lines=13> */
[----:B------:R-:W2:Y:S04]  /*2ec0*/  LDS R2, [UR4+0xc] ;  /* 0x00000c04ff027984 */ /* 0x000ea80008000800 */
[----:B-1----:R-:W1:Y:S01]  /*2ed0*/  LDS.64 R8, [UR4+0x20] ;  /* 0x00002004ff087984 */ /* 0x002e620008000a00 */
[----:B0-----:R-:W-:Y:S02]  /*2ee0*/  SEL R4, R4, RZ, P2 ;  /* 0x000000ff04047207 */ /* 0x001fe40001000000 */
[----:B------:R-:W-:-:S02]  /*2ef0*/  ISETP.GT.AND P2, PT, R0, 0x60, PT ;  /* 0x000000600000780c */ /* 0x000fc40003f44270 */
[----:B--2---:R-:W-:Y:S02]  /*2f00*/  SEL R2, R2, RZ, P1 ;  /* 0x000000ff02027207 */ /* 0x004fe40000800000 */
        /* <DEDUP_REMOVED lines=8> */
[----:B-1----:R-:W-:Y:S02]  /*2f90*/  SEL R8, R8, RZ, P2 ;  /* 0x000000ff08087207 */ /* 0x002fe40001000000 */
[----:B------:R-:W-:Y:S02]  /*2fa0*/  SEL R9, R9, RZ, P3 ;  /* 0x000000ff09097207 */ /* 0x000fe40001800000 */
[----:B------:R-:W-:-:S05]  /*2fb0*/  IADD3 R2, PT, PT, R8, R2, R7 ;  /* 0x0000000208027210 */ /* 0x000fca0007ffe007 */
[----:B------:R-:W-:Y:S01]  /*2fc0*/  IMAD.IADD R3, R2, 0x1, R9 ;  /* 0x0000000102037824 */ /* 0x000fe200078e0209 */
[----:B------:R-:W-:Y:S06]  /*2fd0*/  BRA `(.L_x_73) ;  /* 0x0000001000007947 */ /* 0x000fec0003800000 */
.L_x_86:
[----:B------:R-:W0:Y:S01]  /*2fe0*/  S2R R0, SR_TID.X ;  /* 0x0000000000007919 */ /* 0x000e220000002100 */
[----:B------:R-:W1:Y:S01]  /*2ff0*/  LDC.64 R4, c[0x0][0x380] ;  /* 0x0000e000ff047b82 */ /* 0x000e620000000a00 */
[----:B0-----:R-:W-:-:S04]  /*3000*/  VIADD R7, R0, UR6 ;  /* 0x0000000600077c36 */ /* 0x001fc80008000000 */
[----:B-1----:R-:W-:-:S05]  /*3010*/  IMAD.WIDE.U32 R4, R7, 0x4, R4 ;  /* 0x0000000407047825 */ /* 0x002fca00078e0004 */
        /* <DEDUP_REMOVED lines=16> */
[----:B------:R-:W-:-:S02]  /*3120*/  USHF.R.S32.HI UR7, URZ, 0x1f, UR5 ;  /* 0x0000001fff077899 */ /* 0x000fc40008011405 */
[----:B------:R-:W-:-:S04]  /*3130*/  ISETP.GE.U32.AND P0, PT, R22, UR5, PT ;  /* 0x0000000516007c0c */ /* 0x000fc8000bf06070 */
[----:B------:R-:W-:Y:S02]  /*3140*/  ISETP.GE.U32.AND.EX P0, PT, R21, UR7, PT, P0 ;  /* 0x0000000715007c0c */ /* 0x000fe4000bf06100 */
[----:B--2---:R-:W-:-:S04]  /*3150*/  IADD3 R6, PT, PT, R7, R6, R23 ;  /* 0x0000000607067210 */ /* 0x004fc80007ffe017 */
[----:B---3--:R-:W-:-:S04]  /*3160*/  IADD3 R6, PT, PT, R9, R8, R6 ;  /* 0x0000000809067210 */ /* 0x008fc80007ffe006 */
[----:B----4-:R-:W-:-:S04]  /*3170*/  IADD3 R6, PT, PT, R11, R10, R6 ;  /* 0x0000000a0b067210 */ /* 0x010fc80007ffe006 */
[----:B-----5:R-:W-:-:S04]  /*3180*/  IADD3 R6, PT, PT, R13, R12, R6 ;  /* 0x0000000c0d067210 */ /* 0x020fc80007ffe006 */
[----:B------:R-:W-:-:S04]  /*3190*/  IADD3 R6, PT, PT, R15, R14, R6 ;  /* 0x0000000e0f067210 */ /* 0x000fc80007ffe006 */
[----:B------:R-:W-:-:S04]  /*31a0*/  IADD3 R6, PT, PT, R17, R16, R6 ;  /* 0x0000001011067210 */ /* 0x000fc80007ffe006 */
        /* <DEDUP_REMOVED lines=22> */
.L_x_102:
[----:B------:R-:W2:Y:S02]  /*3310*/  S2R R7, SR_TID.X ;  /* 0x0000000000077919 */ /* 0x000ea40000002100 */
[----:B--2---:R-:W-:-:S05]  /*3320*/  IADD3 R7, P0, PT, R7, UR6, RZ ;  /* 0x0000000607077c10 */ /* 0x004fca000ff1e0ff */
[----:B------:R-:W-:Y:S01]  /*3330*/  IMAD.X R8, RZ, RZ, UR7, P0 ;  /* 0x00000007ff087e24 */ /* 0x000fe200080e06ff */
[----:B-1----:R-:W-:-:S04]  /*3340*/  LEA R6, P0, R7, UR10, 0x2 ;  /* 0x0000000a07067c11 */ /* 0x002fc8000f8010ff */
[----:B------:R-:W-:-:S05]  /*3350*/  LEA.HI.X R7, R7, UR11, R8, 0x2, P0 ;  /* 0x0000000b07077c11 */ /* 0x000fca00080f1408 */
        /* <DEDUP_REMOVED lines=16> */
[----:B------:R-:W-:-:S02]  /*3460*/  USHF.R.S32.HI UR14, URZ, 0x1f, UR5 ;  /* 0x0000001fff0e7899 */ /* 0x000fc40008011405 */
[----:B------:R-:W-:-:S04]  /*3470*/  UIADD3 UR8, UP0, UPT, UR5, UR8, URZ ;  /* 0x0000000805087290 */ /* 0x000fc8000ff1e0ff */
[----:B------:R-:W-:Y:S01]  /*3480*/  UIADD3.X UR9, UPT, UPT, UR14, UR9, URZ, UP0, !UPT ;  /* 0x000000090e097290 */ /* 0x000fe200087fe4ff */
[----:B-1----:R-:W-:Y:S01]  /*3490*/  IMAD.U32 R6, RZ, RZ, UR5 ;  /* 0x00000005ff067e24 */ /* 0x002fe2000f8e00ff */
[----:B--2---:R-:W-:Y:S02]  /*34a0*/  IADD3 R17, PT, PT, R18, R17, R4 ;  /* 0x0000001112117210 */ /* 0x004fe40007ffe004 */
[----:B0-----:R-:W-:-:S04]  /*34b0*/  IADD3 R4, P1, PT, R2, -UR6, RZ ;  /* 0x8000000602047c10 */ /* 0x001fc8000ff3e0ff */
[----:B------:R-:W-:Y:S02]  /*34c0*/  ISETP.GE.U32.AND P0, PT, R4, UR5, PT ;  /* 0x0000000504007c0c */ /* 0x000fe4000bf06070 */
[----:B---3--:R-:W-:Y:S01]  /*34d0*/  IADD3 R17, PT, PT, R20, R19, R17 ;  /* 0x0000001314117210 */ /* 0x008fe20007ffe011 */
[----:B------:R-:W-:Y:S01]  /*34e0*/  IMAD.U32 R19, RZ, RZ, UR5 ;  /* 0x00000005ff137e24 */ /* 0x000fe2000f8e00ff */
[----:B------:R-:W-:-:S04]  /*34f0*/  IADD3.X R4, PT, PT, R3, ~UR7, RZ, P1, !PT ;  /* 0x8000000703047c10 */ /* 0x000fc80008ffe4ff */
[----:B------:R-:W-:Y:S01]  /*3500*/  ISETP.GE.U32.AND.EX P0, PT, R4, UR14, PT, P0 ;  /* 0x0000000e04007c0c */ /* 0x000fe2000bf06100 */
[----:B------:R-:W-:Y:S01]  /*3510*/  IMAD.U32 R4, RZ, RZ, UR14 ;  /* 0x0000000eff047e24 */ /* 0x000fe2000f8e00ff */
[----:B----4-:R-:W-:Y:S02]  /*3520*/  IADD3 R17, PT, PT, R22, R21, R17 ;  /* 0x0000001516117210 */ /* 0x010fe40007ffe011 */
[----:B------:R-:W-:-:S04]  /*3530*/  LEA R0, P1, R19, R0, 0x2 ;  /* 0x0000000013007211 */ /* 0x000fc800078210ff */
[----:B------:R-:W-:Y:S02]  /*3540*/  LEA.HI.X R5, R6, R5, R4, 0x2, P1 ;  /* 0x0000000506057211 */ /* 0x000fe400008f1404 */
[----:B-----5:R-:W-:-:S04]  /*3550*/  IADD3 R17, PT, PT, R24, R23, R17 ;  /* 0x0000001718117210 */ /* 0x020fc80007ffe011 */
[----:B------:R-:W-:-:S04]  /*3560*/  IADD3 R8, PT, PT, R11, R8, R17 ;  /* 0x000000080b087210 */ /* 0x000fc80007ffe011 */
[----:B------:R-:W-:-:S04]  /*3570*/  IADD3 R8, PT, PT, R13, R16, R8 ;  /* 0x000000100d087210 */ /* 0x000fc80007ffe008 */
[----:B------:R-:W-:-:S04]  /*3580*/  IADD3 R8, PT, PT, R9, R14, R8 ;  /* 0x0000000e09087210 */ /* 0x000fc80007ffe008 */
[----:B------:R-:W-:Y:S01]  /*3590*/  IADD3 R4, PT, PT, R15, R12, R8 ;  /* 0x0000000c0f047210 */ /* 0x000fe20007ffe008 */
[----:B------:R-:W-:Y:S06]  /*35a0*/  @!P0 BRA `(.L_x_100) ;  /* 0x0000000400e08947 */ /* 0x000fec0003800000 */
[----:B------:R-:W-:Y:S02]  /*35b0*/  UIADD3 UR6, UP0, UPT, UR5, UR6, URZ ;  /* 0x0000000605067290 */ /* 0x000fe4000ff1e0ff */
[----:B------:R-:W-:Y:S02]  /*35c0*/  UIADD3 UR4, UPT, UPT, UR4, 0x1, URZ ;  /* 0x0000000104047890 */ /* 0x000fe4000fffe0ff */
[----:B------:R-:W-:Y:S02]  /*35d0*/  UIADD3.X UR7, UPT, UPT, UR14, UR7, URZ, UP0, !UPT ;  /* 0x000000070e077290 */ /* 0x000fe400087fe4ff */
[----:B------:R-:W-:-:S04]  /*35e0*/  ISETP.LT.U32.AND P0, PT, R25, UR6, PT ;  /* 0x0000000619007c0c */ /* 0x000fc8000bf01070 */
[----:B------:R-:W-:-:S05]  /*35f0*/  IMAD.U32 R7, RZ, RZ, UR7 ;  /* 0x00000007ff077e24 */ /* 0x000fca000f8e00ff */
[----:B------:R-:W-:-:S13]  /*3600*/  ISETP.GT.U32.AND.EX P0, PT, R7, R10, PT, P0 ;  /* 0x0000000a0700720c */ /* 0x000fda0003f04100 */
[----:B------:R-:W-:Y:S05]  /*3610*/  @!P0 BRA `(.L_x_102) ;  /* 0xfffffffc003c8947 */ /* 0x000fea000383ffff */
.L_x_101:
[----:B------:R-:W-:Y:S01]  /*3620*/  IMAD.U32 R6, RZ, RZ, UR7 ;  /* 0x00000007ff067e24 */ /* 0x000fe2000f8e00ff */
[----:B------:R-:W-:-:S04]  /*3630*/  ISETP.LE.U32.AND P0, PT, R2, UR6, PT ;  /* 0x0000000602007c0c */ /* 0x000fc8000bf03070 */
[----:B------:R-:W-:-:S13]  /*3640*/  ISETP.GE.U32.AND.EX P0, PT, R6, R3, PT, P0 ;  /* 0x000000030600720c */ /* 0x000fda0003f06100 */
[----:B------:R-:W-:Y:S05]  /*3650*/  @P0 BRA `(.L_x_100) ;  /* 0x0000000400b40947 */ /* 0x000fea0003800000 */
[----:B------:R-:W0:Y:S01]  /*3660*/  S2R R9, SR_TID.X ;  /* 0x0000000000097919 */ /* 0x000e220000002100 */
[----:B------:R-:W-:Y:S01]  /*3670*/  VIADD R6, R2, -UR6 ;  /* 0x8000000602067c36 */ /* 0x000fe20008000000 */
[----:B------:R-:W-:Y:S04]  /*3680*/  BSSY.RECONVERGENT B1, `(.L_x_100) ;  /* 0x000006a000017945 */ /* 0x000fe80003800200 */
[----:B0-----:R-:W-:-:S13]  /*3690*/  ISETP.GE.AND P0, PT, R9, R6, PT ;  /* 0x000000060900720c */ /* 0x001fda0003f06270 */
[----:B------:R-:W-:Y:S05]  /*36a0*/  @P0 BRA `(.L_x_103) ;  /* 0x00000004009c0947 */ /* 0x000fea0003800000 */
[----:B------:R-:W0:Y:S01]  /*36b0*/  LDC R8, c[0x0][0x3c0] ;  /* 0x0000f000ff087b82 */ /* 0x000e220000000800 */
[----:B------:R-:W-:Y:S01]  /*36c0*/  USHF.L.U32 UR6, UR15, 0xc, URZ ;  /* 0x0000000c0f067899 */ /* 0x000fe200080006ff */
[----:B------:R-:W-:Y:S01]  /*36d0*/  LOP3.LUT R3, RZ, R9, RZ, 0x33, !PT ;  /* 0x00000009ff037212 */ /* 0x000fe200078e33ff */
[----:B------:R-:W-:Y:S04]  /*36e0*/  BSSY.RECONVERGENT B2, `(.L_x_104) ;  /* 0x0000019000027945 */ /* 0x000fe80003800200 */
[----:B------:R-:W-:Y:S02]  /*36f0*/  IMAD.IADD R3, R3, 0x1, R2 ;  /* 0x0000000103037824 */ /* 0x000fe400078e0202 */
[----:B------:R-:W-:-:S05]  /*3700*/  IMAD.U32 R2, RZ, RZ, UR6 ;  /* 0x00000006ff027e24 */ /* 0x000fca000f8e00ff */
[C---:B------:R-:W-:Y:S01]  /*3710*/  IADD3 R7, PT, PT, R3.reuse, -UR5, -R2 ;  /* 0x8000000503077c10 */ /* 0x040fe2000fffe802 */
[----:B0-----:R-:W-:Y:S01]  /*3720*/  IMAD R2, R8, UR4, RZ ;  /* 0x0000000408027c24 */ /* 0x001fe2000f8e02ff */
[C---:B------:R-:W-:Y:S02]  /*3730*/  LOP3.LUT R8, R3.reuse, 0x300, RZ, 0xc0, !PT ;  /* 0x0000030003087812 */ /* 0x040fe400078ec0ff */
[----:B------:R-:W-:Y:S01]  /*3740*/  LEA.HI R3, R3, 0x1, RZ, 0x18 ;  /* 0x0000000103037811 */ /* 0x000fe200078fc0ff */
[----:B------:R-:W-:Y:S01]  /*3750*/  IMAD R2, R2, -0x1000, R7 ;  /* 0xfffff00002027824 */ /* 0x000fe200078e0207 */
[----:B------:R-:W-:Y:S01]  /*3760*/  ISETP.NE.AND P0, PT, R8, 0x300, PT ;  /* 0x000003000800780c */ /* 0x000fe20003f05270 */
[----:B------:R-:W-:-:S03]  /*3770*/  IMAD.MOV.U32 R7, RZ, RZ, R9 ;  /* 0x000000ffff077224 */ /* 0x000fc600078e0009 */
[----:B------:R-:W-:-:S09]  /*3780*/  ISETP.GE.U32.AND P1, PT, R2, 0x300, PT ;  /* 0x000003000200780c */ /* 0x000fd20003f26070 */
[----:B------:R-:W-:Y:S05]  /*3790*/  @!P0 BRA `(.L_x_105) ;  /* 0x0000000000348947 */ /* 0x000fea0003800000 */
[----:B------:R-:W-:Y:S01]  /*37a0*/  LOP3.LUT R3, R3, 0x3, RZ, 0xc0, !PT ;  /* 0x0000000303037812 */ /* 0x000fe200078ec0ff */
[----:B------:R-:W-:-:S04]  /*37b0*/  IMAD.MOV.U32 R7, RZ, RZ, R9 ;  /* 0x000000ffff077224 */ /* 0x000fc800078e0009 */
[----:B------:R-:W-:-:S07]  /*37c0*/  IMAD.MOV R8, RZ, RZ, -R3 ;  /* 0x000000ffff087224 */ /* 0x000fce00078e0a03 */
.L_x_106:
        /* <DEDUP_REMOVED lines=10> */
.L_x_105:
[----:B------:R-:W-:Y:S05]  /*3870*/  BSYNC.RECONVERGENT B2 ;  /* 0x0000000000027941 */ /* 0x000fea0003800200 */
.L_x_104:
        /* <DEDUP_REMOVED lines=12> */
.L_x_109:
        /* <DEDUP_REMOVED lines=30> */
.L_x_108:
[----:B------:R-:W-:Y:S05]  /*3b20*/  BSYNC.RECONVERGENT B2 ;  /* 0x0000000000027941 */ /* 0x000fea0003800200 */
.L_x_107:
        /* <DEDUP_REMOVED lines=22> */
.L_x_111:
[----:B------:R-:W-:Y:S05]  /*3c90*/  BSYNC.RECONVERGENT B2 ;  /* 0x0000000000027941 */ /* 0x000fea0003800200 */
.L_x_110:
        /* <DEDUP_REMOVED lines=8> */
.L_x_103:
[----:B------:R-:W-:Y:S05]  /*3d20*/  BSYNC.RECONVERGENT B1 ;  /* 0x0000000000017941 */ /* 0x000fea0003800200 */
.L_x_100:
[----:B------:R-:W0:Y:S01]  /*3d30*/  S2R R8, SR_LANEID ;  /* 0x0000000000087919 */ /* 0x000e220000000000 */
[----:B------:R-:W1:Y:S01]  /*3d40*/  SHFL.DOWN PT, R0, R4, 0x1, 0x1f ;  /* 0x08201f0004007f89 */ /* 0x000e6200000e0000 */
[----:B------:R-:W2:Y:S01]  /*3d50*/  S2R R6, SR_TID.X ;  /* 0x0000000000067919 */ /* 0x000ea20000002100 */
        /* <DEDUP_REMOVED lines=10> */
[----:B------:R-:W-:Y:S01]  /*3e00*/  IMAD.IADD R0, R3, 0x1, R0 ;  /* 0x0000000103007824 */ /* 0x000fe200078e0200 */
[----:B--2---:R-:W-:-:S04]  /*3e10*/  @!P1 SHF.R.U32.HI R3, RZ, 0x3, R6 ;  /* 0x00000003ff039819 */ /* 0x004fc80000011606 */
[----:B------:R-:W0:Y:S01]  /*3e20*/  SHFL.DOWN PT, R2, R0, 0x4, 0x1f ;  /* 0x08801f0000027f89 */ /* 0x000e2200000e0000 */
[----:B-1----:R-:W-:Y:S02]  /*3e30*/  @!P1 LEA R7, R7, R4, 0x18 ;  /* 0x0000000407079211 */ /* 0x002fe400078ec0ff */
[----:B------:R-:W-:-:S05]  /*3e40*/  @!P1 LOP3.LUT R4, R3, 0x7c, RZ, 0xc0, !PT ;  /* 0x0000007c03049812 */ /* 0x000fca00078ec0ff */
[----:B------:R-:W-:Y:S01]  /*3e50*/  @!P1 IMAD.IADD R4, R4, 0x1, R7 ;  /* 0x0000000104049824 */ /* 0x000fe200078e0207 */
[----:B0-----:R-:W-:Y:S02]  /*3e60*/  SEL R5, R2, RZ, !P0 ;  /* 0x000000ff02057207 */ /* 0x001fe40004000000 */
[----:B------:R-:W-:-:S03]  /*3e70*/  ISETP.GT.AND P0, PT, R8, 0x17, PT ;  /* 0x000000170800780c */ /* 0x000fc60003f04270 */
[----:B------:R-:W-:-:S05]  /*3e80*/  IMAD.IADD R5, R0, 0x1, R5 ;  /* 0x0000000100057824 */ /* 0x000fca00078e0205 */
[----:B------:R-:W0:Y:S02]  /*3e90*/  SHFL.DOWN PT, R2, R5, 0x8, 0x1f ;  /* 0x09001f0005027f89 */ /* 0x000e2400000e0000 */
        /* <DEDUP_REMOVED lines=14> */
[----:B0-----:R-:W0:Y:S04]  /*3f80*/  LDS.128 R4, [UR4+0x10] ;  /* 0x00001004ff047984 */ /* 0x001e280008000c00 */
[----:B------:R-:W1:Y:S01]  /*3f90*/  LDS.64 R8, [UR4+0x20] ;  /* 0x00002004ff087984 */ /* 0x000e620008000a00 */
[----:B0-----:R-:W-:-:S04]  /*3fa0*/  IADD3 R0, PT, PT, R4, R0, R3 ;  /* 0x0000000004007210 */ /* 0x001fc80007ffe003 */
[----:B------:R-:W-:-:S04]  /*3fb0*/  IADD3 R0, PT, PT, R6, R0, R5 ;  /* 0x0000000006007210 */ /* 0x000fc80007ffe005 */
[----:B-1----:R-:W-:-:S05]  /*3fc0*/  IADD3 R0, PT, PT, R8, R0, R7 ;  /* 0x0000000008007210 */ /* 0x002fca0007ffe007 */
[----:B------:R-:W-:-:S07]  /*3fd0*/  IMAD.IADD R3, R0, 0x1, R9 ;  /* 0x0000000100037824 */ /* 0x000fce00078e0209 */
.L_x_73:
[----:B------:R-:W-:Y:S05]  /*3fe0*/  BSYNC.RECONVERGENT B0 ;  /* 0x0000000000007941 */ /* 0x000fea0003800200 */
.L_x_57:
[----:B------:R-:W-:Y:S05]  /*3ff0*/  @P0 EXIT ;  /* 0x000000000000094d */ /* 0x000fea0003800000 */
[----:B------:R-:W5:Y:S02]  /*4000*/  LDCU.64 UR4, c[0x0][0x388] ;  /* 0x00007100ff0477ac */ /* 0x000f640008000a00 */
[----:B-----5:R-:W-:-:S06]  /*4010*/  UIMAD.WIDE.U32 UR4, UR15, 0x4, UR4 ;  /* 0x000000040f0478a5 */ /* 0x020fcc000f8e0004 */
[----:B0-----:R-:W-:Y:S02]  /*4020*/  IMAD.U32 R4, RZ, RZ, UR4 ;  /* 0x00000004ff047e24 */ /* 0x001fe4000f8e00ff */
[----:B------:R-:W-:-:S05]  /*4030*/  IMAD.U32 R5, RZ, RZ, UR5 ;  /* 0x00000005ff057e24 */ /* 0x000fca000f8e00ff */
[----:B------:R-:W-:Y:S01]  /*4040*/  STG.E desc[UR12][R4.64], R3 ;  /* 0x0000000304007986 */ /* 0x000fe2000c10190c */
[----:B------:R-:W-:Y:S05]  /*4050*/  EXIT ;  /* 0x000000000000794d */ /* 0x000fea0003800000 */
.L_x_112:
        /* <DEDUP_REMOVED lines=10> */
.L_x_2329:


//--------------------- .text._ZN3cub18CUB_300001_SM_10006detail6reduce28DeviceReduceSingleTileKernelINS2_10policy_hubIiyN4cuda3std3__44plusIiEEE10Policy1000EPiSC_yS9_iiNS7_10__identityEEEvT0_T1_T2_T3_T4_T6_ --------------------------
	.section	.text._ZN3cub18CUB_300001_SM_10006detail6reduce28DeviceReduceSingleTileKernelINS2_10policy_hubIiyN4cuda3std3__44plusIiEEE10Policy1000EPiSC_yS9_iiNS7_10__identityEEEvT0_T1_T2_T3_T4_T6_,"ax",@progbits
	.align	128
        .global         _ZN3cub18CUB_300001_SM_10006detail6reduce28DeviceReduceSingleTileKernelINS2_10policy_hubIiyN4cuda3std3__44plusIiEEE10Policy1000EPiSC_yS9_iiNS7_10__identityEEEvT0_T1_T2_T3_T4_T6_
        .type           _ZN3cub18CUB_300001_SM_10006detail6reduce28DeviceReduceSingleTileKernelINS2_10policy_hubIiyN4cuda3std3__44plusIiEEE10Policy1000EPiSC_yS9_iiNS7_10__identityEEEvT0_T1_T2_T3_T4_T6_,@function
        .size           _ZN3cub18CUB_300001_SM_10006detail6reduce28DeviceReduceSingleTileKernelINS2_10policy_hubIiyN4cuda3std3__44plusIiEEE10Policy1000EPiSC_yS9_iiNS7_10__identityEEEvT0_T1_T2_T3_T4_T6_,(.L_x_2330 - _ZN3cub18CUB_300001_SM_10006detail6reduce28DeviceReduceSingleTileKernelINS2_10policy_hubIiyN4cuda3std3__44plusIiEEE10Policy1000EPiSC_yS9_iiNS7_10__identityEEEvT0_T1_T2_T3_T4_T6_)
        .other          _ZN3cub18CUB_300001_SM_10006detail6reduce28DeviceReduceSingleTileKernelINS2_10policy_hubIiyN4cuda3std3__44plusIiEEE10Policy1000EPiSC_yS9_iiNS7_10__identityEEEvT0_T1_T2_T3_T4_T6_,@"STO_CUDA_ENTRY STV_DEFAULT"
_ZN3cub18CUB_300001_SM_10006detail6reduce28DeviceReduceSingleTileKernelINS2_10policy_hubIiyN4cuda3std3__44plusIiEEE10Policy1000EPiSC_yS9_iiNS7_10__identityEEEvT0_T1_T2_T3_T4_T6_:
.text._ZN3cub18CUB_300001_SM_10006detail6reduce28DeviceReduceSingleTileKernelINS2_10policy_hubIiyN4cuda3std3__44plusIiEEE10Policy1000EPiSC_yS9_iiNS7_10__identityEEEvT0_T1_T2_T3_T4_T6_:
[----:B------:R-:W-:Y:S01]  /*0000*/  LDC R1, c[0x0][0x37c] ;  /* 0x0000df00ff017b82 */ /* 0x000fe20000000800 */
[----:B------:R-:W0:Y:S01]  /*0010*/  LDCU.64 UR4, c[0x0][0x390] ;  /* 0x00007200ff0477ac */ /* 0x000e220008000a00 */
[----:B------:R-:W1:Y:S01]  /*0020*/  LDCU.64 UR6, c[0x0][0x358] ;  /* 0x00006b00ff0677ac */ /* 0x000e620008000a00 */
[----:B0-----:R-:W-:Y:S02]  /*0030*/  IMAD.U32 R0, RZ, RZ, UR4 ;  /* 0x00000004ff007e24 */ /* 0x001fe4000f8e00ff */
[----:B------:R-:W-:-:S03]  /*0040*/  IMAD.U32 R3, RZ, RZ, UR5 ;  /* 0x00000005ff037e24 */ /* 0x000fc6000f8e00ff */
[----:B------:R-:W-:-:S04]  /*0050*/  ISETP.NE.U32.AND P0, PT, R0, RZ, PT ;  /* 0x000000ff0000720c */ /* 0x000fc80003f05070 */
[----:B------:R-:W-:-:S13]  /*0060*/  ISETP.NE.AND.EX P0, PT, R3, RZ, PT, P0 ;  /* 0x000000ff0300720c */ /* 0x000fda0003f05300 */
        /* <DEDUP_REMOVED lines=8> */
.L_x_113:
[----:B------:R-:W0:Y:S01]  /*00f0*/  LDCU UR4, c[0x0][0x380] ;  /* 0x00007000ff0477ac */ /* 0x000e220008000800 */
[----:B------:R-:W-:Y:S01]  /*0100*/  BSSY.RECONVERGENT B0, `(.L_x_114) ;  /* 0x0000390000007945 */ /* 0x000fe20003800200 */
[----:B0-----:R-:W-:-:S09]  /*0110*/  ULOP3.LUT UP0, URZ, UR4, 0xf, URZ, 0xc0, !UPT ;  /* 0x0000000f04ff7892 */ /* 0x001fd2000f80c0ff */
[----:B------:R-:W-:Y:S05]  /*0120*/  BRA.U UP0, `(.L_x_115) ;  /* 0x0000001900f07547 */ /* 0x000fea000b800000 */
[----:B------:R-:W-:-:S04]  /*0130*/  ISETP.GT.U32.AND P0, PT, R0, 0xfff, PT ;  /* 0x00000fff0000780c */ /* 0x000fc80003f04070 */
[----:B------:R-:W-:-:S13]  /*0140*/  ISETP.GT.U32.AND.EX P0, PT, R3, RZ, PT, P0 ;  /* 0x000000ff0300720c */ /* 0x000fda0003f04100 */
[----:B------:R-:W-:Y:S05]  /*0150*/  @P0 BRA `(.L_x_116) ;  /* 0x0000000c00ac0947 */ /* 0x000fea0003800000 */
[----:B------:R-:W0:Y:S01]  /*0160*/  S2R R11, SR_TID.X ;  /* 0x00000000000b7919 */ /* 0x000e220000002100 */
[----:B------:R-:W-:Y:S01]  /*0170*/  BSSY.RECONVERGENT B1, `(.L_x_117) ;  /* 0x0000009000017945 */ /* 0x000fe20003800200 */
[----:B------:R-:W-:Y:S01]  /*0180*/  IMAD.MOV.U32 R2, RZ, RZ, RZ ;  /* 0x000000ffff027224 */ /* 0x000fe200078e00ff */
[----:B0-----:R-:W-:Y:S01]  /*0190*/  ISETP.GE.U32.AND P0, PT, R11, R0, PT ;  /* 0x000000000b00720c */ /* 0x001fe20003f06070 */
[----:B------:R-:W-:-:S12]  /*01a0*/  IMAD.MOV.U32 R13, RZ, RZ, R11 ;  /* 0x000000ffff0d7224 */ /* 0x000fd800078e000b */
[----:B------:R-:W-:Y:S05]  /*01b0*/  @P0 BRA `(.L_x_118) ;  /* 0x0000000000100947 */ /* 0x000fea0003800000 */
[----:B------:R-:W0:Y:S02]  /*01c0*/  LDC.64 R4, c[0x0][0x380] ;  /* 0x0000e000ff047b82 */ /* 0x000e240000000a00 */
[----:B0-----:R-:W-:-:S05]  /*01d0*/  IMAD.WIDE.U32 R4, R11, 0x4, R4 ;  /* 0x000000040b047825 */ /* 0x001fca00078e0004 */
[----:B------:R0:W5:Y:S01]  /*01e0*/  LDG.E.CONSTANT R2, desc[UR6][R4.64] ;  /* 0x0000000604027981 */ /* 0x000162000c1e9900 */
[----:B------:R-:W-:-:S07]  /*01f0*/  VIADD R13, R11, 0x100 ;  /* 0x000001000b0d7836 */ /* 0x000fce0000000000 */
.L_x_118:
[----:B------:R-:W-:Y:S05]  /*0200*/  BSYNC.RECONVERGENT B1 ;  /* 0x0000000000017941 */ /* 0x000fea0003800200 */
.L_x_117:
[----:B------:R-:W-:Y:S01]  /*0210*/  ISETP.GE.U32.AND P0, PT, R13, R0, PT ;  /* 0x000000000d00720c */ /* 0x000fe20003f06070 */
        /* <DEDUP_REMOVED lines=15> */
.L_x_123:
        /* <DEDUP_REMOVED lines=9> */
.L_x_122:
[----:B------:R-:W-:Y:S05]  /*03a0*/  BSYNC.RECONVERGENT B2 ;  /* 0x0000000000027941 */ /* 0x000fea0003800200 */
.L_x_121:
        /* <DEDUP_REMOVED lines=8> */
.L_x_126:
[----:B------:R-:W0:Y:S01]  /*0430*/  LDC.64 R8, c[0x0][0x380] ;  /* 0x0000e000ff087b82 */ /* 0x000e220000000a00 */
[C---:B------:R-:W-:Y:S02]  /*0440*/  VIADD R7, R13.reuse, 0x400 ;  /* 0x000004000d077836 */ /* 0x040fe40000000000 */
        /* <DEDUP_REMOVED lines=10> */
[----:B------:R-:W4:Y:S04]  /*04f0*/  LDG.E.CONSTANT R17, desc[UR6][R6.64+0x400] ;  /* 0x0004000606117981 */ /* 0x000f28000c1e9900 */
        /* <DEDUP_REMOVED lines=22> */
.L_x_125:
[----:B------:R-:W-:Y:S05]  /*0660*/  BSYNC.RECONVERGENT B2 ;  /* 0x0000000000027941 */ /* 0x000fea0003800200 */
.L_x_124:
        /* <DEDUP_REMOVED lines=22> */
.L_x_128:
[----:B------:R-:W-:Y:S05]  /*07d0*/  BSYNC.RECONVERGENT B2 ;  /* 0x0000000000027941 */ /* 0x000fea0003800200 */
.L_x_127:
        /* <DEDUP_REMOVED lines=10> */
.L_x_120:
[----:B------:R-:W-:Y:S05]  /*0880*/  BSYNC.RECONVERGENT B1 ;  /* 0x0000000000017941 */ /* 0x000fea0003800200 */
.L_x_119:
[----:B------:R-:W-:-:S04]  /*0890*/  ISETP.GE.U32.AND P0, PT, R0, 0x100, PT ;  /* 0x000001000000780c */ /* 0x000fc80003f06070 */
[----:B------:R-:W-:-:S13]  /*08a0*/  ISETP.GE.U32.AND.EX P0, PT, R3, RZ, PT, P0 ;  /* 0x000000ff0300720c */ /* 0x000fda0003f06100 */
[----:B------:R-:W-:Y:S05]  /*08b0*/  @!P0 BRA `(.L_x_129) ;  /* 0x0000000000ac8947 */ /* 0x000fea0003800000 */
[----:B------:R-:W1:Y:S01]  /*08c0*/  S2R R6, SR_LANEID ;  /* 0x0000000000067919 */ /* 0x000e620000000000 */
[----:B------:R-:W-:Y:S01]  /*08d0*/  ISETP.NE.AND P4, PT, R11, RZ, PT ;  /* 0x000000ff0b00720c */ /* 0x000fe20003f85270 */
[----:B-----5:R-:W2:Y:S01]  /*08e0*/  SHFL.DOWN PT, R0, R2, 0x1, 0x1f ;  /* 0x08201f0002007f89 */ /* 0x020ea200000e0000 */
[C---:B-1----:R-:W-:Y:S02]  /*08f0*/  ISETP.GT.AND P0, PT, R6.reuse, 0x1e, PT ;  /* 0x0000001e0600780c */ /* 0x042fe40003f04270 */
[----:B------:R-:W-:Y:S02]  /*0900*/  ISETP.NE.AND P1, PT, R6, RZ, PT ;  /* 0x000000ff0600720c */ /* 0x000fe40003f25270 */
[----:B--2---:R-:W-:Y:S02]  /*0910*/  SEL R3, R0, RZ, !P0 ;  /* 0x000000ff00037207 */ /* 0x004fe40004000000 */
[----:B------:R-:W-:-:S03]  /*0920*/  ISETP.GT.AND P0, PT, R6, 0x1d, PT ;  /* 0x0000001d0600780c */ /* 0x000fc60003f04270 */
[----:B------:R-:W-:-:S05]  /*0930*/  IMAD.IADD R3, R3, 0x1, R2 ;  /* 0x0000000103037824 */ /* 0x000fca00078e0202 */
[----:B------:R-:W1:Y:S01]  /*0940*/  SHFL.DOWN PT, R0, R3, 0x2, 0x1f ;  /* 0x08401f0003007f89 */ /* 0x000e6200000e0000 */
[----:B------:R-:W2:Y:S01]  /*0950*/  @!P1 S2R R7, SR_CgaCtaId ;  /* 0x0000000000079919 */ /* 0x000ea20000008800 */
[----:B-1----:R-:W-:Y:S02]  /*0960*/  SEL R0, R0, RZ, !P0 ;  /* 0x000000ff00007207 */ /* 0x002fe40004000000 */
[----:B------:R-:W-:-:S03]  /*0970*/  ISETP.GT.AND P0, PT, R6, 0x1b, PT ;  /* 0x0000001b0600780c */ /* 0x000fc60003f04270 */
[----:B------:R-:W-:-:S05]  /*0980*/  IMAD.IADD R0, R3, 0x1, R0 ;  /* 0x0000000103007824 */ /* 0x000fca00078e0200 */
[----:B0-----:R-:W0:Y:S02]  /*0990*/  SHFL.DOWN PT, R4, R0, 0x4, 0x1f ;  /* 0x08801f0000047f89 */ /* 0x001e2400000e0000 */
[----:B0-----:R-:W-:Y:S02]  /*09a0*/  SEL R5, R4, RZ, !P0 ;  /* 0x000000ff04057207 */ /* 0x001fe40004000000 */
[----:B------:R-:W-:Y:S02]  /*09b0*/  ISETP.GT.AND P0, PT, R6, 0x17, PT ;  /* 0x000000170600780c */ /* 0x000fe40003f04270 */
[----:B------:R-:W-:Y:S01]  /*09c0*/  @!P1 MOV R4, 0x400 ;  /* 0x0000040000049802 */ /* 0x000fe20000000f00 */
[----:B------:R-:W-:Y:S01]  /*09d0*/  IMAD.IADD R5, R0, 0x1, R5 ;  /* 0x0000000100057824 */ /* 0x000fe200078e0205 */
[----:B------:R-:W-:Y:S02]  /*09e0*/  @!P1 SHF.R.U32.HI R0, RZ, 0x3, R11 ;  /* 0x00000003ff009819 */ /* 0x000fe4000001160b */
[----:B--2---:R-:W-:-:S02]  /*09f0*/  @!P1 LEA R7, R7, R4, 0x18 ;  /* 0x0000000407079211 */ /* 0x004fc400078ec0ff */
[----:B------:R-:W0:Y:S01]  /*0a00*/  SHFL.DOWN PT, R2, R5, 0x8, 0x1f ;  /* 0x09001f0005027f89 */ /* 0x000e2200000e0000 */
[----:B------:R-:W-:-:S05]  /*0a10*/  @!P1 LOP3.LUT R0, R0, 0x7c, RZ, 0xc0, !PT ;  /* 0x0000007c00009812 */ /* 0x000fca00078ec0ff */
[----:B------:R-:W-:Y:S01]  /*0a20*/  @!P1 IMAD.IADD R0, R0, 0x1, R7 ;  /* 0x0000000100009824 */ /* 0x000fe200078e0207 */
[----:B0-----:R-:W-:Y:S02]  /*0a30*/  SEL R2, R2, RZ, !P0 ;  /* 0x000000ff02027207 */ /* 0x001fe40004000000 */
[----:B------:R-:W-:-:S03]  /*0a40*/  ISETP.GT.AND P0, PT, R6, 0xf, PT ;  /* 0x0000000f0600780c */ /* 0x000fc60003f04270 */
[----:B------:R-:W-:-:S05]  /*0a50*/  IMAD.IADD R2, R5, 0x1, R2 ;  /* 0x0000000105027824 */ /* 0x000fca00078e0202 */
[----:B------:R-:W0:Y:S02]  /*0a60*/  SHFL.DOWN PT, R3, R2, 0x10, 0x1f ;  /* 0x0a001f0002037f89 */ /* 0x000e2400000e0000 */
[----:B0-----:R-:W-:-:S05]  /*0a70*/  SEL R3, R3, RZ, !P0 ;  /* 0x000000ff03037207 */ /* 0x001fca0004000000 */
        /* <DEDUP_REMOVED lines=15> */
.L_x_129:
[C---:B0-----:R-:W-:Y:S01]  /*0b70*/  LOP3.LUT R4, R11.reuse, 0x3e0, RZ, 0xc0, !PT ;  /* 0x000003e00b047812 */ /* 0x041fe200078ec0ff */
[----:B------:R-:W0:Y:S01]  /*0b80*/  S2R R10, SR_LANEID ;  /* 0x00000000000a7919 */ /* 0x000e220000000000 */
[----:B------:R-:W-:Y:S02]  /*0b90*/  ISETP.NE.AND P4, PT, R11, RZ, PT ;  /* 0x000000ff0b00720c */ /* 0x000fe40003f85270 */
[----:B------:R-:W-:Y:S01]  /*0ba0*/  LOP3.LUT R7, RZ, R4, RZ, 0x33, !PT ;  /* 0x00000004ff077212 */ /* 0x000fe200078e33ff */
[----:B------:R-:W-:-:S04]  /*0bb0*/  VIADD R5, R4, 0x20 ;  /* 0x0000002004057836 */ /* 0x000fc80000000000 */
[----:B------:R-:W-:Y:S01]  /*0bc0*/  IMAD.IADD R7, R7, 0x1, R0 ;  /* 0x0000000107077824 */ /* 0x000fe200078e0200 */
[----:B------:R-:W-:-:S04]  /*0bd0*/  ISETP.GT.U32.AND P0, PT, R5, R0, PT ;  /* 0x000000000500720c */ /* 0x000fc80003f04070 */
        /* <DEDUP_REMOVED lines=30> */
[----:B0-----:R-:W-:-:S05]  /*0dc0*/  SEL R5, R5, RZ, !P0 ;  /* 0x000000ff05057207 */ /* 0x001fca0004000000 */
[----:B------:R-:W-:-:S05]  /*0dd0*/  IMAD.IADD R5, R4, 0x1, R5 ;  /* 0x0000000104057824 */ /* 0x000fca00078e0205 */
[----:B------:R4:W-:Y:S01]  /*0de0*/  @!P1 STS [R8+0x8], R5 ;  /* 0x0000080508009388 */ /* 0x0009e20000000800 */
[----:B------:R-:W-:Y:S06]  /*0df0*/  BAR.SYNC.DEFER_BLOCKING 0x0 ;  /* 0x0000000000007b1d */ /* 0x000fec0000010000 */
[----:B------:R-:W-:Y:S05]  /*0e00*/  @P4 BRA `(.L_x_130) ;  /* 0x0000002800fc4947 */ /* 0x000fea0003800000 */
[----:B------:R-:W0:Y:S01]  /*0e10*/  S2UR UR5, SR_CgaCtaId ;  /* 0x00000000000579c3 */ /* 0x000e220000008800 */
[----:B------:R-:W-:Y:S01]  /*0e20*/  UMOV UR4, 0x400 ;  /* 0x0000040000047882 */ /* 0x000fe20000000000 */
[C---:B------:R-:W-:Y:S02]  /*0e30*/  ISETP.GT.U32.AND P0, PT, R0.reuse, 0x40, PT ;  /* 0x000000400000780c */ /* 0x040fe40003f04070 */
[C---:B------:R-:W-:Y:S02]  /*0e40*/  ISETP.GT.U32.AND P6, PT, R0.reuse, 0x20, PT ;  /* 0x000000200000780c */ /* 0x040fe40003fc4070 */
[C---:B------:R-:W-:Y:S02]  /*0e50*/  ISETP.GT.U32.AND P5, PT, R0.reuse, 0x60, PT ;  /* 0x000000600000780c */ /* 0x040fe40003fa4070 */
[----:B------:R-:W-:Y:S02]  /*0e60*/  ISETP.GT.U32.AND P2, PT, R0, 0x80, PT ;  /* 0x000000800000780c */ /* 0x000fe40003f44070 */
[----:B------:R-:W-:-:S02]  /*0e70*/  ISETP.GT.U32.AND.EX P0, PT, R3, RZ, PT, P0 ;  /* 0x000000ff0300720c */ /* 0x000fc40003f04100 */
[C---:B------:R-:W-:Y:S02]  /*0e80*/  ISETP.GT.U32.AND.EX P6, PT, R3.reuse, RZ, PT, P6 ;  /* 0x000000ff0300720c */ /* 0x040fe40003fc4160 */
[C---:B------:R-:W-:Y:S02]  /*0e90*/  ISETP.GT.U32.AND P3, PT, R0.reuse, 0xa0, PT ;  /* 0x000000a00000780c */ /* 0x040fe40003f64070 */
[----:B------:R-:W-:Y:S02]  /*0ea0*/  ISETP.GT.U32.AND P1, PT, R0, 0xc0, PT ;  /* 0x000000c00000780c */ /* 0x000fe40003f24070 */
[C---:B------:R-:W-:Y:S02]  /*0eb0*/  ISETP.GT.U32.AND.EX P5, PT, R3.reuse, RZ, PT, P5 ;  /* 0x000000ff0300720c */ /* 0x040fe40003fa4150 */
[C---:B------:R-:W-:Y:S02]  /*0ec0*/  ISETP.GT.U32.AND.EX P2, PT, R3.reuse, RZ, PT, P2 ;  /* 0x000000ff0300720c */ /* 0x040fe40003f44120 */
[C---:B------:R-:W-:Y:S01]  /*0ed0*/  ISETP.GT.U32.AND.EX P3, PT, R3.reuse, RZ, PT, P3 ;  /* 0x000000ff0300720c */ /* 0x040fe20003f64130 */
[----:B0-----:R-:W-:Y:S01]  /*0ee0*/  ULEA UR4, UR5, UR4, 0x18 ;  /* 0x0000000405047291 */ /* 0x001fe2000f8ec0ff */
[----:B------:R-:W-:-:S08]  /*0ef0*/  ISETP.GT.U32.AND.EX P1, PT, R3, RZ, PT, P1 ;  /* 0x000000ff0300720c */ /* 0x000fd00003f24110 */
[----:B----4-:R-:W0:Y:S04]  /*0f00*/  LDS.128 R8, [UR4+0x10] ;  /* 0x00001004ff087984 */ /* 0x010e280008000c00 */
[----:B------:R-:W1:Y:S04]  /*0f10*/  LDS R2, [UR4+0xc] ;  /* 0x00000c04ff027984 */ /* 0x000e680008000800 */
[----:B------:R-:W2:Y:S01]  /*0f20*/  LDS.64 R6, [UR4+0x20] ;  /* 0x00002004ff067984 */ /* 0x000ea20008000a00 */
[----:B0-----:R-:W-:Y:S02]  /*0f30*/  SEL R8, R8, RZ, P0 ;  /* 0x000000ff08087207 */ /* 0x001fe40000000000 */
[----:B------:R-:W-:-:S02]  /*0f40*/  ISETP.GT.U32.AND P0, PT, R0, 0xe0, PT ;  /* 0x000000e00000780c */ /* 0x000fc40003f04070 */
[----:B-1----:R-:W-:Y:S02]  /*0f50*/  SEL R2, R2, RZ, P6 ;  /* 0x000000ff02027207 */ /* 0x002fe40003000000 */
[----:B------:R-:W-:Y:S02]  /*0f60*/  SEL R9, R9, RZ, P5 ;  /* 0x000000ff09097207 */ /* 0x000fe40002800000 */
[----:B------:R-:W-:Y:S02]  /*0f70*/  IADD3 R2, PT, PT, R8, R2, R5 ;  /* 0x0000000208027210 */ /* 0x000fe40007ffe005 */
[----:B------:R-:W-:Y:S02]  /*0f80*/  SEL R10, R10, RZ, P2 ;  /* 0x000000ff0a0a7207 */ /* 0x000fe40001000000 */
[----:B------:R-:W-:Y:S02]  /*0f90*/  ISETP.GT.U32.AND.EX P0, PT, R3, RZ, PT, P0 ;  /* 0x000000ff0300720c */ /* 0x000fe40003f04100 */
[----:B------:R-:W-:-:S02]  /*0fa0*/  SEL R11, R11, RZ, P3 ;  /* 0x000000ff0b0b7207 */ /* 0x000fc40001800000 */
[----:B------:R-:W-:Y:S02]  /*0fb0*/  IADD3 R2, PT, PT, R10, R2, R9 ;  /* 0x000000020a027210 */ /* 0x000fe40007ffe009 */
[----:B--2---:R-:W-:Y:S02]  /*0fc0*/  SEL R6, R6, RZ, P1 ;  /* 0x000000ff06067207 */ /* 0x004fe40000800000 */
[----:B------:R-:W-:Y:S02]  /*0fd0*/  SEL R7, R7, RZ, P0 ;  /* 0x000000ff07077207 */ /* 0x000fe40000000000 */
[----:B------:R-:W-:-:S05]  /*0fe0*/  IADD3 R2, PT, PT, R6, R2, R11 ;  /* 0x0000000206027210 */ /* 0x000fca0007ffe00b */
[----:B------:R-:W-:Y:S01]  /*0ff0*/  IMAD.IADD R5, R2, 0x1, R7 ;  /* 0x0000000102057824 */ /* 0x000fe200078e0207 */
[----:B------:R-:W-:Y:S06]  /*1000*/  BRA `(.L_x_130) ;  /* 0x00000028007c7947 */ /* 0x000fec0003800000 */
.L_x_116:
        /* <DEDUP_REMOVED lines=8> */
[----:B------:R-:W-:-:S02]  /*1090*/  IMAD.MOV.U32 R29, RZ, RZ, 0x1000 ;  /* 0x00001000ff1d7424 */ /* 0x000fc400078e00ff */
[----:B------:R-:W-:Y:S01]  /*10a0*/  IMAD.MOV.U32 R26, RZ, RZ, RZ ;  /* 0x000000ffff1a7224 */ /* 0x000fe200078e00ff */
[----:B--2---:R-:W-:Y:S02]  /*10b0*/  IADD3 R5, PT, PT, R6, R5, R4 ;  /* 0x0000000506057210 */ /* 0x004fe40007ffe004 */
[----:B------:R-:W-:Y:S02]  /*10c0*/  IADD3 R4, P1, PT, R0, -0x1000, RZ ;  /* 0xfffff00000047810 */ /* 0x000fe40007f3e0ff */
[----:B---3--:R-:W-:Y:S02]  /*10d0*/  IADD3 R5, PT, PT, R8, R7, R5 ;  /* 0x0000000708057210 */ /* 0x008fe40007ffe005 */
[----:B------:R-:W-:Y:S02]  /*10e0*/  ISETP.GE.U32.AND P0, PT, R4, 0x1000, PT ;  /* 0x000010000400780c */ /* 0x000fe40003f06070 */
[----:B------:R-:W-:-:S04]  /*10f0*/  IADD3 R5, PT, PT, R10, R9, R5 ;  /* 0x000000090a057210 */ /* 0x000fc80007ffe005 */
[----:B----4-:R-:W-:-:S04]  /*1100*/  IADD3 R5, PT, PT, R12, R11, R5 ;  /* 0x0000000b0c057210 */ /* 0x010fc80007ffe005 */
[----:B------:R-:W-:Y:S02]  /*1110*/  IADD3 R13, PT, PT, R14, R13, R5 ;  /* 0x0000000d0e0d7210 */ /* 0x000fe40007ffe005 */
[----:B------:R-:W-:Y:S02]  /*1120*/  IADD3.X R5, PT, PT, R3, -0x1, RZ, P1, !PT ;  /* 0xffffffff03057810 */ /* 0x000fe40000ffe4ff */
[----:B-----5:R-:W-:Y:S02]  /*1130*/  IADD3 R13, PT, PT, R16, R15, R13 ;  /* 0x0000000f100d7210 */ /* 0x020fe40007ffe00d */
[----:B------:R-:W-:Y:S02]  /*1140*/  ISETP.GE.U32.AND.EX P0, PT, R5, RZ, PT, P0 ;  /* 0x000000ff0500720c */ /* 0x000fe40003f06100 */
[----:B------:R-:W-:-:S05]  /*1150*/  IADD3 R13, PT, PT, R18, R17, R13 ;  /* 0x00000011120d7210 */ /* 0x000fca0007ffe00d */
[----:B------:R-:W-:-:S06]  /*1160*/  IMAD.IADD R27, R19, 0x1, R13 ;  /* 0x00000001131b7824 */ /* 0x000fcc00078e020d */
[----:B------:R-:W-:Y:S05]  /*1170*/  @!P0 BRA `(.L_x_131) ;  /* 0x0000000000748947 */ /* 0x000fea0003800000 */
[----:B------:R-:W0:Y:S01]  /*1180*/  LDC.64 R6, c[0x0][0x390] ;  /* 0x0000e400ff067b82 */ /* 0x000e220000000a00 */
[----:B------:R-:W-:Y:S02]  /*1190*/  IMAD.MOV.U32 R29, RZ, RZ, 0x1000 ;  /* 0x00001000ff1d7424 */ /* 0x000fe400078e00ff */
[----:B------:R-:W-:-:S07]  /*11a0*/  IMAD.MOV.U32 R26, RZ, RZ, RZ ;  /* 0x000000ffff1a7224 */ /* 0x000fce00078e00ff */
.L_x_133:
[----:B------:R-:W-:-:S04]  /*11b0*/  LEA R12, P0, R29, R24, 0x2 ;  /* 0x000000181d0c7211 */ /* 0x000fc800078010ff */
[----:B------:R-:W-:-:S05]  /*11c0*/  LEA.HI.X R13, R29, R25, R26, 0x2, P0 ;  /* 0x000000191d0d7211 */ /* 0x000fca00000f141a */
[----:B------:R-:W2:Y:S04]  /*11d0*/  LDG.E.128.CONSTANT R20, desc[UR6][R12.64] ;  /* 0x000000060c147981 */ /* 0x000ea8000c1e9d00 */
[----:B------:R-:W3:Y:S04]  /*11e0*/  LDG.E.128.CONSTANT R16, desc[UR6][R12.64+0x1000] ;  /* 0x001000060c107981 */ /* 0x000ee8000c1e9d00 */
[----:B------:R-:W4:Y:S04]  /*11f0*/  LDG.E.128.CONSTANT R8, desc[UR6][R12.64+0x2000] ;  /* 0x002000060c087981 */ /* 0x000f28000c1e9d00 */
[----:B------:R-:W5:Y:S01]  /*1200*/  LDG.E.128.CONSTANT R12, desc[UR6][R12.64+0x3000] ;  /* 0x003000060c0c7981 */ /* 0x000f62000c1e9d00 */
[----:B0-----:R-:W-:-:S02]  /*1210*/  IMAD.MOV.U32 R0, RZ, RZ, R6 ;  /* 0x000000ffff007224 */ /* 0x001fc400078e0006 */
[----:B------:R-:W-:Y:S01]  /*1220*/  IMAD.MOV.U32 R3, RZ, RZ, R7 ;  /* 0x000000ffff037224 */ /* 0x000fe200078e0007 */
[----:B--2---:R-:W-:-:S04]  /*1230*/  IADD3 R21, PT, PT, R21, R20, R27 ;  /* 0x0000001415157210 */ /* 0x004fc80007ffe01b */
[----:B------:R-:W-:-:S04]  /*1240*/  IADD3 R21, PT, PT, R23, R22, R21 ;  /* 0x0000001617157210 */ /* 0x000fc80007ffe015 */
[----:B---3--:R-:W-:Y:S02]  /*1250*/  IADD3 R21, PT, PT, R17, R16, R21 ;  /* 0x0000001011157210 */ /* 0x008fe40007ffe015 */
[----:B------:R-:W-:Y:S02]  /*1260*/  IADD3 R16, P1, PT, -R29, R0, RZ ;  /* 0x000000001d107210 */ /* 0x000fe40007f3e1ff */
[----:B------:R-:W-:Y:S02]  /*1270*/  IADD3 R21, PT, PT, R19, R18, R21 ;  /* 0x0000001213157210 */ /* 0x000fe40007ffe015 */
[----:B------:R-:W-:Y:S02]  /*1280*/  ISETP.GE.U32.AND P0, PT, R16, 0x1000, PT ;  /* 0x000010001000780c */ /* 0x000fe40003f06070 */
[----:B----4-:R-:W-:Y:S01]  /*1290*/  IADD3 R21, PT, PT, R9, R8, R21 ;  /* 0x0000000809157210 */ /* 0x010fe20007ffe015 */
[----:B------:R-:W-:-:S03]  /*12a0*/  IMAD.X R8, R3, 0x1, ~R26, P1 ;  /* 0x0000000103087824 */ /* 0x000fc600008e0e1a */
[----:B------:R-:W-:Y:S02]  /*12b0*/  IADD3 R21, PT, PT, R11, R10, R21 ;  /* 0x0000000a0b157210 */ /* 0x000fe40007ffe015 */
[----:B------:R-:W-:Y:S02]  /*12c0*/  ISETP.GE.U32.AND.EX P0, PT, R8, RZ, PT, P0 ;  /* 0x000000ff0800720c */ /* 0x000fe40003f06100 */
[----:B-----5:R-:W-:-:S04]  /*12d0*/  IADD3 R21, PT, PT, R13, R12, R21 ;  /* 0x0000000c0d157210 */ /* 0x020fc80007ffe015 */
[----:B------:R-:W-:-:S07]  /*12e0*/  IADD3 R27, PT, PT, R15, R14, R21 ;  /* 0x0000000e0f1b7210 */ /* 0x000fce0007ffe015 */
[----:B------:R-:W-:Y:S05]  /*12f0*/  @!P0 BRA `(.L_x_132) ;  /* 0x0000000400d08947 */ /* 0x000fea0003800000 */
[----:B------:R-:W-:-:S05]  /*1300*/  IADD3 R29, P0, PT, R29, 0x1000, RZ ;  /* 0x000010001d1d7810 */ /* 0x000fca0007f1e0ff */
[----:B------:R-:W-:Y:S01]  /*1310*/  IMAD.X R26, RZ, RZ, R26, P0 ;  /* 0x000000ffff1a7224 */ /* 0x000fe200000e061a */
[----:B------:R-:W-:-:S04]  /*1320*/  ISETP.GT.U32.AND P0, PT, R29, R4, PT ;  /* 0x000000041d00720c */ /* 0x000fc80003f04070 */
[----:B------:R-:W-:-:S13]  /*1330*/  ISETP.GT.U32.AND.EX P0, PT, R26, R5, PT, P0 ;  /* 0x000000051a00720c */ /* 0x000fda0003f04100 */
[----:B------:R-:W-:Y:S05]  /*1340*/  @!P0 BRA `(.L_x_133) ;  /* 0xfffffffc00988947 */ /* 0x000fea000383ffff */
.L_x_131:
[----:B------:R-:W-:-:S04]  /*1350*/  ISETP.GE.U32.AND P0, PT, R29, R0, PT ;  /* 0x000000001d00720c */ /* 0x000fc80003f06070 */
[----:B------:R-:W-:-:S13]  /*1360*/  ISETP.GE.U32.AND.EX P0, PT, R26, R3, PT, P0 ;  /* 0x000000031a00720c */ /* 0x000fda0003f06100 */
[----:B------:R-:W-:Y:S05]  /*1370*/  @P0 BRA `(.L_x_132) ;  /* 0x0000000400b00947 */ /* 0x000fea0003800000 */
[----:B------:R-:W-:Y:S01]  /*1380*/  IMAD.IADD R3, R0, 0x1, -R29 ;  /* 0x0000000100037824 */ /* 0x000fe200078e0a1d */
[----:B------:R-:W-:Y:S04]  /*1390*/  BSSY.RECONVERGENT B1, `(.L_x_132) ;  /* 0x000006a000017945 */ /* 0x000fe80003800200 */
[----:B------:R-:W-:-:S13]  /*13a0*/  ISETP.GE.AND P0, PT, R2, R3, PT ;  /* 0x000000030200720c */ /* 0x000fda0003f06270 */
[----:B------:R-:W-:Y:S05]  /*13b0*/  @P0 BRA `(.L_x_134) ;  /* 0x00000004009c0947 */ /* 0x000fea0003800000 */
[----:B------:R-:W-:Y:S01]  /*13c0*/  LOP3.LUT R4, RZ, R2, RZ, 0x33, !PT ;  /* 0x00000002ff047212 */ /* 0x000fe200078e33ff */
[----:B------:R-:W-:Y:S03]  /*13d0*/  BSSY.RECONVERGENT B2, `(.L_x_135) ;  /* 0x000001a000027945 */ /* 0x000fe60003800200 */
[----:B------:R-:W-:-:S04]  /*13e0*/  IADD3 R4, PT, PT, -R29, R0, R4 ;  /* 0x000000001d047210 */ /* 0x000fc80007ffe104 */
[C---:B------:R-:W-:Y:S02]  /*13f0*/  LOP3.LUT R0, R4.reuse, 0x300, RZ, 0xc0, !PT ;  /* 0x0000030004007812 */ /* 0x040fe400078ec0ff */
[----:B------:R-:W-:Y:S02]  /*1400*/  ISETP.GE.U32.AND P1, PT, R4, 0x300, PT ;  /* 0x000003000400780c */ /* 0x000fe40003f26070 */
[----:B------:R-:W-:Y:S01]  /*1410*/  ISETP.NE.AND P0, PT, R0, 0x300, PT ;  /* 0x000003000000780c */ /* 0x000fe20003f05270 */
[----:B------:R-:W-:-:S12]  /*1420*/  IMAD.MOV.U32 R0, RZ, RZ, R2 ;  /* 0x000000ffff007224 */ /* 0x000fd800078e0002 */
[----:B------:R-:W-:Y:S05]  /*1430*/  @!P0 BRA `(.L_x_136) ;  /* 0x00000000004c8947 */ /* 0x000fea0003800000 */
[----:B------:R-:W0:Y:S01]  /*1440*/  LDCU.64 UR4, c[0x0][0x380] ;  /* 0x00007000ff0477ac */ /* 0x000e220008000a00 */
[----:B------:R-:W-:Y:S02]  /*1450*/  IADD3 R8, P0, PT, R2, R29, RZ ;  /* 0x0000001d02087210 */ /* 0x000fe40007f1e0ff */
[----:B------:R-:W-:-:S03]  /*1460*/  LEA.HI R0, R4, 0x1, RZ, 0x18 ;  /* 0x0000000104007811 */ /* 0x000fc600078fc0ff */
[----:B------:R-:W-:Y:S01]  /*1470*/  IMAD.X R5, RZ, RZ, R26, P0 ;  /* 0x000000ffff057224 */ /* 0x000fe200000e061a */
[----:B------:R-:W-:Y:S01]  /*1480*/  LOP3.LUT R4, R0, 0x3, RZ, 0xc0, !PT ;  /* 0x0000000300047812 */ /* 0x000fe200078ec0ff */
[----:B------:R-:W-:-:S04]  /*1490*/  IMAD.MOV.U32 R0, RZ, RZ, R2 ;  /* 0x000000ffff007224 */ /* 0x000fc800078e0002 */
[----:B------:R-:W-:Y:S01]  /*14a0*/  IMAD.MOV R6, RZ, RZ, -R4 ;  /* 0x000000ffff067224 */ /* 0x000fe200078e0a04 */
[----:B0-----:R-:W-:-:S04]  /*14b0*/  LEA R7, P2, R8, UR4, 0x2 ;  /* 0x0000000408077c11 */ /* 0x001fc8000f8410ff */
[----:B------:R-:W-:-:S09]  /*14c0*/  LEA.HI.X R8, R8, UR5, R5, 0x2, P2 ;  /* 0x0000000508087c11 */ /* 0x000fd200090f1405 */
.L_x_137:
        /* <DEDUP_REMOVED lines=10> */
.L_x_136:
[----:B------:R-:W-:Y:S05]  /*1570*/  BSYNC.RECONVERGENT B2 ;  /* 0x0000000000027941 */ /* 0x000fea0003800200 */
.L_x_135:
[----:B------:R-:W-:Y:S05]  /*1580*/  @!P1 BRA `(.L_x_134) ;  /* 0x0000000400289947 */ /* 0x000fea0003800000 */
[----:B------:R-:W0:Y:S01]  /*1590*/  LDCU.64 UR4, c[0x0][0x380] ;  /* 0x00007000ff0477ac */ /* 0x000e220008000a00 */
[----:B------:R-:W-:Y:S01]  /*15a0*/  IMAD.IADD R5, R3, 0x1, -R0 ;  /* 0x0000000103057824 */ /* 0x000fe200078e0a00 */
[----:B------:R-:W-:Y:S01]  /*15b0*/  IADD3 R29, P0, PT, R0, R29, RZ ;  /* 0x0000001d001d7210 */ /* 0x000fe20007f1e0ff */
[----:B------:R-:W-:Y:S03]  /*15c0*/  BSSY.RECONVERGENT B2, `(.L_x_138) ;  /* 0x0000027000027945 */ /* 0x000fe60003800200 */
[----:B------:R-:W-:Y:S01]  /*15d0*/  ISETP.GT.AND P1, PT, R5, 0xc00, PT ;  /* 0x00000c000500780c */ /* 0x000fe20003f24270 */
[----:B------:R-:W-:Y:S01]  /*15e0*/  IMAD.X R26, RZ, RZ, R26, P0 ;  /* 0x000000ffff1a7224 */ /* 0x000fe200000e061a */
[----:B0-----:R-:W-:-:S04]  /*15f0*/  LEA R4, P0, R29, UR4, 0x2 ;  /* 0x000000041d047c11 */ /* 0x001fc8000f8010ff */
[----:B------:R-:W-:Y:S02]  /*1600*/  LEA.HI.X R5, R29, UR5, R26, 0x2, P0 ;  /* 0x000000051d057c11 */ /* 0x000fe400080f141a */
[----:B------:R-:W-:-:S05]  /*1610*/  PLOP3.LUT P0, PT, PT, PT, PT, 0x80, 0x8 ;  /* 0x000000000008781c */ /* 0x000fca0003f0f070 */
[----:B------:R-:W-:Y:S08]  /*1620*/  @!P1 BRA `(.L_x_139) ;  /* 0x0000000000809947 */ /* 0x000ff00003800000 */
[----:B------:R-:W-:Y:S01]  /*1630*/  PLOP3.LUT P0, PT, PT, PT, PT, 0x8, 0x80 ;  /* 0x000000000080781c */ /* 0x000fe20003f0e170 */
[----:B------:R-:W-:-:S12]  /*1640*/  VIADD R7, R3, 0xfffff400 ;  /* 0xfffff40003077836 */ /* 0x000fd80000000000 */
.L_x_140:
        /* <DEDUP_REMOVED lines=30> */
.L_x_139:
[----:B------:R-:W-:Y:S05]  /*1830*/  BSYNC.RECONVERGENT B2 ;  /* 0x0000000000027941 */ /* 0x000fea0003800200 */
.L_x_138:
        /* <DEDUP_REMOVED lines=22> */
.L_x_142:
[----:B------:R-:W-:Y:S05]  /*19a0*/  BSYNC.RECONVERGENT B2 ;  /* 0x0000000000027941 */ /* 0x000fea0003800200 */
.L_x_141:
        /* <DEDUP_REMOVED lines=8> */
.L_x_134:
[----:B------:R-:W-:Y:S05]  /*1a30*/  BSYNC.RECONVERGENT B1 ;  /* 0x0000000000017941 */ /* 0x000fea0003800200 */
.L_x_132:
[----:B------:R-:W0:Y:S01]  /*1a40*/  S2R R8, SR_LANEID ;  /* 0x0000000000087919 */ /* 0x000e220000000000 */
[----:B------:R-:W-:Y:S01]  /*1a50*/  ISETP.NE.AND P4, PT, R2, RZ, PT ;  /* 0x000000ff0200720c */ /* 0x000fe20003f85270 */
        /* <DEDUP_REMOVED lines=39> */
[----:B---3--:R-:W-:Y:S01]  /*1cd0*/  IMAD.IADD R5, R0, 0x1, R3 ;  /* 0x0000000100057824 */ /* 0x008fe200078e0203 */
[----:B------:R-:W-:Y:S06]  /*1ce0*/  BRA `(.L_x_130) ;  /* 0x0000001c00447947 */ /* 0x000fec0003800000 */
.L_x_115:
        /* <DEDUP_REMOVED lines=13> */
.L_x_145:
[----:B------:R-:W-:Y:S05]  /*1dc0*/  BSYNC.RECONVERGENT B1 ;  /* 0x0000000000017941 */ /* 0x000fea0003800200 */
.L_x_144:
        /* <DEDUP_REMOVED lines=16> */
.L_x_150:
        /* <DEDUP_REMOVED lines=9> */
.L_x_149:
[----:B------:R-:W-:Y:S05]  /*1f60*/  BSYNC.RECONVERGENT B2 ;  /* 0x0000000000027941 */ /* 0x000fea0003800200 */
.L_x_148:
        /* <DEDUP_REMOVED lines=8> */
.L_x_153:
        /* <DEDUP_REMOVED lines=35> */
.L_x_152:
[----:B------:R-:W-:Y:S05]  /*2220*/  BSYNC.RECONVERGENT B2 ;  /* 0x0000000000027941 */ /* 0x000fea0003800200 */
.L_x_151:
        /* <DEDUP_REMOVED lines=22> */
.L_x_155:
[----:B------:R-:W-:Y:S05]  /*2390*/  BSYNC.RECONVERGENT B2 ;  /* 0x0000000000027941 */ /* 0x000fea0003800200 */
.L_x_154:
        /* <DEDUP_REMOVED lines=10> */
.L_x_147:
[----:B------:R-:W-:Y:S05]  /*2440*/  BSYNC.RECONVERGENT B1 ;  /* 0x0000000000017941 */ /* 0x000fea0003800200 */
.L_x_146:
        /* <DEDUP_REMOVED lines=46> */
.L_x_156:
        /* <DEDUP_REMOVED lines=57> */
[----:B------:R-:W0:Y:S04]  /*2ac0*/  LDS.128 R8, [UR4+0x10] ;  /* 0x00001004ff087984 */ /* 0x000e280008000c00 */
[----:B------:R-:W2:Y:S04]  /*2ad0*/  LDS R2, [UR4+0xc] ;  /* 0x00000c04ff027984 */ /* 0x000ea80008000800 */
[----:B-1----:R-:W1:Y:S01]  /*2ae0*/  LDS.64 R6, [UR4+0x20] ;  /* 0x00002004ff067984 */ /* 0x002e620008000a00 */
[----:B0-----:R-:W-:Y:S02]  /*2af0*/  SEL R8, R8, RZ, P3 ;  /* 0x000000ff08087207 */ /* 0x001fe40001800000 */
[----:B------:R-:W-:-:S02]  /*2b00*/  ISETP.GT.U32.AND P3, PT, R0, 0xe0, PT ;  /* 0x000000e00000780c */ /* 0x000fc40003f64070 */
[----:B--2---:R-:W-:Y:S02]  /*2b10*/  SEL R2, R2, RZ, P6 ;  /* 0x000000ff02027207 */ /* 0x004fe40003000000 */
[----:B------:R-:W-:Y:S02]  /*2b20*/  SEL R9, R9, RZ, P5 ;  /* 0x000000ff09097207 */ /* 0x000fe40002800000 */
[----:B------:R-:W-:Y:S02]  /*2b30*/  IADD3 R2, PT, PT, R8, R2, R5 ;  /* 0x0000000208027210 */ /* 0x000fe40007ffe005 */
[----:B------:R-:W-:Y:S02]  /*2b40*/  SEL R10, R10, RZ, P2 ;  /* 0x000000ff0a0a7207 */ /* 0x000fe40001000000 */
[----:B------:R-:W-:Y:S02]  /*2b50*/  ISETP.GT.U32.AND.EX P3, PT, R3, RZ, PT, P3 ;  /* 0x000000ff0300720c */ /* 0x000fe40003f64130 */
[----:B------:R-:W-:-:S02]  /*2b60*/  SEL R11, R11, RZ, P1 ;  /* 0x000000ff0b0b7207 */ /* 0x000fc40000800000 */
[----:B------:R-:W-:Y:S02]  /*2b70*/  IADD3 R2, PT, PT, R10, R2, R9 ;  /* 0x000000020a027210 */ /* 0x000fe40007ffe009 */
[----:B-1----:R-:W-:Y:S02]  /*2b80*/  SEL R6, R6, RZ, P0 ;  /* 0x000000ff06067207 */ /* 0x002fe40000000000 */
[----:B------:R-:W-:Y:S02]  /*2b90*/  SEL R7, R7, RZ, P3 ;  /* 0x000000ff07077207 */ /* 0x000fe40001800000 */
[----:B------:R-:W-:-:S05]  /*2ba0*/  IADD3 R2, PT, PT, R6, R2, R11 ;  /* 0x0000000206027210 */ /* 0x000fca0007ffe00b */
[----:B------:R-:W-:Y:S01]  /*2bb0*/  IMAD.IADD R5, R2, 0x1, R7 ;  /* 0x0000000102057824 */ /* 0x000fe200078e0207 */
[----:B------:R-:W-:Y:S06]  /*2bc0*/  BRA `(.L_x_130) ;  /* 0x0000000c008c7947 */ /* 0x000fec0003800000 */
.L_x_143:
        /* <DEDUP_REMOVED lines=21> */
[----:B------:R-:W-:-:S03]  /*2d20*/  IMAD.MOV.U32 R11, RZ, RZ, 0x1000 ;  /* 0x00001000ff0b7424 */ /* 0x000fc600078e00ff */
[----:B----4-:R-:W-:Y:S01]  /*2d30*/  IADD3 R2, PT, PT, R13, R10, R2 ;  /* 0x0000000a0d027210 */ /* 0x010fe20007ffe002 */
[----:B------:R-:W-:-:S03]  /*2d40*/  IMAD.MOV.U32 R10, RZ, RZ, RZ ;  /* 0x000000ffff0a7224 */ /* 0x000fc600078e00ff */
[----:B-----5:R-:W-:Y:S02]  /*2d50*/  IADD3 R2, PT, PT, R15, R12, R2 ;  /* 0x0000000c0f027210 */ /* 0x020fe40007ffe002 */
[----:B------:R-:W-:-:S04]  /*2d60*/  IADD3 R12, P1, PT, R0, -0x1000, RZ ;  /* 0xfffff000000c7810 */ /* 0x000fc80007f3e0ff */
[----:B------:R-:W-:Y:S02]  /*2d70*/  ISETP.GE.U32.AND P0, PT, R12, 0x1000, PT ;  /* 0x000010000c00780c */ /* 0x000fe40003f06070 */
[----:B------:R-:W-:Y:S02]  /*2d80*/  IADD3.X R13, PT, PT, R3, -0x1, RZ, P1, !PT ;  /* 0xffffffff030d7810 */ /* 0x000fe40000ffe4ff */
[----:B------:R-:W-:Y:S02]  /*2d90*/  IADD3 R2, PT, PT, R17, R14, R2 ;  /* 0x0000000e11027210 */ /* 0x000fe40007ffe002 */
[----:B------:R-:W-:Y:S02]  /*2da0*/  ISETP.GE.U32.AND.EX P0, PT, R13, RZ, PT, P0 ;  /* 0x000000ff0d00720c */ /* 0x000fe40003f06100 */
[----:B------:R-:W-:-:S04]  /*2db0*/  IADD3 R2, PT, PT, R19, R16, R2 ;  /* 0x0000001013027210 */ /* 0x000fc80007ffe002 */
[----:B------:R-:W-:-:S05]  /*2dc0*/  IADD3 R2, PT, PT, R21, R18, R2 ;  /* 0x0000001215027210 */ /* 0x000fca0007ffe002 */
[----:B------:R-:W-:Y:S02]  /*2dd0*/  IMAD.IADD R9, R9, 0x1, R2 ;  /* 0x0000000109097824 */ /* 0x000fe400078e0202 */
[----:B------:R-:W-:Y:S05]  /*2de0*/  @!P0 BRA `(.L_x_157) ;  /* 0x0000000000a08947 */ /* 0x000fea0003800000 */
[----:B------:R-:W0:Y:S01]  /*2df0*/  LDC.64 R2, c[0x0][0x390] ;  /* 0x0000e400ff027b82 */ /* 0x000e220000000a00 */
[----:B------:R-:W-:Y:S02]  /*2e00*/  IMAD.MOV.U32 R11, RZ, RZ, 0x1000 ;  /* 0x00001000ff0b7424 */ /* 0x000fe400078e00ff */
[----:B------:R-:W-:-:S07]  /*2e10*/  IMAD.MOV.U32 R10, RZ, RZ, RZ ;  /* 0x000000ffff0a7224 */ /* 0x000fce00078e00ff */
.L_x_159:
[----:B------:R-:W-:-:S04]  /*2e20*/  LEA R6, P0, R11, R4, 0x2 ;  /* 0x000000040b067211 */ /* 0x000fc800078010ff */
[----:B------:R-:W-:-:S05]  /*2e30*/  LEA.HI.X R7, R11, R5, R10, 0x2, P0 ;  /* 0x000000050b077211 */ /* 0x000fca00000f140a */
        /* <DEDUP_REMOVED lines=17> */
[----:B---3--:R-:W-:-:S04]  /*2f50*/  IADD3 R24, PT, PT, R28, R27, R24 ;  /* 0x0000001b1c187210 */ /* 0x008fc80007ffe018 */
[----:B----4-:R-:W-:Y:S01]  /*2f60*/  IADD3 R24, PT, PT, R0, R25, R24 ;  /* 0x0000001900187210 */ /* 0x010fe20007ffe018 */
[----:B0-----:R-:W-:-:S05]  /*2f70*/  IMAD.MOV.U32 R0, RZ, RZ, R2 ;  /* 0x000000ffff007224 */ /* 0x001fca00078e0002 */
[----:B------:R-:W-:Y:S02]  /*2f80*/  IADD3 R9, P1, PT, -R11, R0, RZ ;  /* 0x000000000b097210 */ /* 0x000fe40007f3e1ff */
[----:B-----5:R-:W-:Y:S02]  /*2f90*/  IADD3 R21, PT, PT, R22, R21, R24 ;  /* 0x0000001516157210 */ /* 0x020fe40007ffe018 */
[----:B------:R-:W-:Y:S01]  /*2fa0*/  ISETP.GE.U32.AND P0, PT, R9, 0x1000, PT ;  /* 0x000010000900780c */ /* 0x000fe20003f06070 */
[----:B------:R-:W-:-:S05]  /*2fb0*/  IMAD.X R9, R3, 0x1, ~R10, P1 ;  /* 0x0000000103097824 */ /* 0x000fca00008e0e0a */
[----:B------:R-:W-:Y:S02]  /*2fc0*/  ISETP.GE.U32.AND.EX P0, PT, R9, RZ, PT, P0 ;  /* 0x000000ff0900720c */ /* 0x000fe40003f06100 */
[----:B------:R-:W-:-:S04]  /*2fd0*/  IADD3 R14, PT, PT, R15, R14, R21 ;  /* 0x0000000e0f0e7210 */ /* 0x000fc80007ffe015 */
[----:B------:R-:W-:-:S04]  /*2fe0*/  IADD3 R14, PT, PT, R17, R16, R14 ;  /* 0x00000010110e7210 */ /* 0x000fc80007ffe00e */
[----:B------:R-:W-:-:S04]  /*2ff0*/  IADD3 R14, PT, PT, R19, R18, R14 ;  /* 0x00000012130e7210 */ /* 0x000fc80007ffe00e */
[----:B------:R-:W-:Y:S01]  /*3000*/  IADD3 R9, PT, PT, R23, R20, R14 ;  /* 0x0000001417097210 */ /* 0x000fe20007ffe00e */
[----:B------:R-:W-:Y:S06]  /*3010*/  @!P0 BRA `(.L_x_158) ;  /* 0x0000000400d08947 */ /* 0x000fec0003800000 */
[----:B------:R-:W-:-:S05]  /*3020*/  IADD3 R11, P0, PT, R11, 0x1000, RZ ;  /* 0x000010000b0b7810 */ /* 0x000fca0007f1e0ff */
[----:B------:R-:W-:Y:S01]  /*3030*/  IMAD.X R10, RZ, RZ, R10, P0 ;  /* 0x000000ffff0a7224 */ /* 0x000fe200000e060a */
[----:B------:R-:W-:-:S04]  /*3040*/  ISETP.GT.U32.AND P0, PT, R11, R12, PT ;  /* 0x0000000c0b00720c */ /* 0x000fc80003f04070 */
[----:B------:R-:W-:-:S13]  /*3050*/  ISETP.GT.U32.AND.EX P0, PT, R10, R13, PT, P0 ;  /* 0x0000000d0a00720c */ /* 0x000fda0003f04100 */
[----:B------:R-:W-:Y:S05]  /*3060*/  @!P0 BRA `(.L_x_159) ;  /* 0xfffffffc006c8947 */ /* 0x000fea000383ffff */
.L_x_157:
        /* <DEDUP_REMOVED lines=20> */
[----:B------:R-:W-:Y:S01]  /*31b0*/  IMAD.MOV.U32 R0, RZ, RZ, R8 ;  /* 0x000000ffff007224 */ /* 0x000fe200078e0008 */
[----:B0-----:R-:W-:-:S04]  /*31c0*/  LEA R6, P2, R7, UR4, 0x2 ;  /* 0x0000000407067c11 */ /* 0x001fc8000f8410ff */
[----:B------:R-:W-:Y:S01]  /*31d0*/  LEA.HI.X R7, R7, UR5, R4, 0x2, P2 ;  /* 0x0000000507077c11 */ /* 0x000fe200090f1404 */
[----:B------:R-:W-:-:S08]  /*31e0*/  IMAD.MOV R4, RZ, RZ, -R2 ;  /* 0x000000ffff047224 */ /* 0x000fd000078e0a02 */
.L_x_163:
        /* <DEDUP_REMOVED lines=10> */
.L_x_162:
[----:B------:R-:W-:Y:S05]  /*3290*/  BSYNC.RECONVERGENT B2 ;  /* 0x0000000000027941 */ /* 0x000fea0003800200 */
.L_x_161:
        /* <DEDUP_REMOVED lines=13> */
.L_x_166:
        /* <DEDUP_REMOVED lines=30> */
.L_x_165:
[----:B------:R-:W-:Y:S05]  /*3550*/  BSYNC.RECONVERGENT B2 ;  /* 0x0000000000027941 */ /* 0x000fea0003800200 */
.L_x_164:
        /* <DEDUP_REMOVED lines=22> */
.L_x_168:
[----:B------:R-:W-:Y:S05]  /*36c0*/  BSYNC.RECONVERGENT B2 ;  /* 0x0000000000027941 */ /* 0x000fea0003800200 */
.L_x_167:
        /* <DEDUP_REMOVED lines=8> */
.L_x_160:
[----:B------:R-:W-:Y:S05]  /*3750*/  BSYNC.RECONVERGENT B1 ;  /* 0x0000000000017941 */ /* 0x000fea0003800200 */
.L_x_158:
[----:B------:R-:W0:Y:S01]  /*3760*/  S2R R7, SR_LANEID ;  /* 0x0000000000077919 */ /* 0x000e220000000000 */
[----:B------:R-:W-:Y:S01]  /*3770*/  ISETP.NE.AND P4, PT, R8, RZ, PT ;  /* 0x000000ff0800720c */ /* 0x000fe20003f85270 */
[----:B------:R-:W1:Y:S01]  /*3780*/  SHFL.DOWN PT, R0, R9, 0x1, 0x1f ;  /* 0x08201f0009007f89 */ /* 0x000e6200000e0000 */
[C---:B0-----:R-:W-:Y:S02]  /*3790*/  ISETP.GT.AND P0, PT, R7.reuse, 0x1e, PT ;  /* 0x0000001e0700780c */ /* 0x041fe40003f04270 */
[C---:B------:R-:W-:Y:S02]  /*37a0*/  ISETP.NE.AND P1, PT, R7.reuse, RZ, PT ;  /* 0x000000ff0700720c */ /* 0x040fe40003f25270 */
[----:B-1----:R-:W-:Y:S02]  /*37b0*/  SEL R0, R0, RZ, !P0 ;  /* 0x000000ff00007207 */ /* 0x002fe40004000000 */
        /* <DEDUP_REMOVED lines=9> */
[----:B------:R-:W-:-:S03]  /*3850*/  ISETP.GT.AND P0, PT, R7, 0x17, PT ;  /* 0x000000170700780c */ /* 0x000fc60003f04270 */
[----:B------:R-:W-:Y:S01]  /*3860*/  IMAD.IADD R2, R3, 0x1, R2 ;  /* 0x0000000103027824 */ /* 0x000fe200078e0202 */
[----:B------:R-:W-:-:S04]  /*3870*/  @!P1 SHF.R.U32.HI R3, RZ, 0x3, R8 ;  /* 0x00000003ff039819 */ /* 0x000fc80000011608 */
[----:B------:R-:W0:Y:S01]  /*3880*/  SHFL.DOWN PT, R4, R2, 0x8, 0x1f ;  /* 0x09001f0002047f89 */ /* 0x000e2200000e0000 */
[----:B------:R-:W-:Y:S02]  /*3890*/  @!P1 LOP3.LUT R3, R3, 0x7c, RZ, 0xc0, !PT ;  /* 0x0000007c03039812 */ /* 0x000fe400078ec0ff */
[----:B0-----:R-:W-:Y:S02]  /*38a0*/  SEL R5, R4, RZ, !P0 ;  /* 0x000000ff04057207 */ /* 0x001fe40004000000 */
[----:B------:R-:W-:-:S03]  /*38b0*/  ISETP.GT.AND P0, PT, R7, 0xf, PT ;  /* 0x0000000f0700780c */ /* 0x000fc60003f04270 */
[----:B------:R-:W-:Y:S01]  /*38c0*/  IMAD.IADD R0, R2, 0x1, R5 ;  /* 0x0000000102007824 */ /* 0x000fe200078e0205 */
[----:B------:R-:W-:-:S04]  /*38d0*/  @!P1 MOV R5, 0x400 ;  /* 0x0000040000059802 */ /* 0x000fc80000000f00 */
[----:B------:R-:W0:Y:S01]  /*38e0*/  SHFL.DOWN PT, R4, R0, 0x10, 0x1f ;  /* 0x0a001f0000047f89 */ /* 0x000e2200000e0000 */
[----:B-1----:R-:W-:-:S05]  /*38f0*/  @!P1 LEA R6, R6, R5, 0x18 ;  /* 0x0000000506069211 */ /* 0x002fca00078ec0ff */
[----:B------:R-:W-:Y:S01]  /*3900*/  @!P1 IMAD.IADD R6, R3, 0x1, R6 ;  /* 0x0000000103069824 */ /* 0x000fe200078e0206 */
        /* <DEDUP_REMOVED lines=15> */
.L_x_130:
[----:B------:R-:W-:Y:S05]  /*3a00*/  BSYNC.RECONVERGENT B0 ;  /* 0x0000000000007941 */ /* 0x000fea0003800200 */
.L_x_114:
[----:B------:R-:W-:Y:S05]  /*3a10*/  @P4 EXIT ;  /* 0x000000000000494d */ /* 0x000fea0003800000 */
[----:B------:R-:W5:Y:S01]  /*3a20*/  LDC.64 R2, c[0x0][0x388] ;  /* 0x0000e200ff027b82 */ /* 0x000f620000000a00 */
[----:B------:R-:W0:Y:S02]  /*3a30*/  LDCU UR4, c[0x0][0x39c] ;  /* 0x00007380ff0477ac */ /* 0x000e240008000800 */
[----:B01234-:R-:W-:-:S05]  /*3a40*/  VIADD R5, R5, UR4 ;  /* 0x0000000405057c36 */ /* 0x01ffca0008000000 */
[----:B-----5:R-:W-:Y:S01]  /*3a50*/  STG.E desc[UR6][R2.64], R5 ;  /* 0x0000000502007986 */ /* 0x020fe2000c101906 */
[----:B------:R-:W-:Y:S05]  /*3a60*/  EXIT ;  /* 0x000000000000794d */ /* 0x000fea0003800000 */
.L_x_169:
        /* <DEDUP_REMOVED lines=9> */
.L_x_2330:


//--------------------- .text._ZN3cub18CUB_300001_SM_10006detail6reduce28DeviceReduceSingleTileKernelINS2_10policy_hubIijN4cuda3std3__44plusIiEEE10Policy1000EPiSC_iS9_iiNS7_10__identityEEEvT0_T1_T2_T3_T4_T6_ --------------------------
	.section	.text._ZN3cub18CUB_300001_SM_10006detail6reduce28DeviceReduceSingleTileKernelINS2_10policy_hubIijN4cuda3std3__44plusIiEEE10Policy1000EPiSC_iS9_iiNS7_10__identityEEEvT0_T1_T2_T3_T4_T6_,"ax",@progbits
	.align	128
        .global         _ZN3cub18CUB_300001_SM_10006detail6reduce28DeviceReduceSingleTileKernelINS2_10policy_hubIijN4cuda3std3__44plusIiEEE10Policy1000EPiSC_iS9_iiNS7_10__identityEEEvT0_T1_T2_T3_T4_T6_
        .type           _ZN3cub18CUB_300001_SM_10006detail6reduce28DeviceReduceSingleTileKernelINS2_10policy_hubIijN4cuda3std3__44plusIiEEE10Policy1000EPiSC_iS9_iiNS7_10__identityEEEvT0_T1_T2_T3_T4_T6_,@function
        .size           _ZN3cub18CUB_300001_SM_10006detail6reduce28DeviceReduceSingleTileKernelINS2_10policy_hubIijN4cuda3std3__44plusIiEEE10Policy1000EPiSC_iS9_iiNS7_10__identityEEEvT0_T1_T2_T3_T4_T6_,(.L_x_2331 - _ZN3cub18CUB_300001_SM_10006detail6reduce28DeviceReduceSingleTileKernelINS2_10policy_hubIijN4cuda3std3__44plusIiEEE10Policy1000EPiSC_iS9_iiNS7_10__identityEEEvT0_T1_T2_T3_T4_T6_)
        .other          _ZN3cub18CUB_300001_SM_10006detail6reduce28DeviceReduceSingleTileKernelINS2_10policy_hubIijN4cuda3std3__44plusIiEEE10Policy1000EPiSC_iS9_iiNS7_10__identityEEEvT0_T1_T2_T3_T4_T6_,@"STO_CUDA_ENTRY STV_DEFAULT"
_ZN3cub18CUB_300001_SM_10006detail6reduce28DeviceReduceSingleTileKernelINS2_10policy_hubIijN4cuda3std3__44plusIiEEE10Policy1000EPiSC_iS9_iiNS7_10__identityEEEvT0_T1_T2_T3_T4_T6_:
.text._ZN3cub18CUB_300001_SM_10006detail6reduce28DeviceReduceSingleTileKernelINS2_10policy_hubIijN4cuda3std3__44plusIiEEE10Policy1000EPiSC_iS9_iiNS7_10__identityEEEvT0_T1_T2_T3_T4_T6_:
        /* <DEDUP_REMOVED lines=13> */
.L_x_170:
        /* <DEDUP_REMOVED lines=16> */
.L_x_175:
[----:B------:R-:W-:Y:S05]  /*01d0*/  BSYNC.RECONVERGENT B1 ;  /* 0x0000000000017941 */ /* 0x000fea0003800200 */
.L_x_174:
        /* <DEDUP_REMOVED lines=16> */
.L_x_180:
        /* <DEDUP_REMOVED lines=9> */
.L_x_179:
[----:B------:R-:W-:Y:S05]  /*0370*/  BSYNC.RECONVERGENT B2 ;  /* 0x0000000000027941 */ /* 0x000fea0003800200 */
.L_x_178:
        /* <DEDUP_REMOVED lines=8> */
.L_x_183:
        /* <DEDUP_REMOVED lines=35> */
.L_x_182:
[----:B------:R-:W-:Y:S05]  /*0630*/  BSYNC.RECONVERGENT B2 ;  /* 0x0000000000027941 */ /* 0x000fea0003800200 */
.L_x_181:
        /* <DEDUP_REMOVED lines=22> */
.L_x_185:
[----:B------:R-:W-:Y:S05]  /*07a0*/  BSYNC.RECONVERGENT B2 ;  /* 0x0000000000027941 */ /* 0x000fea0003800200 */
.L_x_184:
        /* <DEDUP_REMOVED lines=10> */
.L_x_177:
[----:B------:R-:W-:Y:S05]  /*0850*/  BSYNC.RECONVERGENT B1 ;  /* 0x0000000000017941 */ /* 0x000fea0003800200 */
.L_x_176:
        /* <DEDUP_REMOVED lines=45> */
.L_x_186:
        /* <DEDUP_REMOVED lines=67> */
.L_x_173:
        /* <DEDUP_REMOVED lines=22> */
.L_x_190:
        /* <DEDUP_REMOVED lines=20> */
.L_x_188:
        /* <DEDUP_REMOVED lines=20> */
.L_x_194:
        /* <DEDUP_REMOVED lines=8> */
.L_x_193:
[----:B------:R-:W-:Y:S05]  /*13c0*/  BSYNC.RECONVERGENT B2 ;  /* 0x0000000000027941 */ /* 0x000fea0003800200 */
.L_x_192:
        /* <DEDUP_REMOVED lines=16> */
.L_x_197:
        /* <DEDUP_REMOVED lines=39> */
.L_x_196:
[----:B------:R-:W-:Y:S05]  /*1740*/  BSYNC.RECONVERGENT B2 ;  /* 0x0000000000027941 */ /* 0x000fea0003800200 */
.L_x_195:
        /* <DEDUP_REMOVED lines=27> */
.L_x_199:
[----:B------:R-:W-:Y:S05]  /*1900*/  BSYNC.RECONVERGENT B2 ;  /* 0x0000000000027941 */ /* 0x000fea0003800200 */
.L_x_198:
        /* <DEDUP_REMOVED lines=10> */
.L_x_191:
[----:B------:R-:W-:Y:S05]  /*19b0*/  BSYNC.RECONVERGENT B1 ;  /* 0x0000000000017941 */ /* 0x000fea0003800200 */
.L_x_189:
        /* <DEDUP_REMOVED lines=43> */
.L_x_172:
        /* <DEDUP_REMOVED lines=12> */
.L_x_202:
[----:B------:R-:W-:Y:S05]  /*1d30*/  BSYNC.RECONVERGENT B1 ;  /* 0x0000000000017941 */ /* 0x000fea0003800200 */
.L_x_201:
        /* <DEDUP_REMOVED lines=16> */
.L_x_207:
        /* <DEDUP_REMOVED lines=9> */
.L_x_206:
[----:B------:R-:W-:Y:S05]  /*1ed0*/  BSYNC.RECONVERGENT B2 ;  /* 0x0000000000027941 */ /* 0x000fea0003800200 */
.L_x_205:
        /* <DEDUP_REMOVED lines=8> */
.L_x_210:
        /* <DEDUP_REMOVED lines=35> */
.L_x_209:
[----:B------:R-:W-:Y:S05]  /*2190*/  BSYNC.RECONVERGENT B2 ;  /* 0x0000000000027941 */ /* 0x000fea0003800200 */
.L_x_208:
        /* <DEDUP_REMOVED lines=22> */
.L_x_212:
[----:B------:R-:W-:Y:S05]  /*2300*/  BSYNC.RECONVERGENT B2 ;  /* 0x0000000000027941 */ /* 0x000fea0003800200 */
.L_x_211:
        /* <DEDUP_REMOVED lines=10> */
.L_x_204:
[----:B------:R-:W-:Y:S05]  /*23b0*/  BSYNC.RECONVERGENT B1 ;  /* 0x0000000000017941 */ /* 0x000fea0003800200 */
.L_x_203:
        /* <DEDUP_REMOVED lines=45> */
.L_x_213:
        /* <DEDUP_REMOVED lines=67> */
.L_x_200:
        /* <DEDUP_REMOVED lines=33> */
.L_x_216:
        /* <DEDUP_REMOVED lines=32> */
.L_x_214:
        /* <DEDUP_REMOVED lines=20> */
.L_x_220:
        /* <DEDUP_REMOVED lines=8> */
.L_x_219:
[----:B------:R-:W-:Y:S05]  /*3090*/  BSYNC.RECONVERGENT B2 ;  /* 0x0000000000027941 */ /* 0x000fea0003800200 */
.L_x_218:
        /* <DEDUP_REMOVED lines=16> */
.L_x_223:
        /* <DEDUP_REMOVED lines=39> */
.L_x_222:
[----:B------:R-:W-:Y:S05]  /*3410*/  BSYNC.RECONVERGENT B2 ;  /* 0x0000000000027941 */ /* 0x000fea0003800200 */
.L_x_221:
        /* <DEDUP_REMOVED lines=27> */
.L_x_225:
[----:B------:R-:W-:Y:S05]  /*35d0*/  BSYNC.RECONVERGENT B2 ;  /* 0x0000000000027941 */ /* 0x000fea0003800200 */
.L_x_224:
        /* <DEDUP_REMOVED lines=10> */
.L_x_217:
[----:B------:R-:W-:Y:S05]  /*3680*/  BSYNC.RECONVERGENT B1 ;  /* 0x0000000000017941 */ /* 0x000fea0003800200 */
.L_x_215:
        /* <DEDUP_REMOVED lines=42> */
.L_x_187:
[----:B------:R-:W-:Y:S05]  /*3930*/  BSYNC.RECONVERGENT B0 ;  /* 0x0000000000007941 */ /* 0x000fea0003800200 */
.L_x_171:
[----:B------:R-:W-:Y:S05]  /*3940*/  @P0 EXIT ;  /* 0x000000000000094d */ /* 0x000fea0003800000 */
[----:B-1----:R-:W1:Y:S01]  /*3950*/  LDC.64 R4, c[0x0][0x388] ;  /* 0x0000e200ff047b82 */ /* 0x002e620000000a00 */
[----:B------:R-:W0:Y:S02]  /*3960*/  LDCU UR4, c[0x0][0x398] ;  /* 0x00007300ff0477ac */ /* 0x000e240008000800 */
[----:B0-234-:R-:W-:-:S05]  /*3970*/  VIADD R3, R3, UR4 ;  /* 0x0000000403037c36 */ /* 0x01dfca0008000000 */
[----:B-1----:R-:W-:Y:S01]  /*3980*/  STG.E desc[UR6][R4.64], R3 ;  /* 0x0000000304007986 */ /* 0x002fe2000c101906 */
[----:B------:R-:W-:Y:S05]  /*3990*/  EXIT ;  /* 0x000000000000794d */ /* 0x000fea0003800000 */
.L_x_226:
        /* <DEDUP_REMOVED lines=14> */
.L_x_2331:


//--------------------- .text._ZN3cub18CUB_300001_SM_10006detail6reduce18DeviceReduceKernelINS2_10policy_hubIijN4cuda3std3__44plusIiEEE10Policy1000EPijS9_iNS7_10__identityEEEvT0_PT3_T1_NS0_13GridEvenShareISH_EET2_T4_ --------------------------
	.section	.text._ZN3cub18CUB_300001_SM_10006detail6reduce18DeviceReduceKernelINS2_10policy_hubIijN4cuda3std3__44plusIiEEE10Policy1000EPijS9_iNS7_10__identityEEEvT0_PT3_T1_NS0_13GridEvenShareISH_EET2_T4_,"ax",@progbits
	.align	128
        .global         _ZN3cub18CUB_300001_SM_10006detail6reduce18DeviceReduceKernelINS2_10policy_hubIijN4cuda3std3__44plusIiEEE10Policy1000EPijS9_iNS7_10__identityEEEvT0_PT3_T1_NS0_13GridEvenShareISH_EET2_T4_
        .type           _ZN3cub18CUB_300001_SM_10006detail6reduce18DeviceReduceKernelINS2_10policy_hubIijN4cuda3std3__44plusIiEEE10Policy1000EPijS9_iNS7_10__identityEEEvT0_PT3_T1_NS0_13GridEvenShareISH_EET2_T4_,@function
        .size           _ZN3cub18CUB_300001_SM_10006detail6reduce18DeviceReduceKernelINS2_10policy_hubIijN4cuda3std3__44plusIiEEE10Policy1000EPijS9_iNS7_10__identityEEEvT0_PT3_T1_NS0_13GridEvenShareISH_EET2_T4_,(.L_x_2332 - _ZN3cub18CUB_300001_SM_10006detail6reduce18DeviceReduceKernelINS2_10policy_hubIijN4cuda3std3__44plusIiEEE10Policy1000EPijS9_iNS7_10__identityEEEvT0_PT3_T1_NS0_13GridEvenShareISH_EET2_T4_)
        .other          _ZN3cub18CUB_300001_SM_10006detail6reduce18DeviceReduceKernelINS2_10policy_hubIijN4cuda3std3__44plusIiEEE10Policy1000EPijS9_iNS7_10__identityEEEvT0_PT3_T1_NS0_13GridEvenShareISH_EET2_T4_,@"STO_CUDA_ENTRY STV_DEFAULT"
_ZN3cub18CUB_300001_SM_10006detail6reduce18DeviceReduceKernelINS2_10policy_hubIijN4cuda3std3__44plusIiEEE10Policy1000EPijS9_iNS7_10__identityEEEvT0_PT3_T1_NS0_13GridEvenShareISH_EET2_T4_:
.text._ZN3cub18CUB_300001_SM_10006detail6reduce18DeviceReduceKernelINS2_10policy_hubIijN4cuda3std3__44plusIiEEE10Policy1000EPijS9_iNS7_10__identityEEEvT0_PT3_T1_NS0_13GridEvenShareISH_EET2_T4_:
[----:B------:R-:W-:Y:S01]  /*0000*/  LDC R1, c[0x0][0x37c] ;  /* 0x0000df00ff017b82 */ /* 0x000fe20000000800 */
[----:B------:R-:W0:Y:S01]  /*0010*/  S2R R0, SR_CTAID.X ;  /* 0x0000000000007919 */ /* 0x000e220000002500 */
[----:B------:R-:W1:Y:S01]  /*0020*/  LDCU UR4, c[0x0][0x380] ;  /* 0x00007000ff0477ac */ /* 0x000e620008000800 */
[----:B------:R-:W-:Y:S01]  /*0030*/  BSSY.RECONVERGENT B0, `(.L_x_227) ;  /* 0x00002ac000007945 */ /* 0x000fe20003800200 */
[----:B------:R-:W2:Y:S01]  /*0040*/  LDCU UR5, c[0x0][0x3ac] ;  /* 0x00007580ff0577ac */ /* 0x000ea20008000800 */
[----:B------:R-:W3:Y:S01]  /*0050*/  LDCU.64 UR8, c[0x0][0x358] ;  /* 0x00006b00ff0877ac */ /* 0x000ee20008000a00 */
[----:B-1----:R-:W-:Y:S02]  /*0060*/  ULOP3.LUT UP0, URZ, UR4, 0xf, URZ, 0xc0, !UPT ;  /* 0x0000000f04ff7892 */ /* 0x002fe4000f80c0ff */
[----:B--2---:R-:W-:Y:S01]  /*0070*/  USHF.L.U32 UR5, UR5, 0xc, URZ ;  /* 0x0000000c05057899 */ /* 0x004fe200080006ff */
[----:B0-----:R-:W-:-:S06]  /*0080*/  IMAD.SHL.U32 R23, R0, 0x1000, RZ ;  /* 0x0000100000177824 */ /* 0x001fcc00078e00ff */
[----:B---3--:R-:W-:Y:S05]  /*0090*/  BRA.U UP0, `(.L_x_228) ;  /* 0x0000001500147547 */ /* 0x008fea000b800000 */
[----:B------:R-:W0:Y:S02]  /*00a0*/  LDC R3, c[0x0][0x3a8] ;  /* 0x0000ea00ff037b82 */ /* 0x000e240000000800 */
[----:B0-----:R-:W-:-:S05]  /*00b0*/  IMAD R22, R0, -0x1000, R3 ;  /* 0xfffff00000167824 */ /* 0x001fca00078e0203 */
[----:B------:R-:W-:-:S13]  /*00c0*/  ISETP.GT.U32.AND P0, PT, R22, 0xfff, PT ;  /* 0x00000fff1600780c */ /* 0x000fda0003f04070 */
[----:B------:R-:W-:Y:S05]  /*00d0*/  @P0 BRA `(.L_x_229) ;  /* 0x0000000800b00947 */ /* 0x000fea0003800000 */
[----:B------:R-:W0:Y:S01]  /*00e0*/  S2R R5, SR_TID.X ;  /* 0x0000000000057919 */ /* 0x000e220000002100 */
[----:B------:R-:W-:Y:S01]  /*00f0*/  BSSY.RECONVERGENT B1, `(.L_x_230) ;  /* 0x000000a000017945 */ /* 0x000fe20003800200 */
[----:B------:R-:W-:Y:S01]  /*0100*/  IMAD.MOV.U32 R2, RZ, RZ, RZ ;  /* 0x000000ffff027224 */ /* 0x000fe200078e00ff */
[----:B0-----:R-:W-:Y:S01]  /*0110*/  ISETP.GE.U32.AND P0, PT, R5, R22, PT ;  /* 0x000000160500720c */ /* 0x001fe20003f06070 */
[----:B------:R-:W-:-:S12]  /*0120*/  IMAD.MOV.U32 R11, RZ, RZ, R5 ;  /* 0x000000ffff0b7224 */ /* 0x000fd800078e0005 */
[----:B------:R-:W-:Y:S05]  /*0130*/  @P0 BRA `(.L_x_231) ;  /* 0x0000000000140947 */ /* 0x000fea0003800000 */
[----:B------:R-:W0:Y:S01]  /*0140*/  LDC.64 R6, c[0x0][0x380] ;  /* 0x0000e000ff067b82 */ /* 0x000e220000000a00 */
[----:B------:R-:W-:-:S04]  /*0150*/  IMAD R9, R0, 0x1000, R5 ;  /* 0x0000100000097824 */ /* 0x000fc800078e0205 */
[----:B0-----:R-:W-:-:S05]  /*0160*/  IMAD.WIDE.U32 R6, R9, 0x4, R6 ;  /* 0x0000000409067825 */ /* 0x001fca00078e0006 */
[----:B------:R0:W5:Y:S01]  /*0170*/  LDG.E.CONSTANT R2, desc[UR8][R6.64] ;  /* 0x0000000806027981 */ /* 0x000162000c1e9900 */
[----:B------:R-:W-:-:S07]  /*0180*/  VIADD R11, R5, 0x100 ;  /* 0x00000100050b7836 */ /* 0x000fce0000000000 */
.L_x_231:
[----:B------:R-:W-:Y:S05]  /*0190*/  BSYNC.RECONVERGENT B1 ;  /* 0x0000000000017941 */ /* 0x000fea0003800200 */
.L_x_230:
[----:B------:R-:W-:Y:S01]  /*01a0*/  ISETP.GE.U32.AND P0, PT, R11, R22, PT ;  /* 0x000000160b00720c */ /* 0x000fe20003f06070 */
[----:B------:R-:W-:-:S12]  /*01b0*/  BSSY.RECONVERGENT B1, `(.L_x_232) ;  /* 0x000002e000017945 */ /* 0x000fd80003800200 */
[----:B------:R-:W-:Y:S05]  /*01c0*/  @P0 BRA `(.L_x_233) ;  /* 0x0000000000b00947 */ /* 0x000fea0003800000 */
[----:B------:R-:W-:Y:S01]  /*01d0*/  LOP3.LUT R4, RZ, R11, RZ, 0x33, !PT ;  /* 0x0000000bff047212 */ /* 0x000fe200078e33ff */
[----:B------:R-:W-:Y:S04]  /*01e0*/  BSSY.RECONVERGENT B2, `(.L_x_234) ;  /* 0x0000014000027945 */ /* 0x000fe80003800200 */
[----:B------:R-:W-:-:S04]  /*01f0*/  IMAD.IADD R3, R4, 0x1, R3 ;  /* 0x0000000104037824 */ /* 0x000fc800078e0203 */
[----:B0-----:R-:W-:Y:S01]  /*0200*/  IMAD R6, R0, -0x1000, R3 ;  /* 0xfffff00000067824 */ /* 0x001fe200078e0203 */
[----:B------:R-:W-:-:S04]  /*0210*/  LOP3.LUT R4, R3, 0x300, RZ, 0xc0, !PT ;  /* 0x0000030003047812 */ /* 0x000fc800078ec0ff */
[----:B------:R-:W-:Y:S02]  /*0220*/  ISETP.NE.AND P0, PT, R4, 0x300, PT ;  /* 0x000003000400780c */ /* 0x000fe40003f05270 */
[----:B------:R-:W-:-:S11]  /*0230*/  ISETP.GE.U32.AND P1, PT, R6, 0x300, PT ;  /* 0x000003000600780c */ /* 0x000fd60003f26070 */
[----:B------:R-:W-:Y:S05]  /*0240*/  @!P0 BRA `(.L_x_235) ;  /* 0x0000000000348947 */ /* 0x000fea0003800000 */
[----:B------:R-:W0:Y:S01]  /*0250*/  LDC.64 R8, c[0x0][0x380] ;  /* 0x0000e000ff087b82 */ /* 0x000e220000000a00 */
[----:B------:R-:W-:Y:S01]  /*0260*/  LEA.HI R3, R3, 0x1, RZ, 0x18 ;  /* 0x0000000103037811 */ /* 0x000fe200078fc0ff */
[----:B------:R-:W-:-:S03]  /*0270*/  IMAD R13, R0, 0x1000, R11 ;  /* 0x00001000000d7824 */ /* 0x000fc600078e020b */
[----:B------:R-:W-:-:S05]  /*0280*/  LOP3.LUT R3, R3, 0x3, RZ, 0xc0, !PT ;  /* 0x0000000303037812 */ /* 0x000fca00078ec0ff */
[----:B------:R-:W-:-:S07]  /*0290*/  IMAD.MOV R3, RZ, RZ, -R3 ;  /* 0x000000ffff037224 */ /* 0x000fce00078e0a03 */
.L_x_236:
[----:B0-----:R-:W-:-:S06]  /*02a0*/  IMAD.WIDE.U32 R6, R13, 0x4, R8 ;  /* 0x000000040d067825 */ /* 0x001fcc00078e0008 */
[----:B------:R-:W2:Y:S01]  /*02b0*/  LDG.E.CONSTANT R7, desc[UR8][R6.64] ;  /* 0x0000000806077981 */ /* 0x000ea2000c1e9900 */
[----:B------:R-:W-:Y:S02]  /*02c0*/  VIADD R3, R3, 0x1 ;  /* 0x0000000103037836 */ /* 0x000fe40000000000 */
[----:B------:R-:W-:Y:S02]  /*02d0*/  VIADD R11, R11, 0x100 ;  /* 0x000001000b0b7836 */ /* 0x000fe40000000000 */
[----:B------:R-:W-:Y:S01]  /*02e0*/  VIADD R13, R13, 0x100 ;  /* 0x000001000d0d7836 */ /* 0x000fe20000000000 */
[----:B------:R-:W-:Y:S01]  /*02f0*/  ISETP.NE.AND P0, PT, R3, RZ, PT ;  /* 0x000000ff0300720c */ /* 0x000fe20003f05270 */
[----:B--2--5:R-:W-:-:S12]  /*0300*/  IMAD.IADD R2, R7, 0x1, R2 ;  /* 0x0000000107027824 */ /* 0x024fd800078e0202 */
[----:B------:R-:W-:Y:S05]  /*0310*/  @P0 BRA `(.L_x_236) ;  /* 0xfffffffc00e00947 */ /* 0x000fea000383ffff */
.L_x_235:
[----:B------:R-:W-:Y:S05]  /*0320*/  BSYNC.RECONVERGENT B2 ;  /* 0x0000000000027941 */ /* 0x000fea0003800200 */
.L_x_234:
[----:B------:R-:W-:Y:S05]  /*0330*/  @!P1 BRA `(.L_x_233) ;  /* 0x0000000000549947 */ /* 0x000fea0003800000 */
[----:B------:R-:W0:Y:S01]  /*0340*/  LDC.64 R6, c[0x0][0x380] ;  /* 0x0000e000ff067b82 */ /* 0x000e220000000a00 */
[----:B------:R-:W-:Y:S02]  /*0350*/  VIADD R3, R11, 0x200 ;  /* 0x000002000b037836 */ /* 0x000fe40000000000 */
[----:B------:R-:W-:-:S07]  /*0360*/  IMAD R17, R0, 0x1000, R11 ;  /* 0x0000100000117824 */ /* 0x000fce00078e020b */
.L_x_237:
[C---:B------:R-:W-:Y:S02]  /*0370*/  VIADD R11, R17.reuse, 0x100 ;  /* 0x00000100110b7836 */ /* 0x040fe40000000000 */
[----:B0-----:R-:W-:-:S04]  /*0380*/  IMAD.WIDE.U32 R8, R17, 0x4, R6 ;  /* 0x0000000411087825 */ /* 0x001fc800078e0006 */
[C---:B------:R-:W-:Y:S02]  /*0390*/  VIADD R13, R17.reuse, 0x200 ;  /* 0x00000200110d7836 */ /* 0x040fe40000000000 */
[----:B------:R-:W-:Y:S01]  /*03a0*/  VIADD R15, R17, 0x300 ;  /* 0x00000300110f7836 */ /* 0x000fe20000000000 */
[----:B------:R-:W2:Y:S01]  /*03b0*/  LDG.E.CONSTANT R9, desc[UR8][R8.64] ;  /* 0x0000000808097981 */ /* 0x000ea2000c1e9900 */
[----:B------:R-:W-:-:S04]  /*03c0*/  IMAD.WIDE.U32 R10, R11, 0x4, R6 ;  /* 0x000000040b0a7825 */ /* 0x000fc800078e0006 */
[--C-:B------:R-:W-:Y:S02]  /*03d0*/  IMAD.WIDE.U32 R12, R13, 0x4, R6.reuse ;  /* 0x000000040d0c7825 */ /* 0x100fe400078e0006 */
[----:B------:R-:W2:Y:S02]  /*03e0*/  LDG.E.CONSTANT R10, desc[UR8][R10.64] ;  /* 0x000000080a0a7981 */ /* 0x000ea4000c1e9900 */
[----:B------:R-:W-:Y:S02]  /*03f0*/  IMAD.WIDE.U32 R14, R15, 0x4, R6 ;  /* 0x000000040f0e7825 */ /* 0x000fe400078e0006 */
[----:B------:R-:W3:Y:S04]  /*0400*/  LDG.E.CONSTANT R13, desc[UR8][R12.64] ;  /* 0x000000080c0d7981 */ /* 0x000ee8000c1e9900 */
[----:B------:R-:W3:Y:S01]  /*0410*/  LDG.E.CONSTANT R14, desc[UR8][R14.64] ;  /* 0x000000080e0e7981 */ /* 0x000ee2000c1e9900 */
[----:B------:R-:W-:-:S05]  /*0420*/  VIADD R19, R3, 0x200 ;  /* 0x0000020003137836 */ /* 0x000fca0000000000 */
[----:B------:R-:W-:Y:S01]  /*0430*/  ISETP.GE.AND P0, PT, R19, R22, PT ;  /* 0x000000161300720c */ /* 0x000fe20003f06270 */
[----:B------:R-:W-:Y:S02]  /*0440*/  VIADD R3, R3, 0x400 ;  /* 0x0000040003037836 */ /* 0x000fe40000000000 */
[----:B------:R-:W-:Y:S01]  /*0450*/  VIADD R17, R17, 0x400 ;  /* 0x0000040011117836 */ /* 0x000fe20000000000 */
[----:B--2--5:R-:W-:-:S04]  /*0460*/  IADD3 R2, PT, PT, R10, R9, R2 ;  /* 0x000000090a027210 */ /* 0x024fc80007ffe002 */
[----:B---3--:R-:W-:-:S05]  /*0470*/  IADD3 R2, PT, PT, R14, R13, R2 ;  /* 0x0000000d0e027210 */ /* 0x008fca0007ffe002 */
[----:B------:R-:W-:Y:S05]  /*0480*/  @!P0 BRA `(.L_x_237) ;  /* 0xfffffffc00b88947 */ /* 0x000fea000383ffff */
.L_x_233:
[----:B------:R-:W-:Y:S05]  /*0490*/  BSYNC.RECONVERGENT B1 ;  /* 0x0000000000017941 */ /* 0x000fea0003800200 */
.L_x_232:
[----:B------:R-:W-:-:S13]  /*04a0*/  ISETP.GE.U32.AND P0, PT, R22, 0x100, PT ;  /* 0x000001001600780c */ /* 0x000fda0003f06070 */
[----:B------:R-:W-:Y:S05]  /*04b0*/  @!P0 BRA `(.L_x_238) ;  /* 0x0000000000ac8947 */ /* 0x000fea0003800000 */
[----:B------:R-:W1:Y:S01]  /*04c0*/  S2R R8, SR_LANEID ;  /* 0x0000000000087919 */ /* 0x000e620000000000 */
[----:B-----5:R-:W2:Y:S01]  /*04d0*/  SHFL.DOWN PT, R3, R2, 0x1, 0x1f ;  /* 0x08201f0002037f89 */ /* 0x020ea200000e0000 */
[C---:B-1----:R-:W-:Y:S02]  /*04e0*/  ISETP.GT.AND P0, PT, R8.reuse, 0x1e, PT ;  /* 0x0000001e0800780c */ /* 0x042fe40003f04270 */
[C---:B------:R-:W-:Y:S02]  /*04f0*/  ISETP.NE.AND P1, PT, R8.reuse, RZ, PT ;  /* 0x000000ff0800720c */ /* 0x040fe40003f25270 */
        /* <DEDUP_REMOVED lines=32> */
[----:B-1----:R-:W0:Y:S04]  /*0700*/  LDS.128 R4, [UR4+0x10] ;  /* 0x00001004ff047984 */ /* 0x002e280008000c00 */
[----:B------:R-:W1:Y:S01]  /*0710*/  LDS.64 R8, [UR4+0x20] ;  /* 0x00002004ff087984 */ /* 0x000e620008000a00 */
[----:B0-----:R-:W-:-:S04]  /*0720*/  IADD3 R2, PT, PT, R4, R2, R3 ;  /* 0x0000000204027210 */ /* 0x001fc80007ffe003 */
[----:B------:R-:W-:-:S04]  /*0730*/  IADD3 R2, PT, PT, R6, R2, R5 ;  /* 0x0000000206027210 */ /* 0x000fc80007ffe005 */
[----:B-1----:R-:W-:-:S05]  /*0740*/  IADD3 R2, PT, PT, R8, R2, R7 ;  /* 0x0000000208027210 */ /* 0x002fca0007ffe007 */
[----:B------:R-:W-:Y:S01]  /*0750*/  IMAD.IADD R3, R2, 0x1, R9 ;  /* 0x0000000102037824 */ /* 0x000fe200078e0209 */
[----:B------:R-:W-:Y:S06]  /*0760*/  BRA `(.L_x_239) ;  /* 0x0000002000e07947 */ /* 0x000fec0003800000 */
.L_x_238:
[----:B------:R-:W-:Y:S01]  /*0770*/  LOP3.LUT R3, R5, 0x3e0, RZ, 0xc0, !PT ;  /* 0x000003e005037812 */ /* 0x000fe200078ec0ff */
[----:B------:R-:W1:Y:S04]  /*0780*/  S2R R10, SR_LANEID ;  /* 0x00000000000a7919 */ /* 0x000e680000000000 */
[----:B0-----:R-:W-:Y:S01]  /*0790*/  VIADD R7, R3, 0x20 ;  /* 0x0000002003077836 */ /* 0x001fe20000000000 */
[----:B------:R-:W-:-:S04]  /*07a0*/  LOP3.LUT R3, RZ, R3, RZ, 0x33, !PT ;  /* 0x00000003ff037212 */ /* 0x000fc800078e33ff */
[----:B------:R-:W-:Y:S01]  /*07b0*/  ISETP.GT.U32.AND P0, PT, R7, R22, PT ;  /* 0x000000160700720c */ /* 0x000fe20003f04070 */
[----:B------:R-:W-:-:S05]  /*07c0*/  IMAD.IADD R3, R22, 0x1, R3 ;  /* 0x0000000116037824 */ /* 0x000fca00078e0203 */
[----:B------:R-:W-:-:S05]  /*07d0*/  SEL R7, R3, 0x1f, P0 ;  /* 0x0000001f03077807 */ /* 0x000fca0000000000 */
[----:B-----5:R-:W0:Y:S01]  /*07e0*/  SHFL.DOWN PT, R3, R2, 0x1, R7 ;  /* 0x0820000002037989 */ /* 0x020e2200000e0007 */
[CC--:B-1----:R-:W-:Y:S01]  /*07f0*/  ISETP.GE.AND P0, PT, R10.reuse, R7.reuse, PT ;  /* 0x000000070a00720c */ /* 0x0c2fe20003f06270 */
[C---:B------:R-:W-:Y:S01]  /*0800*/  VIADD R6, R10.reuse, 0x2 ;  /* 0x000000020a067836 */ /* 0x040fe20000000000 */
[C---:B------:R-:W-:Y:S01]  /*0810*/  ISETP.NE.AND P1, PT, R10.reuse, RZ, PT ;  /* 0x000000ff0a00720c */ /* 0x040fe20003f25270 */
[----:B------:R-:W-:Y:S01]  /*0820*/  VIADD R8, R10, 0x4 ;  /* 0x000000040a087836 */ /* 0x000fe20000000000 */
[----:B0-----:R-:W-:Y:S02]  /*0830*/  SEL R3, R3, RZ, !P0 ;  /* 0x000000ff03037207 */ /* 0x001fe40004000000 */
[----:B------:R-:W-:-:S09]  /*0840*/  ISETP.GT.AND P0, PT, R6, R7, PT ;  /* 0x000000070600720c */ /* 0x000fd20003f04270 */
[----:B------:R-:W0:Y:S01]  /*0850*/  @!P1 S2R R12, SR_CgaCtaId ;  /* 0x00000000000c9919 */ /* 0x000e220000008800 */
[----:B------:R-:W-:Y:S01]  /*0860*/  @!P1 MOV R9, 0x400 ;  /* 0x0000040000099802 */ /* 0x000fe20000000f00 */
[----:B------:R-:W-:-:S05]  /*0870*/  IMAD.IADD R4, R3, 0x1, R2 ;  /* 0x0000000103047824 */ /* 0x000fca00078e0202 */
        /* <DEDUP_REMOVED lines=25> */
[----:B------:R-:W1:Y:S01]  /*0a10*/  S2UR UR5, SR_CgaCtaId ;  /* 0x00000000000579c3 */ /* 0x000e620000008800 */
[----:B------:R-:W-:Y:S01]  /*0a20*/  UMOV UR4, 0x400 ;  /* 0x0000040000047882 */ /* 0x000fe20000000000 */
[C---:B------:R-:W-:Y:S02]  /*0a30*/  ISETP.GT.U32.AND P2, PT, R22.reuse, 0x40, PT ;  /* 0x000000401600780c */ /* 0x040fe40003f44070 */
[C---:B------:R-:W-:Y:S02]  /*0a40*/  ISETP.GT.U32.AND P1, PT, R22.reuse, 0x20, PT ;  /* 0x000000201600780c */ /* 0x040fe40003f24070 */
[----:B------:R-:W-:Y:S01]  /*0a50*/  ISETP.GT.U32.AND P3, PT, R22, 0x80, PT ;  /* 0x000000801600780c */ /* 0x000fe20003f64070 */
[----:B-1----:R-:W-:-:S09]  /*0a60*/  ULEA UR4, UR5, UR4, 0x18 ;  /* 0x0000000405047291 */ /* 0x002fd2000f8ec0ff */
[----:B------:R-:W1:Y:S04]  /*0a70*/  LDS.128 R4, [UR4+0x10] ;  /* 0x00001004ff047984 */ /* 0x000e680008000c00 */
[----:B------:R-:W2:Y:S04]  /*0a80*/  LDS R2, [UR4+0xc] ;  /* 0x00000c04ff027984 */ /* 0x000ea80008000800 */
[----:B0-----:R-:W0:Y:S01]  /*0a90*/  LDS.64 R8, [UR4+0x20] ;  /* 0x00002004ff087984 */ /* 0x001e220008000a00 */
[----:B-1----:R-:W-:Y:S02]  /*0aa0*/  SEL R4, R4, RZ, P2 ;  /* 0x000000ff04047207 */ /* 0x002fe40001000000 */
[----:B------:R-:W-:-:S02]  /*0ab0*/  ISETP.GT.U32.AND P2, PT, R22, 0x60, PT ;  /* 0x000000601600780c */ /* 0x000fc40003f44070 */
[----:B--2---:R-:W-:Y:S02]  /*0ac0*/  SEL R2, R2, RZ, P1 ;  /* 0x000000ff02027207 */ /* 0x004fe40000800000 */
[----:B------:R-:W-:Y:S02]  /*0ad0*/  SEL R5, R5, RZ, P2 ;  /* 0x000000ff05057207 */ /* 0x000fe40001000000 */
[----:B------:R-:W-:Y:S02]  /*0ae0*/  IADD3 R2, PT, PT, R4, R2, R3 ;  /* 0x0000000204027210 */ /* 0x000fe40007ffe003 */
[----:B------:R-:W-:Y:S02]  /*0af0*/  ISETP.GT.U32.AND P1, PT, R22, 0xa0, PT ;  /* 0x000000a01600780c */ /* 0x000fe40003f24070 */
[----:B------:R-:W-:Y:S02]  /*0b00*/  SEL R6, R6, RZ, P3 ;  /* 0x000000ff06067207 */ /* 0x000fe40001800000 */
[----:B------:R-:W-:-:S02]  /*0b10*/  ISETP.GT.U32.AND P2, PT, R22, 0xc0, PT ;  /* 0x000000c01600780c */ /* 0x000fc40003f44070 */
[----:B------:R-:W-:Y:S02]  /*0b20*/  ISETP.GT.U32.AND P3, PT, R22, 0xe0, PT ;  /* 0x000000e01600780c */ /* 0x000fe40003f64070 */
[----:B------:R-:W-:Y:S02]  /*0b30*/  SEL R7, R7, RZ, P1 ;  /* 0x000000ff07077207 */ /* 0x000fe40000800000 */
[----:B------:R-:W-:Y:S02]  /*0b40*/  IADD3 R2, PT, PT, R6, R2, R5 ;  /* 0x0000000206027210 */ /* 0x000fe40007ffe005 */
[----:B0-----:R-:W-:Y:S02]  /*0b50*/  SEL R8, R8, RZ, P2 ;  /* 0x000000ff08087207 */ /* 0x001fe40001000000 */
[----:B------:R-:W-:Y:S02]  /*0b60*/  SEL R9, R9, RZ, P3 ;  /* 0x000000ff09097207 */ /* 0x000fe40001800000 */
[----:B------:R-:W-:-:S05]  /*0b70*/  IADD3 R2, PT, PT, R8, R2, R7 ;  /* 0x0000000208027210 */ /* 0x000fca0007ffe007 */
[----:B------:R-:W-:Y:S01]  /*0b80*/  IMAD.IADD R3, R2, 0x1, R9 ;  /* 0x0000000102037824 */ /* 0x000fe200078e0209 */
[----:B------:R-:W-:Y:S06]  /*0b90*/  BRA `(.L_x_239) ;  /* 0x0000001c00d47947 */ /* 0x000fec0003800000 */
.L_x_229:
[----:B------:R-:W0:Y:S01]  /*0ba0*/  S2R R2, SR_TID.X ;  /* 0x0000000000027919 */ /* 0x000e220000002100 */
[----:B------:R-:W1:Y:S02]  /*0bb0*/  LDCU.64 UR6, c[0x0][0x380] ;  /* 0x00007000ff0677ac */ /* 0x000e640008000a00 */
[----:B-1----:R-:W-:Y:S02]  /*0bc0*/  IMAD.U32 R20, RZ, RZ, UR6 ;  /* 0x00000006ff147e24 */ /* 0x002fe4000f8e00ff */
[----:B------:R-:W-:Y:S02]  /*0bd0*/  IMAD.U32 R21, RZ, RZ, UR7 ;  /* 0x00000007ff157e24 */ /* 0x000fe4000f8e00ff */
[----:B0-----:R-:W-:-:S04]  /*0be0*/  IMAD R25, R2, 0x4, R23 ;  /* 0x0000000402197824 */ /* 0x001fc800078e0217 */
[----:B------:R-:W-:-:S05]  /*0bf0*/  IMAD.WIDE.U32 R24, R25, 0x4, R20 ;  /* 0x0000000419187825 */ /* 0x000fca00078e0014 */
[----:B------:R-:W2:Y:S04]  /*0c00*/  LDG.E.128.CONSTANT R4, desc[UR8][R24.64] ;  /* 0x0000000818047981 */ /* 0x000ea8000c1e9d00 */
[----:B------:R-:W3:Y:S04]  /*0c10*/  LDG.E.128.CONSTANT R8, desc[UR8][R24.64+0x1000] ;  /* 0x0010000818087981 */ /* 0x000ee8000c1e9d00 */
[----:B------:R-:W4:Y:S04]  /*0c20*/  LDG.E.128.CONSTANT R12, desc[UR8][R24.64+0x2000] ;  /* 0x00200008180c7981 */ /* 0x000f28000c1e9d00 */
[----:B------:R-:W5:Y:S01]  /*0c30*/  LDG.E.128.CONSTANT R16, desc[UR8][R24.64+0x3000] ;  /* 0x0030000818107981 */ /* 0x000f62000c1e9d00 */
[----:B------:R-:W-:-:S02]  /*0c40*/  ISETP.GE.U32.AND P0, PT, R22, UR5, PT ;  /* 0x0000000516007c0c */ /* 0x000fc4000bf06070 */
        /* <DEDUP_REMOVED lines=9> */
[----:B------:R-:W-:Y:S01]  /*0ce0*/  VIADD R26, R23, UR5 ;  /* 0x00000005171a7c36 */ /* 0x000fe20008000000 */
[----:B------:R-:W-:Y:S01]  /*0cf0*/  UMOV UR4, URZ ;  /* 0x000000ff00047c82 */ /* 0x000fe20008000000 */
[----:B------:R-:W-:Y:S02]  /*0d00*/  VIADD R25, R3, 0xfffff000 ;  /* 0xfffff00003197836 */ /* 0x000fe40000000000 */
[C---:B------:R-:W-:Y:S02]  /*0d10*/  VIADD R24, R26.reuse, 0x100 ;  /* 0x000001001a187836 */ /* 0x040fe40000000000 */
[C---:B------:R-:W-:Y:S01]  /*0d20*/  IMAD.IADD R23, R26.reuse, 0x1, R2 ;  /* 0x000000011a177824 */ /* 0x040fe200078e0202 */
[----:B------:R-:W-:Y:S01]  /*0d30*/  ISETP.GT.U32.AND P0, PT, R26, R25, PT ;  /* 0x000000191a00720c */ /* 0x000fe20003f04070 */
[----:B------:R-:W-:-:S12]  /*0d40*/  IMAD.MOV.U32 R22, RZ, RZ, R26 ;  /* 0x000000ffff167224 */ /* 0x000fd800078e001a */
[----:B------:R-:W-:Y:S05]  /*0d50*/  @P0 BRA `(.L_x_241) ;  /* 0x0000000000640947 */ /* 0x000fea0003800000 */
[----:B------:R-:W0:Y:S08]  /*0d60*/  LDC R3, c[0x0][0x3a8] ;  /* 0x0000ea00ff037b82 */ /* 0x000e300000000800 */
[----:B------:R-:W1:Y:S02]  /*0d70*/  LDC.64 R20, c[0x0][0x380] ;  /* 0x0000e000ff147b82 */ /* 0x000e640000000a00 */
.L_x_242:
[----:B------:R-:W-:-:S04]  /*0d80*/  IMAD R29, R2, 0x4, R22 ;  /* 0x00000004021d7824 */ /* 0x000fc800078e0216 */
[----:B-1----:R-:W-:-:S05]  /*0d90*/  IMAD.WIDE.U32 R28, R29, 0x4, R20 ;  /* 0x000000041d1c7825 */ /* 0x002fca00078e0014 */
[----:B------:R-:W2:Y:S04]  /*0da0*/  LDG.E.128.CONSTANT R4, desc[UR8][R28.64] ;  /* 0x000000081c047981 */ /* 0x000ea8000c1e9d00 */
[----:B------:R-:W3:Y:S04]  /*0db0*/  LDG.E.128.CONSTANT R8, desc[UR8][R28.64+0x1000] ;  /* 0x001000081c087981 */ /* 0x000ee8000c1e9d00 */
[----:B------:R-:W4:Y:S04]  /*0dc0*/  LDG.E.128.CONSTANT R12, desc[UR8][R28.64+0x2000] ;  /* 0x002000081c0c7981 */ /* 0x000f28000c1e9d00 */
[----:B------:R-:W5:Y:S01]  /*0dd0*/  LDG.E.128.CONSTANT R16, desc[UR8][R28.64+0x3000] ;  /* 0x003000081c107981 */ /* 0x000f62000c1e9d00 */
[----:B--2---:R-:W-:Y:S01]  /*0de0*/  IADD3 R5, PT, PT, R5, R4, R27 ;  /* 0x0000000405057210 */ /* 0x004fe20007ffe01b */
[----:B0-----:R-:W-:-:S03]  /*0df0*/  IMAD.IADD R4, R3, 0x1, -R22 ;  /* 0x0000000103047824 */ /* 0x001fc600078e0a16 */
[----:B------:R-:W-:Y:S02]  /*0e00*/  IADD3 R5, PT, PT, R7, R6, R5 ;  /* 0x0000000607057210 */ /* 0x000fe40007ffe005 */
[----:B------:R-:W-:Y:S02]  /*0e10*/  ISETP.GE.U32.AND P0, PT, R4, UR5, PT ;  /* 0x0000000504007c0c */ /* 0x000fe4000bf06070 */
[----:B---3--:R-:W-:-:S04]  /*0e20*/  IADD3 R5, PT, PT, R9, R8, R5 ;  /* 0x0000000809057210 */ /* 0x008fc80007ffe005 */
[----:B------:R-:W-:-:S04]  /*0e30*/  IADD3 R5, PT, PT, R11, R10, R5 ;  /* 0x0000000a0b057210 */ /* 0x000fc80007ffe005 */
[----:B----4-:R-:W-:-:S04]  /*0e40*/  IADD3 R5, PT, PT, R13, R12, R5 ;  /* 0x0000000c0d057210 */ /* 0x010fc80007ffe005 */
[----:B------:R-:W-:-:S04]  /*0e50*/  IADD3 R5, PT, PT, R15, R14, R5 ;  /* 0x0000000e0f057210 */ /* 0x000fc80007ffe005 */
[----:B-----5:R-:W-:-:S04]  /*0e60*/  IADD3 R5, PT, PT, R17, R16, R5 ;  /* 0x0000001011057210 */ /* 0x020fc80007ffe005 */
[----:B------:R-:W-:Y:S01]  /*0e70*/  IADD3 R27, PT, PT, R19, R18, R5 ;  /* 0x00000012131b7210 */ /* 0x000fe20007ffe005 */
[----:B------:R-:W-:Y:S06]  /*0e80*/  @!P0 BRA `(.L_x_240) ;  /* 0x0000000000ec8947 */ /* 0x000fec0003800000 */
[----:B------:R-:W-:Y:S01]  /*0e90*/  VIADD R22, R22, UR5 ;  /* 0x0000000516167c36 */ /* 0x000fe20008000000 */
[----:B------:R-:W-:Y:S01]  /*0ea0*/  UIADD3 UR4, UPT, UPT, UR4, 0x1, URZ ;  /* 0x0000000104047890 */ /* 0x000fe2000fffe0ff */
[----:B------:R-:W-:Y:S02]  /*0eb0*/  VIADD R24, R24, UR5 ;  /* 0x0000000518187c36 */ /* 0x000fe40008000000 */
[----:B------:R-:W-:Y:S01]  /*0ec0*/  VIADD R23, R23, UR5 ;  /* 0x0000000517177c36 */ /* 0x000fe20008000000 */
[----:B------:R-:W-:-:S13]  /*0ed0*/  ISETP.GT.U32.AND P0, PT, R22, R25, PT ;  /* 0x000000191600720c */ /* 0x000fda0003f04070 */
[----:B------:R-:W-:Y:S05]  /*0ee0*/  @!P0 BRA `(.L_x_242) ;  /* 0xfffffffc00a48947 */ /* 0x000fea000383ffff */
.L_x_241:
[----:B------:R-:W-:-:S13]  /*0ef0*/  ISETP.GE.U32.AND P0, PT, R22, R3, PT ;  /* 0x000000031600720c */ /* 0x000fda0003f06070 */
[----:B------:R-:W-:Y:S05]  /*0f00*/  @P0 BRA `(.L_x_240) ;  /* 0x0000000000cc0947 */ /* 0x000fea0003800000 */
[----:B------:R-:W-:Y:S01]  /*0f10*/  IMAD.IADD R5, R3, 0x1, -R22 ;  /* 0x0000000103057824 */ /* 0x000fe200078e0a16 */
[----:B------:R-:W-:Y:S04]  /*0f20*/  BSSY.RECONVERGENT B1, `(.L_x_240) ;  /* 0x0000031000017945 */ /* 0x000fe80003800200 */
[----:B------:R-:W-:-:S13]  /*0f30*/  ISETP.GE.AND P0, PT, R2, R5, PT ;  /* 0x000000050200720c */ /* 0x000fda0003f06270 */
[----:B------:R-:W-:Y:S05]  /*0f40*/  @P0 BRA `(.L_x_243) ;  /* 0x0000000000b80947 */ /* 0x000fea0003800000 */
[----:B------:R-:W0:Y:S01]  /*0f50*/  LDC R7, c[0x0][0x3ac] ;  /* 0x0000eb00ff077b82 */ /* 0x000e220000000800 */
[----:B------:R-:W-:Y:S01]  /*0f60*/  LOP3.LUT R4, RZ, R2, RZ, 0x33, !PT ;  /* 0x00000002ff047212 */ /* 0x000fe200078e33ff */
[----:B------:R-:W-:Y:S01]  /*0f70*/  BSSY.RECONVERGENT B2, `(.L_x_244) ;  /* 0x0000016000027945 */ /* 0x000fe20003800200 */
[----:B------:R-:W-:-:S03]  /*0f80*/  IMAD.MOV.U32 R9, RZ, RZ, R2 ;  /* 0x000000ffff097224 */ /* 0x000fc600078e0002 */
[----:B------:R-:W-:-:S04]  /*0f90*/  IMAD.IADD R3, R4, 0x1, R3 ;  /* 0x0000000104037824 */ /* 0x000fc800078e0203 */
[C---:B------:R-:W-:Y:S01]  /*0fa0*/  IMAD.IADD R26, R3.reuse, 0x1, -R26 ;  /* 0x00000001031a7824 */ /* 0x040fe200078e0a1a */
[C---:B------:R-:W-:Y:S02]  /*0fb0*/  LOP3.LUT R4, R3.reuse, 0x300, RZ, 0xc0, !PT ;  /* 0x0000030003047812 */ /* 0x040fe400078ec0ff */
[----:B------:R-:W-:Y:S02]  /*0fc0*/  LEA.HI R3, R3, 0x1, RZ, 0x18 ;  /* 0x0000000103037811 */ /* 0x000fe400078fc0ff */
[----:B------:R-:W-:Y:S01]  /*0fd0*/  ISETP.NE.AND P0, PT, R4, 0x300, PT ;  /* 0x000003000400780c */ /* 0x000fe20003f05270 */
[----:B0-----:R-:W-:-:S04]  /*0fe0*/  IMAD R7, R7, UR4, RZ ;  /* 0x0000000407077c24 */ /* 0x001fc8000f8e02ff */
[----:B------:R-:W-:-:S05]  /*0ff0*/  IMAD R7, R7, -0x1000, R26 ;  /* 0xfffff00007077824 */ /* 0x000fca00078e021a */
[----:B------:R-:W-:-:S03]  /*1000*/  ISETP.GE.U32.AND P1, PT, R7, 0x300, PT ;  /* 0x000003000700780c */ /* 0x000fc60003f26070 */
[----:B------:R-:W-:Y:S10]  /*1010*/  @!P0 BRA `(.L_x_245) ;  /* 0x00000000002c8947 */ /* 0x000ff40003800000 */
[----:B------:R-:W-:Y:S01]  /*1020*/  LOP3.LUT R3, R3, 0x3, RZ, 0xc0, !PT ;  /* 0x0000000303037812 */ /* 0x000fe200078ec0ff */
[----:B------:R-:W-:-:S04]  /*1030*/  IMAD.MOV.U32 R9, RZ, RZ, R2 ;  /* 0x000000ffff097224 */ /* 0x000fc800078e0002 */
[----:B------:R-:W-:-:S07]  /*1040*/  IMAD.MOV R3, RZ, RZ, -R3 ;  /* 0x000000ffff037224 */ /* 0x000fce00078e0a03 */
.L_x_246:
[----:B------:R-:W-:-:S06]  /*1050*/  IMAD.WIDE.U32 R6, R23, 0x4, R20 ;  /* 0x0000000417067825 */ /* 0x000fcc00078e0014 */
[----:B------:R-:W2:Y:S01]  /*1060*/  LDG.E.CONSTANT R6, desc[UR8][R6.64] ;  /* 0x0000000806067981 */ /* 0x000ea2000c1e9900 */
[----:B------:R-:W-:Y:S02]  /*1070*/  VIADD R3, R3, 0x1 ;  /* 0x0000000103037836 */ /* 0x000fe40000000000 */
[----:B------:R-:W-:Y:S02]  /*1080*/  VIADD R9, R9, 0x100 ;  /* 0x0000010009097836 */ /* 0x000fe40000000000 */
[----:B------:R-:W-:Y:S01]  /*1090*/  VIADD R23, R23, 0x100 ;  /* 0x0000010017177836 */ /* 0x000fe20000000000 */
[----:B------:R-:W-:Y:S01]  /*10a0*/  ISETP.NE.AND P0, PT, R3, RZ, PT ;  /* 0x000000ff0300720c */ /* 0x000fe20003f05270 */
[----:B--2---:R-:W-:-:S12]  /*10b0*/  IMAD.IADD R27, R6, 0x1, R27 ;  /* 0x00000001061b7824 */ /* 0x004fd800078e021b */
[----:B------:R-:W-:Y:S05]  /*10c0*/  @P0 BRA `(.L_x_246) ;  /* 0xfffffffc00e00947 */ /* 0x000fea000383ffff */
.L_x_245:
[----:B------:R-:W-:Y:S05]  /*10d0*/  BSYNC.RECONVERGENT B2 ;  /* 0x0000000000027941 */ /* 0x000fea0003800200 */
.L_x_244:
[----:B------:R-:W-:Y:S05]  /*10e0*/  @!P1 BRA `(.L_x_243) ;  /* 0x0000000000509947 */ /* 0x000fea0003800000 */
[C---:B------:R-:W-:Y:S02]  /*10f0*/  IMAD.IADD R15, R9.reuse, 0x1, R24 ;  /* 0x00000001090f7824 */ /* 0x040fe400078e0218 */
[----:B------:R-:W-:-:S07]  /*1100*/  VIADD R3, R9, 0x200 ;  /* 0x0000020009037836 */ /* 0x000fce0000000000 */
.L_x_247:
[C---:B------:R-:W-:Y:S02]  /*1110*/  VIADD R7, R15.reuse, 0xffffff00 ;  /* 0xffffff000f077836 */ /* 0x040fe40000000000 */
[----:B------:R-:W-:-:S04]  /*1120*/  IMAD.WIDE.U32 R8, R15, 0x4, R20 ;  /* 0x000000040f087825 */ /* 0x000fc800078e0014 */
        /* <DEDUP_REMOVED lines=13> */
[----:B--2---:R-:W-:-:S04]  /*1200*/  IADD3 R27, PT, PT, R8, R6, R27 ;  /* 0x00000006081b7210 */ /* 0x004fc80007ffe01b */
[----:B---3--:R-:W-:-:S05]  /*1210*/  IADD3 R27, PT, PT, R12, R10, R27 ;  /* 0x0000000a0c1b7210 */ /* 0x008fca0007ffe01b */
[----:B------:R-:W-:Y:S05]  /*1220*/  @!P0 BRA `(.L_x_247) ;  /* 0xfffffffc00b88947 */ /* 0x000fea000383ffff */
.L_x_243:
[----:B------:R-:W-:Y:S05]  /*1230*/  BSYNC.RECONVERGENT B1 ;  /* 0x0000000000017941 */ /* 0x000fea0003800200 */
.L_x_240:
        /* <DEDUP_REMOVED lines=37> */
[----:B--2---:R-:W1:Y:S01]  /*1490*/  LDS.64 R8, [UR4+0x20] ;  /* 0x00002004ff087984 */ /* 0x004e620008000a00 */
[----:B0-----:R-:W-:-:S04]  /*14a0*/  IADD3 R2, PT, PT, R4, R2, R3 ;  /* 0x0000000204027210 */ /* 0x001fc80007ffe003 */
[----:B------:R-:W-:-:S04]  /*14b0*/  IADD3 R2, PT, PT, R6, R2, R5 ;  /* 0x0000000206027210 */ /* 0x000fc80007ffe005 */
[----:B-1----:R-:W-:-:S05]  /*14c0*/  IADD3 R2, PT, PT, R8, R2, R7 ;  /* 0x0000000208027210 */ /* 0x002fca0007ffe007 */
[----:B------:R-:W-:Y:S01]  /*14d0*/  IMAD.IADD R3, R2, 0x1, R9 ;  /* 0x0000000102037824 */ /* 0x000fe200078e0209 */
[----:B------:R-:W-:Y:S06]  /*14e0*/  BRA `(.L_x_239) ;  /* 0x0000001400807947 */ /* 0x000fec0003800000 */
.L_x_228:
[----:B------:R-:W0:Y:S02]  /*14f0*/  LDCU UR6, c[0x0][0x3a8] ;  /* 0x00007500ff0677ac */ /* 0x000e240008000800 */
[----:B0-----:R-:W-:-:S04]  /*1500*/  IADD3 R4, PT, PT, -R23, UR6, RZ ;  /* 0x0000000617047c10 */ /* 0x001fc8000fffe1ff */
        /* <DEDUP_REMOVED lines=9> */
[----:B------:R-:W-:-:S04]  /*15a0*/  IMAD.IADD R3, R23, 0x1, R2 ;  /* 0x0000000117037824 */ /* 0x000fc800078e0202 */
[----:B0-----:R-:W-:-:S05]  /*15b0*/  IMAD.WIDE.U32 R6, R3, 0x4, R6 ;  /* 0x0000000403067825 */ /* 0x001fca00078e0006 */
[----:B------:R0:W5:Y:S01]  /*15c0*/  LDG.E.CONSTANT R3, desc[UR8][R6.64] ;  /* 0x0000000806037981 */ /* 0x000162000c1e9900 */
[----:B------:R-:W-:-:S07]  /*15d0*/  VIADD R10, R2, 0x100 ;  /* 0x00000100020a7836 */ /* 0x000fce0000000000 */
.L_x_250:
[----:B------:R-:W-:Y:S05]  /*15e0*/  BSYNC.RECONVERGENT B1 ;  /* 0x0000000000017941 */ /* 0x000fea0003800200 */
.L_x_249:
[----:B------:R-:W-:Y:S01]  /*15f0*/  ISETP.GE.U32.AND P0, PT, R10, R4, PT ;  /* 0x000000040a00720c */ /* 0x000fe20003f06070 */
[----:B------:R-:W-:-:S12]  /*1600*/  BSSY.RECONVERGENT B1, `(.L_x_251) ;  /* 0x000002e000017945 */ /* 0x000fd80003800200 */
[----:B------:R-:W-:Y:S05]  /*1610*/  @P0 BRA `(.L_x_252) ;  /* 0x0000000000b00947 */ /* 0x000fea0003800000 */
[----:B------:R-:W-:Y:S01]  /*1620*/  LOP3.LUT R5, RZ, R10, RZ, 0x33, !PT ;  /* 0x0000000aff057212 */ /* 0x000fe200078e33ff */
[----:B------:R-:W-:Y:S04]  /*1630*/  BSSY.RECONVERGENT B2, `(.L_x_253) ;  /* 0x0000014000027945 */ /* 0x000fe80003800200 */
[----:B0-----:R-:W-:-:S04]  /*1640*/  VIADD R6, R5, UR6 ;  /* 0x0000000605067c36 */ /* 0x001fc80008000000 */
[C---:B------:R-:W-:Y:S01]  /*1650*/  IMAD.IADD R7, R6.reuse, 0x1, -R23 ;  /* 0x0000000106077824 */ /* 0x040fe200078e0a17 */
[----:B------:R-:W-:-:S04]  /*1660*/  LOP3.LUT R5, R6, 0x300, RZ, 0xc0, !PT ;  /* 0x0000030006057812 */ /* 0x000fc800078ec0ff */
[----:B------:R-:W-:Y:S02]  /*1670*/  ISETP.NE.AND P0, PT, R5, 0x300, PT ;  /* 0x000003000500780c */ /* 0x000fe40003f05270 */
[----:B------:R-:W-:-:S11]  /*1680*/  ISETP.GE.U32.AND P1, PT, R7, 0x300, PT ;  /* 0x000003000700780c */ /* 0x000fd60003f26070 */
[----:B------:R-:W-:Y:S05]  /*1690*/  @!P0 BRA `(.L_x_254) ;  /* 0x0000000000348947 */ /* 0x000fea0003800000 */
[----:B------:R-:W0:Y:S01]  /*16a0*/  LDC.64 R8, c[0x0][0x380] ;  /* 0x0000e000ff087b82 */ /* 0x000e220000000a00 */
[----:B------:R-:W-:Y:S01]  /*16b0*/  LEA.HI R5, R6, 0x1, RZ, 0x18 ;  /* 0x0000000106057811 */ /* 0x000fe200078fc0ff */
[----:B------:R-:W-:-:S03]  /*16c0*/  IMAD.IADD R11, R23, 0x1, R10 ;  /* 0x00000001170b7824 */ /* 0x000fc600078e020a */
[----:B------:R-:W-:-:S05]  /*16d0*/  LOP3.LUT R5, R5, 0x3, RZ, 0xc0, !PT ;  /* 0x0000000305057812 */ /* 0x000fca00078ec0ff */
[----:B------:R-:W-:-:S07]  /*16e0*/  IMAD.MOV R5, RZ, RZ, -R5 ;  /* 0x000000ffff057224 */ /* 0x000fce00078e0a05 */
.L_x_255:
        /* <DEDUP_REMOVED lines=8> */
.L_x_254:
[----:B------:R-:W-:Y:S05]  /*1770*/  BSYNC.RECONVERGENT B2 ;  /* 0x0000000000027941 */ /* 0x000fea0003800200 */
.L_x_253:
[----:B------:R-:W-:Y:S05]  /*1780*/  @!P1 BRA `(.L_x_252) ;  /* 0x0000000000549947 */ /* 0x000fea0003800000 */
[----:B------:R-:W0:Y:S01]  /*1790*/  LDC.64 R6, c[0x0][0x380] ;  /* 0x0000e000ff067b82 */ /* 0x000e220000000a00 */
[----:B------:R-:W-:Y:S02]  /*17a0*/  IMAD.IADD R23, R23, 0x1, R10 ;  /* 0x0000000117177824 */ /* 0x000fe400078e020a */
[----:B------:R-:W-:-:S07]  /*17b0*/  VIADD R5, R10, 0x200 ;  /* 0x000002000a057836 */ /* 0x000fce0000000000 */
.L_x_256:
        /* <DEDUP_REMOVED lines=18> */
.L_x_252:
[----:B------:R-:W-:Y:S05]  /*18e0*/  BSYNC.RECONVERGENT B1 ;  /* 0x0000000000017941 */ /* 0x000fea0003800200 */
.L_x_251:
        /* <DEDUP_REMOVED lines=39> */
[----:B----4-:R-:W1:Y:S01]  /*1b60*/  LDS.64 R8, [UR4+0x20] ;  /* 0x00002004ff087984 */ /* 0x010e620008000a00 */
[----:B0-----:R-:W-:-:S04]  /*1b70*/  IADD3 R2, PT, PT, R4, R2, R3 ;  /* 0x0000000204027210 */ /* 0x001fc80007ffe003 */
[----:B------:R-:W-:-:S04]  /*1b80*/  IADD3 R2, PT, PT, R6, R2, R5 ;  /* 0x0000000206027210 */ /* 0x000fc80007ffe005 */
[----:B-1----:R-:W-:-:S05]  /*1b90*/  IADD3 R2, PT, PT, R8, R2, R7 ;  /* 0x0000000208027210 */ /* 0x002fca0007ffe007 */
[----:B------:R-:W-:Y:S01]  /*1ba0*/  IMAD.IADD R3, R2, 0x1, R9 ;  /* 0x0000000102037824 */ /* 0x000fe200078e0209 */
[----:B------:R-:W-:Y:S06]  /*1bb0*/  BRA `(.L_x_239) ;  /* 0x0000000c00cc7947 */ /* 0x000fec0003800000 */
.L_x_257:
        /* <DEDUP_REMOVED lines=10> */
[----:B------:R-:W-:Y:S02]  /*1c60*/  ISETP.NE.AND P1, PT, R9, RZ, PT ;  /* 0x000000ff0900720c */ /* 0x000fe40003f25270 */
[----:B0-----:R-:W-:Y:S02]  /*1c70*/  SEL R8, R5, RZ, !P0 ;  /* 0x000000ff05087207 */ /* 0x001fe40004000000 */
[----:B------:R-:W-:Y:S01]  /*1c80*/  ISETP.GT.AND P0, PT, R11, R6, PT ;  /* 0x000000060b00720c */ /* 0x000fe20003f04270 */
[----:B------:R-:W-:-:S08]  /*1c90*/  VIADD R11, R9, 0x4 ;  /* 0x00000004090b7836 */ /* 0x000fd00000000000 */
[----:B------:R-:W-:Y:S01]  /*1ca0*/  @!P1 MOV R10, 0x400 ;  /* 0x00000400000a9802 */ /* 0x000fe20000000f00 */
[----:B------:R-:W-:-:S05]  /*1cb0*/  IMAD.IADD R5, R8, 0x1, R3 ;  /* 0x0000000108057824 */ /* 0x000fca00078e0203 */
[----:B------:R-:W0:Y:S02]  /*1cc0*/  SHFL.DOWN PT, R7, R5, 0x2, R6 ;  /* 0x0840000005077989 */ /* 0x000e2400000e0006 */
[----:B0-----:R-:W-:Y:S02]  /*1cd0*/  SEL R8, R7, RZ, !P0 ;  /* 0x000000ff07087207 */ /* 0x001fe40004000000 */
[----:B------:R-:W-:Y:S02]  /*1ce0*/  ISETP.GT.AND P0, PT, R11, R6, PT ;  /* 0x000000060b00720c */ /* 0x000fe40003f04270 */
[----:B------:R-:W0:Y:S01]  /*1cf0*/  @!P1 S2R R11, SR_CgaCtaId ;  /* 0x00000000000b9919 */ /* 0x000e220000008800 */
[----:B------:R-:W-:Y:S02]  /*1d00*/  IMAD.IADD R7, R5, 0x1, R8 ;  /* 0x0000000105077824 */ /* 0x000fe400078e0208 */
[C---:B------:R-:W-:Y:S02]  /*1d10*/  VIADD R5, R9.reuse, 0x8 ;  /* 0x0000000809057836 */ /* 0x040fe40000000000 */
[----:B------:R-:W-:Y:S01]  /*1d20*/  VIADD R9, R9, 0x10 ;  /* 0x0000001009097836 */ /* 0x000fe20000000000 */
[----:B------:R-:W1:Y:S02]  /*1d30*/  SHFL.DOWN PT, R8, R7, 0x4, R6 ;  /* 0x0880000007087989 */ /* 0x000e6400000e0006 */
[----:B-1----:R-:W-:-:S02]  /*1d40*/  SEL R8, R8, RZ, !P0 ;  /* 0x000000ff08087207 */ /* 0x002fc40004000000 */
[----:B------:R-:W-:Y:S02]  /*1d50*/  ISETP.GT.AND P0, PT, R5, R6, PT ;  /* 0x000000060500720c */ /* 0x000fe40003f04270 */
[----:B0-----:R-:W-:Y:S01]  /*1d60*/  @!P1 LEA R10, R11, R10, 0x18 ;  /* 0x0000000a0b0a9211 */ /* 0x001fe200078ec0ff */
[----:B------:R-:W-:-:S05]  /*1d70*/  IMAD.IADD R3, R7, 0x1, R8 ;  /* 0x0000000107037824 */ /* 0x000fca00078e0208 */
[----:B------:R-:W0:Y:S02]  /*1d80*/  SHFL.DOWN PT, R8, R3, 0x8, R6 ;  /* 0x0900000003087989 */ /* 0x000e2400000e0006 */
[----:B0-----:R-:W-:Y:S02]  /*1d90*/  SEL R8, R8, RZ, !P0 ;  /* 0x000000ff08087207 */ /* 0x001fe40004000000 */
[----:B------:R-:W-:-:S03]  /*1da0*/  ISETP.GT.AND P0, PT, R9, R6, PT ;  /* 0x000000060900720c */ /* 0x000fc60003f04270 */
[----:B------:R-:W-:Y:S01]  /*1db0*/  IMAD.IADD R5, R3, 0x1, R8 ;  /* 0x0000000103057824 */ /* 0x000fe200078e0208 */
[----:B------:R-:W-:-:S04]  /*1dc0*/  @!P1 SHF.R.U32.HI R8, RZ, 0x3, R2 ;  /* 0x00000003ff089819 */ /* 0x000fc80000011602 */
[----:B------:R-:W0:Y:S01]  /*1dd0*/  SHFL.DOWN PT, R7, R5, 0x10, R6 ;  /* 0x0a00000005077989 */ /* 0x000e2200000e0006 */
[----:B------:R-:W-:-:S05]  /*1de0*/  @!P1 LOP3.LUT R3, R8, 0x7c, RZ, 0xc0, !PT ;  /* 0x0000007c08039812 */ /* 0x000fca00078ec0ff */
[----:B------:R-:W-:Y:S01]  /*1df0*/  @!P1 IMAD.IADD R10, R3, 0x1, R10 ;  /* 0x00000001030a9824 */ /* 0x000fe200078e020a */
        /* <DEDUP_REMOVED lines=12> */
[----:B0-----:R-:W0:Y:S04]  /*1ec0*/  LDS.128 R8, [UR4+0x10] ;  /* 0x00001004ff087984 */ /* 0x001e280008000c00 */
[----:B------:R-:W1:Y:S04]  /*1ed0*/  LDS R2, [UR4+0xc] ;  /* 0x00000c04ff027984 */ /* 0x000e680008000800 */
[----:B------:R-:W2:Y:S01]  /*1ee0*/  LDS.64 R6, [UR4+0x20] ;  /* 0x00002004ff067984 */ /* 0x000ea20008000a00 */
[----:B0-----:R-:W-:Y:S02]  /*1ef0*/  SEL R8, R8, RZ, P2 ;  /* 0x000000ff08087207 */ /* 0x001fe40001000000 */
[----:B------:R-:W-:-:S02]  /*1f00*/  ISETP.GT.U32.AND P2, PT, R4, 0x60, PT ;  /* 0x000000600400780c */ /* 0x000fc40003f44070 */
[----:B-1----:R-:W-:Y:S02]  /*1f10*/  SEL R2, R2, RZ, P1 ;  /* 0x000000ff02027207 */ /* 0x002fe40000800000 */
        /* <DEDUP_REMOVED lines=8> */
[----:B--2---:R-:W-:Y:S02]  /*1fa0*/  SEL R6, R6, RZ, P2 ;  /* 0x000000ff06067207 */ /* 0x004fe40001000000 */
[----:B------:R-:W-:Y:S02]  /*1fb0*/  SEL R7, R7, RZ, P3 ;  /* 0x000000ff07077207 */ /* 0x000fe40001800000 */
[----:B------:R-:W-:-:S05]  /*1fc0*/  IADD3 R2, PT, PT, R6, R2, R11 ;  /* 0x0000000206027210 */ /* 0x000fca0007ffe00b */
[----:B------:R-:W-:Y:S01]  /*1fd0*/  IMAD.IADD R3, R2, 0x1, R7 ;  /* 0x0000000102037824 */ /* 0x000fe200078e0207 */
[----:B------:R-:W-:Y:S06]  /*1fe0*/  BRA `(.L_x_239) ;  /* 0x0000000800c07947 */ /* 0x000fec0003800000 */
.L_x_248:
[----:B------:R-:W0:Y:S01]  /*1ff0*/  S2R R6, SR_TID.X ;  /* 0x0000000000067919 */ /* 0x000e220000002100 */
[----:B------:R-:W1:Y:S02]  /*2000*/  LDCU.64 UR10, c[0x0][0x380] ;  /* 0x00007000ff0a77ac */ /* 0x000e640008000a00 */
[----:B-1----:R-:W-:Y:S02]  /*2010*/  IMAD.U32 R2, RZ, RZ, UR10 ;  /* 0x0000000aff027e24 */ /* 0x002fe4000f8e00ff */
[----:B------:R-:W-:Y:S02]  /*2020*/  IMAD.U32 R3, RZ, RZ, UR11 ;  /* 0x0000000bff037e24 */ /* 0x000fe4000f8e00ff */
[----:B0-----:R-:W-:-:S04]  /*2030*/  IMAD.IADD R9, R23, 0x1, R6 ;  /* 0x0000000117097824 */ /* 0x001fc800078e0206 */
[----:B------:R-:W-:-:S05]  /*2040*/  IMAD.WIDE.U32 R8, R9, 0x4, R2 ;  /* 0x0000000409087825 */ /* 0x000fca00078e0002 */
        /* <DEDUP_REMOVED lines=16> */
[----:B------:R-:W-:-:S02]  /*2150*/  ISETP.GE.U32.AND P0, PT, R4, UR5, PT ;  /* 0x0000000504007c0c */ /* 0x000fc4000bf06070 */
        /* <DEDUP_REMOVED lines=9> */
[----:B------:R-:W-:Y:S01]  /*21f0*/  UIADD3 UR7, UPT, UPT, UR6, -0x1000, URZ ;  /* 0xfffff00006077890 */ /* 0x000fe2000fffe0ff */
[----:B------:R-:W-:Y:S01]  /*2200*/  VIADD R23, R23, UR5 ;  /* 0x0000000517177c36 */ /* 0x000fe20008000000 */
[----:B------:R-:W-:-:S03]  /*2210*/  UMOV UR4, URZ ;  /* 0x000000ff00047c82 */ /* 0x000fc60008000000 */
[C---:B------:R-:W-:Y:S01]  /*2220*/  VIADD R8, R23.reuse, 0x100 ;  /* 0x0000010017087836 */ /* 0x040fe20000000000 */
[C---:B------:R-:W-:Y:S01]  /*2230*/  ISETP.GT.U32.AND P0, PT, R23.reuse, UR7, PT ;  /* 0x0000000717007c0c */ /* 0x040fe2000bf04070 */
[----:B------:R-:W-:-:S12]  /*2240*/  IMAD.IADD R9, R23, 0x1, R6 ;  /* 0x0000000117097824 */ /* 0x000fd800078e0206 */
[----:B------:R-:W-:Y:S05]  /*2250*/  @P0 BRA `(.L_x_259) ;  /* 0x0000000000980947 */ /* 0x000fea0003800000 */
[----:B------:R-:W0:Y:S01]  /*2260*/  LDC.64 R2, c[0x0][0x380] ;  /* 0x0000e000ff027b82 */ /* 0x000e220000000a00 */
[----:B------:R-:W1:Y:S01]  /*2270*/  LDCU UR6, c[0x0][0x3a8] ;  /* 0x00007500ff0677ac */ /* 0x000e620008000800 */
[----:B------:R-:W-:Y:S01]  /*2280*/  NOP ;  /* 0x0000000000007918 */ /* 0x000fe20000000000 */
.L_x_260:
[----:B------:R-:W-:-:S04]  /*2290*/  IMAD.IADD R5, R6, 0x1, R23 ;  /* 0x0000000106057824 */ /* 0x000fc800078e0217 */
[----:B0-----:R-:W-:-:S05]  /*22a0*/  IMAD.WIDE.U32 R4, R5, 0x4, R2 ;  /* 0x0000000405047825 */ /* 0x001fca00078e0002 */
        /* <DEDUP_REMOVED lines=12> */
[----:B------:R-:W5:Y:S01]  /*2370*/  LDG.E.CONSTANT R20, desc[UR8][R4.64+0x3c00] ;  /* 0x003c000804147981 */ /* 0x000f62000c1e9900 */
[----:B--2---:R-:W-:-:S03]  /*2380*/  IADD3 R24, PT, PT, R19, R18, R7 ;  /* 0x0000001213187210 */ /* 0x004fc60007ffe007 */
[----:B------:R-:W2:Y:S04]  /*2390*/  LDG.E.CONSTANT R19, desc[UR8][R4.64+0x3000] ;  /* 0x0030000804137981 */ /* 0x000ea8000c1e9900 */
[----:B------:R-:W2:Y:S04]  /*23a0*/  LDG.E.CONSTANT R18, desc[UR8][R4.64+0x3400] ;  /* 0x0034000804127981 */ /* 0x000ea8000c1e9900 */
[----:B------:R-:W2:Y:S01]  /*23b0*/  LDG.E.CONSTANT R7, desc[UR8][R4.64+0x3800] ;  /* 0x0038000804077981 */ /* 0x000ea2000c1e9900 */
[----:B---3--:R-:W-:-:S04]  /*23c0*/  IADD3 R21, PT, PT, R22, R21, R24 ;  /* 0x0000001516157210 */ /* 0x008fc80007ffe018 */
[----:B----4-:R-:W-:-:S04]  /*23d0*/  IADD3 R16, PT, PT, R16, R17, R21 ;  /* 0x0000001110107210 */ /* 0x010fc80007ffe015 */
[----:B-----5:R-:W-:-:S04]  /*23e0*/  IADD3 R14, PT, PT, R14, R15, R16 ;  /* 0x0000000f0e0e7210 */ /* 0x020fc80007ffe010 */
[----:B------:R-:W-:Y:S02]  /*23f0*/  IADD3 R12, PT, PT, R12, R13, R14 ;  /* 0x0000000d0c0c7210 */ /* 0x000fe40007ffe00e */
[----:B-1----:R-:W-:-:S04]  /*2400*/  IADD3 R13, PT, PT, -R23, UR6, RZ ;  /* 0x00000006170d7c10 */ /* 0x002fc8000fffe1ff */
[----:B------:R-:W-:Y:S02]  /*2410*/  ISETP.GE.U32.AND P0, PT, R13, UR5, PT ;  /* 0x000000050d007c0c */ /* 0x000fe4000bf06070 */
[----:B------:R-:W-:-:S04]  /*2420*/  IADD3 R10, PT, PT, R11, R10, R12 ;  /* 0x0000000a0b0a7210 */ /* 0x000fc80007ffe00c */
[----:B--2---:R-:W-:-:S04]  /*2430*/  IADD3 R10, PT, PT, R18, R19, R10 ;  /* 0x00000013120a7210 */ /* 0x004fc80007ffe00a */
[----:B------:R-:W-:-:S03]  /*2440*/  IADD3 R7, PT, PT, R20, R7, R10 ;  /* 0x0000000714077210 */ /* 0x000fc60007ffe00a */
[----:B------:R-:W-:Y:S05]  /*2450*/  @!P0 BRA `(.L_x_258) ;  /* 0x0000000000fc8947 */ /* 0x000fea0003800000 */
[----:B------:R-:W-:Y:S01]  /*2460*/  VIADD R23, R23, UR5 ;  /* 0x0000000517177c36 */ /* 0x000fe20008000000 */
[----:B------:R-:W-:Y:S01]  /*2470*/  UIADD3 UR4, UPT, UPT, UR4, 0x1, URZ ;  /* 0x0000000104047890 */ /* 0x000fe2000fffe0ff */
[----:B------:R-:W-:Y:S02]  /*2480*/  VIADD R8, R8, UR5 ;  /* 0x0000000508087c36 */ /* 0x000fe40008000000 */
[----:B------:R-:W-:Y:S01]  /*2490*/  VIADD R9, R9, UR5 ;  /* 0x0000000509097c36 */ /* 0x000fe20008000000 */
[----:B------:R-:W-:-:S13]  /*24a0*/  ISETP.GT.U32.AND P0, PT, R23, UR7, PT ;  /* 0x0000000717007c0c */ /* 0x000fda000bf04070 */
[----:B------:R-:W-:Y:S05]  /*24b0*/  @!P0 BRA `(.L_x_260) ;  /* 0xfffffffc00748947 */ /* 0x000fea000383ffff */
.L_x_259:
[----:B------:R-:W-:-:S13]  /*24c0*/  ISETP.GE.U32.AND P0, PT, R23, UR6, PT ;  /* 0x0000000617007c0c */ /* 0x000fda000bf06070 */
[----:B------:R-:W-:Y:S05]  /*24d0*/  @P0 BRA `(.L_x_258) ;  /* 0x0000000000dc0947 */ /* 0x000fea0003800000 */
[----:B------:R-:W-:Y:S01]  /*24e0*/  IADD3 R23, PT, PT, -R23, UR6, RZ ;  /* 0x0000000617177c10 */ /* 0x000fe2000fffe1ff */
[----:B------:R-:W-:Y:S03]  /*24f0*/  BSSY.RECONVERGENT B1, `(.L_x_258) ;  /* 0x0000035000017945 */ /* 0x000fe60003800200 */
[----:B------:R-:W-:-:S13]  /*2500*/  ISETP.GE.AND P0, PT, R6, R23, PT ;  /* 0x000000170600720c */ /* 0x000fda0003f06270 */
[----:B------:R-:W-:Y:S05]  /*2510*/  @P0 BRA `(.L_x_261) ;  /* 0x0000000000c80947 */ /* 0x000fea0003800000 */
[----:B------:R-:W0:Y:S01]  /*2520*/  LDCU UR5, c[0x0][0x3ac] ;  /* 0x00007580ff0577ac */ /* 0x000e220008000800 */
[----:B------:R-:W1:Y:S01]  /*2530*/  LDC R10, c[0x0][0x3ac] ;  /* 0x0000eb00ff0a7b82 */ /* 0x000e620000000800 */
[----:B------:R-:W-:Y:S01]  /*2540*/  LOP3.LUT R4, RZ, R6, RZ, 0x33, !PT ;  /* 0x00000006ff047212 */ /* 0x000fe200078e33ff */
[----:B------:R-:W-:Y:S01]  /*2550*/  IMAD.SHL.U32 R11, R0, 0x1000, RZ ;  /* 0x00001000000b7824 */ /* 0x000fe200078e00ff */
[----:B------:R-:W-:Y:S03]  /*2560*/  BSSY.RECONVERGENT B2, `(.L_x_262) ;  /* 0x0000018000027945 */ /* 0x000fe60003800200 */
[----:B------:R-:W-:Y:S01]  /*2570*/  VIADD R5, R4, UR6 ;  /* 0x0000000604057c36 */ /* 0x000fe20008000000 */
[----:B0-----:R-:W-:-:S06]  /*2580*/  USHF.L.U32 UR5, UR5, 0xc, URZ ;  /* 0x0000000c05057899 */ /* 0x001fcc00080006ff */
[----:B------:R-:W-:-:S04]  /*2590*/  VIADD R4, R11, UR5 ;  /* 0x000000050b047c36 */ /* 0x000fc80008000000 */
[C---:B------:R-:W-:Y:S02]  /*25a0*/  IMAD.IADD R11, R5.reuse, 0x1, -R4 ;  /* 0x00000001050b7824 */ /* 0x040fe400078e0a04 */
[----:B-1----:R-:W-:Y:S01]  /*25b0*/  IMAD R4, R10, UR4, RZ ;  /* 0x000000040a047c24 */ /* 0x002fe2000f8e02ff */
        /* <DEDUP_REMOVED lines=10> */
.L_x_264:
        /* <DEDUP_REMOVED lines=8> */
.L_x_263:
[----:B------:R-:W-:Y:S05]  /*26e0*/  BSYNC.RECONVERGENT B2 ;  /* 0x0000000000027941 */ /* 0x000fea0003800200 */
.L_x_262:
[----:B------:R-:W-:Y:S05]  /*26f0*/  @!P1 BRA `(.L_x_261) ;  /* 0x0000000000509947 */ /* 0x000fea0003800000 */
[C---:B------:R-:W-:Y:S02]  /*2700*/  IMAD.IADD R15, R11.reuse, 0x1, R8 ;  /* 0x000000010b0f7824 */ /* 0x040fe400078e0208 */
[----:B------:R-:W-:-:S07]  /*2710*/  VIADD R14, R11, 0x200 ;  /* 0x000002000b0e7836 */ /* 0x000fce0000000000 */
.L_x_265:
        /* <DEDUP_REMOVED lines=18> */
.L_x_261:
[----:B------:R-:W-:Y:S05]  /*2840*/  BSYNC.RECONVERGENT B1 ;  /* 0x0000000000017941 */ /* 0x000fea0003800200 */
.L_x_258:
        /* <DEDUP_REMOVED lines=37> */
[----:B---3--:R-:W1:Y:S01]  /*2aa0*/  LDS.64 R8, [UR4+0x20] ;  /* 0x00002004ff087984 */ /* 0x008e620008000a00 */
[----:B0-----:R-:W-:-:S04]  /*2ab0*/  IADD3 R2, PT, PT, R4, R2, R3 ;  /* 0x0000000204027210 */ /* 0x001fc80007ffe003 */
[----:B------:R-:W-:-:S04]  /*2ac0*/  IADD3 R2, PT, PT, R6, R2, R5 ;  /* 0x0000000206027210 */ /* 0x000fc80007ffe005 */
[----:B-1----:R-:W-:-:S05]  /*2ad0*/  IADD3 R2, PT, PT, R8, R2, R7 ;  /* 0x0000000208027210 */ /* 0x002fca0007ffe007 */
[----:B------:R-:W-:-:S07]  /*2ae0*/  IMAD.IADD R3, R2, 0x1, R9 ;  /* 0x0000000102037824 */ /* 0x000fce00078e0209 */
.L_x_239:
[----:B------:R-:W-:Y:S05]  /*2af0*/  BSYNC.RECONVERGENT B0 ;  /* 0x0000000000007941 */ /* 0x000fea0003800200 */
.L_x_227:
[----:B------:R-:W-:Y:S05]  /*2b00*/  @P0 EXIT ;  /* 0x000000000000094d */ /* 0x000fea0003800000 */
[----:B-1----:R-:W1:Y:S02]  /*2b10*/  LDC.64 R4, c[0x0][0x388] ;  /* 0x0000e200ff047b82 */ /* 0x002e640000000a00 */
[----:B-1----:R-:W-:-:S05]  /*2b20*/  IMAD.WIDE.U32 R4, R0, 0x4, R4 ;  /* 0x0000000400047825 */ /* 0x002fca00078e0004 */
[----:B------:R-:W-:Y:S01]  /*2b30*/  STG.E desc[UR8][R4.64], R3 ;  /* 0x0000000304007986 */ /* 0x000fe2000c101908 */
[----:B------:R-:W-:Y:S05]  /*2b40*/  EXIT ;  /* 0x000000000000794d */ /* 0x000fea0003800000 */
.L_x_266:
        /* <DEDUP_REMOVED lines=11> */
.L_x_2332:


//--------------------- .text._ZN3cub18CUB_300001_SM_10006detail6reduce28DeviceReduceSingleTileKernelINS2_10policy_hubIijN4cuda3std3__44plusIiEEE10Policy1000EPiSC_jS9_iiNS7_10__identityEEEvT0_T1_T2_T3_T4_T6_ --------------------------
	.section	.text._ZN3cub18CUB_300001_SM_10006detail6reduce28DeviceReduceSingleTileKernelINS2_10policy_hubIijN4cuda3std3__44plusIiEEE10Policy1000EPiSC_jS9_iiNS7_10__identityEEEvT0_T1_T2_T3_T4_T6_,"ax",@progbits
	.align	128
        .global         _ZN3cub18CUB_300001_SM_10006detail6reduce28DeviceReduceSingleTileKernelINS2_10policy_hubIijN4cuda3std3__44plusIiEEE10Policy1000EPiSC_jS9_iiNS7_10__identityEEEvT0_T1_T2_T3_T4_T6_
        .type           _ZN3cub18CUB_300001_SM_10006detail6reduce28DeviceReduceSingleTileKernelINS2_10policy_hubIijN4cuda3std3__44plusIiEEE10Policy1000EPiSC_jS9_iiNS7_10__identityEEEvT0_T1_T2_T3_T4_T6_,@function
        .size           _ZN3cub18CUB_300001_SM_10006detail6reduce28DeviceReduceSingleTileKernelINS2_10policy_hubIijN4cuda3std3__44plusIiEEE10Policy1000EPiSC_jS9_iiNS7_10__identityEEEvT0_T1_T2_T3_T4_T6_,(.L_x_2333 - _ZN3cub18CUB_300001_SM_10006detail6reduce28DeviceReduceSingleTileKernelINS2_10policy_hubIijN4cuda3std3__44plusIiEEE10Policy1000EPiSC_jS9_iiNS7_10__identityEEEvT0_T1_T2_T3_T4_T6_)
        .other          _ZN3cub18CUB_300001_SM_10006detail6reduce28DeviceReduceSingleTileKernelINS2_10policy_hubIijN4cuda3std3__44plusIiEEE10Policy1000EPiSC_jS9_iiNS7_10__identityEEEvT0_T1_T2_T3_T4_T6_,@"STO_CUDA_ENTRY STV_DEFAULT"
_ZN3cub18CUB_300001_SM_10006detail6reduce28DeviceReduceSingleTileKernelINS2_10policy_hubIijN4cuda3std3__44plusIiEEE10Policy1000EPiSC_jS9_iiNS7_10__identityEEEvT0_T1_T2_T3_T4_T6_:
.text._ZN3cub18CUB_300001_SM_10006detail6reduce28DeviceReduceSingleTileKernelINS2_10policy_hubIijN4cuda3std3__44plusIiEEE10Policy1000EPiSC_jS9_iiNS7_10__identityEEEvT0_T1_T2_T3_T4_T6_:
        /* <DEDUP_REMOVED lines=13> */
.L_x_267:
[----:B------:R-:W0:Y:S01]  /*00d0*/  LDCU UR4, c[0x0][0x380] ;  /* 0x00007000ff0477ac */ /* 0x000e220008000800 */
[----:B------:R-:W-:Y:S01]  /*00e0*/  BSSY.RECONVERGENT B0, `(.L_x_268) ;  /* 0x00002ee000007945 */ /* 0x000fe20003800200 */
[----:B0-----:R-:W-:-:S09]  /*00f0*/  ULOP3.LUT UP0, URZ, UR4, 0xf, URZ, 0xc0, !UPT ;  /* 0x0000000f04ff7892 */ /* 0x001fd2000f80c0ff */
[----:B------:R-:W-:Y:S05]  /*0100*/  BRA.U UP0, `(.L_x_269) ;  /* 0x0000001500a87547 */ /* 0x000fea000b800000 */
        /* <DEDUP_REMOVED lines=12> */
.L_x_272:
[----:B------:R-:W-:Y:S05]  /*01d0*/  BSYNC.RECONVERGENT B1 ;  /* 0x0000000000017941 */ /* 0x000fea0003800200 */
.L_x_271:
        /* <DEDUP_REMOVED lines=16> */
.L_x_277:
        /* <DEDUP_REMOVED lines=9> */
.L_x_276:
[----:B------:R-:W-:Y:S05]  /*0370*/  BSYNC.RECONVERGENT B2 ;  /* 0x0000000000027941 */ /* 0x000fea0003800200 */
.L_x_275:
[----:B------:R-:W-:Y:S05]  /*0380*/  @!P1 BRA `(.L_x_274) ;  /* 0x00000004001c9947 */ /* 0x000fea0003800000 */
[----:B------:R-:W0:Y:S01]  /*0390*/  LDC.64 R4, c[0x0][0x380] ;  /* 0x0000e000ff047b82 */ /* 0x000e220000000a00 */
[----:B------:R-:W-:Y:S01]  /*03a0*/  IMAD.IADD R7, R3, 0x1, -R6 ;  /* 0x0000000103077824 */ /* 0x000fe200078e0a06 */
[----:B------:R-:W-:Y:S01]  /*03b0*/  BSSY.RECONVERGENT B2, `(.L_x_278) ;  /* 0x0000025000027945 */ /* 0x000fe20003800200 */
[----:B------:R-:W-:-:S03]  /*03c0*/  PLOP3.LUT P0, PT, PT, PT, PT, 0x80, 0x8 ;  /* 0x000000000008781c */ /* 0x000fc60003f0f070 */
[----:B------:R-:W-:Y:S01]  /*03d0*/  ISETP.GT.AND P1, PT, R7, 0xc00, PT ;  /* 0x00000c000700780c */ /* 0x000fe20003f24270 */
[----:B0-----:R-:W-:-:S12]  /*03e0*/  IMAD.WIDE.U32 R4, R6, 0x4, R4 ;  /* 0x0000000406047825 */ /* 0x001fd800078e0004 */
[----:B------:R-:W-:Y:S05]  /*03f0*/  @!P1 BRA `(.L_x_279) ;  /* 0x0000000000809947 */ /* 0x000fea0003800000 */
[----:B------:R-:W-:Y:S01]  /*0400*/  PLOP3.LUT P0, PT, PT, PT, PT, 0x8, 0x80 ;  /* 0x000000000080781c */ /* 0x000fe20003f0e170 */
[----:B------:R-:W-:-:S12]  /*0410*/  VIADD R7, R3, 0xfffff400 ;  /* 0xfffff40003077836 */ /* 0x000fd80000000000 */
.L_x_280:
[----:B------:R-:W2:Y:S04]  /*0420*/  LDG.E.CONSTANT R13, desc[UR6][R4.64] ;  /* 0x00000006040d7981 */ /* 0x000ea8000c1e9900 */
[----:B------:R-:W2:Y:S04]  /*0430*/  LDG.E.CONSTANT R12, desc[UR6][R4.64+0x400] ;  /* 0x00040006040c7981 */ /* 0x000ea8000c1e9900 */
[----:B------:R-:W3:Y:S04]  /*0440*/  LDG.E.CONSTANT R15, desc[UR6][R4.64+0x800] ;  /* 0x00080006040f7981 */ /* 0x000ee8000c1e9900 */
[----:B------:R-:W3:Y:S04]  /*0450*/  LDG.E.CONSTANT R14, desc[UR6][R4.64+0xc00] ;  /* 0x000c0006040e7981 */ /* 0x000ee8000c1e9900 */
[----:B------:R-:W4:Y:S04]  /*0460*/  LDG.E.CONSTANT R17, desc[UR6][R4.64+0x1000] ;  /* 0x0010000604117981 */ /* 0x000f28000c1e9900 */
        /* <DEDUP_REMOVED lines=10> */
[----:B------:R0:W4:Y:S01]  /*0510*/  LDG.E.CONSTANT R8, desc[UR6][R4.64+0x3c00] ;  /* 0x003c000604087981 */ /* 0x000122000c1e9900 */
[----:B------:R-:W-:-:S05]  /*0520*/  VIADD R6, R6, 0x1000 ;  /* 0x0000100006067836 */ /* 0x000fca0000000000 */
[----:B------:R-:W-:Y:S02]  /*0530*/  ISETP.GE.AND P1, PT, R6, R7, PT ;  /* 0x000000070600720c */ /* 0x000fe40003f26270 */
[----:B--2--5:R-:W-:Y:S02]  /*0540*/  IADD3 R12, PT, PT, R12, R13, R2 ;  /* 0x0000000d0c0c7210 */ /* 0x024fe40007ffe002 */
[----:B------:R-:W-:-:S05]  /*0550*/  IADD3 R13, P2, PT, R4, 0x4000, RZ ;  /* 0x00004000040d7810 */ /* 0x000fca0007f5e0ff */
[----:B0-----:R-:W-:Y:S01]  /*0560*/  IMAD.X R5, RZ, RZ, R5, P2 ;  /* 0x000000ffff057224 */ /* 0x001fe200010e0605 */
[----:B---3--:R-:W-:Y:S01]  /*0570*/  IADD3 R12, PT, PT, R14, R15, R12 ;  /* 0x0000000f0e0c7210 */ /* 0x008fe20007ffe00c */
[----:B------:R-:W-:-:S03]  /*0580*/  IMAD.MOV.U32 R4, RZ, RZ, R13 ;  /* 0x000000ffff047224 */ /* 0x000fc600078e000d */
[----:B----4-:R-:W-:-:S04]  /*0590*/  IADD3 R12, PT, PT, R16, R17, R12 ;  /* 0x00000011100c7210 */ /* 0x010fc80007ffe00c */
[----:B------:R-:W-:-:S04]  /*05a0*/  IADD3 R12, PT, PT, R18, R19, R12 ;  /* 0x00000013120c7210 */ /* 0x000fc80007ffe00c */
[----:B------:R-:W-:-:S04]  /*05b0*/  IADD3 R12, PT, PT, R20, R21, R12 ;  /* 0x00000015140c7210 */ /* 0x000fc80007ffe00c */
[----:B------:R-:W-:-:S04]  /*05c0*/  IADD3 R12, PT, PT, R22, R23, R12 ;  /* 0x00000017160c7210 */ /* 0x000fc80007ffe00c */
[----:B------:R-:W-:-:S04]  /*05d0*/  IADD3 R10, PT, PT, R10, R11, R12 ;  /* 0x0000000b0a0a7210 */ /* 0x000fc80007ffe00c */
[----:B------:R-:W-:Y:S01]  /*05e0*/  IADD3 R2, PT, PT, R8, R9, R10 ;  /* 0x0000000908027210 */ /* 0x000fe20007ffe00a */
[----:B------:R-:W-:Y:S06]  /*05f0*/  @!P1 BRA `(.L_x_280) ;  /* 0xfffffffc00889947 */ /* 0x000fec000383ffff */
.L_x_279:
[----:B------:R-:W-:Y:S05]  /*0600*/  BSYNC.RECONVERGENT B2 ;  /* 0x0000000000027941 */ /* 0x000fea0003800200 */
.L_x_278:
        /* <DEDUP_REMOVED lines=10> */
[----:B------:R-:W4:Y:S04]  /*06b0*/  LDG.E.CONSTANT R14, desc[UR6][R4.64+0x1800] ;  /* 0x00180006040e7981 */ /* 0x000f28000c1e9900 */
[----:B------:R0:W4:Y:S01]  /*06c0*/  LDG.E.CONSTANT R13, desc[UR6][R4.64+0x1c00] ;  /* 0x001c0006040d7981 */ /* 0x000122000c1e9900 */
[----:B------:R-:W-:Y:S01]  /*06d0*/  PLOP3.LUT P0, PT, PT, PT, PT, 0x8, 0x80 ;  /* 0x000000000080781c */ /* 0x000fe20003f0e170 */
[----:B------:R-:W-:Y:S01]  /*06e0*/  VIADD R6, R6, 0x800 ;  /* 0x0000080006067836 */ /* 0x000fe20000000000 */
[----:B--2--5:R-:W-:-:S02]  /*06f0*/  IADD3 R7, PT, PT, R8, R7, R2 ;  /* 0x0000000708077210 */ /* 0x024fc40007ffe002 */
[----:B------:R-:W-:-:S05]  /*0700*/  IADD3 R8, P1, PT, R4, 0x2000, RZ ;  /* 0x0000200004087810 */ /* 0x000fca0007f3e0ff */
[----:B0-----:R-:W-:Y:S01]  /*0710*/  IMAD.MOV.U32 R4, RZ, RZ, R8 ;  /* 0x000000ffff047224 */ /* 0x001fe200078e0008 */
[----:B---3--:R-:W-:Y:S01]  /*0720*/  IADD3 R7, PT, PT, R9, R10, R7 ;  /* 0x0000000a09077210 */ /* 0x008fe20007ffe007 */
[----:B------:R-:W-:-:S04]  /*0730*/  IMAD.X R9, RZ, RZ, R5, P1 ;  /* 0x000000ffff097224 */ /* 0x000fc800008e0605 */
[----:B------:R-:W-:Y:S01]  /*0740*/  IMAD.MOV.U32 R5, RZ, RZ, R9 ;  /* 0x000000ffff057224 */ /* 0x000fe200078e0009 */
[----:B----4-:R-:W-:-:S04]  /*0750*/  IADD3 R7, PT, PT, R11, R12, R7 ;  /* 0x0000000c0b077210 */ /* 0x010fc80007ffe007 */
[----:B------:R-:W-:-:S07]  /*0760*/  IADD3 R2, PT, PT, R13, R14, R7 ;  /* 0x0000000e0d027210 */ /* 0x000fce0007ffe007 */
.L_x_282:
[----:B------:R-:W-:Y:S05]  /*0770*/  BSYNC.RECONVERGENT B2 ;  /* 0x0000000000027941 */ /* 0x000fea0003800200 */
.L_x_281:
[----:B------:R-:W-:-:S13]  /*0780*/  ISETP.LT.OR P0, PT, R6, R3, P0 ;  /* 0x000000030600720c */ /* 0x000fda0000701670 */
[----:B------:R-:W-:Y:S05]  /*0790*/  @!P0 BRA `(.L_x_274) ;  /* 0x0000000000188947 */ /* 0x000fea0003800000 */
[----:B------:R-:W2:Y:S04]  /*07a0*/  LDG.E.CONSTANT R7, desc[UR6][R4.64] ;  /* 0x0000000604077981 */ /* 0x000ea8000c1e9900 */
[----:B------:R-:W2:Y:S04]  /*07b0*/  LDG.E.CONSTANT R6, desc[UR6][R4.64+0x400] ;  /* 0x0004000604067981 */ /* 0x000ea8000c1e9900 */
[----:B------:R-:W3:Y:S04]  /*07c0*/  LDG.E.CONSTANT R9, desc[UR6][R4.64+0x800] ;  /* 0x0008000604097981 */ /* 0x000ee8000c1e9900 */
[----:B------:R-:W3:Y:S01]  /*07d0*/  LDG.E.CONSTANT R8, desc[UR6][R4.64+0xc00] ;  /* 0x000c000604087981 */ /* 0x000ee2000c1e9900 */
[----:B--2--5:R-:W-:-:S04]  /*07e0*/  IADD3 R2, PT, PT, R6, R7, R2 ;  /* 0x0000000706027210 */ /* 0x024fc80007ffe002 */
[----:B---3--:R-:W-:-:S07]  /*07f0*/  IADD3 R2, PT, PT, R8, R9, R2 ;  /* 0x0000000908027210 */ /* 0x008fce0007ffe002 */
.L_x_274:
[----:B------:R-:W-:Y:S05]  /*0800*/  BSYNC.RECONVERGENT B1 ;  /* 0x0000000000017941 */ /* 0x000fea0003800200 */
.L_x_273:
        /* <DEDUP_REMOVED lines=9> */
[----:B0-----:R-:W0:Y:S01]  /*08a0*/  SHFL.DOWN PT, R4, R3, 0x2, 0x1f ;  /* 0x08401f0003047f89 */ /* 0x001e2200000e0000 */
        /* <DEDUP_REMOVED lines=28> */
[----:B--2---:R-:W0:Y:S04]  /*0a70*/  LDS.128 R4, [UR4+0x10] ;  /* 0x00001004ff047984 */ /* 0x004e280008000c00 */
[----:B------:R-:W1:Y:S01]  /*0a80*/  LDS.64 R2, [UR4+0x20] ;  /* 0x00002004ff027984 */ /* 0x000e620008000a00 */
[----:B0-----:R-:W-:-:S04]  /*0a90*/  IADD3 R0, PT, PT, R4, R0, R9 ;  /* 0x0000000004007210 */ /* 0x001fc80007ffe009 */
[----:B------:R-:W-:-:S04]  /*0aa0*/  IADD3 R0, PT, PT, R6, R0, R5 ;  /* 0x0000000006007210 */ /* 0x000fc80007ffe005 */
[----:B-1----:R-:W-:-:S05]  /*0ab0*/  IADD3 R0, PT, PT, R2, R0, R7 ;  /* 0x0000000002007210 */ /* 0x002fca0007ffe007 */
[----:B------:R-:W-:Y:S01]  /*0ac0*/  IMAD.IADD R9, R0, 0x1, R3 ;  /* 0x0000000100097824 */ /* 0x000fe200078e0203 */
[----:B------:R-:W-:Y:S06]  /*0ad0*/  BRA `(.L_x_284) ;  /* 0x0000002400387947 */ /* 0x000fec0003800000 */
.L_x_283:
[----:B0-----:R-:W-:Y:S01]  /*0ae0*/  LOP3.LUT R4, R0, 0x3e0, RZ, 0xc0, !PT ;  /* 0x000003e000047812 */ /* 0x001fe200078ec0ff */
[----:B------:R-:W0:Y:S04]  /*0af0*/  S2R R10, SR_LANEID ;  /* 0x00000000000a7919 */ /* 0x000e280000000000 */
[----:B------:R-:W-:Y:S01]  /*0b00*/  VIADD R6, R4, 0x20 ;  /* 0x0000002004067836 */ /* 0x000fe20000000000 */
[----:B------:R-:W-:-:S04]  /*0b10*/  LOP3.LUT R4, RZ, R4, RZ, 0x33, !PT ;  /* 0x00000004ff047212 */ /* 0x000fc800078e33ff */
[----:B------:R-:W-:Y:S01]  /*0b20*/  ISETP.GT.U32.AND P0, PT, R6, R3, PT ;  /* 0x000000030600720c */ /* 0x000fe20003f04070 */
[----:B------:R-:W-:-:S05]  /*0b30*/  IMAD.IADD R4, R4, 0x1, R3 ;  /* 0x0000000104047824 */ /* 0x000fca00078e0203 */
[----:B------:R-:W-:-:S05]  /*0b40*/  SEL R5, R4, 0x1f, P0 ;  /* 0x0000001f04057807 */ /* 0x000fca0000000000 */
[----:B-----5:R-:W1:Y:S01]  /*0b50*/  SHFL.DOWN PT, R4, R2, 0x1, R5 ;  /* 0x0820000002047989 */ /* 0x020e6200000e0005 */
[CC--:B0-----:R-:W-:Y:S01]  /*0b60*/  ISETP.GE.AND P0, PT, R10.reuse, R5.reuse, PT ;  /* 0x000000050a00720c */ /* 0x0c1fe20003f06270 */
[C---:B------:R-:W-:Y:S01]  /*0b70*/  VIADD R8, R10.reuse, 0x2 ;  /* 0x000000020a087836 */ /* 0x040fe20000000000 */
[----:B------:R-:W-:Y:S02]  /*0b80*/  ISETP.NE.AND P1, PT, R10, RZ, PT ;  /* 0x000000ff0a00720c */ /* 0x000fe40003f25270 */
[----:B-1----:R-:W-:Y:S02]  /*0b90*/  SEL R7, R4, RZ, !P0 ;  /* 0x000000ff04077207 */ /* 0x002fe40004000000 */
[----:B------:R-:W-:Y:S01]  /*0ba0*/  ISETP.GT.AND P0, PT, R8, R5, PT ;  /* 0x000000050800720c */ /* 0x000fe20003f04270 */
[----:B------:R-:W-:-:S08]  /*0bb0*/  VIADD R8, R10, 0x4 ;  /* 0x000000040a087836 */ /* 0x000fd00000000000 */
[----:B------:R-:W0:Y:S01]  /*0bc0*/  @!P1 S2R R12, SR_CgaCtaId ;  /* 0x00000000000c9919 */ /* 0x000e220000008800 */
[----:B------:R-:W-:Y:S01]  /*0bd0*/  IMAD.IADD R4, R7, 0x1, R2 ;  /* 0x0000000107047824 */ /* 0x000fe200078e0202 */
[----:B------:R-:W-:-:S04]  /*0be0*/  @!P1 MOV R9, 0x400 ;  /* 0x0000040000099802 */ /* 0x000fc80000000f00 */
[----:B------:R-:W1:Y:S02]  /*0bf0*/  SHFL.DOWN PT, R6, R4, 0x2, R5 ;  /* 0x0840000004067989 */ /* 0x000e6400000e0005 */
[----:B-1----:R-:W-:Y:S02]  /*0c00*/  SEL R7, R6, RZ, !P0 ;  /* 0x000000ff06077207 */ /* 0x002fe40004000000 */
[----:B------:R-:W-:Y:S01]  /*0c10*/  ISETP.GT.AND P0, PT, R8, R5, PT ;  /* 0x000000050800720c */ /* 0x000fe20003f04270 */
[----:B------:R-:W-:Y:S01]  /*0c20*/  VIADD R8, R10, 0x10 ;  /* 0x000000100a087836 */ /* 0x000fe20000000000 */
[----:B0-----:R-:W-:Y:S01]  /*0c30*/  @!P1 LEA R12, R12, R9, 0x18 ;  /* 0x000000090c0c9211 */ /* 0x001fe200078ec0ff */
        /* <DEDUP_REMOVED lines=24> */
[----:B------:R-:W-:Y:S01]  /*0dc0*/  ISETP.GT.U32.AND P3, PT, R3, 0x80, PT ;  /* 0x000000800300780c */ /* 0x000fe20003f64070 */
[----:B0-----:R-:W-:-:S09]  /*0dd0*/  ULEA UR4, UR5, UR4, 0x18 ;  /* 0x0000000405047291 */ /* 0x001fd2000f8ec0ff */
[----:B------:R-:W0:Y:S04]  /*0de0*/  LDS.128 R4, [UR4+0x10] ;  /* 0x00001004ff047984 */ /* 0x000e280008000c00 */
[----:B------:R-:W2:Y:S04]  /*0df0*/  LDS R0, [UR4+0xc] ;  /* 0x00000c04ff007984 */ /* 0x000ea80008000800 */
[----:B------:R-:W3:Y:S01]  /*0e00*/  LDS.64 R10, [UR4+0x20] ;  /* 0x00002004ff0a7984 */ /* 0x000ee20008000a00 */
[----:B0-----:R-:W-:Y:S02]  /*0e10*/  SEL R4, R4, RZ, P2 ;  /* 0x000000ff04047207 */ /* 0x001fe40001000000 */
[----:B------:R-:W-:-:S02]  /*0e20*/  ISETP.GT.U32.AND P2, PT, R3, 0x60, PT ;  /* 0x000000600300780c */ /* 0x000fc40003f44070 */
[----:B--2---:R-:W-:Y:S02]  /*0e30*/  SEL R0, R0, RZ, P1 ;  /* 0x000000ff00007207 */ /* 0x004fe40000800000 */
[----:B------:R-:W-:Y:S02]  /*0e40*/  SEL R5, R5, RZ, P2 ;  /* 0x000000ff05057207 */ /* 0x000fe40001000000 */
[----:B------:R-:W-:Y:S02]  /*0e50*/  IADD3 R0, PT, PT, R4, R0, R9 ;  /* 0x0000000004007210 */ /* 0x000fe40007ffe009 */
[C---:B------:R-:W-:Y:S02]  /*0e60*/  ISETP.GT.U32.AND P1, PT, R3.reuse, 0xa0, PT ;  /* 0x000000a00300780c */ /* 0x040fe40003f24070 */
[----:B------:R-:W-:Y:S02]  /*0e70*/  SEL R6, R6, RZ, P3 ;  /* 0x000000ff06067207 */ /* 0x000fe40001800000 */
[----:B------:R-:W-:-:S02]  /*0e80*/  ISETP.GT.U32.AND P2, PT, R3, 0xc0, PT ;  /* 0x000000c00300780c */ /* 0x000fc40003f44070 */
[----:B------:R-:W-:Y:S02]  /*0e90*/  ISETP.GT.U32.AND P3, PT, R3, 0xe0, PT ;  /* 0x000000e00300780c */ /* 0x000fe40003f64070 */
[----:B------:R-:W-:Y:S02]  /*0ea0*/  SEL R7, R7, RZ, P1 ;  /* 0x000000ff07077207 */ /* 0x000fe40000800000 */
[----:B------:R-:W-:Y:S02]  /*0eb0*/  IADD3 R0, PT, PT, R6, R0, R5 ;  /* 0x0000000006007210 */ /* 0x000fe40007ffe005 */
[----:B---3--:R-:W-:Y:S02]  /*0ec0*/  SEL R10, R10, RZ, P2 ;  /* 0x000000ff0a0a7207 */ /* 0x008fe40001000000 */
[----:B------:R-:W-:Y:S02]  /*0ed0*/  SEL R11, R11, RZ, P3 ;  /* 0x000000ff0b0b7207 */ /* 0x000fe40001800000 */
[----:B------:R-:W-:-:S05]  /*0ee0*/  IADD3 R0, PT, PT, R10, R0, R7 ;  /* 0x000000000a007210 */ /* 0x000fca0007ffe007 */
[----:B-1----:R-:W-:Y:S01]  /*0ef0*/  IMAD.IADD R9, R0, 0x1, R11 ;  /* 0x0000000100097824 */ /* 0x002fe200078e020b */
[----:B------:R-:W-:Y:S06]  /*0f00*/  BRA `(.L_x_284) ;  /* 0x00000020002c7947 */ /* 0x000fec0003800000 */
.L_x_270:
[----:B------:R-:W0:Y:S01]  /*0f10*/  S2R R0, SR_TID.X ;  /* 0x0000000000007919 */ /* 0x000e220000002100 */
[----:B------:R-:W1:Y:S02]  /*0f20*/  LDCU.64 UR4, c[0x0][0x380] ;  /* 0x00007000ff0477ac */ /* 0x000e640008000a00 */
[----:B-1----:R-:W-:Y:S02]  /*0f30*/  IMAD.U32 R20, RZ, RZ, UR4 ;  /* 0x00000004ff147e24 */ /* 0x002fe4000f8e00ff */
[----:B------:R-:W-:Y:S02]  /*0f40*/  IMAD.U32 R21, RZ, RZ, UR5 ;  /* 0x00000005ff157e24 */ /* 0x000fe4000f8e00ff */
[----:B0-----:R-:W-:-:S04]  /*0f50*/  IMAD.SHL.U32 R2, R0, 0x4, RZ ;  /* 0x0000000400027824 */ /* 0x001fc800078e00ff */
[----:B------:R-:W-:-:S05]  /*0f60*/  IMAD.WIDE.U32 R24, R2, 0x4, R20 ;  /* 0x0000000402187825 */ /* 0x000fca00078e0014 */
[----:B------:R-:W2:Y:S04]  /*0f70*/  LDG.E.128.CONSTANT R4, desc[UR6][R24.64] ;  /* 0x0000000618047981 */ /* 0x000ea8000c1e9d00 */
[----:B------:R-:W3:Y:S04]  /*0f80*/  LDG.E.128.CONSTANT R8, desc[UR6][R24.64+0x1000] ;  /* 0x0010000618087981 */ /* 0x000ee8000c1e9d00 */
[----:B------:R-:W4:Y:S04]  /*0f90*/  LDG.E.128.CONSTANT R12, desc[UR6][R24.64+0x2000] ;  /* 0x00200006180c7981 */ /* 0x000f28000c1e9d00 */
[----:B------:R-:W5:Y:S01]  /*0fa0*/  LDG.E.128.CONSTANT R16, desc[UR6][R24.64+0x3000] ;  /* 0x0030000618107981 */ /* 0x000f62000c1e9d00 */
[----:B------:R-:W-:Y:S01]  /*0fb0*/  VIADD R22, R3, 0xfffff000 ;  /* 0xfffff00003167836 */ /* 0x000fe20000000000 */
[----:B------:R-:W-:-:S04]  /*0fc0*/  UMOV UR4, 0x1000 ;  /* 0x0000100000047882 */ /* 0x000fc80000000000 */
[----:B------:R-:W-:Y:S02]  /*0fd0*/  ISETP.GE.U32.AND P0, PT, R22, 0x1000, PT ;  /* 0x000010001600780c */ /* 0x000fe40003f06070 */
        /* <DEDUP_REMOVED lines=10> */
[----:B------:R-:W-:-:S07]  /*1080*/  UMOV UR4, 0x1000 ;  /* 0x0000100000047882 */ /* 0x000fce0000000000 */
[----:B------:R-:W1:Y:S02]  /*1090*/  LDC.64 R20, c[0x0][0x380] ;  /* 0x0000e000ff147b82 */ /* 0x000e640000000a00 */
.L_x_287:
[----:B------:R-:W-:-:S04]  /*10a0*/  VIADD R25, R2, UR4 ;  /* 0x0000000402197c36 */ /* 0x000fc80008000000 */
[----:B-1----:R-:W-:-:S05]  /*10b0*/  IMAD.WIDE.U32 R24, R25, 0x4, R20 ;  /* 0x0000000419187825 */ /* 0x002fca00078e0014 */
[----:B------:R-:W2:Y:S04]  /*10c0*/  LDG.E.128.CONSTANT R4, desc[UR6][R24.64] ;  /* 0x0000000618047981 */ /* 0x000ea8000c1e9d00 */
[----:B------:R-:W3:Y:S04]  /*10d0*/  LDG.E.128.CONSTANT R8, desc[UR6][R24.64+0x1000] ;  /* 0x0010000618087981 */ /* 0x000ee8000c1e9d00 */
[----:B------:R-:W4:Y:S04]  /*10e0*/  LDG.E.128.CONSTANT R12, desc[UR6][R24.64+0x2000] ;  /* 0x00200006180c7981 */ /* 0x000f28000c1e9d00 */
[----:B------:R-:W5:Y:S01]  /*10f0*/  LDG.E.128.CONSTANT R16, desc[UR6][R24.64+0x3000] ;  /* 0x0030000618107981 */ /* 0x000f62000c1e9d00 */
[----:B--2---:R-:W-:Y:S01]  /*1100*/  IADD3 R5, PT, PT, R5, R4, R23 ;  /* 0x0000000405057210 */ /* 0x004fe20007ffe017 */
[----:B0-----:R-:W-:-:S03]  /*1110*/  VIADD R4, R3, -UR4 ;  /* 0x8000000403047c36 */ /* 0x001fc60008000000 */
[----:B------:R-:W-:Y:S02]  /*1120*/  IADD3 R5, PT, PT, R7, R6, R5 ;  /* 0x0000000607057210 */ /* 0x000fe40007ffe005 */
[----:B------:R-:W-:Y:S02]  /*1130*/  ISETP.GE.U32.AND P0, PT, R4, 0x1000, PT ;  /* 0x000010000400780c */ /* 0x000fe40003f06070 */
[----:B---3--:R-:W-:-:S04]  /*1140*/  IADD3 R5, PT, PT, R9, R8, R5 ;  /* 0x0000000809057210 */ /* 0x008fc80007ffe005 */
[----:B------:R-:W-:-:S04]  /*1150*/  IADD3 R5, PT, PT, R11, R10, R5 ;  /* 0x0000000a0b057210 */ /* 0x000fc80007ffe005 */
[----:B----4-:R-:W-:-:S04]  /*1160*/  IADD3 R5, PT, PT, R13, R12, R5 ;  /* 0x0000000c0d057210 */ /* 0x010fc80007ffe005 */
[----:B------:R-:W-:-:S04]  /*1170*/  IADD3 R5, PT, PT, R15, R14, R5 ;  /* 0x0000000e0f057210 */ /* 0x000fc80007ffe005 */
[----:B-----5:R-:W-:-:S04]  /*1180*/  IADD3 R5, PT, PT, R17, R16, R5 ;  /* 0x0000001011057210 */ /* 0x020fc80007ffe005 */
[----:B------:R-:W-:Y:S01]  /*1190*/  IADD3 R23, PT, PT, R19, R18, R5 ;  /* 0x0000001213177210 */ /* 0x000fe20007ffe005 */
[----:B------:R-:W-:Y:S06]  /*11a0*/  @!P0 BRA `(.L_x_286) ;  /* 0x0000000000d48947 */ /* 0x000fec0003800000 */
[----:B------:R-:W-:-:S06]  /*11b0*/  UIADD3 UR4, UPT, UPT, UR4, 0x1000, URZ ;  /* 0x0000100004047890 */ /* 0x000fcc000fffe0ff */
[----:B------:R-:W-:-:S13]  /*11c0*/  ISETP.LT.U32.AND P0, PT, R22, UR4, PT ;  /* 0x0000000416007c0c */ /* 0x000fda000bf01070 */
[----:B------:R-:W-:Y:S05]  /*11d0*/  @!P0 BRA `(.L_x_287) ;  /* 0xfffffffc00b08947 */ /* 0x000fea000383ffff */
.L_x_285:
[----:B------:R-:W-:-:S13]  /*11e0*/  ISETP.LE.U32.AND P0, PT, R3, UR4, PT ;  /* 0x0000000403007c0c */ /* 0x000fda000bf03070 */
[----:B------:R-:W-:Y:S05]  /*11f0*/  @P0 BRA `(.L_x_286) ;  /* 0x0000000000c00947 */ /* 0x000fea0003800000 */
[----:B------:R-:W-:Y:S01]  /*1200*/  VIADD R5, R3, -UR4 ;  /* 0x8000000403057c36 */ /* 0x000fe20008000000 */
[----:B------:R-:W-:Y:S04]  /*1210*/  BSSY.RECONVERGENT B1, `(.L_x_286) ;  /* 0x000002e000017945 */ /* 0x000fe80003800200 */
[----:B------:R-:W-:-:S13]  /*1220*/  ISETP.GE.AND P0, PT, R0, R5, PT ;  /* 0x000000050000720c */ /* 0x000fda0003f06270 */
[----:B------:R-:W-:Y:S05]  /*1230*/  @P0 BRA `(.L_x_288) ;  /* 0x0000000000ac0947 */ /* 0x000fea0003800000 */
[----:B------:R-:W-:Y:S01]  /*1240*/  LOP3.LUT R2, RZ, R0, RZ, 0x33, !PT ;  /* 0x00000000ff027212 */ /* 0x000fe200078e33ff */
[----:B------:R-:W-:Y:S01]  /*1250*/  BSSY.RECONVERGENT B2, `(.L_x_289) ;  /* 0x0000014000027945 */ /* 0x000fe20003800200 */
[----:B------:R-:W-:Y:S02]  /*1260*/  IMAD.MOV.U32 R4, RZ, RZ, R0 ;  /* 0x000000ffff047224 */ /* 0x000fe400078e0000 */
[----:B------:R-:W-:-:S04]  /*1270*/  IADD3 R2, PT, PT, R3, -UR4, R2 ;  /* 0x8000000403027c10 */ /* 0x000fc8000fffe002 */
[C---:B------:R-:W-:Y:S02]  /*1280*/  LOP3.LUT R3, R2.reuse, 0x300, RZ, 0xc0, !PT ;  /* 0x0000030002037812 */ /* 0x040fe400078ec0ff */
[----:B------:R-:W-:Y:S02]  /*1290*/  ISETP.GE.U32.AND P1, PT, R2, 0x300, PT ;  /* 0x000003000200780c */ /* 0x000fe40003f26070 */
[----:B------:R-:W-:-:S13]  /*12a0*/  ISETP.NE.AND P0, PT, R3, 0x300, PT ;  /* 0x000003000300780c */ /* 0x000fda0003f05270 */
[----:B------:R-:W-:Y:S05]  /*12b0*/  @!P0 BRA `(.L_x_290) ;  /* 0x0000000000348947 */ /* 0x000fea0003800000 */
[----:B------:R-:W-:Y:S01]  /*12c0*/  LEA.HI R2, R2, 0x1, RZ, 0x18 ;  /* 0x0000000102027811 */ /* 0x000fe200078fc0ff */
[----:B------:R-:W-:Y:S02]  /*12d0*/  VIADD R7, R0, UR4 ;  /* 0x0000000400077c36 */ /* 0x000fe40008000000 */
[----:B------:R-:W-:Y:S01]  /*12e0*/  IMAD.MOV.U32 R4, RZ, RZ, R0 ;  /* 0x000000ffff047224 */ /* 0x000fe200078e0000 */
[----:B------:R-:W-:-:S05]  /*12f0*/  LOP3.LUT R2, R2, 0x3, RZ, 0xc0, !PT ;  /* 0x0000000302027812 */ /* 0x000fca00078ec0ff */
[----:B------:R-:W-:-:S07]  /*1300*/  IMAD.MOV R6, RZ, RZ, -R2 ;  /* 0x000000ffff067224 */ /* 0x000fce00078e0a02 */
.L_x_291:
        /* <DEDUP_REMOVED lines=8> */
.L_x_290:
[----:B------:R-:W-:Y:S05]  /*1390*/  BSYNC.RECONVERGENT B2 ;  /* 0x0000000000027941 */ /* 0x000fea0003800200 */
.L_x_289:
[----:B------:R-:W-:Y:S05]  /*13a0*/  @!P1 BRA `(.L_x_288) ;  /* 0x0000000000509947 */ /* 0x000fea0003800000 */
[C---:B------:R-:W-:Y:S02]  /*13b0*/  VIADD R12, R4.reuse, 0x200 ;  /* 0x00000200040c7836 */ /* 0x040fe40000000000 */
[----:B------:R-:W-:-:S07]  /*13c0*/  VIADD R13, R4, UR4 ;  /* 0x00000004040d7c36 */ /* 0x000fce0008000000 */
.L_x_292:
        /* <DEDUP_REMOVED lines=18> */
.L_x_288:
[----:B------:R-:W-:Y:S05]  /*14f0*/  BSYNC.RECONVERGENT B1 ;  /* 0x0000000000017941 */ /* 0x000fea0003800200 */
.L_x_286:
        /* <DEDUP_REMOVED lines=41> */
[----:B------:R-:W-:Y:S01]  /*1790*/  IMAD.IADD R9, R0, 0x1, R3 ;  /* 0x0000000100097824 */ /* 0x000fe200078e0203 */
[----:B------:R-:W-:Y:S06]  /*17a0*/  BRA `(.L_x_284) ;  /* 0x0000001800047947 */ /* 0x000fec0003800000 */
.L_x_269:
        /* <DEDUP_REMOVED lines=12> */
.L_x_295:
[----:B------:R-:W-:Y:S05]  /*1870*/  BSYNC.RECONVERGENT B1 ;  /* 0x0000000000017941 */ /* 0x000fea0003800200 */
.L_x_294:
        /* <DEDUP_REMOVED lines=16> */
.L_x_300:
        /* <DEDUP_REMOVED lines=9> */
.L_x_299:
[----:B------:R-:W-:Y:S05]  /*1a10*/  BSYNC.RECONVERGENT B2 ;  /* 0x0000000000027941 */ /* 0x000fea0003800200 */
.L_x_298:
        /* <DEDUP_REMOVED lines=10> */
.L_x_303:
        /* <DEDUP_REMOVED lines=30> */
.L_x_302:
[----:B------:R-:W-:Y:S05]  /*1ca0*/  BSYNC.RECONVERGENT B2 ;  /* 0x0000000000027941 */ /* 0x000fea0003800200 */
.L_x_301:
        /* <DEDUP_REMOVED lines=22> */
.L_x_305:
[----:B------:R-:W-:Y:S05]  /*1e10*/  BSYNC.RECONVERGENT B2 ;  /* 0x0000000000027941 */ /* 0x000fea0003800200 */
.L_x_304:
        /* <DEDUP_REMOVED lines=8> */
.L_x_297:
[----:B------:R-:W-:Y:S05]  /*1ea0*/  BSYNC.RECONVERGENT B1 ;  /* 0x0000000000017941 */ /* 0x000fea0003800200 */
.L_x_296:
        /* <DEDUP_REMOVED lines=38> */
[----:B----4-:R-:W0:Y:S04]  /*2110*/  LDS.128 R4, [UR4+0x10] ;  /* 0x00001004ff047984 */ /* 0x010e280008000c00 */
[----:B------:R-:W1:Y:S01]  /*2120*/  LDS.64 R2, [UR4+0x20] ;  /* 0x00002004ff027984 */ /* 0x000e620008000a00 */
[----:B0-----:R-:W-:-:S04]  /*2130*/  IADD3 R0, PT, PT, R4, R0, R9 ;  /* 0x0000000004007210 */ /* 0x001fc80007ffe009 */
[----:B------:R-:W-:-:S04]  /*2140*/  IADD3 R0, PT, PT, R6, R0, R5 ;  /* 0x0000000006007210 */ /* 0x000fc80007ffe005 */
[----:B-1----:R-:W-:-:S05]  /*2150*/  IADD3 R0, PT, PT, R2, R0, R7 ;  /* 0x0000000002007210 */ /* 0x002fca0007ffe007 */
[----:B------:R-:W-:Y:S01]  /*2160*/  IMAD.IADD R9, R0, 0x1, R3 ;  /* 0x0000000100097824 */ /* 0x000fe200078e0203 */
[----:B------:R-:W-:Y:S06]  /*2170*/  BRA `(.L_x_284) ;  /* 0x0000000c00907947 */ /* 0x000fec0003800000 */
.L_x_306:
        /* <DEDUP_REMOVED lines=10> */
[C---:B------:R-:W-:Y:S01]  /*2220*/  ISETP.NE.AND P1, PT, R8.reuse, RZ, PT ;  /* 0x000000ff0800720c */ /* 0x040fe20003f25270 */
[----:B------:R-:W-:Y:S01]  /*2230*/  VIADD R10, R8, 0x4 ;  /* 0x00000004080a7836 */ /* 0x000fe20000000000 */
[----:B-1----:R-:W-:Y:S02]  /*2240*/  SEL R5, R4, RZ, !P0 ;  /* 0x000000ff04057207 */ /* 0x002fe40004000000 */
[----:B------:R-:W-:-:S09]  /*2250*/  ISETP.GT.AND P0, PT, R6, R11, PT ;  /* 0x0000000b0600720c */ /* 0x000fd20003f04270 */
[----:B------:R-:W0:Y:S01]  /*2260*/  @!P1 S2R R9, SR_CgaCtaId ;  /* 0x0000000000099919 */ /* 0x000e220000008800 */
[----:B------:R-:W-:-:S05]  /*2270*/  IMAD.IADD R5, R5, 0x1, R2 ;  /* 0x0000000105057824 */ /* 0x000fca00078e0202 */
[----:B------:R-:W1:Y:S02]  /*2280*/  SHFL.DOWN PT, R4, R5, 0x2, R11 ;  /* 0x0840000005047989 */ /* 0x000e6400000e000b */
[----:B-1----:R-:W-:Y:S02]  /*2290*/  SEL R4, R4, RZ, !P0 ;  /* 0x000000ff04047207 */ /* 0x002fe40004000000 */
[----:B------:R-:W-:-:S03]  /*22a0*/  ISETP.GT.AND P0, PT, R10, R11, PT ;  /* 0x0000000b0a00720c */ /* 0x000fc60003f04270 */
[----:B------:R-:W-:Y:S01]  /*22b0*/  IMAD.IADD R4, R5, 0x1, R4 ;  /* 0x0000000105047824 */ /* 0x000fe200078e0204 */
[----:B------:R-:W-:-:S04]  /*22c0*/  @!P1 SHF.R.U32.HI R5, RZ, 0x3, R0 ;  /* 0x00000003ff059819 */ /* 0x000fc80000011600 */
[----:B------:R-:W1:Y:S01]  /*22d0*/  SHFL.DOWN PT, R6, R4, 0x4, R11 ;  /* 0x0880000004067989 */ /* 0x000e6200000e000b */
[----:B------:R-:W-:Y:S02]  /*22e0*/  @!P1 LOP3.LUT R5, R5, 0x7c, RZ, 0xc0, !PT ;  /* 0x0000007c05059812 */ /* 0x000fe400078ec0ff */
[----:B-1----:R-:W-:Y:S01]  /*22f0*/  SEL R7, R6, RZ, !P0 ;  /* 0x000000ff06077207 */ /* 0x002fe20004000000 */
[C---:B------:R-:W-:Y:S02]  /*2300*/  VIADD R6, R8.reuse, 0x8 ;  /* 0x0000000808067836 */ /* 0x040fe40000000000 */
[----:B------:R-:W-:Y:S02]  /*2310*/  VIADD R8, R8, 0x10 ;  /* 0x0000001008087836 */ /* 0x000fe40000000000 */
[----:B------:R-:W-:Y:S01]  /*2320*/  IMAD.IADD R7, R4, 0x1, R7 ;  /* 0x0000000104077824 */ /* 0x000fe200078e0207 */
[----:B------:R-:W-:Y:S02]  /*2330*/  ISETP.GT.AND P0, PT, R6, R11, PT ;  /* 0x0000000b0600720c */ /* 0x000fe40003f04270 */
[----:B------:R-:W-:-:S02]  /*2340*/  @!P1 MOV R6, 0x400 ;  /* 0x0000040000069802 */ /* 0x000fc40000000f00 */
[----:B------:R-:W1:Y:S02]  /*2350*/  SHFL.DOWN PT, R2, R7, 0x8, R11 ;  /* 0x0900000007027989 */ /* 0x000e6400000e000b */
[----:B0-----:R-:W-:-:S05]  /*2360*/  @!P1 LEA R6, R9, R6, 0x18 ;  /* 0x0000000609069211 */ /* 0x001fca00078ec0ff */
        /* <DEDUP_REMOVED lines=36> */
.L_x_293:
[----:B------:R-:W0:Y:S01]  /*25b0*/  S2R R11, SR_TID.X ;  /* 0x00000000000b7919 */ /* 0x000e220000002100 */
[----:B------:R-:W1:Y:S02]  /*25c0*/  LDCU.64 UR4, c[0x0][0x380] ;  /* 0x00007000ff0477ac */ /* 0x000e640008000a00 */
[----:B-1----:R-:W-:Y:S02]  /*25d0*/  IMAD.U32 R6, RZ, RZ, UR4 ;  /* 0x00000004ff067e24 */ /* 0x002fe4000f8e00ff */
[----:B------:R-:W-:Y:S02]  /*25e0*/  IMAD.U32 R7, RZ, RZ, UR5 ;  /* 0x00000005ff077e24 */ /* 0x000fe4000f8e00ff */
        /* <DEDUP_REMOVED lines=20> */
[----:B----4-:R-:W-:-:S04]  /*2730*/  IADD3 R0, PT, PT, R15, R8, R0 ;  /* 0x000000080f007210 */ /* 0x010fc80007ffe000 */
[----:B-----5:R-:W-:-:S04]  /*2740*/  IADD3 R0, PT, PT, R17, R12, R0 ;  /* 0x0000000c11007210 */ /* 0x020fc80007ffe000 */
[----:B------:R-:W-:Y:S01]  /*2750*/  IADD3 R14, PT, PT, R19, R14, R0 ;  /* 0x0000000e130e7210 */ /* 0x000fe20007ffe000 */
[----:B------:R-:W-:-:S05]  /*2760*/  VIADD R0, R3, 0xfffff000 ;  /* 0xfffff00003007836 */ /* 0x000fca0000000000 */
[----:B------:R-:W-:Y:S02]  /*2770*/  ISETP.GE.U32.AND P0, PT, R0, 0x1000, PT ;  /* 0x000010000000780c */ /* 0x000fe40003f06070 */
[----:B------:R-:W-:-:S04]  /*2780*/  IADD3 R14, PT, PT, R21, R16, R14 ;  /* 0x00000010150e7210 */ /* 0x000fc80007ffe00e */
[----:B------:R-:W-:-:S05]  /*2790*/  IADD3 R23, PT, PT, R23, R18, R14 ;  /* 0x0000001217177210 */ /* 0x000fca0007ffe00e */
[----:B------:R-:W-:Y:S02]  /*27a0*/  IMAD.IADD R10, R10, 0x1, R23 ;  /* 0x000000010a0a7824 */ /* 0x000fe400078e0217 */
[----:B------:R-:W-:Y:S05]  /*27b0*/  @!P0 BRA `(.L_x_307) ;  /* 0x0000000000908947 */ /* 0x000fea0003800000 */
[----:B------:R-:W0:Y:S01]  /*27c0*/  LDC R3, c[0x0][0x390] ;  /* 0x0000e400ff037b82 */ /* 0x000e220000000800 */
[----:B------:R-:W-:-:S07]  /*27d0*/  IMAD.MOV.U32 R2, RZ, RZ, 0x1000 ;  /* 0x00001000ff027424 */ /* 0x000fce00078e00ff */
[----:B------:R-:W1:Y:S02]  /*27e0*/  LDC.64 R6, c[0x0][0x380] ;  /* 0x0000e000ff067b82 */ /* 0x000e640000000a00 */
.L_x_309:
[----:B------:R-:W-:Y:S02]  /*27f0*/  IMAD.IADD R19, R11, 0x1, R2 ;  /* 0x000000010b137824 */ /* 0x000fe400078e0202 */
[----:B------:R-:W-:-:S04]  /*2800*/  IMAD.WIDE.U32 R8, R2, 0x4, R4 ;  /* 0x0000000402087825 */ /* 0x000fc800078e0004 */
[----:B-1----:R-:W-:Y:S01]  /*2810*/  IMAD.WIDE.U32 R18, R19, 0x4, R6 ;  /* 0x0000000413127825 */ /* 0x002fe200078e0006 */
        /* <DEDUP_REMOVED lines=16> */
[----:B--2---:R-:W-:Y:S01]  /*2920*/  IADD3 R13, PT, PT, R13, R26, R10 ;  /* 0x0000001a0d0d7210 */ /* 0x004fe20007ffe00a */
[----:B0-----:R-:W-:-:S05]  /*2930*/  IMAD.IADD R10, R3, 0x1, -R2 ;  /* 0x00000001030a7824 */ /* 0x001fca00078e0a02 */
[----:B------:R-:W-:Y:S02]  /*2940*/  ISETP.GE.U32.AND P0, PT, R10, 0x1000, PT ;  /* 0x000010000a00780c */ /* 0x000fe40003f06070 */
        /* <DEDUP_REMOVED lines=8> */
[----:B------:R-:W-:-:S05]  /*29d0*/  VIADD R2, R2, 0x1000 ;  /* 0x0000100002027836 */ /* 0x000fca0000000000 */
[----:B------:R-:W-:-:S13]  /*29e0*/  ISETP.GT.U32.AND P0, PT, R2, R0, PT ;  /* 0x000000000200720c */ /* 0x000fda0003f04070 */
[----:B------:R-:W-:Y:S05]  /*29f0*/  @!P0 BRA `(.L_x_309) ;  /* 0xfffffffc007c8947 */ /* 0x000fea000383ffff */
.L_x_307:
[----:B------:R-:W-:-:S13]  /*2a00*/  ISETP.GE.U32.AND P0, PT, R2, R3, PT ;  /* 0x000000030200720c */ /* 0x000fda0003f06070 */
        /* <DEDUP_REMOVED lines=13> */
[----:B------:R-:W-:Y:S01]  /*2ae0*/  LEA.HI R3, R4, 0x1, RZ, 0x18 ;  /* 0x0000000104037811 */ /* 0x000fe200078fc0ff */
[----:B------:R-:W-:-:S03]  /*2af0*/  IMAD.IADD R9, R11, 0x1, R2 ;  /* 0x000000010b097824 */ /* 0x000fc600078e0202 */
[----:B------:R-:W-:Y:S01]  /*2b00*/  LOP3.LUT R4, R3, 0x3, RZ, 0xc0, !PT ;  /* 0x0000000303047812 */ /* 0x000fe200078ec0ff */
[----:B------:R-:W-:-:S04]  /*2b10*/  IMAD.MOV.U32 R3, RZ, RZ, R11 ;  /* 0x000000ffff037224 */ /* 0x000fc800078e000b */
[----:B------:R-:W-:-:S07]  /*2b20*/  IMAD.MOV R8, RZ, RZ, -R4 ;  /* 0x000000ffff087224 */ /* 0x000fce00078e0a04 */
.L_x_313:
        /* <DEDUP_REMOVED lines=8> */
.L_x_312:
[----:B------:R-:W-:Y:S05]  /*2bb0*/  BSYNC.RECONVERGENT B2 ;  /* 0x0000000000027941 */ /* 0x000fea0003800200 */
.L_x_311:
[----:B------:R-:W-:Y:S05]  /*2bc0*/  @!P1 BRA `(.L_x_310) ;  /* 0x0000000000509947 */ /* 0x000fea0003800000 */
[C---:B------:R-:W-:Y:S02]  /*2bd0*/  IMAD.IADD R15, R3.reuse, 0x1, R2 ;  /* 0x00000001030f7824 */ /* 0x040fe400078e0202 */
[----:B------:R-:W-:-:S07]  /*2be0*/  VIADD R14, R3, 0x200 ;  /* 0x00000200030e7836 */ /* 0x000fce0000000000 */
.L_x_314:
        /* <DEDUP_REMOVED lines=18> */
.L_x_310:
[----:B------:R-:W-:Y:S05]  /*2d10*/  BSYNC.RECONVERGENT B1 ;  /* 0x0000000000017941 */ /* 0x000fea0003800200 */
.L_x_308:
        /* <DEDUP_REMOVED lines=35> */
[----:B---3--:R-:W-:Y:S04]  /*2f50*/  LDS R0, [UR4+0xc] ;  /* 0x00000c04ff007984 */ /* 0x008fe80008000800 */
[----:B------:R-:W0:Y:S04]  /*2f60*/  LDS.128 R4, [UR4+0x10] ;  /* 0x00001004ff047984 */ /* 0x000e280008000c00 */
[----:B------:R-:W1:Y:S01]  /*2f70*/  LDS.64 R2, [UR4+0x20] ;  /* 0x00002004ff027984 */ /* 0x000e620008000a00 */
[----:B0-----:R-:W-:-:S04]  /*2f80*/  IADD3 R0, PT, PT, R4, R0, R9 ;  /* 0x0000000004007210 */ /* 0x001fc80007ffe009 */
[----:B------:R-:W-:-:S04]  /*2f90*/  IADD3 R0, PT, PT, R6, R0, R5 ;  /* 0x0000000006007210 */ /* 0x000fc80007ffe005 */
[----:B-1----:R-:W-:-:S05]  /*2fa0*/  IADD3 R0, PT, PT, R2, R0, R7 ;  /* 0x0000000002007210 */ /* 0x002fca0007ffe007 */
[----:B------:R-:W-:-:S07]  /*2fb0*/  IMAD.IADD R9, R0, 0x1, R3 ;  /* 0x0000000100097824 */ /* 0x000fce00078e0203 */
.L_x_284:
[----:B------:R-:W-:Y:S05]  /*2fc0*/  BSYNC.RECONVERGENT B0 ;  /* 0x0000000000007941 */ /* 0x000fea0003800200 */
.L_x_268:
[----:B------:R-:W-:Y:S05]  /*2fd0*/  @P0 EXIT ;  /* 0x000000000000094d */ /* 0x000fea0003800000 */
[----:B------:R-:W5:Y:S01]  /*2fe0*/  LDC.64 R2, c[0x0][0x388] ;  /* 0x0000e200ff027b82 */ /* 0x000f620000000a00 */
[----:B------:R-:W0:Y:S02]  /*2ff0*/  LDCU UR4, c[0x0][0x398] ;  /* 0x00007300ff0477ac */ /* 0x000e240008000800 */
[----:B01234-:R-:W-:-:S05]  /*3000*/  VIADD R9, R9, UR4 ;  /* 0x0000000409097c36 */ /* 0x01ffca0008000000 */
[----:B-----5:R-:W-:Y:S01]  /*3010*/  STG.E desc[UR6][R2.64], R9 ;  /* 0x0000000902007986 */ /* 0x020fe2000c101906 */
[----:B------:R-:W-:Y:S05]  /*3020*/  EXIT ;  /* 0x000000000000794d */ /* 0x000fea0003800000 */
.L_x_315:
        /* <DEDUP_REMOVED lines=13> */
.L_x_2333:


//--------------------- .text._ZN3cub18CUB_300001_SM_10006detail10merge_sort26DeviceMergeSortMergeKernelINS2_10policy_hubIP4KeyTE9Policy600ES6_PNS0_8NullTypeES6_SA_mN4cuda3std3__44lessIS5_EES5_S9_EEvbT2_T3_T4_PT6_PT7_T5_PSI_SI_NS1_7vsmem_tE --------------------------
	.section	.text._ZN3cub18CUB_300001_SM_10006detail10merge_sort26DeviceMergeSortMergeKernelINS2_10policy_hubIP4KeyTE9Policy600ES6_PNS0_8NullTypeES6_SA_mN4cuda3std3__44lessIS5_EES5_S9_EEvbT2_T3_T4_PT6_PT7_T5_PSI_SI_NS1_7vsmem_tE,"ax",@progbits
	.align	128
        .global         _ZN3cub18CUB_300001_SM_10006detail10merge_sort26DeviceMergeSortMergeKernelINS2_10policy_hubIP4KeyTE9Policy600ES6_PNS0_8NullTypeES6_SA_mN4cuda3std3__44lessIS5_EES5_S9_EEvbT2_T3_T4_PT6_PT7_T5_PSI_SI_NS1_7vsmem_tE
        .type           _ZN3cub18CUB_300001_SM_10006detail10merge_sort26DeviceMergeSortMergeKernelINS2_10policy_hubIP4KeyTE9Policy600ES6_PNS0_8NullTypeES6_SA_mN4cuda3std3__44lessIS5_EES5_S9_EEvbT2_T3_T4_PT6_PT7_T5_PSI_SI_NS1_7vsmem_tE,@function
        .size           _ZN3cub18CUB_300001_SM_10006detail10merge_sort26DeviceMergeSortMergeKernelINS2_10policy_hubIP4KeyTE9Policy600ES6_PNS0_8NullTypeES6_SA_mN4cuda3std3__44lessIS5_EES5_S9_EEvbT2_T3_T4_PT6_PT7_T5_PSI_SI_NS1_7vsmem_tE,(.L_x_2334 - _ZN3cub18CUB_300001_SM_10006detail10merge_sort26DeviceMergeSortMergeKernelINS2_10policy_hubIP4KeyTE9Policy600ES6_PNS0_8NullTypeES6_SA_mN4cuda3std3__44lessIS5_EES5_S9_EEvbT2_T3_T4_PT6_PT7_T5_PSI_SI_NS1_7vsmem_tE)
        .other          _ZN3cub18CUB_300001_SM_10006detail10merge_sort26DeviceMergeSortMergeKernelINS2_10policy_hubIP4KeyTE9Policy600ES6_PNS0_8NullTypeES6_SA_mN4cuda3std3__44lessIS5_EES5_S9_EEvbT2_T3_T4_PT6_PT7_T5_PSI_SI_NS1_7vsmem_tE,@"STO_CUDA_ENTRY STV_DEFAULT"
_ZN3cub18CUB_300001_SM_10006detail10merge_sort26DeviceMergeSortMergeKernelINS2_10policy_hubIP4KeyTE9Policy600ES6_PNS0_8NullTypeES6_SA_mN4cuda3std3__44lessIS5_EES5_S9_EEvbT2_T3_T4_PT6_PT7_T5_PSI_SI_NS1_7vsmem_tE:
.text._ZN3cub18CUB_300001_SM_10006detail10merge_sort26DeviceMergeSortMergeKernelINS2_10policy_hubIP4KeyTE9Policy600ES6_PNS0_8NullTypeES6_SA_mN4cuda3std3__44lessIS5_EES5_S9_EEvbT2_T3_T4_PT6_PT7_T5_PSI_SI_NS1_7vsmem_tE:
[----:B------:R-:W-:Y:S01]  /*0000*/  LDC R1, c[0x0][0x37c] ;  /* 0x0000df00ff017b82 */ /* 0x000fe20000000800 */
[----:B------:R-:W0:Y:S01]  /*0010*/  S2R R2, SR_CTAID.X ;  /* 0x0000000000027919 */ /* 0x000e220000002500 */
[----:B------:R-:W1:Y:S06]  /*0020*/  LDCU UR4, c[0x0][0x370] ;  /* 0x00006e00ff0477ac */ /* 0x000e6c0008000800 */
[----:B------:R-:W2:Y:S01]  /*0030*/  LDC.64 R22, c[0x0][0x3c0] ;  /* 0x0000f000ff167b82 */ /* 0x000ea20000000a00 */
[----:B------:R-:W3:Y:S01]  /*0040*/  S2R R0, SR_TID.X ;  /* 0x0000000000007919 */ /* 0x000ee20000002100 */
[----:B------:R-:W4:Y:S01]  /*0050*/  LDCU.64 UR6, c[0x0][0x358] ;  /* 0x00006b00ff0677ac */ /* 0x000f220008000a00 */
[----:B-1----:R-:W-:-:S06]  /*0060*/  UIADD3 UR4, UPT, UPT, UR4, -0x1, URZ ;  /* 0xffffffff04047890 */ /* 0x002fcc000fffe0ff */
[----:B0-----:R-:W-:-:S13]  /*0070*/  ISETP.GE.U32.AND P0, PT, R2, UR4, PT ;  /* 0x0000000402007c0c */ /* 0x001fda000bf06070 */
[----:B---34-:R-:W-:Y:S05]  /*0080*/  @P0 BRA `(.L_x_316) ;  /* 0x0000007000240947 */ /* 0x018fea0003800000 */
[----:B------:R-:W0:Y:S01]  /*0090*/  LDC.64 R4, c[0x0][0x3b8] ;  /* 0x0000ee00ff047b82 */ /* 0x000e220000000a00 */
[----:B--2---:R-:W-:-:S07]  /*00a0*/  IADD3 R3, P2, PT, RZ, -R22, RZ ;  /* 0x80000016ff037210 */ /* 0x004fce0007f5e0ff */
[----:B------:R-:W1:Y:S01]  /*00b0*/  LDC.64 R24, c[0x0][0x398] ;  /* 0x0000e600ff187b82 */ /* 0x000e620000000a00 */
[----:B------:R-:W-:Y:S01]  /*00c0*/  IMAD.WIDE.U32 R10, R22, 0x400, RZ ;  /* 0x00000400160a7825 */ /* 0x000fe200078e00ff */
[----:B------:R-:W2:Y:S01]  /*00d0*/  LDCU.U8 UR4, c[0x0][0x380] ;  /* 0x00007000ff0477ac */ /* 0x000ea20008000000 */
[----:B0-----:R-:W-:-:S04]  /*00e0*/  LEA R4, P0, R2, R4, 0x3 ;  /* 0x0000000402047211 */ /* 0x001fc800078018ff */
[----:B------:R-:W-:-:S05]  /*00f0*/  LEA.HI.X R5, R2, R5, RZ, 0x3, P0 ;  /* 0x0000000502057211 */ /* 0x000fca00000f1cff */
[----:B------:R-:W3:Y:S04]  /*0100*/  LDG.E.64 R8, desc[UR6][R4.64+0x8] ;  /* 0x0000080604087981 */ /* 0x000ee8000c1e1b00 */
[----:B------:R0:W4:Y:S01]  /*0110*/  LDG.E.64 R6, desc[UR6][R4.64] ;  /* 0x0000000604067981 */ /* 0x000122000c1e1b00 */
[-C--:B------:R-:W-:Y:S01]  /*0120*/  LOP3.LUT R15, R3, R2.reuse, RZ, 0xc0, !PT ;  /* 0x00000002030f7212 */ /* 0x080fe200078ec0ff */
[----:B------:R-:W-:Y:S01]  /*0130*/  IMAD.SHL.U32 R17, R23, 0x400, RZ ;  /* 0x0000040017117824 */ /* 0x000fe200078e00ff */
[----:B------:R-:W-:Y:S01]  /*0140*/  LOP3.LUT R3, R3, R2, RZ, 0xfc, !PT ;  /* 0x0000000203037212 */ /* 0x000fe200078efcff */
[----:B------:R-:W-:Y:S01]  /*0150*/  IMAD.X R18, RZ, RZ, ~R23, P2 ;  /* 0x000000ffff127224 */ /* 0x000fe200010e0e17 */
[C---:B------:R-:W-:Y:S01]  /*0160*/  SHF.L.U64.HI R21, R15.reuse, 0xb, RZ ;  /* 0x0000000b0f157819 */ /* 0x040fe200000102ff */
[----:B------:R-:W-:Y:S01]  /*0170*/  IMAD.SHL.U32 R19, R15, 0x800, RZ ;  /* 0x000008000f137824 */ /* 0x000fe200078e00ff */
[----:B------:R-:W-:Y:S01]  /*0180*/  ISETP.NE.U32.AND P0, PT, R3, -0x1, PT ;  /* 0xffffffff0300780c */ /* 0x000fe20003f05070 */
[----:B------:R-:W-:Y:S01]  /*0190*/  IMAD.IADD R17, R11, 0x1, R17 ;  /* 0x000000010b117824 */ /* 0x000fe200078e0211 */
[----:B------:R-:W-:Y:S01]  /*01a0*/  LOP3.LUT R16, R10, 0xfffff800, RZ, 0xc0, !PT ;  /* 0xfffff8000a107812 */ /* 0x000fe200078ec0ff */
[----:B--2---:R-:W-:Y:S01]  /*01b0*/  UPRMT UR4, UR4, 0x8880, URZ ;  /* 0x0000888004047896 */ /* 0x004fe200080000ff */
[----:B0-----:R-:W-:Y:S01]  /*01c0*/  IADD3 R5, P3, PT, R2, -R15, RZ ;  /* 0x8000000f02057210 */ /* 0x001fe20007f7e0ff */
[----:B------:R-:W-:Y:S01]  /*01d0*/  ACQBULK ;  /* 0x000000000000782e */ /* 0x000fe20000000000 */
[----:B-1----:R-:W-:Y:S01]  /*01e0*/  IADD3 R11, P4, PT, -R19, R24, RZ ;  /* 0x00000018130b7210 */ /* 0x002fe20007f9e1ff */
[----:B------:R-:W-:Y:S01]  /*01f0*/  UISETP.NE.AND UP0, UPT, UR4, URZ, UPT ;  /* 0x000000ff0400728c */ /* 0x000fe2000bf05270 */
[----:B------:R-:W-:Y:S01]  /*0200*/  ISETP.NE.AND.EX P0, PT, R18, -0x1, PT, P0 ;  /* 0xffffffff1200780c */ /* 0x000fe20003f05300 */
[----:B------:R-:W-:Y:S01]  /*0210*/  IMAD.X R4, RZ, RZ, -0x1, P3 ;  /* 0xffffffffff047424 */ /* 0x000fe200018e06ff */
[----:B------:R-:W-:Y:S01]  /*0220*/  ISETP.GT.U32.AND P2, PT, R11, R16, PT ;  /* 0x000000100b00720c */ /* 0x000fe20003f44070 */
[----:B------:R-:W-:-:S03]  /*0230*/  IMAD.X R12, R25, 0x1, ~R21, P4 ;  /* 0x00000001190c7824 */ /* 0x000fc600020e0e15 */
[----:B------:R-:W-:Y:S02]  /*0240*/  SHF.L.U64.HI R15, R5, 0xb, R4 ;  /* 0x0000000b050f7819 */ /* 0x000fe40000010204 */
[-C--:B---3--:R-:W-:Y:S01]  /*0250*/  IADD3 R13, P1, PT, R8, -R19.reuse, RZ ;  /* 0x80000013080d7210 */ /* 0x088fe20007f3e0ff */
[----:B------:R-:W-:Y:S01]  /*0260*/  IMAD.MOV.U32 R8, RZ, RZ, 0x7ff ;  /* 0x000007ffff087424 */ /* 0x000fe200078e00ff */
[----:B----4-:R-:W-:-:S03]  /*0270*/  IADD3 R14, P3, PT, R6, -R19, RZ ;  /* 0x80000013060e7210 */ /* 0x010fc60007f7e0ff */
[--C-:B------:R-:W-:Y:S01]  /*0280*/  IMAD.X R3, R9, 0x1, ~R21.reuse, P1 ;  /* 0x0000000109037824 */ /* 0x100fe200008e0e15 */
[C---:B------:R-:W-:Y:S01]  /*0290*/  ISETP.NE.U32.AND P1, PT, R5.reuse, -0x1, PT ;  /* 0xffffffff0500780c */ /* 0x040fe20003f25070 */
[----:B------:R-:W-:Y:S02]  /*02a0*/  IMAD.SHL.U32 R5, R5, 0x800, RZ ;  /* 0x0000080005057824 */ /* 0x000fe400078e00ff */
[----:B------:R-:W-:Y:S01]  /*02b0*/  IMAD.X R10, R7, 0x1, ~R21, P3 ;  /* 0x00000001070a7824 */ /* 0x000fe200018e0e15 */
[----:B------:R-:W-:-:S04]  /*02c0*/  ISETP.NE.AND.EX P1, PT, R4, -0x1, PT, P1 ;  /* 0xffffffff0400780c */ /* 0x000fc80003f25310 */
[----:B------:R-:W-:Y:S02]  /*02d0*/  SEL R8, R8, 0x800, !P1 ;  /* 0x0000080008087807 */ /* 0x000fe40004800000 */
[----:B------:R-:W-:Y:S02]  /*02e0*/  ISETP.GT.U32.AND.EX P1, PT, R12, R17, PT, P2 ;  /* 0x000000110c00720c */ /* 0x000fe40003f24120 */
[----:B------:R-:W-:Y:S02]  /*02f0*/  IADD3 R9, P2, PT, -R14, R5, RZ ;  /* 0x000000050e097210 */ /* 0x000fe40007f5e1ff */
[----:B------:R-:W-:Y:S02]  /*0300*/  SEL R4, R11, R16, P1 ;  /* 0x000000100b047207 */ /* 0x000fe40000800000 */
[----:B------:R-:W-:Y:S01]  /*0310*/  IADD3 R8, P3, P4, -R13, R8, R5 ;  /* 0x000000080d087210 */ /* 0x000fe20007c7e105 */
[----:B------:R-:W-:Y:S01]  /*0320*/  IMAD.X R10, R15, 0x1, ~R10, P2 ;  /* 0x000000010f0a7824 */ /* 0x000fe200010e0e0a */
[----:B------:R-:W-:-:S02]  /*0330*/  SEL R5, R12, R17, P1 ;  /* 0x000000110c057207 */ /* 0x000fc40000800000 */
[----:B------:R-:W-:Y:S02]  /*0340*/  IADD3 R4, P1, PT, R4, -R16, RZ ;  /* 0x8000001004047210 */ /* 0x000fe40007f3e0ff */
[----:B------:R-:W-:Y:S02]  /*0350*/  IADD3.X R3, PT, PT, ~R3, RZ, R15, P3, P4 ;  /* 0x000000ff03037210 */ /* 0x000fe40001fe850f */
[C---:B------:R-:W-:Y:S01]  /*0360*/  SEL R8, R16.reuse, R8, !P0 ;  /* 0x0000000810087207 */ /* 0x040fe20004000000 */
[----:B------:R-:W-:Y:S01]  /*0370*/  IMAD.X R5, R5, 0x1, ~R17, P1 ;  /* 0x0000000105057824 */ /* 0x000fe200008e0e11 */
[----:B------:R-:W-:Y:S02]  /*0380*/  ISETP.LT.U32.AND P2, PT, R16, R11, PT ;  /* 0x0000000b1000720c */ /* 0x000fe40003f41070 */
[----:B------:R-:W-:Y:S02]  /*0390*/  SEL R3, R17, R3, !P0 ;  /* 0x0000000311037207 */ /* 0x000fe40004000000 */
[----:B------:R-:W-:-:S02]  /*03a0*/  ISETP.LT.U32.AND P1, PT, R9, R4, PT ;  /* 0x000000040900720c */ /* 0x000fc40003f21070 */
[----:B------:R-:W-:Y:S02]  /*03b0*/  ISETP.LT.U32.AND P3, PT, R8, R4, PT ;  /* 0x000000040800720c */ /* 0x000fe40003f61070 */
[----:B------:R-:W-:Y:S02]  /*03c0*/  ISETP.LT.U32.AND.EX P2, PT, R17, R12, PT, P2 ;  /* 0x0000000c1100720c */ /* 0x000fe40003f41120 */
[-C--:B------:R-:W-:Y:S02]  /*03d0*/  ISETP.LT.U32.AND.EX P1, PT, R10, R5.reuse, PT, P1 ;  /* 0x000000050a00720c */ /* 0x080fe40003f21110 */
[----:B------:R-:W-:Y:S02]  /*03e0*/  ISETP.LT.U32.AND.EX P3, PT, R3, R5, PT, P3 ;  /* 0x000000050300720c */ /* 0x000fe40003f61130 */
[----:B------:R-:W-:Y:S02]  /*03f0*/  @!P0 SEL R13, R16, R11, P2 ;  /* 0x0000000b100d8207 */ /* 0x000fe40001000000 */
[----:B------:R-:W-:-:S02]  /*0400*/  SEL R9, R9, R4, P1 ;  /* 0x0000000409097207 */ /* 0x000fc40000800000 */
[----:B------:R-:W-:Y:S01]  /*0410*/  SEL R8, R8, R4, P3 ;  /* 0x0000000408087207 */ /* 0x000fe20001800000 */
[----:B------:R-:W-:Y:S01]  /*0420*/  IMAD.IADD R3, R13, 0x1, -R14 ;  /* 0x000000010d037824 */ /* 0x000fe200078e0a0e */
[----:B------:R-:W-:-:S03]  /*0430*/  SEL R10, R10, R5, P1 ;  /* 0x000000050a0a7207 */ /* 0x000fc60000800000 */
[----:B------:R-:W-:Y:S01]  /*0440*/  IMAD.IADD R8, R8, 0x1, -R9 ;  /* 0x0000000108087824 */ /* 0x000fe200078e0a09 */
[----:B------:R-:W-:Y:S06]  /*0450*/  BRA.U !UP0, `(.L_x_317) ;  /* 0x0000000908707547 */ /* 0x000fec000b800000 */
[----:B------:R-:W0:Y:S01]  /*0460*/  LDCU.64 UR4, c[0x0][0x388] ;  /* 0x00007100ff0477ac */ /* 0x000e220008000a00 */
[----:B------:R-:W-:Y:S02]  /*0470*/  IADD3 R5, P0, PT, R6, R0, RZ ;  /* 0x0000000006057210 */ /* 0x000fe40007f1e0ff */
[----:B------:R-:W-:-:S03]  /*0480*/  ISETP.GE.AND P6, PT, R0, R3, PT ;  /* 0x000000030000720c */ /* 0x000fc60003fc6270 */
[----:B------:R-:W-:Y:S01]  /*0490*/  IMAD.X R6, RZ, RZ, R7, P0 ;  /* 0x000000ffff067224 */ /* 0x000fe200000e0607 */
[----:B0-----:R-:W-:-:S04]  /*04a0*/  LEA R4, P0, R5, UR4, 0x3 ;  /* 0x0000000405047c11 */ /* 0x001fc8000f8018ff */
[----:B------:R-:W-:-:S05]  /*04b0*/  LEA.HI.X R5, R5, UR5, R6, 0x3, P0 ;  /* 0x0000000505057c11 */ /* 0x000fca00080f1c06 */
[----:B------:R0:W5:Y:S04]  /*04c0*/  @!P6 LDG.E.U8 R37, desc[UR6][R4.64] ;  /* 0x000000060425e981 */ /* 0x000168000c1e1100 */
[----:B------:R0:W5:Y:S04]  /*04d0*/  @!P6 LDG.E.U8 R38, desc[UR6][R4.64+0x1] ;  /* 0x000001060426e981 */ /* 0x000168000c1e1100 */
[----:B------:R0:W5:Y:S04]  /*04e0*/  @!P6 LDG.E.U8 R39, desc[UR6][R4.64+0x2] ;  /* 0x000002060427e981 */ /* 0x000168000c1e1100 */
[----:B------:R0:W5:Y:S04]  /*04f0*/  @!P6 LDG.E.U8 R40, desc[UR6][R4.64+0x3] ;  /* 0x000003060428e981 */ /* 0x000168000c1e1100 */
[----:B------:R0:W5:Y:S04]  /*0500*/  @!P6 LDG.E.U8 R41, desc[UR6][R4.64+0x4] ;  /* 0x000004060429e981 */ /* 0x000168000c1e1100 */
[----:B------:R0:W5:Y:S04]  /*0510*/  @!P6 LDG.E.U8 R42, desc[UR6][R4.64+0x5] ;  /* 0x00000506042ae981 */ /* 0x000168000c1e1100 */
[----:B------:R0:W5:Y:S04]  /*0520*/  @!P6 LDG.E.U8 R43, desc[UR6][R4.64+0x6] ;  /* 0x00000606042be981 */ /* 0x000168000c1e1100 */
[----:B------:R0:W5:Y:S01]  /*0530*/  @!P6 LDG.E.U8 R44, desc[UR6][R4.64+0x7] ;  /* 0x00000706042ce981 */ /* 0x000162000c1e1100 */
[----:B------:R-:W-:Y:S01]  /*0540*/  IADD3 R7, P0, P1, R9, R19, R16 ;  /* 0x0000001309077210 */ /* 0x000fe2000791e010 */
[----:B------:R-:W-:-:S02]  /*0550*/  IMAD.IADD R6, R0, 0x1, -R3 ;  /* 0x0000000100067824 */ /* 0x000fc400078e0a03 */
[----:B------:R-:W-:Y:S01]  /*0560*/  VIADD R12, R0, 0x200 ;  /* 0x00000200000c7836 */ /* 0x000fe20000000000 */
[----:B------:R-:W-:Y:S01]  /*0570*/  IADD3.X R9, PT, PT, R10, R21, R17, P0, P1 ;  /* 0x000000150a097210 */ /* 0x000fe200007e2411 */
[----:B------:R-:W-:Y:S01]  /*0580*/  VIADD R10, R0, 0x100 ;  /* 0x00000100000a7836 */ /* 0x000fe20000000000 */
[----:B------:R-:W-:Y:S01]  /*0590*/  IADD3 R7, P0, PT, R6, R7, RZ ;  /* 0x0000000706077210 */ /* 0x000fe20007f1e0ff */
[----:B------:R-:W-:Y:S01]  /*05a0*/  VIADD R14, R0, 0x300 ;  /* 0x00000300000e7836 */ /* 0x000fe20000000000 */
[-C--:B------:R-:W-:Y:S01]  /*05b0*/  ISETP.GE.AND P4, PT, R12, R3.reuse, PT ;  /* 0x000000030c00720c */ /* 0x080fe20003f86270 */
[----:B------:R-:W-:Y:S01]  /*05c0*/  VIADD R12, R0, 0x500 ;  /* 0x00000500000c7836 */ /* 0x000fe20000000000 */
[----:B------:R-:W-:Y:S02]  /*05d0*/  ISETP.GE.AND P5, PT, R10, R3, PT ;  /* 0x000000030a00720c */ /* 0x000fe40003fa6270 */
[----:B------:R-:W-:Y:S02]  /*05e0*/  LEA.HI.X.SX32 R16, R6, R9, 0x1, P0 ;  /* 0x0000000906107211 */ /* 0x000fe400000f0eff */
[----:B------:R-:W-:-:S02]  /*05f0*/  LEA R6, P0, R7, UR4, 0x3 ;  /* 0x0000000407067c11 */ /* 0x000fc4000f8018ff */
[----:B------:R-:W-:Y:S02]  /*0600*/  LOP3.LUT R10, R0, 0x400, RZ, 0xfc, !PT ;  /* 0x00000400000a7812 */ /* 0x000fe400078efcff */
[-C--:B------:R-:W-:Y:S01]  /*0610*/  ISETP.GE.AND P3, PT, R14, R3.reuse, PT ;  /* 0x000000030e00720c */ /* 0x080fe20003f66270 */
[----:B------:R-:W-:Y:S01]  /*0620*/  VIADD R14, R0, 0x600 ;  /* 0x00000600000e7836 */ /* 0x000fe20000000000 */
[----:B------:R-:W-:Y:S02]  /*0630*/  LEA.HI.X R7, R7, UR5, R16, 0x3, P0 ;  /* 0x0000000507077c11 */ /* 0x000fe400080f1c10 */
[-C--:B------:R-:W-:Y:S01]  /*0640*/  ISETP.GE.AND P2, PT, R10, R3.reuse, PT ;  /* 0x000000030a00720c */ /* 0x080fe20003f46270 */
[----:B------:R-:W-:Y:S01]  /*0650*/  VIADD R10, R0, 0x700 ;  /* 0x00000700000a7836 */ /* 0x000fe20000000000 */
[-C--:B------:R-:W-:Y:S01]  /*0660*/  ISETP.GE.AND P1, PT, R12, R3.reuse, PT ;  /* 0x000000030c00720c */ /* 0x080fe20003f26270 */
[----:B------:R0:W5:Y:S01]  /*0670*/  @P5 LDG.E.U8 R45, desc[UR6][R6.64+0x800] ;  /* 0x00080006062d5981 */ /* 0x000162000c1e1100 */
[----:B------:R-:W-:-:S03]  /*0680*/  ISETP.GE.AND P0, PT, R14, R3, PT ;  /* 0x000000030e00720c */ /* 0x000fc60003f06270 */
[----:B------:R0:W5:Y:S04]  /*0690*/  @P5 LDG.E.U8 R46, desc[UR6][R6.64+0x801] ;  /* 0x00080106062e5981 */ /* 0x000168000c1e1100 */
        /* <DEDUP_REMOVED lines=53> */
[----:B------:R0:W5:Y:S01]  /*09f0*/  @P6 LDG.E.U8 R44, desc[UR6][R6.64+0x7] ;  /* 0x00000706062c6981 */ /* 0x000162000c1e1100 */
[----:B------:R-:W-:-:S13]  /*0a00*/  ISETP.GE.AND P6, PT, R10, R3, PT ;  /* 0x000000030a00720c */ /* 0x000fda0003fc6270 */
        /* <DEDUP_REMOVED lines=8> */
[----:B------:R0:W5:Y:S04]  /*0a90*/  @!P5 LDG.E.U8 R45, desc[UR6][R4.64+0x800] ;  /* 0x00080006042dd981 */ /* 0x000168000c1e1100 */
        /* <DEDUP_REMOVED lines=55> */
[----:B------:R-:W-:Y:S05]  /*0e10*/  BRA `(.L_x_318) ;  /* 0x00000008006c7947 */ /* 0x000fea0003800000 */
.L_x_317:
        /* <DEDUP_REMOVED lines=14> */
[C---:B------:R-:W-:Y:S01]  /*0f00*/  IMAD.IADD R6, R0.reuse, 0x1, -R3 ;  /* 0x0000000100067824 */ /* 0x040fe200078e0a03 */
[----:B------:R-:W-:Y:S01]  /*0f10*/  IADD3 R9, P1, P2, R9, R19, R16 ;  /* 0x0000001309097210 */ /* 0x000fe20007a3e010 */
[----:B------:R-:W-:-:S02]  /*0f20*/  VIADD R14, R0, 0x200 ;  /* 0x00000200000e7836 */ /* 0x000fc40000000000 */
[----:B------:R-:W-:Y:S01]  /*0f30*/  VIADD R16, R0, 0x300 ;  /* 0x0000030000107836 */ /* 0x000fe20000000000 */
[----:B------:R-:W-:Y:S01]  /*0f40*/  IADD3.X R10, PT, PT, R10, R21, R17, P1, P2 ;  /* 0x000000150a0a7210 */ /* 0x000fe20000fe4411 */
[----:B------:R-:W-:Y:S01]  /*0f50*/  VIADD R12, R0, 0x100 ;  /* 0x00000100000c7836 */ /* 0x000fe20000000000 */
[----:B------:R-:W-:Y:S02]  /*0f60*/  IADD3 R9, P4, PT, R6, R9, RZ ;  /* 0x0000000906097210 */ /* 0x000fe40007f9e0ff */
[-C--:B------:R-:W-:Y:S01]  /*0f70*/  ISETP.GE.AND P2, PT, R14, R3.reuse, PT ;  /* 0x000000030e00720c */ /* 0x080fe20003f46270 */
[----:B------:R-:W-:Y:S01]  /*0f80*/  VIADD R14, R0, 0x500 ;  /* 0x00000500000e7836 */ /* 0x000fe20000000000 */
[----:B------:R-:W-:Y:S02]  /*0f90*/  LEA.HI.X.SX32 R10, R6, R10, 0x1, P4 ;  /* 0x0000000a060a7211 */ /* 0x000fe400020f0eff */
[C---:B------:R-:W-:Y:S02]  /*0fa0*/  LEA R6, P4, R9.reuse, UR4, 0x3 ;  /* 0x0000000409067c11 */ /* 0x040fe4000f8818ff */
[-C--:B------:R-:W-:Y:S01]  /*0fb0*/  ISETP.GE.AND P3, PT, R16, R3.reuse, PT ;  /* 0x000000031000720c */ /* 0x080fe20003f66270 */
[C---:B------:R-:W-:Y:S01]  /*0fc0*/  VIADD R16, R0.reuse, 0x600 ;  /* 0x0000060000107836 */ /* 0x040fe20000000000 */
[----:B------:R-:W-:Y:S01]  /*0fd0*/  LEA.HI.X R7, R9, UR5, R10, 0x3, P4 ;  /* 0x0000000509077c11 */ /* 0x000fe2000a0f1c0a */
[----:B------:R-:W-:Y:S01]  /*0fe0*/  VIADD R10, R0, 0x700 ;  /* 0x00000700000a7836 */ /* 0x000fe20000000000 */
[----:B------:R-:W-:-:S02]  /*0ff0*/  ISETP.GE.AND P1, PT, R12, R3, PT ;  /* 0x000000030c00720c */ /* 0x000fc40003f26270 */
[----:B------:R-:W-:Y:S01]  /*1000*/  LOP3.LUT R12, R0, 0x400, RZ, 0xfc, !PT ;  /* 0x00000400000c7812 */ /* 0x000fe200078efcff */
[----:B------:R1:W5:Y:S01]  /*1010*/  @P2 LDG.E.U8 R53, desc[UR6][R6.64+0x1000] ;  /* 0x0010000606352981 */ /* 0x000362000c1e1100 */
[-C--:B------:R-:W-:Y:S02]  /*1020*/  ISETP.GE.AND P5, PT, R14, R3.reuse, PT ;  /* 0x000000030e00720c */ /* 0x080fe40003fa6270 */
        /* <DEDUP_REMOVED lines=121> */
[----:B------:R1:W5:Y:S02]  /*17c0*/  @!P0 LDG.E.U8 R36, desc[UR6][R4.64+0x3807] ;  /* 0x0038070604248981 */ /* 0x000364000c1e1100 */
.L_x_318:
[----:B------:R-:W2:Y:S01]  /*17d0*/  S2UR UR5, SR_CgaCtaId ;  /* 0x00000000000579c3 */ /* 0x000ea20000008800 */
[----:B01---5:R-:W-:Y:S01]  /*17e0*/  LOP3.LUT R5, R42, 0xffff, RZ, 0xc0, !PT ;  /* 0x0000ffff2a057812 */ /* 0x023fe200078ec0ff */
[----:B------:R-:W-:Y:S01]  /*17f0*/  UMOV UR4, 0x400 ;  /* 0x0000040000047882 */ /* 0x000fe20000000000 */
[----:B------:R-:W-:Y:S02]  /*1800*/  LOP3.LUT R6, R41, 0xffff, RZ, 0xc0, !PT ;  /* 0x0000ffff29067812 */ /* 0x000fe400078ec0ff */
[----:B------:R-:W-:Y:S02]  /*1810*/  LOP3.LUT R7, R38, 0xffff, RZ, 0xc0, !PT ;  /* 0x0000ffff26077812 */ /* 0x000fe400078ec0ff */
[----:B------:R-:W-:Y:S02]  /*1820*/  LOP3.LUT R4, R44, 0xffff, RZ, 0xc0, !PT ;  /* 0x0000ffff2c047812 */ /* 0x000fe400078ec0ff */
[----:B------:R-:W-:Y:S02]  /*1830*/  LOP3.LUT R43, R43, 0xffff, RZ, 0xc0, !PT ;  /* 0x0000ffff2b2b7812 */ /* 0x000fe400078ec0ff */
[----:B------:R-:W-:-:S02]  /*1840*/  LOP3.LUT R40, R40, 0xffff, RZ, 0xc0, !PT ;  /* 0x0000ffff28287812 */ /* 0x000fc400078ec0ff */
[----:B------:R-:W-:Y:S02]  /*1850*/  LOP3.LUT R39, R39, 0xffff, RZ, 0xc0, !PT ;  /* 0x0000ffff27277812 */ /* 0x000fe400078ec0ff */
[----:B------:R-:W-:Y:S02]  /*1860*/  LOP3.LUT R38, R37, 0xffff, RZ, 0xc0, !PT ;  /* 0x0000ffff25267812 */ /* 0x000fe400078ec0ff */
[----:B------:R-:W-:Y:S02]  /*1870*/  LOP3.LUT R37, R52, 0xffff, RZ, 0xc0, !PT ;  /* 0x0000ffff34257812 */ /* 0x000fe400078ec0ff */
[----:B------:R-:W-:Y:S02]  /*1880*/  LOP3.LUT R42, R51, 0xffff, RZ, 0xc0, !PT ;  /* 0x0000ffff332a7812 */ /* 0x000fe400078ec0ff */
[----:B------:R-:W-:Y:S02]  /*1890*/  LOP3.LUT R35, R35, 0xffff, RZ, 0xc0, !PT ;  /* 0x0000ffff23237812 */ /* 0x000fe400078ec0ff */
[----:B------:R-:W-:Y:S01]  /*18a0*/  LOP3.LUT R18, R18, 0xffff, RZ, 0xc0, !PT ;  /* 0x0000ffff12127812 */ /* 0x000fe200078ec0ff */
[----:B--2---:R-:W-:Y:S01]  /*18b0*/  ULEA UR4, UR5, UR4, 0x18 ;  /* 0x0000000405047291 */ /* 0x004fe2000f8ec0ff */
[----:B------:R-:W-:-:S02]  /*18c0*/  PRMT R5, R6, 0x3340, R5 ;  /* 0x0000334006057816 */ /* 0x000fc40000000005 */
[----:B------:R-:W-:Y:S02]  /*18d0*/  PRMT R4, R43, 0x3340, R4 ;  /* 0x000033402b047816 */ /* 0x000fe40000000004 */
[----:B------:R-:W-:Y:S02]  /*18e0*/  PRMT R6, R39, 0x3340, R40 ;  /* 0x0000334027067816 */ /* 0x000fe40000000028 */
[----:B------:R-:W-:Y:S02]  /*18f0*/  PRMT R37, R42, 0x3340, R37 ;  /* 0x000033402a257816 */ /* 0x000fe40000000025 */
        /* <DEDUP_REMOVED lines=12> */
[----:B------:R-:W-:Y:S02]  /*19c0*/  PRMT R35, R18, 0x3340, R35 ;  /* 0x0000334012237816 */ /* 0x000fe40000000023 */
        /* <DEDUP_REMOVED lines=40> */
[----:B------:R-:W-:Y:S02]  /*1c50*/  PRMT R39, R40, 0x3340, R39 ;  /* 0x0000334028277816 */ /* 0x000fe40000000027 */
[----:B------:R-:W-:Y:S02]  /*1c60*/  PRMT R7, R38, 0x3340, R7 ;  /* 0x0000334026077816 */ /* 0x000fe40000000007 */
[----:B------:R-:W-:Y:S02]  /*1c70*/  PRMT R40, R59, 0x3340, R60 ;  /* 0x000033403b287816 */ /* 0x000fe4000000003c */
[----:B------:R-:W-:-:S02]  /*1c80*/  PRMT R41, R42, 0x3340, R41 ;  /* 0x000033402a297816 */ /* 0x000fc40000000029 */
[----:B------:R-:W-:Y:S02]  /*1c90*/  PRMT R67, R67, 0x3340, R68 ;  /* 0x0000334043437816 */ /* 0x000fe40000000044 */
[----:B------:R-:W-:Y:S02]  /*1ca0*/  PRMT R66, R65, 0x3340, R66 ;  /* 0x0000334041427816 */ /* 0x000fe40000000042 */
        /* <DEDUP_REMOVED lines=21> */
[----:B------:R-:W-:Y:S01]  /*1e00*/  PRMT R15, R5, 0x5410, R4 ;  /* 0x00005410050f7816 */ /* 0x000fe20000000004 */
[----:B------:R-:W-:Y:S01]  /*1e10*/  IMAD.SHL.U32 R5, R0, 0x8, RZ ;  /* 0x0000000800057824 */ /* 0x000fe200078e00ff */
[----:B------:R-:W-:-:S02]  /*1e20*/  PRMT R41, R41, 0x5410, R40 ;  /* 0x0000541029297816 */ /* 0x000fc40000000028 */
[----:B------:R-:W-:Y:S02]  /*1e30*/  PRMT R67, R66, 0x5410, R67 ;  /* 0x0000541042437816 */ /* 0x000fe40000000043 */
[----:B------:R-:W-:Y:S02]  /*1e40*/  PRMT R14, R7, 0x5410, R6 ;  /* 0x00005410070e7816 */ /* 0x000fe40000000006 */
[----:B------:R-:W-:Y:S02]  /*1e50*/  PRMT R37, R38, 0x5410, R37 ;  /* 0x0000541026257816 */ /* 0x000fe40000000025 */
[----:B------:R-:W-:Y:S01]  /*1e60*/  PRMT R36, R46, 0x5410, R39 ;  /* 0x000054102e247816 */ /* 0x000fe20000000027 */
[----:B------:R-:W-:Y:S01]  /*1e70*/  STS.64 [R5+UR4], R14 ;  /* 0x0000000e05007988 */ /* 0x000fe20008000a04 */
[----:B------:R-:W-:Y:S02]  /*1e80*/  PRMT R40, R54, 0x5410, R55 ;  /* 0x0000541036287816 */ /* 0x000fe40000000037 */
[----:B------:R-:W-:Y:S01]  /*1e90*/  PRMT R66, R62, 0x5410, R63 ;  /* 0x000054103e427816 */ /* 0x000fe2000000003f */
[----:B------:R-:W-:Y:S01]  /*1ea0*/  STS.64 [R5+UR4+0x800], R36 ;  /* 0x0008002405007988 */ /* 0x000fe20008000a04 */
[----:B------:R-:W-:-:S02]  /*1eb0*/  PRMT R25, R70, 0x5410, R71 ;  /* 0x0000541046197816 */ /* 0x000fc40000000047 */
[----:B------:R-:W-:Y:S01]  /*1ec0*/  PRMT R24, R35, 0x5410, R24 ;  /* 0x0000541023187816 */ /* 0x000fe20000000018 */
[----:B------:R-:W-:Y:S01]  /*1ed0*/  STS.64 [R5+UR4+0x1000], R40 ;  /* 0x0010002805007988 */ /* 0x000fe20008000a04 */
[----:B------:R-:W-:Y:S02]  /*1ee0*/  PRMT R23, R32, 0x5410, R23 ;  /* 0x0000541020177816 */ /* 0x000fe40000000017 */
[----:B------:R-:W-:Y:S01]  /*1ef0*/  PRMT R22, R16, 0x5410, R17 ;  /* 0x0000541010167816 */ /* 0x000fe20000000011 */
[----:B------:R-:W-:Y:S01]  /*1f00*/  STS.64 [R5+UR4+0x1800], R66 ;  /* 0x0018004205007988 */ /* 0x000fe20008000a04 */
[----:B------:R-:W-:Y:S02]  /*1f10*/  PRMT R21, R18, 0x5410, R21 ;  /* 0x0000541012157816 */ /* 0x000fe40000000015 */
[----:B------:R-:W-:Y:S01]  /*1f20*/  PRMT R20, R27, 0x5410, R20 ;  /* 0x000054101b147816 */ /* 0x000fe20000000014 */
[----:B------:R-:W-:Y:S01]  /*1f30*/  STS.64 [R5+UR4+0x2000], R24 ;  /* 0x0020001805007988 */ /* 0x000fe20008000a04 */
[----:B------:R-:W-:-:S02]  /*1f40*/  PRMT R11, R26, 0x5410, R19 ;  /* 0x000054101a0b7816 */ /* 0x000fc40000000013 */
[----:B------:R-:W-:Y:S01]  /*1f50*/  PRMT R10, R9, 0x5410, R10 ;  /* 0x00005410090a7816 */ /* 0x000fe2000000000a */
[----:B------:R-:W-:Y:S04]  /*1f60*/  STS.64 [R5+UR4+0x2800], R22 ;  /* 0x0028001605007988 */ /* 0x000fe80008000a04 */
[----:B------:R-:W-:Y:S04]  /*1f70*/  STS.64 [R5+UR4+0x3000], R20 ;  /* 0x0030001405007988 */ /* 0x000fe80008000a04 */
[----:B------:R0:W-:Y:S01]  /*1f80*/  STS.64 [R5+UR4+0x3800], R10 ;  /* 0x0038000a05007988 */ /* 0x0001e20008000a04 */
[----:B------:R-:W-:Y:S01]  /*1f90*/  BAR.SYNC.DEFER_BLOCKING 0x0 ;  /* 0x0000000000007b1d */ /* 0x000fe20000010000 */
[----:B------:R-:W-:-:S07]  /*1fa0*/  IMAD.IADD R76, R3, 0x1, R8 ;  /* 0x00000001034c7824 */ /* 0x000fce00078e0208 */
[----:B------:R-:W-:Y:S01]  /*1fb0*/  PREEXIT ;  /* 0x000000000000782d */ /* 0x000fe20000000000 */
[----:B------:R-:W-:Y:S01]  /*1fc0*/  BSSY.RECONVERGENT B0, `(.L_x_319) ;  /* 0x000002e000007945 */ /* 0x000fe20003800200 */
[----:B------:R-:W-:Y:S02]  /*1fd0*/  LEA R4, R3, UR4, 0x3 ;  /* 0x0000000403047c11 */ /* 0x000fe4000f8e18ff */
[----:B0-----:R-:W-:-:S04]  /*1fe0*/  VIMNMX R5, PT, PT, R5, R76, PT ;  /* 0x0000004c05057248 */ /* 0x001fc80003fe0100 */
[C---:B------:R-:W-:Y:S01]  /*1ff0*/  ISETP.GE.AND P0, PT, R5.reuse, R8, PT ;  /* 0x000000080500720c */ /* 0x040fe20003f06270 */
[----:B------:R-:W-:Y:S01]  /*2000*/  IMAD.IADD R8, R5, 0x1, -R8 ;  /* 0x0000000105087824 */ /* 0x000fe200078e0a08 */
[----:B------:R-:W-:-:S04]  /*2010*/  VIMNMX R6, PT, PT, R3, R5, PT ;  /* 0x0000000503067248 */ /* 0x000fc80003fe0100 */
[----:B------:R-:W-:-:S04]  /*2020*/  SEL R18, R8, RZ, P0 ;  /* 0x000000ff08127207 */ /* 0x000fc80000000000 */
[----:B------:R-:W-:-:S13]  /*2030*/  ISETP.GE.AND P0, PT, R18, R6, PT ;  /* 0x000000061200720c */ /* 0x000fda0003f06270 */
[----:B------:R-:W-:Y:S05]  /*2040*/  @P0 BRA `(.L_x_320) ;  /* 0x0000000000940947 */ /* 0x000fea0003800000 */
.L_x_321:
[----:B------:R-:W-:-:S05]  /*2050*/  IMAD.IADD R7, R6, 0x1, -R18 ;  /* 0x0000000106077824 */ /* 0x000fca00078e0a12 */
[----:B------:R-:W-:-:S04]  /*2060*/  LEA.HI R7, R7, R7, RZ, 0x1 ;  /* 0x0000000707077211 */ /* 0x000fc800078f08ff */
[----:B------:R-:W-:-:S04]  /*2070*/  LEA.HI.SX32 R7, R7, R18, 0x1f ;  /* 0x0000001207077211 */ /* 0x000fc800078ffaff */
[----:B------:R-:W-:-:S05]  /*2080*/  LOP3.LUT R8, RZ, R7, RZ, 0x33, !PT ;  /* 0x00000007ff087212 */ /* 0x000fca00078e33ff */
[----:B------:R-:W-:Y:S01]  /*2090*/  IMAD.IADD R9, R5, 0x1, R8 ;  /* 0x0000000105097824 */ /* 0x000fe200078e0208 */
[----:B------:R-:W-:-:S03]  /*20a0*/  LEA R8, R7, UR4, 0x3 ;  /* 0x0000000407087c11 */ /* 0x000fc6000f8e18ff */
[----:B------:R-:W-:Y:S02]  /*20b0*/  IMAD R11, R9, 0x8, R4 ;  /* 0x00000008090b7824 */ /* 0x000fe400078e0204 */
[----:B------:R-:W0:Y:S04]  /*20c0*/  LDS.64 R20, [R8] ;  /* 0x0000000008147984 */ /* 0x000e280000000a00 */
[----:B------:R-:W1:Y:S01]  /*20d0*/  LDS.64 R16, [R11] ;  /* 0x000000000b107984 */ /* 0x000e620000000a00 */
[C---:B0-----:R-:W-:Y:S02]  /*20e0*/  PRMT R10, R21.reuse, 0x7771, RZ ;  /* 0x00007771150a7816 */ /* 0x041fe400000000ff */
[----:B------:R-:W-:Y:S02]  /*20f0*/  PRMT R9, R21, 0x7770, RZ ;  /* 0x0000777015097816 */ /* 0x000fe400000000ff */
[----:B-1----:R-:W-:Y:S01]  /*2100*/  PRMT R12, R17, 0x7770, RZ ;  /* 0x00007770110c7816 */ /* 0x002fe200000000ff */
[----:B------:R-:W-:Y:S01]  /*2110*/  IMAD.SHL.U32 R10, R10, 0x100, RZ ;  /* 0x000001000a0a7824 */ /* 0x000fe200078e00ff */
[----:B------:R-:W-:-:S02]  /*2120*/  LOP3.LUT R15, R9, 0xff, RZ, 0xc0, !PT ;  /* 0x000000ff090f7812 */ /* 0x000fc400078ec0ff */
[----:B------:R-:W-:Y:S02]  /*2130*/  PRMT R13, R17, 0x7771, RZ ;  /* 0x00007771110d7816 */ /* 0x000fe400000000ff */
[----:B------:R-:W-:Y:S02]  /*2140*/  LOP3.LUT R14, R12, 0xff, RZ, 0xc0, !PT ;  /* 0x000000ff0c0e7812 */ /* 0x000fe400078ec0ff */
[----:B------:R-:W-:Y:S01]  /*2150*/  PRMT R9, R21, 0x7772, RZ ;  /* 0x0000777215097816 */ /* 0x000fe200000000ff */
[----:B------:R-:W-:Y:S01]  /*2160*/  IMAD.SHL.U32 R13, R13, 0x100, RZ ;  /* 0x000001000d0d7824 */ /* 0x000fe200078e00ff */
[----:B------:R-:W-:Y:S02]  /*2170*/  LOP3.LUT R12, R15, 0xff00, R10, 0xf8, !PT ;  /* 0x0000ff000f0c7812 */ /* 0x000fe400078ef80a */
[----:B------:R-:W-:Y:S01]  /*2180*/  PRMT R10, R17, 0x7772, RZ ;  /* 0x00007772110a7816 */ /* 0x000fe200000000ff */
[----:B------:R-:W-:Y:S01]  /*2190*/  IMAD.U32 R11, R9, 0x10000, RZ ;  /* 0x00010000090b7824 */ /* 0x000fe200078e00ff */
[----:B------:R-:W-:-:S02]  /*21a0*/  PRMT R8, R21, 0x7773, RZ ;  /* 0x0000777315087816 */ /* 0x000fc400000000ff */
[----:B------:R-:W-:Y:S01]  /*21b0*/  PRMT R9, R17, 0x7773, RZ ;  /* 0x0000777311097816 */ /* 0x000fe200000000ff */
[----:B------:R-:W-:Y:S01]  /*21c0*/  IMAD.U32 R10, R10, 0x10000, RZ ;  /* 0x000100000a0a7824 */ /* 0x000fe200078e00ff */
[----:B------:R-:W-:Y:S01]  /*21d0*/  LOP3.LUT R13, R14, 0xff00, R13, 0xf8, !PT ;  /* 0x0000ff000e0d7812 */ /* 0x000fe200078ef80d */
[----:B------:R-:W-:Y:S01]  /*21e0*/  IMAD.SHL.U32 R8, R8, 0x1000000, RZ ;  /* 0x0100000008087824 */ /* 0x000fe200078e00ff */
[----:B------:R-:W-:Y:S01]  /*21f0*/  LOP3.LUT R11, R12, 0xff0000, R11, 0xf8, !PT ;  /* 0x00ff00000c0b7812 */ /* 0x000fe200078ef80b */
[----:B------:R-:W-:Y:S01]  /*2200*/  IMAD.SHL.U32 R9, R9, 0x1000000, RZ ;  /* 0x0100000009097824 */ /* 0x000fe200078e00ff */
[----:B------:R-:W-:Y:S02]  /*2210*/  LOP3.LUT R10, R13, 0xff0000, R10, 0xf8, !PT ;  /* 0x00ff00000d0a7812 */ /* 0x000fe400078ef80a */
[----:B------:R-:W-:Y:S02]  /*2220*/  LOP3.LUT R8, R11, R8, RZ, 0xfc, !PT ;  /* 0x000000080b087212 */ /* 0x000fe400078efcff */
[----:B------:R-:W-:-:S02]  /*2230*/  ISETP.GE.U32.AND P0, PT, R16, R20, PT ;  /* 0x000000141000720c */ /* 0x000fc40003f06070 */
[----:B------:R-:W-:-:S04]  /*2240*/  LOP3.LUT R9, R10, R9, RZ, 0xfc, !PT ;  /* 0x000000090a097212 */ /* 0x000fc800078efcff */
[----:B------:R-:W-:-:S04]  /*2250*/  ISETP.GE.AND.EX P0, PT, R9, R8, PT, P0 ;  /* 0x000000080900720c */ /* 0x000fc80003f06300 */
[----:B------:R-:W-:-:S09]  /*2260*/  SEL R6, R7, R6, !P0 ;  /* 0x0000000607067207 */ /* 0x000fd20004000000 */
[----:B------:R-:W-:-:S05]  /*2270*/  @P0 VIADD R18, R7, 0x1 ;  /* 0x0000000107120836 */ /* 0x000fca0000000000 */
[----:B------:R-:W-:-:S13]  /*2280*/  ISETP.GE.AND P0, PT, R18, R6, PT ;  /* 0x000000061200720c */ /* 0x000fda0003f06270 */
[----:B------:R-:W-:Y:S05]  /*2290*/  @!P0 BRA `(.L_x_321) ;  /* 0xfffffffc006c8947 */ /* 0x000fea000383ffff */
.L_x_320:
[----:B------:R-:W-:Y:S05]  /*22a0*/  BSYNC.RECONVERGENT B0 ;  /* 0x0000000000007941 */ /* 0x000fea0003800200 */
.L_x_319:
[----:B------:R-:W-:Y:S01]  /*22b0*/  IMAD.IADD R5, R5, 0x1, -R18 ;  /* 0x0000000105057824 */ /* 0x000fe200078e0a12 */
[----:B------:R-:W-:Y:S01]  /*22c0*/  LEA R24, R18, UR4, 0x3 ;  /* 0x0000000412187c11 */ /* 0x000fe2000f8e18ff */
[----:B------:R-:W-:Y:S01]  /*22d0*/  BSSY.RECONVERGENT B0, `(.L_x_322) ;  /* 0x0000045000007945 */ /* 0x000fe20003800200 */
[----:B------:R-:W-:Y:S01]  /*22e0*/  PLOP3.LUT P0, PT, PT, PT, PT, 0x8, 0x80 ;  /* 0x000000000080781c */ /* 0x000fe20003f0e170 */
[----:B------:R-:W-:Y:S02]  /*22f0*/  IMAD R22, R5, 0x8, R4 ;  /* 0x0000000805167824 */ /* 0x000fe400078e0204 */
[----:B------:R-:W0:Y:S01]  /*2300*/  LDS.64 R8, [R24] ;  /* 0x0000000018087984 */ /* 0x000e220000000a00 */
[----:B------:R-:W-:-:S03]  /*2310*/  IMAD.IADD R25, R3, 0x1, R5 ;  /* 0x0000000103197824 */ /* 0x000fc600078e0205 */
[----:B------:R-:W1:Y:S01]  /*2320*/  LDS.64 R6, [R22] ;  /* 0x0000000016067984 */ /* 0x000e620000000a00 */
[C---:B------:R-:W-:Y:S01]  /*2330*/  VIADD R5, R25.reuse, 0x1 ;  /* 0x0000000119057836 */ /* 0x040fe20000000000 */
[----:B------:R-:W-:Y:S02]  /*2340*/  ISETP.GE.AND P1, PT, R25, R76, PT ;  /* 0x0000004c1900720c */ /* 0x000fe40003f26270 */
[C---:B0-----:R-:W-:Y:S02]  /*2350*/  PRMT R61, R8.reuse, 0x7770, RZ ;  /* 0x00007770083d7816 */ /* 0x041fe400000000ff */
[----:B------:R-:W-:Y:S02]  /*2360*/  PRMT R62, R8, 0x7771, RZ ;  /* 0x00007771083e7816 */ /* 0x000fe400000000ff */
[C---:B-1----:R-:W-:Y:S02]  /*2370*/  PRMT R60, R6.reuse, 0x7770, RZ ;  /* 0x00007770063c7816 */ /* 0x042fe400000000ff */
[----:B------:R-:W-:-:S02]  /*2380*/  PRMT R65, R6, 0x7771, RZ ;  /* 0x0000777106417816 */ /* 0x000fc400000000ff */
[----:B------:R-:W-:Y:S02]  /*2390*/  PRMT R64, R6, 0x7772, RZ ;  /* 0x0000777206407816 */ /* 0x000fe400000000ff */
[C---:B------:R-:W-:Y:S02]  /*23a0*/  PRMT R68, R7.reuse, 0x7770, RZ ;  /* 0x0000777007447816 */ /* 0x040fe400000000ff */
[C---:B------:R-:W-:Y:S02]  /*23b0*/  PRMT R70, R7.reuse, 0x7771, RZ ;  /* 0x0000777107467816 */ /* 0x040fe400000000ff */
[----:B------:R-:W-:Y:S02]  /*23c0*/  PRMT R72, R7, 0x7772, RZ ;  /* 0x0000777207487816 */ /* 0x000fe400000000ff */
[----:B------:R-:W-:Y:S02]  /*23d0*/  PRMT R63, R8, 0x7772, RZ ;  /* 0x00007772083f7816 */ /* 0x000fe400000000ff */
[----:B------:R-:W-:-:S02]  /*23e0*/  PRMT R67, R9, 0x7770, RZ ;  /* 0x0000777009437816 */ /* 0x000fc400000000ff */
[C---:B------:R-:W-:Y:S02]  /*23f0*/  PRMT R71, R9.reuse, 0x7771, RZ ;  /* 0x0000777109477816 */ /* 0x040fe400000000ff */
[----:B------:R-:W-:Y:S02]  /*2400*/  PRMT R73, R9, 0x7772, RZ ;  /* 0x0000777209497816 */ /* 0x000fe400000000ff */
[----:B------:R-:W-:Y:S02]  /*2410*/  PRMT R6, R6, 0x7773, RZ ;  /* 0x0000777306067816 */ /* 0x000fe400000000ff */
[----:B------:R-:W-:Y:S02]  /*2420*/  PRMT R7, R7, 0x7773, RZ ;  /* 0x0000777307077816 */ /* 0x000fe400000000ff */
[----:B------:R-:W-:Y:S02]  /*2430*/  PRMT R8, R8, 0x7773, RZ ;  /* 0x0000777308087816 */ /* 0x000fe400000000ff */
[----:B------:R-:W-:-:S02]  /*2440*/  PRMT R9, R9, 0x7773, RZ ;  /* 0x0000777309097816 */ /* 0x000fc400000000ff */
[----:B------:R-:W-:Y:S02]  /*2450*/  PRMT R66, R8, 0x7610, R66 ;  /* 0x0000761008427816 */ /* 0x000fe40000000042 */
[----:B------:R-:W-:Y:S02]  /*2460*/  PRMT R74, R9, 0x7610, R74 ;  /* 0x00007610094a7816 */ /* 0x000fe4000000004a */
[----:B------:R-:W-:Y:S02]  /*2470*/  PRMT R69, R6, 0x7610, R69 ;  /* 0x0000761006457816 */ /* 0x000fe40000000045 */
[----:B------:R-:W-:Y:S01]  /*2480*/  PRMT R75, R7, 0x7610, R75 ;  /* 0x00007610074b7816 */ /* 0x000fe2000000004b */
[----:B------:R-:W-:Y:S06]  /*2490*/  @P1 BRA `(.L_x_323) ;  /* 0x0000000000a01947 */ /* 0x000fec0003800000 */
[----:B------:R-:W-:Y:S02]  /*24a0*/  ISETP.GE.AND P1, PT, R18, R3, PT ;  /* 0x000000031200720c */ /* 0x000fe40003f26270 */
[----:B------:R-:W-:-:S11]  /*24b0*/  PLOP3.LUT P0, PT, PT, PT, PT, 0x80, 0x8 ;  /* 0x000000000008781c */ /* 0x000fd60003f0f070 */
[----:B------:R-:W-:Y:S05]  /*24c0*/  @P1 BRA `(.L_x_323) ;  /* 0x0000000000941947 */ /* 0x000fea0003800000 */
[----:B------:R-:W-:Y:S01]  /*24d0*/  IMAD.U32 R6, R72, 0x10000, RZ ;  /* 0x0001000048067824 */ /* 0x000fe200078e00ff */
[----:B------:R-:W-:Y:S01]  /*24e0*/  LOP3.LUT R4, R75, 0xffff, RZ, 0xc0, !PT ;  /* 0x0000ffff4b047812 */ /* 0x000fe200078ec0ff */
[----:B------:R-:W-:Y:S01]  /*24f0*/  IMAD.U32 R7, R73, 0x10000, RZ ;  /* 0x0001000049077824 */ /* 0x000fe200078e00ff */
[----:B------:R-:W-:Y:S02]  /*2500*/  LOP3.LUT R8, R64, 0xff, RZ, 0xc0, !PT ;  /* 0x000000ff40087812 */ /* 0x000fe400078ec0ff */
[----:B------:R-:W-:Y:S02]  /*2510*/  LOP3.LUT R23, R6, 0xff0000, RZ, 0xc0, !PT ;  /* 0x00ff000006177812 */ /* 0x000fe400078ec0ff */
[----:B------:R-:W-:Y:S01]  /*2520*/  LOP3.LUT R6, R74, 0xffff, RZ, 0xc0, !PT ;  /* 0x0000ffff4a067812 */ /* 0x000fe200078ec0ff */
[----:B------:R-:W-:Y:S01]  /*2530*/  IMAD.WIDE.U32 R8, R8, 0x10000, RZ ;  /* 0x0001000008087825 */ /* 0x000fe200078e00ff */
[----:B------:R-:W-:Y:S02]  /*2540*/  LOP3.LUT R7, R7, 0xff0000, RZ, 0xc0, !PT ;  /* 0x00ff000007077812 */ /* 0x000fe400078ec0ff */
[----:B------:R-:W-:-:S02]  /*2550*/  LOP3.LUT R10, R65, 0xff, RZ, 0xc0, !PT ;  /* 0x000000ff410a7812 */ /* 0x000fc400078ec0ff */
[----:B------:R-:W-:Y:S02]  /*2560*/  PRMT R20, R7, 0x4210, R6 ;  /* 0x0000421007147816 */ /* 0x000fe40000000006 */
[----:B------:R-:W-:Y:S01]  /*2570*/  LOP3.LUT R6, R69, 0xff, RZ, 0xc0, !PT ;  /* 0x000000ff45067812 */ /* 0x000fe200078ec0ff */
[----:B------:R-:W-:Y:S01]  /*2580*/  IMAD.WIDE.U32 R10, R10, 0x100, RZ ;  /* 0x000001000a0a7825 */ /* 0x000fe200078e00ff */
[----:B------:R-:W-:Y:S02]  /*2590*/  LOP3.LUT R12, R66, 0xff, RZ, 0xc0, !PT ;  /* 0x000000ff420c7812 */ /* 0x000fe400078ec0ff */
[----:B------:R-:W-:Y:S01]  /*25a0*/  LOP3.LUT R14, R63, 0xff, RZ, 0xc0, !PT ;  /* 0x000000ff3f0e7812 */ /* 0x000fe200078ec0ff */
[----:B------:R-:W-:Y:S01]  /*25b0*/  IMAD.WIDE.U32 R6, R6, 0x1000000, RZ ;  /* 0x0100000006067825 */ /* 0x000fe200078e00ff */
[----:B------:R-:W-:Y:S02]  /*25c0*/  LOP3.LUT R16, R62, 0xff, RZ, 0xc0, !PT ;  /* 0x000000ff3e107812 */ /* 0x000fe400078ec0ff */
[----:B------:R-:W-:Y:S01]  /*25d0*/  PRMT R23, R23, 0x4210, R4 ;  /* 0x0000421017177816 */ /* 0x000fe20000000004 */
[----:B------:R-:W-:Y:S01]  /*25e0*/  IMAD.WIDE.U32 R12, R12, 0x1000000, RZ ;  /* 0x010000000c0c7825 */ /* 0x000fe200078e00ff */
[----:B------:R-:W-:-:S02]  /*25f0*/  PRMT R4, R70, 0x7104, RZ ;  /* 0x0000710446047816 */ /* 0x000fc400000000ff */
[----:B------:R-:W-:Y:S01]  /*2600*/  PRMT R19, R71, 0x7104, RZ ;  /* 0x0000710447137816 */ /* 0x000fe200000000ff */
[----:B------:R-:W-:Y:S01]  /*2610*/  IMAD.WIDE.U32 R14, R14, 0x10000, RZ ;  /* 0x000100000e0e7825 */ /* 0x000fe200078e00ff */
[----:B------:R-:W-:Y:S02]  /*2620*/  LOP3.LUT R23, R23, 0xff00, R4, 0xf8, !PT ;  /* 0x0000ff0017177812 */ /* 0x000fe400078ef804 */
[----:B------:R-:W-:Y:S01]  /*2630*/  LOP3.LUT R20, R20, 0xff00, R19, 0xf8, !PT ;  /* 0x0000ff0014147812 */ /* 0x000fe200078ef813 */
[----:B------:R-:W-:Y:S01]  /*2640*/  IMAD.WIDE.U32 R16, R16, 0x100, RZ ;  /* 0x0000010010107825 */ /* 0x000fe200078e00ff */
[----:B------:R-:W-:Y:S02]  /*2650*/  LOP3.LUT R21, R10, R6, R8, 0xfe, !PT ;  /* 0x000000060a157212 */ /* 0x000fe400078efe08 */
[----:B------:R-:W-:Y:S02]  /*2660*/  LOP3.LUT R23, R23, 0xff, R68, 0xf8, !PT ;  /* 0x000000ff17177812 */ /* 0x000fe400078ef844 */
[----:B------:R-:W-:-:S02]  /*2670*/  LOP3.LUT R4, R16, R12, R14, 0xfe, !PT ;  /* 0x0000000c10047212 */ /* 0x000fc400078efe0e */
[----:B------:R-:W-:Y:S02]  /*2680*/  LOP3.LUT R19, R20, 0xff, R67, 0xf8, !PT ;  /* 0x000000ff14137812 */ /* 0x000fe400078ef843 */
[----:B------:R-:W-:Y:S02]  /*2690*/  LOP3.LUT R21, R21, 0xff, R60, 0xf8, !PT ;  /* 0x000000ff15157812 */ /* 0x000fe400078ef83c */
[----:B------:R-:W-:Y:S02]  /*26a0*/  LOP3.LUT R4, R4, 0xff, R61, 0xf8, !PT ;  /* 0x000000ff04047812 */ /* 0x000fe400078ef83d */
[----:B------:R-:W-:Y:S02]  /*26b0*/  LOP3.LUT R7, R9, R23, R7, 0xfe, !PT ;  /* 0x0000001709077212 */ /* 0x000fe400078efe07 */
[----:B------:R-:W-:Y:S02]  /*26c0*/  LOP3.LUT R16, R15, R19, R13, 0xfe, !PT ;  /* 0x000000130f107212 */ /* 0x000fe400078efe0d */
[----:B------:R-:W-:-:S02]  /*26d0*/  ISETP.GE.U32.AND P0, PT, R21, R4, PT ;  /* 0x000000041500720c */ /* 0x000fc40003f06070 */
[----:B------:R-:W-:Y:S02]  /*26e0*/  LOP3.LUT R11, R7, R11, RZ, 0xfc, !PT ;  /* 0x0000000b070b7212 */ /* 0x000fe400078efcff */
[----:B------:R-:W-:-:S04]  /*26f0*/  LOP3.LUT R16, R16, R17, RZ, 0xfc, !PT ;  /* 0x0000001110107212 */ /* 0x000fc800078efcff */
[----:B------:R-:W-:-:S04]  /*2700*/  ISETP.GE.AND.EX P0, PT, R11, R16, PT, P0 ;  /* 0x000000100b00720c */ /* 0x000fc80003f06300 */
[----:B------:R-:W-:-:S13]  /*2710*/  PLOP3.LUT P0, PT, P0, PT, PT, 0x8, 0x80 ;  /* 0x000000000080781c */ /* 0x000fda000070e170 */
.L_x_323:
[----:B------:R-:W-:Y:S05]  /*2720*/  BSYNC.RECONVERGENT B0 ;  /* 0x0000000000007941 */ /* 0x000fea0003800200 */
.L_x_322:
[----:B------:R-:W-:Y:S01]  /*2730*/  BSSY.RECONVERGENT B0, `(.L_x_324) ;  /* 0x0000024000007945 */ /* 0x000fe20003800200 */
[----:B------:R-:W-:Y:S01]  /*2740*/  VIADD R6, R18, 0x1 ;  /* 0x0000000112067836 */ /* 0x000fe20000000000 */
[----:B------:R-:W-:Y:S01]  /*2750*/  SEL R55, R75, R74, P0 ;  /* 0x0000004a4b377207 */ /* 0x000fe20000000000 */
[----:B------:R-:W-:Y:S01]  /*2760*/  @!P0 IMAD.MOV R5, RZ, RZ, R25 ;  /* 0x000000ffff058224 */ /* 0x000fe200078e0219 */
[----:B------:R-:W-:Y:S01]  /*2770*/  SEL R54, R72, R73, P0 ;  /* 0x0000004948367207 */ /* 0x000fe20000000000 */
[----:B------:R-:W-:Y:S01]  /*2780*/  @P0 IMAD.MOV R6, RZ, RZ, R18 ;  /* 0x000000ffff060224 */ /* 0x000fe200078e0212 */
[----:B------:R-:W-:Y:S02]  /*2790*/  SEL R53, R70, R71, P0 ;  /* 0x0000004746357207 */ /* 0x000fe40000000000 */
[----:B------:R-:W-:Y:S02]  /*27a0*/  SEL R52, R68, R67, P0 ;  /* 0x0000004344347207 */ /* 0x000fe40000000000 */
[----:B------:R-:W-:-:S02]  /*27b0*/  SEL R51, R69, R66, P0 ;  /* 0x0000004245337207 */ /* 0x000fc40000000000 */
[----:B------:R-:W-:Y:S02]  /*27c0*/  SEL R50, R64, R63, P0 ;  /* 0x0000003f40327207 */ /* 0x000fe40000000000 */
[----:B------:R-:W-:Y:S02]  /*27d0*/  SEL R49, R65, R62, P0 ;  /* 0x0000003e41317207 */ /* 0x000fe40000000000 */
[----:B------:R-:W-:Y:S01]  /*27e0*/  SEL R48, R60, R61, P0 ;  /* 0x0000003d3c307207 */ /* 0x000fe20000000000 */
[----:B------:R-:W-:Y:S06]  /*27f0*/  @!P0 BRA `(.L_x_325) ;  /* 0x0000000000308947 */ /* 0x000fec0003800000 */
[----:B------:R-:W0:Y:S02]  /*2800*/  LDS.64 R8, [R22+0x8] ;  /* 0x0000080016087984 */ /* 0x000e240000000a00 */
[C---:B0-----:R-:W-:Y:S02]  /*2810*/  PRMT R60, R8.reuse, 0x7770, RZ ;  /* 0x00007770083c7816 */ /* 0x041fe400000000ff */
[C---:B------:R-:W-:Y:S02]  /*2820*/  PRMT R65, R8.reuse, 0x7771, RZ ;  /* 0x0000777108417816 */ /* 0x040fe400000000ff */
[----:B------:R-:W-:Y:S02]  /*2830*/  PRMT R64, R8, 0x7772, RZ ;  /* 0x0000777208407816 */ /* 0x000fe400000000ff */
[C---:B------:R-:W-:Y:S02]  /*2840*/  PRMT R68, R9.reuse, 0x7770, RZ ;  /* 0x0000777009447816 */ /* 0x040fe400000000ff */
[----:B------:R-:W-:-:S02]  /*2850*/  PRMT R70, R9, 0x7771, RZ ;  /* 0x0000777109467816 */ /* 0x000fc400000000ff */
[C---:B------:R-:W-:Y:S02]  /*2860*/  PRMT R72, R9.reuse, 0x7772, RZ ;  /* 0x0000777209487816 */ /* 0x040fe400000000ff */
[----:B------:R-:W-:Y:S02]  /*2870*/  PRMT R8, R8, 0x7773, RZ ;  /* 0x0000777308087816 */ /* 0x000fe400000000ff */
[----:B------:R-:W-:Y:S02]  /*2880*/  PRMT R9, R9, 0x7773, RZ ;  /* 0x0000777309097816 */ /* 0x000fe400000000ff */
[----:B------:R-:W-:Y:S02]  /*2890*/  PRMT R69, R8, 0x7610, R69 ;  /* 0x0000761008457816 */ /* 0x000fe40000000045 */
[----:B------:R-:W-:Y:S01]  /*28a0*/  PRMT R75, R9, 0x7610, R75 ;  /* 0x00007610094b7816 */ /* 0x000fe2000000004b */
[----:B------:R-:W-:Y:S06]  /*28b0*/  BRA `(.L_x_326) ;  /* 0x00000000002c7947 */ /* 0x000fec0003800000 */
.L_x_325:
        /* <DEDUP_REMOVED lines=10> */
[----:B------:R-:W-:-:S07]  /*2960*/  PRMT R74, R9, 0x7610, R74 ;  /* 0x00007610094a7816 */ /* 0x000fce000000004a */
.L_x_326:
[----:B------:R-:W-:Y:S05]  /*2970*/  BSYNC.RECONVERGENT B0 ;  /* 0x0000000000007941 */ /* 0x000fea0003800200 */
.L_x_324:
[C---:B------:R-:W-:Y:S01]  /*2980*/  ISETP.GE.AND P1, PT, R5.reuse, R76, PT ;  /* 0x0000004c0500720c */ /* 0x040fe20003f26270 */
[----:B------:R-:W-:Y:S01]  /*2990*/  BSSY.RECONVERGENT B0, `(.L_x_327) ;  /* 0x000002d000007945 */ /* 0x000fe20003800200 */
[----:B------:R-:W-:Y:S01]  /*29a0*/  VIADD R7, R5, 0x1 ;  /* 0x0000000105077836 */ /* 0x000fe20000000000 */
[----:B------:R-:W-:Y:S01]  /*29b0*/  PLOP3.LUT P0, PT, PT, PT, PT, 0x8, 0x80 ;  /* 0x000000000080781c */ /* 0x000fe20003f0e170 */
[----:B------:R-:W-:-:S09]  /*29c0*/  VIADD R4, R6, 0x1 ;  /* 0x0000000106047836 */ /* 0x000fd20000000000 */
[----:B------:R-:W-:Y:S05]  /*29d0*/  @P1 BRA `(.L_x_328) ;  /* 0x0000000000a01947 */ /* 0x000fea0003800000 */
        /* <DEDUP_REMOVED lines=8> */
[----:B------:R-:W-:Y:S02]  /*2a60*/  LOP3.LUT R11, R11, 0xff0000, RZ, 0xc0, !PT ;  /* 0x00ff00000b0b7812 */ /* 0x000fe400078ec0ff */
[----:B------:R-:W-:Y:S02]  /*2a70*/  PRMT R20, R9, 0x4210, R8 ;  /* 0x0000421009147816 */ /* 0x000fe40000000008 */
[----:B------:R-:W-:-:S02]  /*2a80*/  PRMT R22, R11, 0x4210, R10 ;  /* 0x000042100b167816 */ /* 0x000fc4000000000a */
[----:B------:R-:W-:Y:S02]  /*2a90*/  LOP3.LUT R8, R69, 0xff, RZ, 0xc0, !PT ;  /* 0x000000ff45087812 */ /* 0x000fe400078ec0ff */
[----:B------:R-:W-:Y:S02]  /*2aa0*/  LOP3.LUT R10, R64, 0xff, RZ, 0xc0, !PT ;  /* 0x000000ff400a7812 */ /* 0x000fe400078ec0ff */
[----:B------:R-:W-:Y:S01]  /*2ab0*/  LOP3.LUT R12, R65, 0xff, RZ, 0xc0, !PT ;  /* 0x000000ff410c7812 */ /* 0x000fe200078ec0ff */
[----:B------:R-:W-:Y:S01]  /*2ac0*/  IMAD.WIDE.U32 R8, R8, 0x1000000, RZ ;  /* 0x0100000008087825 */ /* 0x000fe200078e00ff */
[----:B------:R-:W-:Y:S02]  /*2ad0*/  LOP3.LUT R14, R66, 0xff, RZ, 0xc0, !PT ;  /* 0x000000ff420e7812 */ /* 0x000fe400078ec0ff */
[----:B------:R-:W-:Y:S01]  /*2ae0*/  LOP3.LUT R16, R63, 0xff, RZ, 0xc0, !PT ;  /* 0x000000ff3f107812 */ /* 0x000fe200078ec0ff */
[----:B------:R-:W-:Y:S01]  /*2af0*/  IMAD.WIDE.U32 R10, R10, 0x10000, RZ ;  /* 0x000100000a0a7825 */ /* 0x000fe200078e00ff */
[----:B------:R-:W-:-:S02]  /*2b00*/  LOP3.LUT R18, R62, 0xff, RZ, 0xc0, !PT ;  /* 0x000000ff3e127812 */ /* 0x000fc400078ec0ff */
[----:B------:R-:W-:Y:S01]  /*2b10*/  PRMT R21, R70, 0x7104, RZ ;  /* 0x0000710446157816 */ /* 0x000fe200000000ff */
[----:B------:R-:W-:Y:S01]  /*2b20*/  IMAD.WIDE.U32 R12, R12, 0x100, RZ ;  /* 0x000001000c0c7825 */ /* 0x000fe200078e00ff */
[----:B------:R-:W-:Y:S02]  /*2b30*/  PRMT R23, R71, 0x7104, RZ ;  /* 0x0000710447177816 */ /* 0x000fe400000000ff */
[----:B------:R-:W-:Y:S01]  /*2b40*/  LOP3.LUT R21, R20, 0xff00, R21, 0xf8, !PT ;  /* 0x0000ff0014157812 */ /* 0x000fe200078ef815 */
[----:B------:R-:W-:Y:S01]  /*2b50*/  IMAD.WIDE.U32 R14, R14, 0x1000000, RZ ;  /* 0x010000000e0e7825 */ /* 0x000fe200078e00ff */
[----:B------:R-:W-:Y:S02]  /*2b60*/  LOP3.LUT R22, R22, 0xff00, R23, 0xf8, !PT ;  /* 0x0000ff0016167812 */ /* 0x000fe400078ef817 */
[----:B------:R-:W-:Y:S01]  /*2b70*/  LOP3.LUT R23, R12, R8, R10, 0xfe, !PT ;  /* 0x000000080c177212 */ /* 0x000fe200078efe0a */
[----:B------:R-:W-:Y:S01]  /*2b80*/  IMAD.WIDE.U32 R16, R16, 0x10000, RZ ;  /* 0x0001000010107825 */ /* 0x000fe200078e00ff */
[----:B------:R-:W-:-:S02]  /*2b90*/  LOP3.LUT R21, R21, 0xff, R68, 0xf8, !PT ;  /* 0x000000ff15157812 */ /* 0x000fc400078ef844 */
[----:B------:R-:W-:Y:S01]  /*2ba0*/  LOP3.LUT R25, R22, 0xff, R67, 0xf8, !PT ;  /* 0x000000ff16197812 */ /* 0x000fe200078ef843 */
[----:B------:R-:W-:Y:S01]  /*2bb0*/  IMAD.WIDE.U32 R18, R18, 0x100, RZ ;  /* 0x0000010012127825 */ /* 0x000fe200078e00ff */
[----:B------:R-:W-:Y:S02]  /*2bc0*/  LOP3.LUT R23, R23, 0xff, R60, 0xf8, !PT ;  /* 0x000000ff17177812 */ /* 0x000fe400078ef83c */
[----:B------:R-:W-:Y:S02]  /*2bd0*/  LOP3.LUT R21, R11, R21, R9, 0xfe, !PT ;  /* 0x000000150b157212 */ /* 0x000fe400078efe09 */
[----:B------:R-:W-:Y:S02]  /*2be0*/  LOP3.LUT R8, R18, R14, R16, 0xfe, !PT ;  /* 0x0000000e12087212 */ /* 0x000fe400078efe10 */
[----:B------:R-:W-:Y:S02]  /*2bf0*/  LOP3.LUT R25, R17, R25, R15, 0xfe, !PT ;  /* 0x0000001911197212 */ /* 0x000fe400078efe0f */
[----:B------:R-:W-:-:S02]  /*2c00*/  LOP3.LUT R8, R8, 0xff, R61, 0xf8, !PT ;  /* 0x000000ff08087812 */ /* 0x000fc400078ef83d */
[----:B------:R-:W-:Y:S02]  /*2c10*/  LOP3.LUT R21, R21, R13, RZ, 0xfc, !PT ;  /* 0x0000000d15157212 */ /* 0x000fe400078efcff */
[----:B------:R-:W-:Y:S02]  /*2c20*/  ISETP.GE.U32.AND P0, PT, R23, R8, PT ;  /* 0x000000081700720c */ /* 0x000fe40003f06070 */
[----:B------:R-:W-:-:S04]  /*2c30*/  LOP3.LUT R18, R25, R19, RZ, 0xfc, !PT ;  /* 0x0000001319127212 */ /* 0x000fc800078efcff */
[----:B------:R-:W-:-:S04]  /*2c40*/  ISETP.GE.AND.EX P0, PT, R21, R18, PT, P0 ;  /* 0x000000121500720c */ /* 0x000fc80003f06300 */
[----:B------:R-:W-:-:S13]  /*2c50*/  PLOP3.LUT P0, PT, P0, PT, PT, 0x8, 0x80 ;  /* 0x000000000080781c */ /* 0x000fda000070e170 */
.L_x_328:
[----:B------:R-:W-:Y:S05]  /*2c60*/  BSYNC.RECONVERGENT B0 ;  /* 0x0000000000007941 */ /* 0x000fea0003800200 */
.L_x_327:
[----:B------:R-:W-:Y:S01]  /*2c70*/  BSSY.RECONVERGENT B0, `(.L_x_329) ;  /* 0x0000025000007945 */ /* 0x000fe20003800200 */
[----:B------:R-:W-:Y:S01]  /*2c80*/  @!P0 IMAD.MOV R7, RZ, RZ, R5 ;  /* 0x000000ffff078224 */ /* 0x000fe200078e0205 */
[----:B------:R-:W-:Y:S01]  /*2c90*/  SEL R47, R75, R74, P0 ;  /* 0x0000004a4b2f7207 */ /* 0x000fe20000000000 */
[----:B------:R-:W-:Y:S01]  /*2ca0*/  @P0 IMAD.MOV R4, RZ, RZ, R6 ;  /* 0x000000ffff040224 */ /* 0x000fe200078e0206 */
[----:B------:R-:W-:Y:S02]  /*2cb0*/  SEL R46, R72, R73, P0 ;  /* 0x00000049482e7207 */ /* 0x000fe40000000000 */
[----:B------:R-:W-:Y:S02]  /*2cc0*/  SEL R45, R70, R71, P0 ;  /* 0x00000047462d7207 */ /* 0x000fe40000000000 */
[----:B------:R-:W-:Y:S02]  /*2cd0*/  SEL R44, R68, R67, P0 ;  /* 0x00000043442c7207 */ /* 0x000fe40000000000 */
[----:B------:R-:W-:-:S02]  /*2ce0*/  SEL R43, R69, R66, P0 ;  /* 0x00000042452b7207 */ /* 0x000fc40000000000 */
[----:B------:R-:W-:Y:S02]  /*2cf0*/  SEL R42, R64, R63, P0 ;  /* 0x0000003f402a7207 */ /* 0x000fe40000000000 */
[----:B------:R-:W-:Y:S02]  /*2d00*/  SEL R41, R65, R62, P0 ;  /* 0x0000003e41297207 */ /* 0x000fe40000000000 */
[----:B------:R-:W-:Y:S01]  /*2d10*/  SEL R40, R60, R61, P0 ;  /* 0x0000003d3c287207 */ /* 0x000fe20000000000 */
[----:B------:R-:W-:Y:S06]  /*2d20*/  @P0 BRA `(.L_x_330) ;  /* 0x0000000000340947 */ /* 0x000fec0003800000 */
[----:B------:R-:W-:-:S05]  /*2d30*/  LEA R5, R4, UR4, 0x3 ;  /* 0x0000000404057c11 */ /* 0x000fca000f8e18ff */
[----:B------:R-:W0:Y:S02]  /*2d40*/  LDS.64 R8, [R5] ;  /* 0x0000000005087984 */ /* 0x000e240000000a00 */
        /* <DEDUP_REMOVED lines=11> */
.L_x_330:
        /* <DEDUP_REMOVED lines=12> */
.L_x_331:
[----:B------:R-:W-:Y:S05]  /*2ec0*/  BSYNC.RECONVERGENT B0 ;  /* 0x0000000000007941 */ /* 0x000fea0003800200 */
.L_x_329:
        /* <DEDUP_REMOVED lines=46> */
.L_x_333:
[----:B------:R-:W-:Y:S05]  /*31b0*/  BSYNC.RECONVERGENT B0 ;  /* 0x0000000000007941 */ /* 0x000fea0003800200 */
.L_x_332:
        /* <DEDUP_REMOVED lines=25> */
.L_x_335:
        /* <DEDUP_REMOVED lines=12> */
.L_x_336:
[----:B------:R-:W-:Y:S05]  /*3410*/  BSYNC.RECONVERGENT B0 ;  /* 0x0000000000007941 */ /* 0x000fea0003800200 */
.L_x_334:
        /* <DEDUP_REMOVED lines=46> */
.L_x_338:
[----:B------:R-:W-:Y:S05]  /*3700*/  BSYNC.RECONVERGENT B0 ;  /* 0x0000000000007941 */ /* 0x000fea0003800200 */
.L_x_337:
        /* <DEDUP_REMOVED lines=25> */
.L_x_340:
        /* <DEDUP_REMOVED lines=12> */
.L_x_341:
[----:B------:R-:W-:Y:S05]  /*3960*/  BSYNC.RECONVERGENT B0 ;  /* 0x0000000000007941 */ /* 0x000fea0003800200 */
.L_x_339:
        /* <DEDUP_REMOVED lines=16> */
[----:B------:R-:W-:-:S02]  /*3a70*/  LOP3.LUT R8, R69, 0xff, RZ, 0xc0, !PT ;  /* 0x000000ff45087812 */ /* 0x000fc400078ec0ff */
[----:B------:R-:W-:Y:S02]  /*3a80*/  LOP3.LUT R10, R64, 0xff, RZ, 0xc0, !PT ;  /* 0x000000ff400a7812 */ /* 0x000fe400078ec0ff */
        /* <DEDUP_REMOVED lines=15> */
[----:B------:R-:W-:Y:S01]  /*3b80*/  LOP3.LUT R5, R5, 0xff, R68, 0xf8, !PT ;  /* 0x000000ff05057812 */ /* 0x000fe200078ef844 */
[----:B------:R-:W-:Y:S01]  /*3b90*/  IMAD.WIDE.U32 R18, R18, 0x100, RZ ;  /* 0x0000010012127825 */ /* 0x000fe200078e00ff */
[----:B------:R-:W-:-:S02]  /*3ba0*/  LOP3.LUT R23, R20, 0xff, R67, 0xf8, !PT ;  /* 0x000000ff14177812 */ /* 0x000fc400078ef843 */
[----:B------:R-:W-:Y:S02]  /*3bb0*/  LOP3.LUT R21, R21, 0xff, R60, 0xf8, !PT ;  /* 0x000000ff15157812 */ /* 0x000fe400078ef83c */
[----:B------:R-:W-:Y:S02]  /*3bc0*/  LOP3.LUT R6, R18, R14, R16, 0xfe, !PT ;  /* 0x0000000e12067212 */ /* 0x000fe400078efe10 */
[----:B------:R-:W-:Y:S02]  /*3bd0*/  LOP3.LUT R5, R11, R5, R9, 0xfe, !PT ;  /* 0x000000050b057212 */ /* 0x000fe400078efe09 */
[----:B------:R-:W-:Y:S02]  /*3be0*/  LOP3.LUT R6, R6, 0xff, R61, 0xf8, !PT ;  /* 0x000000ff06067812 */ /* 0x000fe400078ef83d */
[----:B------:R-:W-:Y:S02]  /*3bf0*/  LOP3.LUT R23, R17, R23, R15, 0xfe, !PT ;  /* 0x0000001711177212 */ /* 0x000fe400078efe0f */
[----:B------:R-:W-:-:S02]  /*3c00*/  ISETP.GE.U32.AND P0, PT, R21, R6, PT ;  /* 0x000000061500720c */ /* 0x000fc40003f06070 */
[----:B------:R-:W-:Y:S02]  /*3c10*/  LOP3.LUT R5, R5, R13, RZ, 0xfc, !PT ;  /* 0x0000000d05057212 */ /* 0x000fe400078efcff */
[----:B------:R-:W-:-:S04]  /*3c20*/  LOP3.LUT R18, R23, R19, RZ, 0xfc, !PT ;  /* 0x0000001317127212 */ /* 0x000fc800078efcff */
[----:B------:R-:W-:-:S04]  /*3c30*/  ISETP.GE.AND.EX P0, PT, R5, R18, PT, P0 ;  /* 0x000000120500720c */ /* 0x000fc80003f06300 */
[----:B------:R-:W-:-:S13]  /*3c40*/  PLOP3.LUT P0, PT, P0, PT, PT, 0x8, 0x80 ;  /* 0x000000000080781c */ /* 0x000fda000070e170 */
.L_x_343:
[----:B------:R-:W-:Y:S05]  /*3c50*/  BSYNC.RECONVERGENT B0 ;  /* 0x0000000000007941 */ /* 0x000fea0003800200 */
.L_x_342:
        /* <DEDUP_REMOVED lines=12> */
[----:B------:R-:W-:-:S06]  /*3d20*/  LEA R4, R56, UR4, 0x3 ;  /* 0x0000000438047c11 */ /* 0x000fcc000f8e18ff */
[----:B------:R-:W0:Y:S02]  /*3d30*/  LDS.64 R4, [R4] ;  /* 0x0000000004047984 */ /* 0x000e240000000a00 */
[C---:B0-----:R-:W-:Y:S02]  /*3d40*/  PRMT R67, R5.reuse, 0x7770, RZ ;  /* 0x0000777005437816 */ /* 0x041fe400000000ff */
[C---:B------:R-:W-:Y:S02]  /*3d50*/  PRMT R71, R5.reuse, 0x7771, RZ ;  /* 0x0000777105477816 */ /* 0x040fe400000000ff */
[C---:B------:R-:W-:Y:S02]  /*3d60*/  PRMT R73, R5.reuse, 0x7772, RZ ;  /* 0x0000777205497816 */ /* 0x040fe400000000ff */
[----:B------:R-:W-:Y:S02]  /*3d70*/  PRMT R5, R5, 0x7773, RZ ;  /* 0x0000777305057816 */ /* 0x000fe400000000ff */
[----:B------:R-:W-:-:S02]  /*3d80*/  PRMT R61, R4, 0x7770, RZ ;  /* 0x00007770043d7816 */ /* 0x000fc400000000ff */
[C---:B------:R-:W-:Y:S02]  /*3d90*/  PRMT R62, R4.reuse, 0x7771, RZ ;  /* 0x00007771043e7816 */ /* 0x040fe400000000ff */
[C---:B------:R-:W-:Y:S02]  /*3da0*/  PRMT R63, R4.reuse, 0x7772, RZ ;  /* 0x00007772043f7816 */ /* 0x040fe400000000ff */
[----:B------:R-:W-:Y:S02]  /*3db0*/  PRMT R66, R4, 0x7773, RZ ;  /* 0x0000777304427816 */ /* 0x000fe400000000ff */
[----:B------:R-:W-:Y:S01]  /*3dc0*/  PRMT R74, R5, 0x7610, R74 ;  /* 0x00007610054a7816 */ /* 0x000fe2000000004a */
[----:B------:R-:W-:Y:S06]  /*3dd0*/  BRA `(.L_x_346) ;  /* 0x00000000002c7947 */ /* 0x000fec0003800000 */
.L_x_345:
        /* <DEDUP_REMOVED lines=10> */
[----:B------:R-:W-:-:S07]  /*3e80*/  PRMT R75, R5, 0x7610, R75 ;  /* 0x00007610054b7816 */ /* 0x000fce000000004b */
.L_x_346:
[----:B------:R-:W-:Y:S05]  /*3e90*/  BSYNC.RECONVERGENT B0 ;  /* 0x0000000000007941 */ /* 0x000fea0003800200 */
.L_x_344:
        /* <DEDUP_REMOVED lines=46> */
.L_x_348:
[----:B------:R-:W-:Y:S05]  /*4180*/  BSYNC.RECONVERGENT B0 ;  /* 0x0000000000007941 */ /* 0x000fea0003800200 */
.L_x_347:
        /* <DEDUP_REMOVED lines=24> */
.L_x_350:
        /* <DEDUP_REMOVED lines=11> */
.L_x_351:
[----:B------:R-:W-:Y:S05]  /*43c0*/  BSYNC.RECONVERGENT B0 ;  /* 0x0000000000007941 */ /* 0x000fea0003800200 */
.L_x_349:
        /* <DEDUP_REMOVED lines=12> */
[----:B------:R-:W-:Y:S02]  /*4490*/  PRMT R7, R70, 0x7104, RZ ;  /* 0x0000710446077816 */ /* 0x000fe400000000ff */
[----:B------:R-:W-:Y:S02]  /*44a0*/  LOP3.LUT R5, R5, 0xff0000, RZ, 0xc0, !PT ;  /* 0x00ff000005057812 */ /* 0x000fe400078ec0ff */
[----:B------:R-:W-:Y:S02]  /*44b0*/  LOP3.LUT R6, R69, 0xff, RZ, 0xc0, !PT ;  /* 0x000000ff45067812 */ /* 0x000fe400078ec0ff */
[----:B------:R-:W-:Y:S02]  /*44c0*/  PRMT R4, R5, 0x4210, R4 ;  /* 0x0000421005047816 */ /* 0x000fe40000000004 */
[----:B------:R-:W-:-:S02]  /*44d0*/  LOP3.LUT R8, R64, 0xff, RZ, 0xc0, !PT ;  /* 0x000000ff40087812 */ /* 0x000fc400078ec0ff */
[----:B------:R-:W-:Y:S02]  /*44e0*/  LOP3.LUT R5, R65, 0xff, RZ, 0xc0, !PT ;  /* 0x000000ff41057812 */ /* 0x000fe400078ec0ff */
[----:B------:R-:W-:Y:S01]  /*44f0*/  LOP3.LUT R11, R4, 0xff00, R7, 0xf8, !PT ;  /* 0x0000ff00040b7812 */ /* 0x000fe200078ef807 */
[----:B------:R-:W-:Y:S01]  /*4500*/  IMAD.WIDE.U32 R6, R6, 0x1000000, RZ ;  /* 0x0100000006067825 */ /* 0x000fe200078e00ff */
[----:B------:R-:W-:Y:S02]  /*4510*/  PRMT R81, R71, 0x7104, RZ ;  /* 0x0000710447517816 */ /* 0x000fe400000000ff */
[----:B------:R-:W-:Y:S01]  /*4520*/  LOP3.LUT R11, R11, 0xff, R68, 0xf8, !PT ;  /* 0x000000ff0b0b7812 */ /* 0x000fe200078ef844 */
[----:B------:R-:W-:-:S04]  /*4530*/  IMAD.WIDE.U32 R8, R8, 0x10000, RZ ;  /* 0x0001000008087825 */ /* 0x000fc800078e00ff */
[----:B------:R-:W-:-:S03]  /*4540*/  IMAD.WIDE.U32 R4, R5, 0x100, RZ ;  /* 0x0000010005047825 */ /* 0x000fc600078e00ff */
[----:B------:R-:W-:Y:S02]  /*4550*/  LOP3.LUT R79, R4, R6, R8, 0xfe, !PT ;  /* 0x00000006044f7212 */ /* 0x000fe400078efe08 */
[----:B------:R-:W-:Y:S02]  /*4560*/  LOP3.LUT R4, R9, R11, R7, 0xfe, !PT ;  /* 0x0000000b09047212 */ /* 0x000fe400078efe07 */
[----:B------:R-:W-:Y:S02]  /*4570*/  LOP3.LUT R6, R74, 0xffff, RZ, 0xc0, !PT ;  /* 0x0000ffff4a067812 */ /* 0x000fe400078ec0ff */
[----:B------:R-:W-:Y:S02]  /*4580*/  LOP3.LUT R7, R10, 0xff0000, RZ, 0xc0, !PT ;  /* 0x00ff00000a077812 */ /* 0x000fe400078ec0ff */
[----:B------:R-:W-:Y:S02]  /*4590*/  LOP3.LUT R8, R66, 0xff, RZ, 0xc0, !PT ;  /* 0x000000ff42087812 */ /* 0x000fe400078ec0ff */
[----:B------:R-:W-:-:S02]  /*45a0*/  LOP3.LUT R9, R63, 0xff, RZ, 0xc0, !PT ;  /* 0x000000ff3f097812 */ /* 0x000fc400078ec0ff */
[----:B------:R-:W-:Y:S02]  /*45b0*/  LOP3.LUT R10, R62, 0xff, RZ, 0xc0, !PT ;  /* 0x000000ff3e0a7812 */ /* 0x000fe400078ec0ff */
[----:B------:R-:W-:Y:S01]  /*45c0*/  PRMT R80, R7, 0x4210, R6 ;  /* 0x0000421007507816 */ /* 0x000fe20000000006 */
[----:B------:R-:W-:Y:S01]  /*45d0*/  IMAD.WIDE.U32 R6, R8, 0x1000000, RZ ;  /* 0x0100000008067825 */ /* 0x000fe200078e00ff */
[----:B------:R-:W-:Y:S02]  /*45e0*/  LOP3.LUT R79, R79, 0xff, R60, 0xf8, !PT ;  /* 0x000000ff4f4f7812 */ /* 0x000fe400078ef83c */
[----:B------:R-:W-:Y:S01]  /*45f0*/  LOP3.LUT R80, R80, 0xff00, R81, 0xf8, !PT ;  /* 0x0000ff0050507812 */ /* 0x000fe200078ef851 */
[----:B------:R-:W-:Y:S01]  /*4600*/  IMAD.WIDE.U32 R8, R9, 0x10000, RZ ;  /* 0x0001000009087825 */ /* 0x000fe200078e00ff */
[----:B------:R-:W-:Y:S02]  /*4610*/  LOP3.LUT R4, R4, R5, RZ, 0xfc, !PT ;  /* 0x0000000504047212 */ /* 0x000fe400078efcff */
[----:B------:R-:W-:Y:S01]  /*4620*/  LOP3.LUT R81, R80, 0xff, R67, 0xf8, !PT ;  /* 0x000000ff50517812 */ /* 0x000fe200078ef843 */
[----:B------:R-:W-:-:S03]  /*4630*/  IMAD.WIDE.U32 R10, R10, 0x100, RZ ;  /* 0x000001000a0a7825 */ /* 0x000fc600078e00ff */
[----:B------:R-:W-:Y:S02]  /*4640*/  LOP3.LUT R81, R9, R81, R7, 0xfe, !PT ;  /* 0x0000005109517212 */ /* 0x000fe400078efe07 */
[----:B------:R-:W-:Y:S02]  /*4650*/  LOP3.LUT R6, R10, R6, R8, 0xfe, !PT ;  /* 0x000000060a067212 */ /* 0x000fe400078efe08 */
[----:B------:R-:W-:Y:S02]  /*4660*/  LOP3.LUT R81, R81, R11, RZ, 0xfc, !PT ;  /* 0x0000000b51517212 */ /* 0x000fe400078efcff */
[----:B------:R-:W-:-:S04]  /*4670*/  LOP3.LUT R6, R6, 0xff, R61, 0xf8, !PT ;  /* 0x000000ff06067812 */ /* 0x000fc800078ef83d */
[----:B------:R-:W-:-:S04]  /*4680*/  ISETP.GE.U32.AND P0, PT, R79, R6, PT ;  /* 0x000000064f00720c */ /* 0x000fc80003f06070 */
[----:B------:R-:W-:-:S04]  /*4690*/  ISETP.GE.AND.EX P0, PT, R4, R81, PT, P0 ;  /* 0x000000510400720c */ /* 0x000fc80003f06300 */
[----:B------:R-:W-:-:S13]  /*46a0*/  PLOP3.LUT P0, PT, P0, PT, PT, 0x8, 0x80 ;  /* 0x000000000080781c */ /* 0x000fda000070e170 */
.L_x_353:
[----:B------:R-:W-:Y:S05]  /*46b0*/  BSYNC.RECONVERGENT B0 ;  /* 0x0000000000007941 */ /* 0x000fea0003800200 */
.L_x_352:
        /* <DEDUP_REMOVED lines=24> */
.L_x_355:
        /* <DEDUP_REMOVED lines=11> */
.L_x_356:
[----:B------:R-:W-:Y:S05]  /*48f0*/  BSYNC.RECONVERGENT B0 ;  /* 0x0000000000007941 */ /* 0x000fea0003800200 */
.L_x_354:
[----:B------:R-:W-:Y:S01]  /*4900*/  ISETP.GE.AND P1, PT, R85, R76, PT ;  /* 0x0000004c5500720c */ /* 0x000fe20003f26270 */
[----:B------:R-:W-:Y:S01]  /*4910*/  BSSY.RECONVERGENT B0, `(.L_x_357) ;  /* 0x000002b000007945 */ /* 0x000fe20003800200 */
[----:B------:R-:W-:-:S11]  /*4920*/  PLOP3.LUT P0, PT, PT, PT, PT, 0x8, 0x80 ;  /* 0x000000000080781c */ /* 0x000fd60003f0e170 */
        /* <DEDUP_REMOVED lines=9> */
[----:B------:R-:W-:Y:S01]  /*49c0*/  PRMT R4, R70, 0x7104, RZ ;  /* 0x0000710446047816 */ /* 0x000fe200000000ff */
[----:B------:R-:W-:Y:S01]  /*49d0*/  IMAD.WIDE.U32 R8, R8, 0x10000, RZ ;  /* 0x0001000008087825 */ /* 0x000fe200078e00ff */
[----:B------:R-:W-:Y:S02]  /*49e0*/  PRMT R3, R6, 0x4210, R3 ;  /* 0x0000421006037816 */ /* 0x000fe40000000003 */
[----:B------:R-:W-:-:S02]  /*49f0*/  LOP3.LUT R6, R69, 0xff, RZ, 0xc0, !PT ;  /* 0x000000ff45067812 */ /* 0x000fc400078ec0ff */
[----:B------:R-:W-:Y:S02]  /*4a00*/  LOP3.LUT R87, R3, 0xff00, R4, 0xf8, !PT ;  /* 0x0000ff0003577812 */ /* 0x000fe400078ef804 */
[----:B------:R-:W-:Y:S01]  /*4a10*/  LOP3.LUT R4, R65, 0xff, RZ, 0xc0, !PT ;  /* 0x000000ff41047812 */ /* 0x000fe200078ec0ff */
[----:B------:R-:W-:Y:S01]  /*4a20*/  IMAD.WIDE.U32 R6, R6, 0x1000000, RZ ;  /* 0x0100000006067825 */ /* 0x000fe200078e00ff */
[----:B------:R-:W-:Y:S02]  /*4a30*/  LOP3.LUT R76, R5, 0xff0000, RZ, 0xc0, !PT ;  /* 0x00ff0000054c7812 */ /* 0x000fe400078ec0ff */
[----:B------:R-:W-:Y:S01]  /*4a40*/  LOP3.LUT R3, R74, 0xffff, RZ, 0xc0, !PT ;  /* 0x0000ffff4a037812 */ /* 0x000fe200078ec0ff */
[----:B------:R-:W-:Y:S01]  /*4a50*/  IMAD.WIDE.U32 R4, R4, 0x100, RZ ;  /* 0x0000010004047825 */ /* 0x000fe200078e00ff */
[----:B------:R-:W-:Y:S02]  /*4a60*/  LOP3.LUT R87, R87, 0xff, R68, 0xf8, !PT ;  /* 0x000000ff57577812 */ /* 0x000fe400078ef844 */
[----:B------:R-:W-:-:S02]  /*4a70*/  PRMT R76, R76, 0x4210, R3 ;  /* 0x000042104c4c7816 */ /* 0x000fc40000000003 */
[----:B------:R-:W-:Y:S02]  /*4a80*/  LOP3.LUT R85, R4, R6, R8, 0xfe, !PT ;  /* 0x0000000604557212 */ /* 0x000fe400078efe08 */
[----:B------:R-:W-:Y:S02]  /*4a90*/  LOP3.LUT R6, R66, 0xff, RZ, 0xc0, !PT ;  /* 0x000000ff42067812 */ /* 0x000fe400078ec0ff */
[----:B------:R-:W-:Y:S02]  /*4aa0*/  LOP3.LUT R8, R63, 0xff, RZ, 0xc0, !PT ;  /* 0x000000ff3f087812 */ /* 0x000fe400078ec0ff */
[----:B------:R-:W-:Y:S02]  /*4ab0*/  LOP3.LUT R10, R62, 0xff, RZ, 0xc0, !PT ;  /* 0x000000ff3e0a7812 */ /* 0x000fe400078ec0ff */
[----:B------:R-:W-:Y:S02]  /*4ac0*/  PRMT R3, R71, 0x7104, RZ ;  /* 0x0000710447037816 */ /* 0x000fe400000000ff */
[----:B------:R-:W-:Y:S01]  /*4ad0*/  LOP3.LUT R87, R9, R87, R7, 0xfe, !PT ;  /* 0x0000005709577212 */ /* 0x000fe200078efe07 */
[----:B------:R-:W-:Y:S01]  /*4ae0*/  IMAD.WIDE.U32 R6, R6, 0x1000000, RZ ;  /* 0x0100000006067825 */ /* 0x000fe200078e00ff */
[----:B------:R-:W-:-:S02]  /*4af0*/  LOP3.LUT R4, R76, 0xff00, R3, 0xf8, !PT ;  /* 0x0000ff004c047812 */ /* 0x000fc400078ef803 */
[----:B------:R-:W-:Y:S01]  /*4b00*/  LOP3.LUT R5, R87, R5, RZ, 0xfc, !PT ;  /* 0x0000000557057212 */ /* 0x000fe200078efcff */
[----:B------:R-:W-:Y:S01]  /*4b10*/  IMAD.WIDE.U32 R8, R8, 0x10000, RZ ;  /* 0x0001000008087825 */ /* 0x000fe200078e00ff */
[----:B------:R-:W-:-:S03]  /*4b20*/  LOP3.LUT R3, R4, 0xff, R67, 0xf8, !PT ;  /* 0x000000ff04037812 */ /* 0x000fc600078ef843 */
[----:B------:R-:W-:-:S03]  /*4b30*/  IMAD.WIDE.U32 R10, R10, 0x100, RZ ;  /* 0x000001000a0a7825 */ /* 0x000fc600078e00ff */
[----:B------:R-:W-:Y:S02]  /*4b40*/  LOP3.LUT R4, R10, R6, R8, 0xfe, !PT ;  /* 0x000000060a047212 */ /* 0x000fe400078efe08 */
[----:B------:R-:W-:Y:S02]  /*4b50*/  LOP3.LUT R10, R9, R3, R7, 0xfe, !PT ;  /* 0x00000003090a7212 */ /* 0x000fe400078efe07 */
[----:B------:R-:W-:Y:S02]  /*4b60*/  LOP3.LUT R6, R85, 0xff, R60, 0xf8, !PT ;  /* 0x000000ff55067812 */ /* 0x000fe400078ef83c */
[----:B------:R-:W-:Y:S02]  /*4b70*/  LOP3.LUT R3, R4, 0xff, R61, 0xf8, !PT ;  /* 0x000000ff04037812 */ /* 0x000fe400078ef83d */
[----:B------:R-:W-:Y:S02]  /*4b80*/  LOP3.LUT R10, R10, R11, RZ, 0xfc, !PT ;  /* 0x0000000b0a0a7212 */ /* 0x000fe400078efcff */
[----:B------:R-:W-:-:S04]  /*4b90*/  ISETP.GE.U32.AND P0, PT, R6, R3, PT ;  /* 0x000000030600720c */ /* 0x000fc80003f06070 */
[----:B------:R-:W-:-:S04]  /*4ba0*/  ISETP.GE.AND.EX P0, PT, R5, R10, PT, P0 ;  /* 0x0000000a0500720c */ /* 0x000fc80003f06300 */
[----:B------:R-:W-:-:S13]  /*4bb0*/  PLOP3.LUT P0, PT, P0, PT, PT, 0x8, 0x80 ;  /* 0x000000000080781c */ /* 0x000fda000070e170 */
.L_x_358:
[----:B------:R-:W-:Y:S05]  /*4bc0*/  BSYNC.RECONVERGENT B0 ;  /* 0x0000000000007941 */ /* 0x000fea0003800200 */
.L_x_357:
[----:B------:R-:W-:Y:S01]  /*4bd0*/  BAR.SYNC.DEFER_BLOCKING 0x0 ;  /* 0x0000000000007b1d */ /* 0x000fe20000010000 */
[----:B------:R-:W-:Y:S01]  /*4be0*/  SEL R74, R75, R74, P0 ;  /* 0x0000004a4b4a7207 */ /* 0x000fe20000000000 */
[----:B------:R-:W-:Y:S01]  /*4bf0*/  IMAD.SHL.U32 R3, R0, 0x8, RZ ;  /* 0x0000000800037824 */ /* 0x000fe200078e00ff */
[----:B------:R-:W-:Y:S02]  /*4c00*/  SEL R72, R72, R73, P0 ;  /* 0x0000004948487207 */ /* 0x000fe40000000000 */
[----:B------:R-:W-:Y:S02]  /*4c10*/  SEL R70, R70, R71, P0 ;  /* 0x0000004746467207 */ /* 0x000fe40000000000 */
[----:B------:R-:W-:Y:S02]  /*4c20*/  SEL R67, R68, R67, P0 ;  /* 0x0000004344437207 */ /* 0x000fe40000000000 */
[----:B------:R-:W-:Y:S02]  /*4c30*/  SEL R66, R69, R66, P0 ;  /* 0x0000004245427207 */ /* 0x000fe40000000000 */
[----:B------:R-:W-:-:S02]  /*4c40*/  SEL R63, R64, R63, P0 ;  /* 0x0000003f403f7207 */ /* 0x000fc40000000000 */
[----:B------:R-:W-:Y:S02]  /*4c50*/  SEL R62, R65, R62, P0 ;  /* 0x0000003e413e7207 */ /* 0x000fe40000000000 */
[----:B------:R-:W-:Y:S01]  /*4c60*/  SEL R60, R60, R61, P0 ;  /* 0x0000003d3c3c7207 */ /* 0x000fe20000000000 */
[----:B------:R-:W-:Y:S06]  /*4c70*/  BRA.U !UP0, `(.L_x_359) ;  /* 0x0000001108947547 */ /* 0x000fec000b800000 */
[----:B------:R-:W-:Y:S01]  /*4c80*/  LOP3.LUT R20, R20, 0xffff, RZ, 0xc0, !PT ;  /* 0x0000ffff14147812 */ /* 0x000fe200078ec0ff */
[----:B------:R-:W0:Y:S01]  /*4c90*/  LDCU.64 UR8, c[0x0][0x3a0] ;  /* 0x00007400ff0877ac */ /* 0x000e220008000a00 */
[----:B------:R-:W-:Y:S02]  /*4ca0*/  LOP3.LUT R21, R21, 0xffff, RZ, 0xc0, !PT ;  /* 0x0000ffff15157812 */ /* 0x000fe400078ec0ff */
[----:B------:R-:W-:Y:S02]  /*4cb0*/  LOP3.LUT R25, R25, 0xffff, RZ, 0xc0, !PT ;  /* 0x0000ffff19197812 */ /* 0x000fe400078ec0ff */
[----:B------:R-:W-:Y:S02]  /*4cc0*/  PRMT R21, R20, 0x3340, R21 ;  /* 0x0000334014157816 */ /* 0x000fe40000000015 */
[----:B------:R-:W1:Y:S01]  /*4cd0*/  S2R R20, SR_LANEID ;  /* 0x0000000000147919 */ /* 0x000e620000000000 */
[----:B------:R-:W-:Y:S02]  /*4ce0*/  LOP3.LUT R24, R24, 0xffff, RZ, 0xc0, !PT ;  /* 0x0000ffff18187812 */ /* 0x000fe400078ec0ff */
[----:B------:R-:W-:-:S02]  /*4cf0*/  LOP3.LUT R56, R56, 0xffff, RZ, 0xc0, !PT ;  /* 0x0000ffff38387812 */ /* 0x000fc400078ec0ff */
[----:B------:R-:W-:Y:S02]  /*4d00*/  PRMT R25, R24, 0x3340, R25 ;  /* 0x0000334018197816 */ /* 0x000fe40000000019 */
[----:B------:R-:W-:Y:S02]  /*4d10*/  LOP3.LUT R24, R15, 0xffff, RZ, 0xc0, !PT ;  /* 0x0000ffff0f187812 */ /* 0x000fe400078ec0ff */
[----:B------:R-:W-:Y:S02]  /*4d20*/  LOP3.LUT R15, R14, 0xffff, RZ, 0xc0, !PT ;  /* 0x0000ffff0e0f7812 */ /* 0x000fe400078ec0ff */
[----:B------:R-:W-:Y:S02]  /*4d30*/  LOP3.LUT R19, R19, 0xffff, RZ, 0xc0, !PT ;  /* 0x0000ffff13137812 */ /* 0x000fe400078ec0ff */
[----:B------:R-:W-:Y:S02]  /*4d40*/  PRMT R56, R15, 0x3340, R56 ;  /* 0x000033400f387816 */ /* 0x000fe40000000038 */
        /* <DEDUP_REMOVED lines=17> */
[----:B------:R-:W-:Y:S02]  /*4e60*/  PRMT R74, R15, 0x3340, R74 ;  /* 0x000033400f4a7816 */ /* 0x000fe4000000004a */
[----:B------:R-:W-:-:S02]  /*4e70*/  PRMT R4, R5, 0x3340, R4 ;  /* 0x0000334005047816 */ /* 0x000fc40000000004 */
[----:B------:R-:W-:Y:S01]  /*4e80*/  LOP3.LUT R19, R12, 0xffff, RZ, 0xc0, !PT ;  /* 0x0000ffff0c137812 */ /* 0x000fe200078ec0ff */
[----:B-1----:R-:W-:Y:S01]  /*4e90*/  IMAD R12, R20, 0x8, R3 ;  /* 0x00000008140c7824 */ /* 0x002fe200078e0203 */
[----:B------:R-:W-:Y:S02]  /*4ea0*/  LOP3.LUT R62, R62, 0xffff, RZ, 0xc0, !PT ;  /* 0x0000ffff3e3e7812 */ /* 0x000fe400078ec0ff */
[----:B------:R-:W-:Y:S02]  /*4eb0*/  LOP3.LUT R15, R60, 0xffff, RZ, 0xc0, !PT ;  /* 0x0000ffff3c0f7812 */ /* 0x000fe400078ec0ff */
[----:B------:R-:W-:Y:S02]  /*4ec0*/  PRMT R5, R52, 0x3340, R53 ;  /* 0x0000334034057816 */ /* 0x000fe40000000035 */
[----:B------:R-:W-:Y:S02]  /*4ed0*/  PRMT R6, R7, 0x3340, R6 ;  /* 0x0000334007067816 */ /* 0x000fe40000000006 */
[----:B------:R-:W-:-:S02]  /*4ee0*/  PRMT R9, R48, 0x3340, R9 ;  /* 0x0000334030097816 */ /* 0x000fc40000000009 */
[----:B------:R-:W-:Y:S02]  /*4ef0*/  LOP3.LUT R10, R43, 0xffff, RZ, 0xc0, !PT ;  /* 0x0000ffff2b0a7812 */ /* 0x000fe400078ec0ff */
[----:B------:R-:W-:Y:S02]  /*4f00*/  PRMT R7, R46, 0x3340, R47 ;  /* 0x000033402e077816 */ /* 0x000fe4000000002f */
[----:B------:R-:W-:Y:S02]  /*4f10*/  LOP3.LUT R43, R42, 0xffff, RZ, 0xc0, !PT ;  /* 0x0000ffff2a2b7812 */ /* 0x000fe400078ec0ff */
[----:B------:R-:W-:Y:S02]  /*4f20*/  LOP3.LUT R41, R41, 0xffff, RZ, 0xc0, !PT ;  /* 0x0000ffff29297812 */ /* 0x000fe400078ec0ff */
[----:B------:R-:W-:Y:S02]  /*4f30*/  LOP3.LUT R40, R40, 0xffff, RZ, 0xc0, !PT ;  /* 0x0000ffff28287812 */ /* 0x000fe400078ec0ff */
[----:B------:R-:W-:-:S02]  /*4f40*/  PRMT R8, R11, 0x3340, R8 ;  /* 0x000033400b087816 */ /* 0x000fc40000000008 */
[----:B------:R-:W-:Y:S02]  /*4f50*/  PRMT R62, R15, 0x3340, R62 ;  /* 0x000033400f3e7816 */ /* 0x000fe4000000003e */
[----:B------:R-:W-:Y:S01]  /*4f60*/  PRMT R15, R5, 0x5410, R4 ;  /* 0x00005410050f7816 */ /* 0x000fe20000000004 */
[----:B------:R-:W-:Y:S01]  /*4f70*/  IMAD.MOV.U32 R5, RZ, RZ, RZ ;  /* 0x000000ffff057224 */ /* 0x000fe200078e00ff */
[----:B------:R-:W-:Y:S02]  /*4f80*/  PRMT R14, R9, 0x5410, R6 ;  /* 0x00005410090e7816 */ /* 0x000fe40000000006 */
[----:B------:R-:W-:Y:S02]  /*4f90*/  PRMT R10, R43, 0x3340, R10 ;  /* 0x000033402b0a7816 */ /* 0x000fe4000000000a */
[----:B------:R-:W-:Y:S02]  /*4fa0*/  PRMT R11, R40, 0x3340, R41 ;  /* 0x00003340280b7816 */ /* 0x000fe40000000029 */
[----:B------:R-:W-:-:S02]  /*4fb0*/  LEA.HI.SX32 R4, R12, R12, 0x1b ;  /* 0x0000000c0c047211 */ /* 0x000fc400078fdaff */
[----:B------:R-:W-:Y:S01]  /*4fc0*/  PRMT R9, R8, 0x5410, R7 ;  /* 0x0000541008097816 */ /* 0x000fe20000000007 */
[----:B------:R-:W-:Y:S01]  /*4fd0*/  IMAD R7, R20, -0x7, R12 ;  /* 0xfffffff914077824 */ /* 0x000fe200078e020c */
[----:B------:R-:W-:Y:S02]  /*4fe0*/  LOP3.LUT R17, R17, 0xffff, RZ, 0xc0, !PT ;  /* 0x0000ffff11117812 */ /* 0x000fe400078ec0ff */
[----:B------:R-:W-:Y:S02]  /*4ff0*/  LOP3.LUT R16, R16, 0xffff, RZ, 0xc0, !PT ;  /* 0x0000ffff10107812 */ /* 0x000fe400078ec0ff */
[----:B------:R-:W-:Y:S02]  /*5000*/  PRMT R8, R11, 0x5410, R10 ;  /* 0x000054100b087816 */ /* 0x000fe4000000000a */
[----:B------:R-:W-:Y:S02]  /*5010*/  LEA R6, R4, UR4, 0x3 ;  /* 0x0000000404067c11 */ /* 0x000fe4000f8e18ff */
[----:B------:R-:W-:-:S02]  /*5020*/  LEA.HI.SX32 R4, R7, R7, 0x1b ;  /* 0x0000000707047211 */ /* 0x000fc400078fdaff */
[----:B------:R-:W-:Y:S01]  /*5030*/  LOP3.LUT R23, R23, 0xffff, RZ, 0xc0, !PT ;  /* 0x0000ffff17177812 */ /* 0x000fe200078ec0ff */
[----:B------:R-:W-:Y:S01]  /*5040*/  STS.64 [R6+0x8], R8 ;  /* 0x0000080806007388 */ /* 0x000fe20000000a00 */
[----:B------:R-:W-:Y:S02]  /*5050*/  LOP3.LUT R22, R22, 0xffff, RZ, 0xc0, !PT ;  /* 0x0000ffff16167812 */ /* 0x000fe400078ec0ff */
[----:B------:R-:W-:Y:S01]  /*5060*/  PRMT R17, R16, 0x3340, R17 ;  /* 0x0000334010117816 */ /* 0x000fe20000000011 */
[----:B------:R1:W-:Y:S01]  /*5070*/  STS.64 [R6], R14 ;  /* 0x0000000e06007388 */ /* 0x0003e20000000a00 */
[----:B------:R-:W-:Y:S02]  /*5080*/  LOP3.LUT R39, R39, 0xffff, RZ, 0xc0, !PT ;  /* 0x0000ffff27277812 */ /* 0x000fe400078ec0ff */
[----:B------:R-:W-:Y:S02]  /*5090*/  LOP3.LUT R38, R38, 0xffff, RZ, 0xc0, !PT ;  /* 0x0000ffff26267812 */ /* 0x000fe400078ec0ff */
[----:B------:R-:W-:-:S02]  /*50a0*/  LOP3.LUT R37, R37, 0xffff, RZ, 0xc0, !PT ;  /* 0x0000ffff25257812 */ /* 0x000fc400078ec0ff */
[----:B------:R-:W-:Y:S02]  /*50b0*/  LOP3.LUT R36, R36, 0xffff, RZ, 0xc0, !PT ;  /* 0x0000ffff24247812 */ /* 0x000fe400078ec0ff */
[----:B------:R-:W-:Y:S02]  /*50c0*/  LOP3.LUT R35, R35, 0xffff, RZ, 0xc0, !PT ;  /* 0x0000ffff23237812 */ /* 0x000fe400078ec0ff */
[----:B------:R-:W-:Y:S01]  /*50d0*/  LOP3.LUT R34, R34, 0xffff, RZ, 0xc0, !PT ;  /* 0x0000ffff22227812 */ /* 0x000fe200078ec0ff */
[----:B-1----:R-:W-:Y:S01]  /*50e0*/  VIADD R14, R7, 0xa0 ;  /* 0x000000a0070e7836 */ /* 0x002fe20000000000 */
        /* <DEDUP_REMOVED lines=24> */
[----:B------:R-:W-:Y:S01]  /*5270*/  LEA R8, R4, UR4, 0x3 ;  /* 0x0000000404087c11 */ /* 0x000fe2000f8e18ff */
[----:B------:R-:W-:Y:S01]  /*5280*/  VIADD R4, R7, 0x20 ;  /* 0x0000002007047836 */ /* 0x000fe20000000000 */
        /* <DEDUP_REMOVED lines=9> */
[----:B------:R-:W-:Y:S01]  /*5320*/  PRMT R13, R16, 0x3340, R13 ;  /* 0x00003340100d7816 */ /* 0x000fe2000000000d */
[----:B------:R-:W-:Y:S01]  /*5330*/  VIADD R16, R7, 0xc0 ;  /* 0x000000c007107836 */ /* 0x000fe20000000000 */
[----:B------:R-:W-:Y:S02]  /*5340*/  PRMT R23, R19, 0x3340, R58 ;  /* 0x0000334013177816 */ /* 0x000fe4000000003a */
[----:B------:R-:W-:Y:S02]  /*5350*/  PRMT R80, R81, 0x3340, R80 ;  /* 0x0000334051507816 */ /* 0x000fe40000000050 */
[----:B------:R-:W-:Y:S02]  /*5360*/  PRMT R83, R83, 0x3340, R82 ;  /* 0x0000334053537816 */ /* 0x000fe40000000052 */
[----:B------:R-:W-:-:S02]  /*5370*/  PRMT R77, R77, 0x3340, R84 ;  /* 0x000033404d4d7816 */ /* 0x000fc40000000054 */
[----:B------:R-:W-:Y:S02]  /*5380*/  PRMT R78, R79, 0x3340, R78 ;  /* 0x000033404f4e7816 */ /* 0x000fe4000000004e */
[----:B------:R-:W-:Y:S02]  /*5390*/  PRMT R67, R67, 0x3340, R70 ;  /* 0x0000334043437816 */ /* 0x000fe40000000046 */
[----:B------:R-:W-:Y:S02]  /*53a0*/  PRMT R63, R63, 0x3340, R66 ;  /* 0x000033403f3f7816 */ /* 0x000fe40000000042 */
[----:B------:R-:W-:Y:S02]  /*53b0*/  LEA.HI.SX32 R4, R4, R7, 0x1b ;  /* 0x0000000704047211 */ /* 0x000fe400078fdaff */
[----:B------:R-:W-:Y:S02]  /*53c0*/  PRMT R35, R37, 0x5410, R38 ;  /* 0x0000541025237816 */ /* 0x000fe40000000026 */
[----:B------:R-:W-:-:S02]  /*53d0*/  PRMT R34, R33, 0x5410, R34 ;  /* 0x0000541021227816 */ /* 0x000fc40000000022 */
[----:B------:R-:W-:Y:S02]  /*53e0*/  PRMT R27, R29, 0x5410, R30 ;  /* 0x000054101d1b7816 */ /* 0x000fe4000000001e */
[----:B------:R-:W-:Y:S01]  /*53f0*/  PRMT R26, R25, 0x5410, R26 ;  /* 0x00005410191a7816 */ /* 0x000fe2000000001a */
[----:B------:R-:W-:Y:S01]  /*5400*/  STS.64 [R6+0x10], R34 ;  /* 0x0000102206007388 */ /* 0x000fe20000000a00 */
[----:B------:R-:W-:Y:S02]  /*5410*/  PRMT R19, R21, 0x5410, R22 ;  /* 0x0000541015137816 */ /* 0x000fe40000000016 */
[----:B------:R-:W-:Y:S01]  /*5420*/  PRMT R18, R17, 0x5410, R18 ;  /* 0x0000541011127816 */ /* 0x000fe20000000012 */
[----:B------:R-:W-:Y:S01]  /*5430*/  STS.64 [R6+0x18], R26 ;  /* 0x0000181a06007388 */ /* 0x000fe20000000a00 */
[----:B------:R-:W-:Y:S02]  /*5440*/  PRMT R13, R13, 0x5410, R24 ;  /* 0x000054100d0d7816 */ /* 0x000fe40000000018 */
[----:B------:R-:W-:Y:S01]  /*5450*/  PRMT R12, R23, 0x5410, R56 ;  /* 0x00005410170c7816 */ /* 0x000fe20000000038 */
[----:B------:R-:W-:Y:S01]  /*5460*/  STS.64 [R6+0x20], R18 ;  /* 0x0000201206007388 */ /* 0x000fe20000000a00 */
[----:B------:R-:W-:-:S02]  /*5470*/  PRMT R79, R83, 0x5410, R80 ;  /* 0x00005410534f7816 */ /* 0x000fc40000000050 */
[----:B------:R-:W-:Y:S01]  /*5480*/  PRMT R78, R78, 0x5410, R77 ;  /* 0x000054104e4e7816 */ /* 0x000fe2000000004d */
[----:B------:R1:W-:Y:S01]  /*5490*/  STS.64 [R6+0x28], R12 ;  /* 0x0000280c06007388 */ /* 0x0003e20000000a00 */
[----:B------:R-:W-:Y:S02]  /*54a0*/  PRMT R67, R67, 0x5410, R74 ;  /* 0x0000541043437816 */ /* 0x000fe4000000004a */
[----:B------:R-:W-:Y:S01]  /*54b0*/  PRMT R66, R62, 0x5410, R63 ;  /* 0x000054103e427816 */ /* 0x000fe2000000003f */
[----:B------:R-:W-:Y:S01]  /*54c0*/  STS.64 [R6+0x30], R78 ;  /* 0x0000304e06007388 */ /* 0x000fe20000000a00 */
[----:B------:R-:W-:Y:S02]  /*54d0*/  LEA R10, R4, UR4, 0x3 ;  /* 0x00000004040a7c11 */ /* 0x000fe4000f8e18ff */
[----:B------:R-:W-:Y:S01]  /*54e0*/  LOP3.LUT R4, R3, 0x1f, R0, 0xf8, !PT ;  /* 0x0000001f03047812 */ /* 0x000fe200078ef800 */
[----:B------:R2:W-:Y:S01]  /*54f0*/  STS.64 [R6+0x38], R66 ;  /* 0x0000384206007388 */ /* 0x0005e20000000a00 */
[----:B------:R-:W-:Y:S01]  /*5500*/  VIADD R0, R7, 0x40 ;  /* 0x0000004007007836 */ /* 0x000fe20000000000 */
[----:B------:R-:W-:-:S02]  /*5510*/  NOP ;  /* 0x0000000000007918 */ /* 0x000fc40000000000 */
[----:B------:R-:W3:Y:S02]  /*5520*/  LDS.64 R8, [R8] ;  /* 0x0000000008087984 */ /* 0x000ee40000000a00 */
[-C--:B------:R-:W-:Y:S01]  /*5530*/  LEA.HI.SX32 R0, R0, R7.reuse, 0x1b ;  /* 0x0000000700007211 */ /* 0x080fe200078fdaff */
[----:B------:R-:W-:Y:S01]  /*5540*/  IMAD.WIDE.U32 R4, R2, 0x800, R4 ;  /* 0x0000080002047825 */ /* 0x000fe200078e0004 */
[-C--:B------:R-:W-:Y:S01]  /*5550*/  LEA.HI.SX32 R14, R14, R7.reuse, 0x1b ;  /* 0x000000070e0e7211 */ /* 0x080fe200078fdaff */
[----:B------:R-:W4:Y:S01]  /*5560*/  LDS.64 R20, [R10+0x100] ;  /* 0x000100000a147984 */ /* 0x000f220000000a00 */
[----:B------:R-:W-:Y:S01]  /*5570*/  LEA R0, R0, UR4, 0x3 ;  /* 0x0000000400007c11 */ /* 0x000fe2000f8e18ff */
[C---:B------:R-:W-:Y:S01]  /*5580*/  VIADD R2, R7.reuse, 0x60 ;  /* 0x0000006007027836 */ /* 0x040fe20000000000 */
[-C--:B------:R-:W-:Y:S01]  /*5590*/  LEA.HI.SX32 R16, R16, R7.reuse, 0x1b ;  /* 0x0000000710107211 */ /* 0x080fe200078fdaff */
[C---:B-1----:R-:W-:Y:S01]  /*55a0*/  VIADD R12, R7.reuse, 0x80 ;  /* 0x00000080070c7836 */ /* 0x042fe20000000000 */
[----:B------:R-:W-:Y:S01]  /*55b0*/  LEA R14, R14, UR4, 0x3 ;  /* 0x000000040e0e7c11 */ /* 0x000fe2000f8e18ff */
[----:B------:R-:W1:Y:S01]  /*55c0*/  LDS.64 R22, [R0+0x200] ;  /* 0x0002000000167984 */ /* 0x000e620000000a00 */
[----:B------:R-:W-:Y:S01]  /*55d0*/  VIADD R18, R7, 0xe0 ;  /* 0x000000e007127836 */ /* 0x000fe20000000000 */
[----:B--2---:R-:W-:-:S02]  /*55e0*/  LEA.HI.SX32 R6, R2, R7, 0x1b ;  /* 0x0000000702067211 */ /* 0x004fc400078fdaff */
[----:B0-----:R-:W-:Y:S02]  /*55f0*/  LEA R2, P0, R4, UR8, 0x3 ;  /* 0x0000000804027c11 */ /* 0x001fe4000f8018ff */
[-C--:B------:R-:W-:Y:S02]  /*5600*/  LEA.HI.SX32 R12, R12, R7.reuse, 0x1b ;  /* 0x000000070c0c7211 */ /* 0x080fe400078fdaff */
[----:B------:R-:W-:Y:S02]  /*5610*/  LEA.HI.SX32 R18, R18, R7, 0x1b ;  /* 0x0000000712127211 */ /* 0x000fe400078fdaff */
[----:B------:R-:W-:Y:S02]  /*5620*/  LEA.HI.X R3, R4, UR9, R5, 0x3, P0 ;  /* 0x0000000904037c11 */ /* 0x000fe400080f1c05 */
[----:B------:R-:W-:Y:S02]  /*5630*/  LEA R6, R6, UR4, 0x3 ;  /* 0x0000000406067c11 */ /* 0x000fe4000f8e18ff */
[----:B------:R-:W-:-:S02]  /*5640*/  LEA R12, R12, UR4, 0x3 ;  /* 0x000000040c0c7c11 */ /* 0x000fc4000f8e18ff */
[----:B------:R-:W-:Y:S01]  /*5650*/  LEA R16, R16, UR4, 0x3 ;  /* 0x0000000410107c11 */ /* 0x000fe2000f8e18ff */
[----:B------:R-:W0:Y:S01]  /*5660*/  LDS.64 R24, [R6+0x300] ;  /* 0x0003000006187984 */ /* 0x000e220000000a00 */
[----:B------:R-:W-:-:S03]  /*5670*/  LEA R18, R18, UR4, 0x3 ;  /* 0x0000000412127c11 */ /* 0x000fc6000f8e18ff */
[----:B------:R-:W2:Y:S04]  /*5680*/  LDS.64 R26, [R12+0x400] ;  /* 0x000400000c1a7984 */ /* 0x000ea80000000a00 */
[----:B------:R-:W-:Y:S01]  /*5690*/  LDS.64 R28, [R18+0x700] ;  /* 0x00070000121c7984 */ /* 0x000fe20000000a00 */
[C---:B---3--:R-:W-:Y:S02]  /*56a0*/  PRMT R5, R9.reuse, 0x7773, RZ ;  /* 0x0000777309057816 */ /* 0x048fe400000000ff */
[C---:B------:R-:W-:Y:S02]  /*56b0*/  PRMT R7, R9.reuse, 0x7772, RZ ;  /* 0x0000777209077816 */ /* 0x040fe400000000ff */
[C---:B------:R-:W-:Y:S01]  /*56c0*/  PRMT R11, R9.reuse, 0x7770, RZ ;  /* 0x00007770090b7816 */ /* 0x040fe200000000ff */
[----:B------:R4:W-:Y:S01]  /*56d0*/  STG.E.U8 desc[UR6][R2.64+0x7], R5 ;  /* 0x0000070502007986 */ /* 0x0009e2000c101106 */
[----:B------:R-:W-:-:S02]  /*56e0*/  PRMT R9, R9, 0x7771, RZ ;  /* 0x0000777109097816 */ /* 0x000fc400000000ff */
[C---:B------:R-:W-:Y:S01]  /*56f0*/  PRMT R13, R8.reuse, 0x7773, RZ ;  /* 0x00007773080d7816 */ /* 0x040fe200000000ff */
[----:B------:R3:W-:Y:S01]  /*5700*/  STG.E.U8 desc[UR6][R2.64+0x6], R7 ;  /* 0x0000060702007986 */ /* 0x0007e2000c101106 */
[C---:B------:R-:W-:Y:S02]  /*5710*/  PRMT R15, R8.reuse, 0x7772, RZ ;  /* 0x00007772080f7816 */ /* 0x040fe400000000ff */
[C---:B------:R-:W-:Y:S01]  /*5720*/  PRMT R19, R8.reuse, 0x7770, RZ ;  /* 0x0000777008137816 */ /* 0x040fe200000000ff */
[----:B------:R5:W-:Y:S01]  /*5730*/  STG.E.U8 desc[UR6][R2.64+0x4], R11 ;  /* 0x0000040b02007986 */ /* 0x000be2000c101106 */
[----:B------:R-:W-:Y:S02]  /*5740*/  PRMT R17, R8, 0x7771, RZ ;  /* 0x0000777108117816 */ /* 0x000fe400000000ff */
[C---:B----4-:R-:W-:Y:S01]  /*5750*/  PRMT R5, R21.reuse, 0x7773, RZ ;  /* 0x0000777315057816 */ /* 0x050fe200000000ff */
[----:B------:R4:W-:Y:S01]  /*5760*/  STG.E.U8 desc[UR6][R2.64+0x5], R9 ;  /* 0x0000050902007986 */ /* 0x0009e2000c101106 */
[----:B---3--:R-:W-:-:S03]  /*5770*/  PRMT R7, R21, 0x7772, RZ ;  /* 0x0000777215077816 */ /* 0x008fc600000000ff */
[----:B------:R3:W-:Y:S01]  /*5780*/  STG.E.U8 desc[UR6][R2.64+0x3], R13 ;  /* 0x0000030d02007986 */ /* 0x0007e2000c101106 */
[----:B-----5:R-:W-:-:S03]  /*5790*/  PRMT R11, R21, 0x7770, RZ ;  /* 0x00007770150b7816 */ /* 0x020fc600000000ff */
[----:B------:R5:W-:Y:S01]  /*57a0*/  STG.E.U8 desc[UR6][R2.64+0x2], R15 ;  /* 0x0000020f02007986 */ /* 0x000be2000c101106 */
[----:B------:R-:W-:-:S03]  /*57b0*/  PRMT R21, R21, 0x7771, RZ ;  /* 0x0000777115157816 */ /* 0x000fc600000000ff */
[----:B------:R1:W-:Y:S01]  /*57c0*/  STG.E.U8 desc[UR6][R2.64], R19 ;  /* 0x0000001302007986 */ /* 0x0003e2000c101106 */
[----:B----4-:R-:W-:-:S03]  /*57d0*/  PRMT R9, R20, 0x7773, RZ ;  /* 0x0000777314097816 */ /* 0x010fc600000000ff */
[----:B------:R4:W-:Y:S01]  /*57e0*/  STG.E.U8 desc[UR6][R2.64+0x1], R17 ;  /* 0x0000011102007986 */ /* 0x0009e2000c101106 */
[----:B---3--:R-:W-:-:S03]  /*57f0*/  PRMT R13, R20, 0x7772, RZ ;  /* 0x00007772140d7816 */ /* 0x008fc600000000ff */
[----:B------:R3:W-:Y:S01]  /*5800*/  STG.E.U8 desc[UR6][R2.64+0x107], R5 ;  /* 0x0001070502007986 */ /* 0x0007e2000c101106 */
[----:B-----5:R-:W-:-:S03]  /*5810*/  PRMT R15, R20, 0x7771, RZ ;  /* 0x00007771140f7816 */ /* 0x020fc600000000ff */
[----:B------:R5:W-:Y:S01]  /*5820*/  STG.E.U8 desc[UR6][R2.64+0x106], R7 ;  /* 0x0001060702007986 */ /* 0x000be2000c101106 */
[----:B-1----:R-:W-:-:S03]  /*5830*/  PRMT R19, R23, 0x7773, RZ ;  /* 0x0000777317137816 */ /* 0x002fc600000000ff */
[----:B------:R-:W-:Y:S01]  /*5840*/  STG.E.U8 desc[UR6][R2.64+0x105], R21 ;  /* 0x0001051502007986 */ /* 0x000fe2000c101106 */
[----:B----4-:R-:W-:Y:S02]  /*5850*/  PRMT R17, R20, 0x7770, RZ ;  /* 0x0000777014117816 */ /* 0x010fe400000000ff */
[C---:B---3--:R-:W-:Y:S01]  /*5860*/  PRMT R5, R23.reuse, 0x7772, RZ ;  /* 0x0000777217057816 */ /* 0x048fe200000000ff */
[----:B------:R-:W1:Y:S01]  /*5870*/  LDS.64 R20, [R14+0x500] ;  /* 0x000500000e147984 */ /* 0x000e620000000a00 */
[----:B-----5:R-:W-:-:S03]  /*5880*/  PRMT R7, R23, 0x7770, RZ ;  /* 0x0000777017077816 */ /* 0x020fc600000000ff */
[----:B------:R3:W-:Y:S01]  /*5890*/  STG.E.U8 desc[UR6][R2.64+0x104], R11 ;  /* 0x0001040b02007986 */ /* 0x0007e2000c101106 */
[----:B------:R-:W-:-:S03]  /*58a0*/  PRMT R23, R23, 0x7771, RZ ;  /* 0x0000777117177816 */ /* 0x000fc600000000ff */
[----:B------:R4:W-:Y:S04]  /*58b0*/  STG.E.U8 desc[UR6][R2.64+0x103], R9 ;  /* 0x0001030902007986 */ /* 0x0009e8000c101106 */
[----:B------:R5:W-:Y:S04]  /*58c0*/  STG.E.U8 desc[UR6][R2.64+0x102], R13 ;  /* 0x0001020d02007986 */ /* 0x000be8000c101106 */
[----:B------:R0:W-:Y:S01]  /*58d0*/  STG.E.U8 desc[UR6][R2.64+0x101], R15 ;  /* 0x0001010f02007986 */ /* 0x0001e2000c101106 */
[----:B---3--:R-:W-:-:S03]  /*58e0*/  PRMT R11, R22, 0x7773, RZ ;  /* 0x00007773160b7816 */ /* 0x008fc600000000ff */
[----:B------:R-:W-:Y:S01]  /*58f0*/  STG.E.U8 desc[UR6][R2.64+0x205], R23 ;  /* 0x0002051702007986 */ /* 0x000fe2000c101106 */
[C---:B----4-:R-:W-:Y:S02]  /*5900*/  PRMT R9, R22.reuse, 0x7772, RZ ;  /* 0x0000777216097816 */ /* 0x050fe400000000ff */
[C---:B-----5:R-:W-:Y:S01]  /*5910*/  PRMT R13, R22.reuse, 0x7771, RZ ;  /* 0x00007771160d7816 */ /* 0x060fe200000000ff */
[----:B------:R3:W-:Y:S01]  /*5920*/  STG.E.U8 desc[UR6][R2.64+0x100], R17 ;  /* 0x0001001102007986 */ /* 0x0007e2000c101106 */
[----:B0-----:R-:W-:-:S03]  /*5930*/  PRMT R15, R22, 0x7770, RZ ;  /* 0x00007770160f7816 */ /* 0x001fc600000000ff */
[----:B------:R0:W-:Y:S04]  /*5940*/  STG.E.U8 desc[UR6][R2.64+0x203], R11 ;  /* 0x0002030b02007986 */ /* 0x0001e8000c101106 */
[----:B------:R-:W4:Y:S04]  /*5950*/  LDS.64 R22, [R16+0x600] ;  /* 0x0006000010167984 */ /* 0x000f280000000a00 */
[----:B------:R5:W-:Y:S01]  /*5960*/  STG.E.U8 desc[UR6][R2.64+0x202], R9 ;  /* 0x0002020902007986 */ /* 0x000be2000c101106 */
[----:B---3--:R-:W-:-:S03]  /*5970*/  PRMT R17, R25, 0x7773, RZ ;  /* 0x0000777319117816 */ /* 0x008fc600000000ff */
[----:B------:R3:W-:Y:S01]  /*5980*/  STG.E.U8 desc[UR6][R2.64+0x201], R13 ;  /* 0x0002010d02007986 */ /* 0x0007e2000c101106 */
[----:B0-----:R-:W-:-:S03]  /*5990*/  PRMT R11, R24, 0x7773, RZ ;  /* 0x00007773180b7816 */ /* 0x001fc600000000ff */
[----:B------:R0:W-:Y:S04]  /*59a0*/  STG.E.U8 desc[UR6][R2.64+0x207], R19 ;  /* 0x0002071302007986 */ /* 0x0001e8000c101106 */
[----:B------:R2:W-:Y:S01]  /*59b0*/  STG.E.U8 desc[UR6][R2.64+0x206], R5 ;  /* 0x0002060502007986 */ /* 0x0005e2000c101106 */
[----:B-----5:R-:W-:-:S03]  /*59c0*/  PRMT R9, R24, 0x7771, RZ ;  /* 0x0000777118097816 */ /* 0x020fc600000000ff */
[----:B------:R5:W-:Y:S01]  /*59d0*/  STG.E.U8 desc[UR6][R2.64+0x204], R7 ;  /* 0x0002040702007986 */ /* 0x000be2000c101106 */
[----:B---3--:R-:W-:-:S03]  /*59e0*/  PRMT R13, R24, 0x7770, RZ ;  /* 0x00007770180d7816 */ /* 0x008fc600000000ff */
[----:B------:R3:W-:Y:S01]  /*59f0*/  STG.E.U8 desc[UR6][R2.64+0x200], R15 ;  /* 0x0002000f02007986 */ /* 0x0007e2000c101106 */
[----:B0-----:R-:W-:Y:S02]  /*5a00*/  PRMT R19, R24, 0x7772, RZ ;  /* 0x0000777218137816 */ /* 0x001fe400000000ff */
[C---:B--2---:R-:W-:Y:S01]  /*5a10*/  PRMT R5, R25.reuse, 0x7772, RZ ;  /* 0x0000777219057816 */ /* 0x044fe200000000ff */
[----:B------:R0:W-:Y:S01]  /*5a20*/  STG.E.U8 desc[UR6][R2.64+0x307], R17 ;  /* 0x0003071102007986 */ /* 0x0001e2000c101106 */
[----:B-----5:R-:W-:-:S03]  /*5a30*/  PRMT R7, R25, 0x7770, RZ ;  /* 0x0000777019077816 */ /* 0x020fc600000000ff */
[----:B------:R2:W-:Y:S01]  /*5a40*/  STG.E.U8 desc[UR6][R2.64+0x303], R11 ;  /* 0x0003030b02007986 */ /* 0x0005e2000c101106 */
[----:B------:R-:W-:Y:S02]  /*5a50*/  PRMT R25, R25, 0x7771, RZ ;  /* 0x0000777119197816 */ /* 0x000fe400000000ff */
[C---:B---3--:R-:W-:Y:S01]  /*5a60*/  PRMT R15, R27.reuse, 0x7773, RZ ;  /* 0x000077731b0f7816 */ /* 0x048fe200000000ff */
[----:B------:R1:W-:Y:S04]  /*5a70*/  STG.E.U8 desc[UR6][R2.64+0x300], R13 ;  /* 0x0003000d02007986 */ /* 0x0003e8000c101106 */
[----:B------:R3:W-:Y:S01]  /*5a80*/  STG.E.U8 desc[UR6][R2.64+0x301], R9 ;  /* 0x0003010902007986 */ /* 0x0007e2000c101106 */
[----:B0-----:R-:W-:-:S03]  /*5a90*/  PRMT R17, R27, 0x7772, RZ ;  /* 0x000077721b117816 */ /* 0x001fc600000000ff */
[----:B------:R0:W-:Y:S01]  /*5aa0*/  STG.E.U8 desc[UR6][R2.64+0x306], R5 ;  /* 0x0003060502007986 */ /* 0x0001e2000c101106 */
[----:B--2---:R-:W-:-:S03]  /*5ab0*/  PRMT R11, R26, 0x7772, RZ ;  /* 0x000077721a0b7816 */ /* 0x004fc600000000ff */
[----:B------:R2:W-:Y:S01]  /*5ac0*/  STG.E.U8 desc[UR6][R2.64+0x304], R7 ;  /* 0x0003040702007986 */ /* 0x0005e2000c101106 */
[----:B-1----:R-:W-:-:S03]  /*5ad0*/  PRMT R13, R21, 0x7773, RZ ;  /* 0x00007773150d7816 */ /* 0x002fc600000000ff */
[----:B------:R1:W-:Y:S01]  /*5ae0*/  STG.E.U8 desc[UR6][R2.64+0x302], R19 ;  /* 0x0003021302007986 */ /* 0x0003e2000c101106 */
[----:B---3--:R-:W-:-:S03]  /*5af0*/  PRMT R9, R26, 0x7771, RZ ;  /* 0x000077711a097816 */ /* 0x008fc600000000ff */
[----:B------:R3:W-:Y:S01]  /*5b00*/  STG.E.U8 desc[UR6][R2.64+0x407], R15 ;  /* 0x0004070f02007986 */ /* 0x0007e2000c101106 */
[C---:B0-----:R-:W-:Y:S02]  /*5b10*/  PRMT R5, R27.reuse, 0x7770, RZ ;  /* 0x000077701b057816 */ /* 0x041fe400000000ff */
[----:B------:R-:W-:Y:S01]  /*5b20*/  PRMT R27, R27, 0x7771, RZ ;  /* 0x000077711b1b7816 */ /* 0x000fe200000000ff */
[----:B------:R0:W-:Y:S01]  /*5b30*/  STG.E.U8 desc[UR6][R2.64+0x406], R17 ;  /* 0x0004061102007986 */ /* 0x0001e2000c101106 */
[C---:B--2---:R-:W-:Y:S02]  /*5b40*/  PRMT R7, R26.reuse, 0x7773, RZ ;  /* 0x000077731a077816 */ /* 0x044fe400000000ff */
[----:B-1----:R-:W-:Y:S01]  /*5b50*/  PRMT R19, R26, 0x7770, RZ ;  /* 0x000077701a137816 */ /* 0x002fe200000000ff */
[----:B------:R1:W-:Y:S01]  /*5b60*/  STG.E.U8 desc[UR6][R2.64+0x402], R11 ;  /* 0x0004020b02007986 */ /* 0x0003e2000c101106 */
[----:B---3--:R-:W-:-:S03]  /*5b70*/  PRMT R15, R21, 0x7772, RZ ;  /* 0x00007772150f7816 */ /* 0x008fc600000000ff */
[----:B------:R4:W-:Y:S01]  /*5b80*/  STG.E.U8 desc[UR6][R2.64+0x401], R9 ;  /* 0x0004010902007986 */ /* 0x0009e2000c101106 */
[----:B0-----:R-:W-:-:S03]  /*5b90*/  PRMT R17, R21, 0x7770, RZ ;  /* 0x0000777015117816 */ /* 0x001fc600000000ff */
[----:B------:R0:W-:Y:S01]  /*5ba0*/  STG.E.U8 desc[UR6][R2.64+0x507], R13 ;  /* 0x0005070d02007986 */ /* 0x0001e2000c101106 */
[----:B------:R-:W-:-:S03]  /*5bb0*/  PRMT R21, R21, 0x7771, RZ ;  /* 0x0000777115157816 */ /* 0x000fc600000000ff */
[----:B------:R2:W-:Y:S01]  /*5bc0*/  STG.E.U8 desc[UR6][R2.64+0x305], R25 ;  /* 0x0003051902007986 */ /* 0x0005e2000c101106 */
[----:B-1----:R-:W-:-:S03]  /*5bd0*/  PRMT R11, R20, 0x7771, RZ ;  /* 0x00007771140b7816 */ /* 0x002fc600000000ff */
[----:B------:R1:W-:Y:S01]  /*5be0*/  STG.E.U8 desc[UR6][R2.64+0x404], R5 ;  /* 0x0004040502007986 */ /* 0x0003e2000c101106 */
[----:B----4-:R-:W-:-:S03]  /*5bf0*/  PRMT R9, R23, 0x7772, RZ ;  /* 0x0000777217097816 */ /* 0x010fc600000000ff */
[----:B------:R3:W-:Y:S01]  /*5c00*/  STG.E.U8 desc[UR6][R2.64+0x403], R7 ;  /* 0x0004030702007986 */ /* 0x0007e2000c101106 */
[----:B0-----:R-:W-:-:S03]  /*5c10*/  PRMT R13, R23, 0x7770, RZ ;  /* 0x00007770170d7816 */ /* 0x001fc600000000ff */
[----:B------:R0:W-:Y:S01]  /*5c20*/  STG.E.U8 desc[UR6][R2.64+0x400], R19 ;  /* 0x0004001302007986 */ /* 0x0001e2000c101106 */
[C---:B--2---:R-:W-:Y:S02]  /*5c30*/  PRMT R25, R23.reuse, 0x7773, RZ ;  /* 0x0000777317197816 */ /* 0x044fe400000000ff */
[----:B------:R-:W-:Y:S01]  /*5c40*/  PRMT R23, R23, 0x7771, RZ ;  /* 0x0000777117177816 */ /* 0x000fe200000000ff */
[----:B------:R2:W-:Y:S01]  /*5c50*/  STG.E.U8 desc[UR6][R2.64+0x506], R15 ;  /* 0x0005060f02007986 */ /* 0x0005e2000c101106 */
[C---:B-1----:R-:W-:Y:S02]  /*5c60*/  PRMT R5, R20.reuse, 0x7773, RZ ;  /* 0x0000777314057816 */ /* 0x042fe400000000ff */
[C---:B---3--:R-:W-:Y:S01]  /*5c70*/  PRMT R7, R20.reuse, 0x7772, RZ ;  /* 0x0000777214077816 */ /* 0x048fe200000000ff */
[----:B------:R1:W-:Y:S01]  /*5c80*/  STG.E.U8 desc[UR6][R2.64+0x501], R11 ;  /* 0x0005010b02007986 */ /* 0x0003e2000c101106 */
[----:B0-----:R-:W-:-:S03]  /*5c90*/  PRMT R19, R20, 0x7770, RZ ;  /* 0x0000777014137816 */ /* 0x001fc600000000ff */
[----:B------:R0:W-:Y:S01]  /*5ca0*/  STG.E.U8 desc[UR6][R2.64+0x606], R9 ;  /* 0x0006060902007986 */ /* 0x0001e2000c101106 */
[----:B--2---:R-:W-:-:S03]  /*5cb0*/  PRMT R15, R22, 0x7773, RZ ;  /* 0x00007773160f7816 */ /* 0x004fc600000000ff */
[----:B------:R2:W-:Y:S04]  /*5cc0*/  STG.E.U8 desc[UR6][R2.64+0x604], R13 ;  /* 0x0006040d02007986 */ /* 0x0005e8000c101106 */
[----:B------:R3:W-:Y:S01]  /*5cd0*/  STG.E.U8 desc[UR6][R2.64+0x504], R17 ;  /* 0x0005041102007986 */ /* 0x0007e2000c101106 */
[----:B-1----:R-:W-:-:S03]  /*5ce0*/  PRMT R11, R29, 0x7771, RZ ;  /* 0x000077711d0b7816 */ /* 0x002fc600000000ff */
[----:B------:R1:W-:Y:S01]  /*5cf0*/  STG.E.U8 desc[UR6][R2.64+0x505], R21 ;  /* 0x0005051502007986 */ /* 0x0003e2000c101106 */
[----:B0-----:R-:W-:-:S03]  /*5d00*/  PRMT R9, R29, 0x7772, RZ ;  /* 0x000077721d097816 */ /* 0x001fc600000000ff */
[----:B------:R0:W-:Y:S01]  /*5d10*/  STG.E.U8 desc[UR6][R2.64+0x503], R5 ;  /* 0x0005030502007986 */ /* 0x0001e2000c101106 */
[C---:B--2---:R-:W-:Y:S02]  /*5d20*/  PRMT R13, R29.reuse, 0x7770, RZ ;  /* 0x000077701d0d7816 */ /* 0x044fe400000000ff */
[----:B------:R-:W-:Y:S01]  /*5d30*/  PRMT R29, R29, 0x7773, RZ ;  /* 0x000077731d1d7816 */ /* 0x000fe200000000ff */
[----:B------:R2:W-:Y:S01]  /*5d40*/  STG.E.U8 desc[UR6][R2.64+0x502], R7 ;  /* 0x0005020702007986 */ /* 0x0005e2000c101106 */
[----:B---3--:R-:W-:-:S03]  /*5d50*/  PRMT R17, R22, 0x7772, RZ ;  /* 0x0000777216117816 */ /* 0x008fc600000000ff */
[----:B------:R3:W-:Y:S01]  /*5d60*/  STG.E.U8 desc[UR6][R2.64+0x500], R19 ;  /* 0x0005001302007986 */ /* 0x0007e2000c101106 */
[----:B-1----:R-:W-:-:S03]  /*5d70*/  PRMT R21, R28, 0x7772, RZ ;  /* 0x000077721c157816 */ /* 0x002fc600000000ff */
[----:B------:R1:W-:Y:S01]  /*5d80*/  STG.E.U8 desc[UR6][R2.64+0x607], R25 ;  /* 0x0006071902007986 */ /* 0x0003e2000c101106 */
[----:B0-----:R-:W-:-:S03]  /*5d90*/  PRMT R5, R22, 0x7771, RZ ;  /* 0x0000777116057816 */ /* 0x001fc600000000ff */
[----:B------:R0:W-:Y:S01]  /*5da0*/  STG.E.U8 desc[UR6][R2.64+0x603], R15 ;  /* 0x0006030f02007986 */ /* 0x0001e2000c101106 */
[----:B--2---:R-:W-:Y:S02]  /*5db0*/  PRMT R7, R22, 0x7770, RZ ;  /* 0x0000777016077816 */ /* 0x004fe400000000ff */
[C---:B---3--:R-:W-:Y:S01]  /*5dc0*/  PRMT R19, R28.reuse, 0x7773, RZ ;  /* 0x000077731c137816 */ /* 0x048fe200000000ff */
[----:B------:R-:W-:Y:S01]  /*5dd0*/  STG.E.U8 desc[UR6][R2.64+0x405], R27 ;  /* 0x0004051b02007986 */ /* 0x000fe2000c101106 */
[----:B-1----:R-:W-:-:S03]  /*5de0*/  PRMT R25, R28, 0x7770, RZ ;  /* 0x000077701c197816 */ /* 0x002fc600000000ff */
[----:B------:R-:W-:Y:S01]  /*5df0*/  STG.E.U8 desc[UR6][R2.64+0x605], R23 ;  /* 0x0006051702007986 */ /* 0x000fe2000c101106 */
[----:B0-----:R-:W-:-:S03]  /*5e00*/  PRMT R15, R28, 0x7771, RZ ;  /* 0x000077711c0f7816 */ /* 0x001fc600000000ff */
[----:B------:R-:W-:Y:S04]  /*5e10*/  STG.E.U8 desc[UR6][R2.64+0x602], R17 ;  /* 0x0006021102007986 */ /* 0x000fe8000c101106 */
        /* <DEDUP_REMOVED lines=9> */
[----:B------:R-:W-:Y:S01]  /*5eb0*/  STG.E.U8 desc[UR6][R2.64+0x707], R29 ;  /* 0x0007071d02007986 */ /* 0x000fe2000c101106 */
[----:B------:R-:W-:Y:S05]  /*5ec0*/  EXIT ;  /* 0x000000000000794d */ /* 0x000fea0003800000 */
.L_x_359:
[----:B------:R-:W-:Y:S01]  /*5ed0*/  LOP3.LUT R25, R25, 0xffff, RZ, 0xc0, !PT ;  /* 0x0000ffff19197812 */ /* 0x000fe200078ec0ff */
[----:B------:R-:W0:Y:S01]  /*5ee0*/  LDCU.64 UR8, c[0x0][0x388] ;  /* 0x00007100ff0877ac */ /* 0x000e220008000a00 */
[----:B------:R-:W-:Y:S02]  /*5ef0*/  LOP3.LUT R24, R24, 0xffff, RZ, 0xc0, !PT ;  /* 0x0000ffff18187812 */ /* 0x000fe400078ec0ff */
[----:B------:R-:W-:Y:S02]  /*5f00*/  LOP3.LUT R17, R17, 0xffff, RZ, 0xc0, !PT ;  /* 0x0000ffff11117812 */ /* 0x000fe400078ec0ff */
[----:B------:R-:W-:Y:S02]  /*5f10*/  PRMT R25, R24, 0x3340, R25 ;  /* 0x0000334018197816 */ /* 0x000fe40000000019 */
[----:B------:R-:W-:Y:S02]  /*5f20*/  LOP3.LUT R24, R15, 0xffff, RZ, 0xc0, !PT ;  /* 0x0000ffff0f187812 */ /* 0x000fe400078ec0ff */
[----:B------:R-:W-:-:S02]  /*5f30*/  LOP3.LUT R15, R13, 0xffff, RZ, 0xc0, !PT ;  /* 0x0000ffff0d0f7812 */ /* 0x000fc400078ec0ff */
[----:B------:R-:W1:Y:S01]  /*5f40*/  S2R R13, SR_LANEID ;  /* 0x00000000000d7919 */ /* 0x000e620000000000 */
[----:B------:R-:W-:Y:S02]  /*5f50*/  LOP3.LUT R16, R16, 0xffff, RZ, 0xc0, !PT ;  /* 0x0000ffff10107812 */ /* 0x000fe400078ec0ff */
[----:B------:R-:W-:Y:S02]  /*5f60*/  LOP3.LUT R23, R23, 0xffff, RZ, 0xc0, !PT ;  /* 0x0000ffff17177812 */ /* 0x000fe400078ec0ff */
[----:B------:R-:W-:Y:S02]  /*5f70*/  LOP3.LUT R22, R22, 0xffff, RZ, 0xc0, !PT ;  /* 0x0000ffff16167812 */ /* 0x000fe400078ec0ff */
[----:B------:R-:W-:Y:S02]  /*5f80*/  PRMT R17, R16, 0x3340, R17 ;  /* 0x0000334010117816 */ /* 0x000fe40000000011 */
[----:B------:R-:W-:Y:S02]  /*5f90*/  LOP3.LUT R16, R57, 0xffff, RZ, 0xc0, !PT ;  /* 0x0000ffff39107812 */ /* 0x000fe400078ec0ff */
[----:B------:R-:W-:-:S02]  /*5fa0*/  PRMT R22, R22, 0x3340, R23 ;  /* 0x0000334016167816 */ /* 0x000fc40000000017 */
[----:B------:R-:W-:Y:S02]  /*5fb0*/  PRMT R23, R16, 0x3340, R15 ;  /* 0x0000334010177816 */ /* 0x000fe4000000000f */
        /* <DEDUP_REMOVED lines=9> */
[----:B------:R-:W-:Y:S02]  /*6050*/  PRMT R26, R26, 0x3340, R27 ;  /* 0x000033401a1a7816 */ /* 0x000fe4000000001b */
[----:B------:R-:W-:-:S02]  /*6060*/  PRMT R74, R15, 0x3340, R74 ;  /* 0x000033400f4a7816 */ /* 0x000fc4000000004a */
[----:B------:R-:W-:Y:S02]  /*6070*/  PRMT R4, R5, 0x3340, R4 ;  /* 0x0000334005047816 */ /* 0x000fe40000000004 */
[----:B------:R-:W-:Y:S02]  /*6080*/  LOP3.LUT R6, R51, 0xffff, RZ, 0xc0, !PT ;  /* 0x0000ffff33067812 */ /* 0x000fe400078ec0ff */
[----:B------:R-:W-:Y:S02]  /*6090*/  LOP3.LUT R7, R50, 0xffff, RZ, 0xc0, !PT ;  /* 0x0000ffff32077812 */ /* 0x000fe400078ec0ff */
[----:B------:R-:W-:Y:S01]  /*60a0*/  LOP3.LUT R27, R12, 0xffff, RZ, 0xc0, !PT ;  /* 0x0000ffff0c1b7812 */ /* 0x000fe200078ec0ff */
[----:B-1----:R-:W-:Y:S01]  /*60b0*/  IMAD R12, R13, 0x8, R3 ;  /* 0x000000080d0c7824 */ /* 0x002fe200078e0203 */
[----:B------:R-:W-:Y:S02]  /*60c0*/  LOP3.LUT R62, R62, 0xffff, RZ, 0xc0, !PT ;  /* 0x0000ffff3e3e7812 */ /* 0x000fe400078ec0ff */
[----:B------:R-:W-:-:S02]  /*60d0*/  LOP3.LUT R15, R60, 0xffff, RZ, 0xc0, !PT ;  /* 0x0000ffff3c0f7812 */ /* 0x000fc400078ec0ff */
[----:B------:R-:W-:Y:S02]  /*60e0*/  LOP3.LUT R9, R49, 0xffff, RZ, 0xc0, !PT ;  /* 0x0000ffff31097812 */ /* 0x000fe400078ec0ff */
        /* <DEDUP_REMOVED lines=24> */
[----:B------:R-:W-:Y:S02]  /*6270*/  PRMT R18, R18, 0x3340, R19 ;  /* 0x0000334012127816 */ /* 0x000fe40000000013 */
[----:B------:R-:W-:Y:S01]  /*6280*/  LEA.HI.SX32 R4, R12, R12, 0x1b ;  /* 0x0000000c0c047211 */ /* 0x000fe200078fdaff */
[----:B------:R-:W-:Y:S01]  /*6290*/  IMAD R12, R13, -0x7, R12 ;  /* 0xfffffff90d0c7824 */ /* 0x000fe200078e020c */
[----:B------:R-:W-:Y:S02]  /*62a0*/  LOP3.LUT R39, R39, 0xffff, RZ, 0xc0, !PT ;  /* 0x0000ffff27277812 */ /* 0x000fe400078ec0ff */
[----:B------:R-:W-:Y:S01]  /*62b0*/  LOP3.LUT R38, R38, 0xffff, RZ, 0xc0, !PT ;  /* 0x0000ffff26267812 */ /* 0x000fe200078ec0ff */
[C---:B------:R-:W-:Y:S01]  /*62c0*/  VIADD R5, R12.reuse, 0x20 ;  /* 0x000000200c057836 */ /* 0x040fe20000000000 */
[----:B------:R-:W-:Y:S01]  /*62d0*/  LOP3.LUT R37, R37, 0xffff, RZ, 0xc0, !PT ;  /* 0x0000ffff25257812 */ /* 0x000fe200078ec0ff */
[----:B------:R-:W-:Y:S01]  /*62e0*/  VIADD R13, R12, 0xc0 ;  /* 0x000000c00c0d7836 */ /* 0x000fe20000000000 */
        /* <DEDUP_REMOVED lines=23> */
[----:B------:R-:W-:Y:S01]  /*6460*/  PRMT R14, R9, 0x5410, R6 ;  /* 0x00005410090e7816 */ /* 0x000fe20000000006 */
[----:B------:R-:W-:Y:S01]  /*6470*/  VIADD R9, R12, 0x60 ;  /* 0x000000600c097836 */ /* 0x000fe20000000000 */
[----:B------:R-:W-:-:S02]  /*6480*/  PRMT R7, R8, 0x5410, R7 ;  /* 0x0000541008077816 */ /* 0x000fc40000000007 */
[----:B------:R-:W-:Y:S02]  /*6490*/  PRMT R30, R30, 0x3340, R31 ;  /* 0x000033401e1e7816 */ /* 0x000fe4000000001f */
[----:B------:R-:W-:Y:S02]  /*64a0*/  PRMT R21, R20, 0x3340, R21 ;  /* 0x0000334014157816 */ /* 0x000fe40000000015 */
[----:B------:R-:W-:Y:S01]  /*64b0*/  PRMT R6, R11, 0x5410, R10 ;  /* 0x000054100b067816 */ /* 0x000fe2000000000a */
[----:B------:R-:W-:Y:S01]  /*64c0*/  VIADD R11, R12, 0x80 ;  /* 0x000000800c0b7836 */ /* 0x000fe20000000000 */
[----:B------:R-:W-:Y:S02]  /*64d0*/  LEA R8, R4, UR4, 0x3 ;  /* 0x0000000404087c11 */ /* 0x000fe4000f8e18ff */
[----:B------:R-:W-:Y:S02]  /*64e0*/  PRMT R38, R38, 0x3340, R39 ;  /* 0x0000334026267816 */ /* 0x000fe40000000027 */
[----:B------:R-:W-:Y:S01]  /*64f0*/  PRMT R37, R36, 0x3340, R37 ;  /* 0x0000334024257816 */ /* 0x000fe20000000025 */
[----:B------:R-:W-:Y:S01]  /*6500*/  STS.64 [R8+0x8], R6 ;  /* 0x0000080608007388 */ /* 0x000fe20000000a00 */
[----:B------:R-:W-:-:S02]  /*6510*/  PRMT R34, R34, 0x3340, R35 ;  /* 0x0000334022227816 */ /* 0x000fc40000000023 */
[----:B------:R-:W-:Y:S01]  /*6520*/  PRMT R33, R32, 0x3340, R33 ;  /* 0x0000334020217816 */ /* 0x000fe20000000021 */
[----:B------:R1:W-:Y:S01]  /*6530*/  STS.64 [R8], R14 ;  /* 0x0000000e08007388 */ /* 0x0003e20000000a00 */
[----:B------:R-:W-:Y:S02]  /*6540*/  PRMT R29, R28, 0x3340, R29 ;  /* 0x000033401c1d7816 */ /* 0x000fe4000000001d */
[----:B------:R-:W-:Y:S02]  /*6550*/  PRMT R24, R24, 0x3340, R59 ;  /* 0x0000334018187816 */ /* 0x000fe4000000003b */
[----:B------:R-:W-:Y:S02]  /*6560*/  PRMT R56, R19, 0x3340, R56 ;  /* 0x0000334013387816 */ /* 0x000fe40000000038 */
[----:B------:R-:W-:Y:S02]  /*6570*/  PRMT R31, R27, 0x3340, R58 ;  /* 0x000033401b1f7816 */ /* 0x000fe4000000003a */
[----:B------:R-:W-:-:S02]  /*6580*/  PRMT R80, R81, 0x3340, R80 ;  /* 0x0000334051507816 */ /* 0x000fc40000000050 */
[----:B------:R-:W-:Y:S01]  /*6590*/  PRMT R83, R83, 0x3340, R82 ;  /* 0x0000334053537816 */ /* 0x000fe20000000052 */
[C---:B-1----:R-:W-:Y:S01]  /*65a0*/  VIADD R15, R12.reuse, 0xe0 ;  /* 0x000000e00c0f7836 */ /* 0x042fe20000000000 */
[----:B------:R-:W-:Y:S02]  /*65b0*/  PRMT R77, R77, 0x3340, R84 ;  /* 0x000033404d4d7816 */ /* 0x000fe40000000054 */
[----:B------:R-:W-:Y:S02]  /*65c0*/  PRMT R78, R79, 0x3340, R78 ;  /* 0x000033404f4e7816 */ /* 0x000fe4000000004e */
[----:B------:R-:W-:Y:S02]  /*65d0*/  PRMT R67, R67, 0x3340, R70 ;  /* 0x0000334043437816 */ /* 0x000fe40000000046 */
[----:B------:R-:W-:Y:S02]  /*65e0*/  PRMT R63, R63, 0x3340, R66 ;  /* 0x000033403f3f7816 */ /* 0x000fe40000000042 */
[----:B------:R-:W-:-:S02]  /*65f0*/  LEA.HI.SX32 R4, R12, R12, 0x1b ;  /* 0x0000000c0c047211 */ /* 0x000fc400078fdaff */
[----:B------:R-:W-:Y:S02]  /*6600*/  PRMT R19, R21, 0x5410, R22 ;  /* 0x0000541015137816 */ /* 0x000fe40000000016 */
[----:B------:R-:W-:Y:S02]  /*6610*/  PRMT R35, R37, 0x5410, R38 ;  /* 0x0000541025237816 */ /* 0x000fe40000000026 */
[----:B------:R-:W-:Y:S02]  /*6620*/  PRMT R34, R33, 0x5410, R34 ;  /* 0x0000541021227816 */ /* 0x000fe40000000022 */
[----:B------:R-:W-:Y:S02]  /*6630*/  PRMT R27, R29, 0x5410, R30 ;  /* 0x000054101d1b7816 */ /* 0x000fe4000000001e */
[----:B------:R-:W-:Y:S01]  /*6640*/  PRMT R26, R25, 0x5410, R26 ;  /* 0x00005410191a7816 */ /* 0x000fe2000000001a */
[----:B------:R-:W-:Y:S01]  /*6650*/  STS.64 [R8+0x10], R34 ;  /* 0x0000102208007388 */ /* 0x000fe20000000a00 */
[----:B------:R-:W-:-:S02]  /*6660*/  PRMT R18, R17, 0x5410, R18 ;  /* 0x0000541011127816 */ /* 0x000fc40000000012 */
[----:B------:R-:W-:Y:S01]  /*6670*/  PRMT R23, R23, 0x5410, R24 ;  /* 0x0000541017177816 */ /* 0x000fe20000000018 */
[----:B------:R-:W-:Y:S01]  /*6680*/  STS.64 [R8+0x18], R26 ;  /* 0x0000181a08007388 */ /* 0x000fe20000000a00 */
[----:B------:R-:W-:Y:S02]  /*6690*/  PRMT R22, R31, 0x5410, R56 ;  /* 0x000054101f167816 */ /* 0x000fe40000000038 */
[----:B------:R-:W-:Y:S01]  /*66a0*/  PRMT R79, R83, 0x5410, R80 ;  /* 0x00005410534f7816 */ /* 0x000fe20000000050 */
[----:B------:R-:W-:Y:S01]  /*66b0*/  STS.64 [R8+0x20], R18 ;  /* 0x0000201208007388 */ /* 0x000fe20000000a00 */
[----:B------:R-:W-:Y:S02]  /*66c0*/  PRMT R78, R78, 0x5410, R77 ;  /* 0x000054104e4e7816 */ /* 0x000fe4000000004d */
[----:B------:R-:W-:Y:S01]  /*66d0*/  PRMT R67, R67, 0x5410, R74 ;  /* 0x0000541043437816 */ /* 0x000fe2000000004a */
[----:B------:R1:W-:Y:S01]  /*66e0*/  STS.64 [R8+0x28], R22 ;  /* 0x0000281608007388 */ /* 0x0003e20000000a00 */
[----:B------:R-:W-:-:S02]  /*66f0*/  PRMT R66, R62, 0x5410, R63 ;  /* 0x000054103e427816 */ /* 0x000fc4000000003f */
[----:B------:R-:W-:Y:S01]  /*6700*/  LEA R6, R4, UR4, 0x3 ;  /* 0x0000000404067c11 */ /* 0x000fe2000f8e18ff */
[----:B------:R-:W-:Y:S01]  /*6710*/  STS.64 [R8+0x30], R78 ;  /* 0x0000304e08007388 */ /* 0x000fe20000000a00 */
[----:B------:R-:W-:Y:S02]  /*6720*/  LEA.HI.SX32 R5, R5, R12, 0x1b ;  /* 0x0000000c05057211 */ /* 0x000fe400078fdaff */
[----:B------:R-:W-:Y:S01]  /*6730*/  LOP3.LUT R4, R3, 0x1f, R0, 0xf8, !PT ;  /* 0x0000001f03047812 */ /* 0x000fe200078ef800 */
[----:B------:R-:W-:Y:S01]  /*6740*/  VIADD R3, R12, 0x40 ;  /* 0x000000400c037836 */ /* 0x000fe20000000000 */
[----:B------:R2:W-:Y:S01]  /*6750*/  STS.64 [R8+0x38], R66 ;  /* 0x0000384208007388 */ /* 0x0005e20000000a00 */
[----:B------:R-:W-:-:S03]  /*6760*/  NOP ;  /* 0x0000000000007918 */ /* 0x000fc60000000000 */
[----:B------:R-:W3:Y:S01]  /*6770*/  LDS.64 R6, [R6] ;  /* 0x0000000006067984 */ /* 0x000ee20000000a00 */
[----:B------:R-:W-:Y:S01]  /*6780*/  LEA R20, R5, UR4, 0x3 ;  /* 0x0000000405147c11 */ /* 0x000fe2000f8e18ff */
[----:B------:R-:W-:Y:S01]  /*6790*/  IMAD.MOV.U32 R5, RZ, RZ, RZ ;  /* 0x000000ffff057224 */ /* 0x000fe200078e00ff */
[-C--:B------:R-:W-:Y:S02]  /*67a0*/  LEA.HI.SX32 R3, R3, R12.reuse, 0x1b ;  /* 0x0000000c03037211 */ /* 0x080fe400078fdaff */
[----:B------:R-:W-:Y:S01]  /*67b0*/  LEA.HI.SX32 R0, R9, R12, 0x1b ;  /* 0x0000000c09007211 */ /* 0x000fe200078fdaff */
[----:B------:R-:W-:Y:S01]  /*67c0*/  IMAD.WIDE.U32 R4, R2, 0x800, R4 ;  /* 0x0000080002047825 */ /* 0x000fe200078e0004 */
[----:B------:R-:W4:Y:S01]  /*67d0*/  LDS.64 R20, [R20+0x100] ;  /* 0x0001000014147984 */ /* 0x000f220000000a00 */
[----:B-1----:R-:W-:Y:S02]  /*67e0*/  LEA R22, R3, UR4, 0x3 ;  /* 0x0000000403167c11 */ /* 0x002fe4000f8e18ff */
[----:B------:R-:W-:Y:S01]  /*67f0*/  VIADD R3, R12, 0xa0 ;  /* 0x000000a00c037836 */ /* 0x000fe20000000000 */
[----:B0-----:R-:W-:-:S02]  /*6800*/  LEA R2, P0, R4, UR8, 0x3 ;  /* 0x0000000804027c11 */ /* 0x001fc4000f8018ff */
[-C--:B--2---:R-:W-:Y:S01]  /*6810*/  LEA.HI.SX32 R8, R11, R12.reuse, 0x1b ;  /* 0x0000000c0b087211 */ /* 0x084fe200078fdaff */
[----:B------:R-:W0:Y:S01]  /*6820*/  LDS.64 R22, [R22+0x200] ;  /* 0x0002000016167984 */ /* 0x000e220000000a00 */
[-C--:B------:R-:W-:Y:S02]  /*6830*/  LEA.HI.SX32 R10, R3, R12.reuse, 0x1b ;  /* 0x0000000c030a7211 */ /* 0x080fe400078fdaff */
[----:B------:R-:W-:Y:S02]  /*6840*/  LEA.HI.X R3, R4, UR9, R5, 0x3, P0 ;  /* 0x0000000904037c11 */ /* 0x000fe400080f1c05 */
[----:B------:R-:W-:Y:S02]  /*6850*/  LEA R0, R0, UR4, 0x3 ;  /* 0x0000000400007c11 */ /* 0x000fe4000f8e18ff */
[----:B------:R-:W-:Y:S02]  /*6860*/  LEA R8, R8, UR4, 0x3 ;  /* 0x0000000408087c11 */ /* 0x000fe4000f8e18ff */
[-C--:B------:R-:W-:Y:S01]  /*6870*/  LEA.HI.SX32 R14, R13, R12.reuse, 0x1b ;  /* 0x0000000c0d0e7211 */ /* 0x080fe200078fdaff */
[----:B------:R-:W1:Y:S01]  /*6880*/  LDS.64 R24, [R0+0x300] ;  /* 0x0003000000187984 */ /* 0x000e620000000a00 */
[----:B------:R-:W-:-:S02]  /*6890*/  LEA.HI.SX32 R12, R15, R12, 0x1b ;  /* 0x0000000c0f0c7211 */ /* 0x000fc400078fdaff */
[----:B------:R-:W-:Y:S01]  /*68a0*/  LEA R10, R10, UR4, 0x3 ;  /* 0x000000040a0a7c11 */ /* 0x000fe2000f8e18ff */
[----:B------:R-:W2:Y:S01]  /*68b0*/  LDS.64 R26, [R8+0x400] ;  /* 0x00040000081a7984 */ /* 0x000ea20000000a00 */
[----:B------:R-:W-:Y:S02]  /*68c0*/  LEA R14, R14, UR4, 0x3 ;  /* 0x000000040e0e7c11 */ /* 0x000fe4000f8e18ff */
[----:B------:R-:W-:-:S05]  /*68d0*/  LEA R12, R12, UR4, 0x3 ;  /* 0x000000040c0c7c11 */ /* 0x000fca000f8e18ff */
[----:B------:R-:W-:Y:S01]  /*68e0*/  LDS.64 R28, [R12+0x700] ;  /* 0x000700000c1c7984 */ /* 0x000fe20000000a00 */
[C---:B---3--:R-:W-:Y:S02]  /*68f0*/  PRMT R5, R7.reuse, 0x7773, RZ ;  /* 0x0000777307057816 */ /* 0x048fe400000000ff */
[C---:B------:R-:W-:Y:S02]  /*6900*/  PRMT R9, R7.reuse, 0x7772, RZ ;  /* 0x0000777207097816 */ /* 0x040fe400000000ff */
[C---:B------:R-:W-:Y:S01]  /*6910*/  PRMT R11, R7.reuse, 0x7770, RZ ;  /* 0x00007770070b7816 */ /* 0x040fe200000000ff */
[----:B------:R4:W-:Y:S01]  /*6920*/  STG.E.U8 desc[UR6][R2.64+0x7], R5 ;  /* 0x0000070502007986 */ /* 0x0009e2000c101106 */
[----:B------:R-:W-:Y:S02]  /*6930*/  PRMT R7, R7, 0x7771, RZ ;  /* 0x0000777107077816 */ /* 0x000fe400000000ff */
[C---:B------:R-:W-:Y:S01]  /*6940*/  PRMT R13, R6.reuse, 0x7773, RZ ;  /* 0x00007773060d7816 */ /* 0x040fe200000000ff */
[----:B------:R3:W-:Y:S01]  /*6950*/  STG.E.U8 desc[UR6][R2.64+0x6], R9 ;  /* 0x0000060902007986 */ /* 0x0007e2000c101106 */
[----:B------:R-:W-:-:S02]  /*6960*/  PRMT R15, R6, 0x7772, RZ ;  /* 0x00007772060f7816 */ /* 0x000fc400000000ff */
        /* <DEDUP_REMOVED lines=17> */
[----:B0-----:R-:W-:-:S03]  /*6a80*/  PRMT R19, R23, 0x7773, RZ ;  /* 0x0000777317137816 */ /* 0x001fc600000000ff */
[----:B------:R-:W-:Y:S01]  /*6a90*/  STG.E.U8 desc[UR6][R2.64+0x105], R21 ;  /* 0x0001051502007986 */ /* 0x000fe2000c101106 */
[----:B----4-:R-:W-:Y:S02]  /*6aa0*/  PRMT R17, R20, 0x7770, RZ ;  /* 0x0000777014117816 */ /* 0x010fe400000000ff */
[C---:B---3--:R-:W-:Y:S01]  /*6ab0*/  PRMT R5, R23.reuse, 0x7772, RZ ;  /* 0x0000777217057816 */ /* 0x048fe200000000ff */
[----:B------:R-:W0:Y:S01]  /*6ac0*/  LDS.64 R20, [R10+0x500] ;  /* 0x000500000a147984 */ /* 0x000e220000000a00 */
        /* <DEDUP_REMOVED lines=11> */
[----:B-1----:R-:W-:-:S03]  /*6b80*/  PRMT R15, R22, 0x7770, RZ ;  /* 0x00007770160f7816 */ /* 0x002fc600000000ff */
[----:B------:R1:W-:Y:S04]  /*6b90*/  STG.E.U8 desc[UR6][R2.64+0x203], R11 ;  /* 0x0002030b02007986 */ /* 0x0003e8000c101106 */
[----:B------:R-:W4:Y:S04]  /*6ba0*/  LDS.64 R22, [R14+0x600] ;  /* 0x000600000e167984 */ /* 0x000f280000000a00 */
[----:B------:R5:W-:Y:S01]  /*6bb0*/  STG.E.U8 desc[UR6][R2.64+0x202], R7 ;  /* 0x0002020702007986 */ /* 0x000be2000c101106 */
[----:B---3--:R-:W-:-:S03]  /*6bc0*/  PRMT R17, R25, 0x7773, RZ ;  /* 0x0000777319117816 */ /* 0x008fc600000000ff */
[----:B------:R3:W-:Y:S01]  /*6bd0*/  STG.E.U8 desc[UR6][R2.64+0x201], R13 ;  /* 0x0002010d02007986 */ /* 0x0007e2000c101106 */
[----:B-1----:R-:W-:-:S03]  /*6be0*/  PRMT R11, R24, 0x7773, RZ ;  /* 0x00007773180b7816 */ /* 0x002fc600000000ff */
[----:B------:R1:W-:Y:S04]  /*6bf0*/  STG.E.U8 desc[UR6][R2.64+0x207], R19 ;  /* 0x0002071302007986 */ /* 0x0003e8000c101106 */
[----:B------:R2:W-:Y:S01]  /*6c00*/  STG.E.U8 desc[UR6][R2.64+0x206], R5 ;  /* 0x0002060502007986 */ /* 0x0005e2000c101106 */
[----:B-----5:R-:W-:-:S03]  /*6c10*/  PRMT R7, R24, 0x7771, RZ ;  /* 0x0000777118077816 */ /* 0x020fc600000000ff */
[----:B------:R5:W-:Y:S01]  /*6c20*/  STG.E.U8 desc[UR6][R2.64+0x204], R9 ;  /* 0x0002040902007986 */ /* 0x000be2000c101106 */
[----:B---3--:R-:W-:-:S03]  /*6c30*/  PRMT R13, R24, 0x7770, RZ ;  /* 0x00007770180d7816 */ /* 0x008fc600000000ff */
[----:B------:R3:W-:Y:S01]  /*6c40*/  STG.E.U8 desc[UR6][R2.64+0x200], R15 ;  /* 0x0002000f02007986 */ /* 0x0007e2000c101106 */
[----:B-1----:R-:W-:Y:S02]  /*6c50*/  PRMT R19, R24, 0x7772, RZ ;  /* 0x0000777218137816 */ /* 0x002fe400000000ff */
        /* <DEDUP_REMOVED lines=8> */
[----:B-1----:R-:W-:-:S03]  /*6ce0*/  PRMT R17, R27, 0x7772, RZ ;  /* 0x000077721b117816 */ /* 0x002fc600000000ff */
[----:B------:R1:W-:Y:S01]  /*6cf0*/  STG.E.U8 desc[UR6][R2.64+0x306], R5 ;  /* 0x0003060502007986 */ /* 0x0003e2000c101106 */
[----:B--2---:R-:W-:-:S03]  /*6d00*/  PRMT R11, R26, 0x7772, RZ ;  /* 0x000077721a0b7816 */ /* 0x004fc600000000ff */
[----:B------:R2:W-:Y:S01]  /*6d10*/  STG.E.U8 desc[UR6][R2.64+0x304], R9 ;  /* 0x0003040902007986 */ /* 0x0005e2000c101106 */
[----:B0-----:R-:W-:-:S03]  /*6d20*/  PRMT R13, R21, 0x7773, RZ ;  /* 0x00007773150d7816 */ /* 0x001fc600000000ff */
[----:B------:R0:W-:Y:S01]  /*6d30*/  STG.E.U8 desc[UR6][R2.64+0x302], R19 ;  /* 0x0003021302007986 */ /* 0x0001e2000c101106 */
[----:B---3--:R-:W-:-:S03]  /*6d40*/  PRMT R7, R26, 0x7771, RZ ;  /* 0x000077711a077816 */ /* 0x008fc600000000ff */
[----:B------:R3:W-:Y:S01]  /*6d50*/  STG.E.U8 desc[UR6][R2.64+0x407], R15 ;  /* 0x0004070f02007986 */ /* 0x0007e2000c101106 */
[C---:B-1----:R-:W-:Y:S02]  /*6d60*/  PRMT R5, R27.reuse, 0x7770, RZ ;  /* 0x000077701b057816 */ /* 0x042fe400000000ff */
[----:B------:R-:W-:Y:S01]  /*6d70*/  PRMT R27, R27, 0x7771, RZ ;  /* 0x000077711b1b7816 */ /* 0x000fe200000000ff */
[----:B------:R1:W-:Y:S01]  /*6d80*/  STG.E.U8 desc[UR6][R2.64+0x406], R17 ;  /* 0x0004061102007986 */ /* 0x0003e2000c101106 */
[C---:B--2---:R-:W-:Y:S02]  /*6d90*/  PRMT R9, R26.reuse, 0x7773, RZ ;  /* 0x000077731a097816 */ /* 0x044fe400000000ff */
[----:B0-----:R-:W-:Y:S01]  /*6da0*/  PRMT R19, R26, 0x7770, RZ ;  /* 0x000077701a137816 */ /* 0x001fe200000000ff */
[----:B------:R0:W-:Y:S01]  /*6db0*/  STG.E.U8 desc[UR6][R2.64+0x402], R11 ;  /* 0x0004020b02007986 */ /* 0x0001e2000c101106 */
[----:B---3--:R-:W-:-:S03]  /*6dc0*/  PRMT R15, R21, 0x7772, RZ ;  /* 0x00007772150f7816 */ /* 0x008fc600000000ff */
[----:B------:R4:W-:Y:S01]  /*6dd0*/  STG.E.U8 desc[UR6][R2.64+0x401], R7 ;  /* 0x0004010702007986 */ /* 0x0009e2000c101106 */
[----:B-1----:R-:W-:-:S03]  /*6de0*/  PRMT R17, R21, 0x7770, RZ ;  /* 0x0000777015117816 */ /* 0x002fc600000000ff */
[----:B------:R1:W-:Y:S01]  /*6df0*/  STG.E.U8 desc[UR6][R2.64+0x507], R13 ;  /* 0x0005070d02007986 */ /* 0x0003e2000c101106 */
[----:B------:R-:W-:-:S03]  /*6e00*/  PRMT R21, R21, 0x7771, RZ ;  /* 0x0000777115157816 */ /* 0x000fc600000000ff */
[----:B------:R2:W-:Y:S01]  /*6e10*/  STG.E.U8 desc[UR6][R2.64+0x305], R25 ;  /* 0x0003051902007986 */ /* 0x0005e2000c101106 */
[----:B0-----:R-:W-:-:S03]  /*6e20*/  PRMT R11, R20, 0x7771, RZ ;  /* 0x00007771140b7816 */ /* 0x001fc600000000ff */
[----:B------:R0:W-:Y:S01]  /*6e30*/  STG.E.U8 desc[UR6][R2.64+0x404], R5 ;  /* 0x0004040502007986 */ /* 0x0001e2000c101106 */
[----:B----4-:R-:W-:-:S03]  /*6e40*/  PRMT R7, R23, 0x7772, RZ ;  /* 0x0000777217077816 */ /* 0x010fc600000000ff */
[----:B------:R3:W-:Y:S01]  /*6e50*/  STG.E.U8 desc[UR6][R2.64+0x403], R9 ;  /* 0x0004030902007986 */ /* 0x0007e2000c101106 */
[----:B-1----:R-:W-:-:S03]  /*6e60*/  PRMT R13, R23, 0x7770, RZ ;  /* 0x00007770170d7816 */ /* 0x002fc600000000ff */
[----:B------:R1:W-:Y:S01]  /*6e70*/  STG.E.U8 desc[UR6][R2.64+0x400], R19 ;  /* 0x0004001302007986 */ /* 0x0003e2000c101106 */
[C---:B--2---:R-:W-:Y:S02]  /*6e80*/  PRMT R25, R23.reuse, 0x7773, RZ ;  /* 0x0000777317197816 */ /* 0x044fe400000000ff */
[----:B------:R-:W-:Y:S01]  /*6e90*/  PRMT R23, R23, 0x7771, RZ ;  /* 0x0000777117177816 */ /* 0x000fe200000000ff */
[----:B------:R2:W-:Y:S01]  /*6ea0*/  STG.E.U8 desc[UR6][R2.64+0x506], R15 ;  /* 0x0005060f02007986 */ /* 0x0005e2000c101106 */
[C---:B0-----:R-:W-:Y:S02]  /*6eb0*/  PRMT R5, R20.reuse, 0x7773, RZ ;  /* 0x0000777314057816 */ /* 0x041fe400000000ff */
[C---:B---3--:R-:W-:Y:S01]  /*6ec0*/  PRMT R9, R20.reuse, 0x7772, RZ ;  /* 0x0000777214097816 */ /* 0x048fe200000000ff */
[----:B------:R0:W-:Y:S01]  /*6ed0*/  STG.E.U8 desc[UR6][R2.64+0x501], R11 ;  /* 0x0005010b02007986 */ /* 0x0001e2000c101106 */
[----:B-1----:R-:W-:-:S03]  /*6ee0*/  PRMT R19, R20, 0x7770, RZ ;  /* 0x0000777014137816 */ /* 0x002fc600000000ff */
[----:B------:R1:W-:Y:S01]  /*6ef0*/  STG.E.U8 desc[UR6][R2.64+0x606], R7 ;  /* 0x0006060702007986 */ /* 0x0003e2000c101106 */
[----:B--2---:R-:W-:-:S03]  /*6f00*/  PRMT R15, R22, 0x7773, RZ ;  /* 0x00007773160f7816 */ /* 0x004fc600000000ff */
[----:B------:R2:W-:Y:S04]  /*6f10*/  STG.E.U8 desc[UR6][R2.64+0x604], R13 ;  /* 0x0006040d02007986 */ /* 0x0005e8000c101106 */
[----:B------:R3:W-:Y:S01]  /*6f20*/  STG.E.U8 desc[UR6][R2.64+0x504], R17 ;  /* 0x0005041102007986 */ /* 0x0007e2000c101106 */
[----:B0-----:R-:W-:-:S03]  /*6f30*/  PRMT R11, R29, 0x7771, RZ ;  /* 0x000077711d0b7816 */ /* 0x001fc600000000ff */
[----:B------:R0:W-:Y:S01]  /*6f40*/  STG.E.U8 desc[UR6][R2.64+0x505], R21 ;  /* 0x0005051502007986 */ /* 0x0001e2000c101106 */
[----:B-1----:R-:W-:-:S03]  /*6f50*/  PRMT R7, R29, 0x7772, RZ ;  /* 0x000077721d077816 */ /* 0x002fc600000000ff */
[----:B------:R1:W-:Y:S01]  /*6f60*/  STG.E.U8 desc[UR6][R2.64+0x503], R5 ;  /* 0x0005030502007986 */ /* 0x0003e2000c101106 */
[C---:B--2---:R-:W-:Y:S02]  /*6f70*/  PRMT R13, R29.reuse, 0x7770, RZ ;  /* 0x000077701d0d7816 */ /* 0x044fe400000000ff */
[----:B------:R-:W-:Y:S01]  /*6f80*/  PRMT R29, R29, 0x7773, RZ ;  /* 0x000077731d1d7816 */ /* 0x000fe200000000ff */
[----:B------:R2:W-:Y:S01]  /*6f90*/  STG.E.U8 desc[UR6][R2.64+0x502], R9 ;  /* 0x0005020902007986 */ /* 0x0005e2000c101106 */
[----:B---3--:R-:W-:-:S03]  /*6fa0*/  PRMT R17, R22, 0x7772, RZ ;  /* 0x0000777216117816 */ /* 0x008fc600000000ff */
[----:B------:R3:W-:Y:S01]  /*6fb0*/  STG.E.U8 desc[UR6][R2.64+0x500], R19 ;  /* 0x0005001302007986 */ /* 0x0007e2000c101106 */
[----:B0-----:R-:W-:-:S03]  /*6fc0*/  PRMT R21, R28, 0x7772, RZ ;  /* 0x000077721c157816 */ /* 0x001fc600000000ff */
[----:B------:R0:W-:Y:S01]  /*6fd0*/  STG.E.U8 desc[UR6][R2.64+0x607], R25 ;  /* 0x0006071902007986 */ /* 0x0001e2000c101106 */
[----:B-1----:R-:W-:-:S03]  /*6fe0*/  PRMT R5, R22, 0x7771, RZ ;  /* 0x0000777116057816 */ /* 0x002fc600000000ff */
[----:B------:R1:W-:Y:S01]  /*6ff0*/  STG.E.U8 desc[UR6][R2.64+0x603], R15 ;  /* 0x0006030f02007986 */ /* 0x0003e2000c101106 */
[----:B--2---:R-:W-:Y:S02]  /*7000*/  PRMT R9, R22, 0x7770, RZ ;  /* 0x0000777016097816 */ /* 0x004fe400000000ff */
[C---:B---3--:R-:W-:Y:S01]  /*7010*/  PRMT R19, R28.reuse, 0x7773, RZ ;  /* 0x000077731c137816 */ /* 0x048fe200000000ff */
[----:B------:R-:W-:Y:S01]  /*7020*/  STG.E.U8 desc[UR6][R2.64+0x405], R27 ;  /* 0x0004051b02007986 */ /* 0x000fe2000c101106 */
[----:B0-----:R-:W-:-:S03]  /*7030*/  PRMT R25, R28, 0x7770, RZ ;  /* 0x000077701c197816 */ /* 0x001fc600000000ff */
[----:B------:R-:W-:Y:S01]  /*7040*/  STG.E.U8 desc[UR6][R2.64+0x605], R23 ;  /* 0x0006051702007986 */ /* 0x000fe2000c101106 */
[----:B-1----:R-:W-:-:S03]  /*7050*/  PRMT R15, R28, 0x7771, RZ ;  /* 0x000077711c0f7816 */ /* 0x002fc600000000ff */
        /* <DEDUP_REMOVED lines=12> */
.L_x_316:
[----:B------:R-:W0:Y:S01]  /*7120*/  LDC.64 R8, c[0x0][0x3b8] ;  /* 0x0000ee00ff087b82 */ /* 0x000e220000000a00 */
[----:B--2---:R-:W-:-:S07]  /*7130*/  IADD3 R3, P2, PT, RZ, -R22, RZ ;  /* 0x80000016ff037210 */ /* 0x004fce0007f5e0ff */
[----:B------:R-:W1:Y:S01]  /*7140*/  LDC.64 R20, c[0x0][0x398] ;  /* 0x0000e600ff147b82 */ /* 0x000e620000000a00 */
[C---:B------:R-:W-:Y:S01]  /*7150*/  SHF.L.U64.HI R11, R22.reuse, 0xa, R23 ;  /* 0x0000000a160b7819 */ /* 0x040fe20000010217 */
[----:B------:R-:W-:Y:S01]  /*7160*/  IMAD.SHL.U32 R14, R22, 0x400, RZ ;  /* 0x00000400160e7824 */ /* 0x000fe200078e00ff */
[----:B------:R-:W2:Y:S01]  /*7170*/  LDCU.U8 UR4, c[0x0][0x380] ;  /* 0x00007000ff0477ac */ /* 0x000ea20008000000 */
[----:B0-----:R-:W-:-:S04]  /*7180*/  LEA R8, P0, R2, R8, 0x3 ;  /* 0x0000000802087211 */ /* 0x001fc800078018ff */
[----:B------:R-:W-:-:S05]  /*7190*/  LEA.HI.X R9, R2, R9, RZ, 0x3, P0 ;  /* 0x0000000902097211 */ /* 0x000fca00000f1cff */
[----:B------:R-:W3:Y:S04]  /*71a0*/  LDG.E.64 R6, desc[UR6][R8.64+0x8] ;  /* 0x0000080608067981 */ /* 0x000ee8000c1e1b00 */
[----:B------:R0:W4:Y:S01]  /*71b0*/  LDG.E.64 R4, desc[UR6][R8.64] ;  /* 0x0000000608047981 */ /* 0x000122000c1e1b00 */
[CC--:B------:R-:W-:Y:S01]  /*71c0*/  LOP3.LUT R13, R3.reuse, R2.reuse, RZ, 0xc0, !PT ;  /* 0x00000002030d7212 */ /* 0x0c0fe200078ec0ff */
[----:B------:R-:W-:Y:S01]  /*71d0*/  IMAD.X R23, RZ, RZ, ~R23, P2 ;  /* 0x000000ffff177224 */ /* 0x000fe200010e0e17 */
[----:B------:R-:W-:Y:S01]  /*71e0*/  LOP3.LUT R3, R3, R2, RZ, 0xfc, !PT ;  /* 0x0000000203037212 */ /* 0x000fe200078efcff */
[----:B--2---:R-:W-:Y:S01]  /*71f0*/  UPRMT UR4, UR4, 0x8880, URZ ;  /* 0x0000888004047896 */ /* 0x004fe200080000ff */
[C---:B------:R-:W-:Y:S01]  /*7200*/  SHF.L.U64.HI R15, R13.reuse, 0xb, RZ ;  /* 0x0000000b0d0f7819 */ /* 0x040fe200000102ff */
[----:B------:R-:W-:Y:S01]  /*7210*/  IMAD.SHL.U32 R19, R13, 0x800, RZ ;  /* 0x000008000d137824 */ /* 0x000fe200078e00ff */
[----:B------:R-:W-:Y:S01]  /*7220*/  IADD3 R13, P3, PT, R2, -R13, RZ ;  /* 0x8000000d020d7210 */ /* 0x000fe20007f7e0ff */
[----:B------:R-:W-:Y:S01]  /*7230*/  UISETP.NE.AND UP0, UPT, UR4, URZ, UPT ;  /* 0x000000ff0400728c */ /* 0x000fe2000bf05270 */
[----:B------:R-:W-:Y:S01]  /*7240*/  ISETP.NE.U32.AND P0, PT, R3, -0x1, PT ;  /* 0xffffffff0300780c */ /* 0x000fe20003f05070 */
[----:B------:R-:W-:Y:S01]  /*7250*/  BSSY.RECONVERGENT B0, `(.L_x_360) ;  /* 0x000019f000007945 */ /* 0x000fe20003800200 */
[----:B-1----:R-:W-:Y:S01]  /*7260*/  IADD3 R25, P2, PT, -R19, R20, RZ ;  /* 0x0000001413197210 */ /* 0x002fe20007f5e1ff */
[----:B0-----:R-:W-:Y:S01]  /*7270*/  IMAD.SHL.U32 R8, R13, 0x800, RZ ;  /* 0x000008000d087824 */ /* 0x001fe200078e00ff */
[----:B------:R-:W-:Y:S01]  /*7280*/  LOP3.LUT R14, R14, 0xfffff800, RZ, 0xc0, !PT ;  /* 0xfffff8000e0e7812 */ /* 0x000fe200078ec0ff */
[----:B------:R-:W-:Y:S01]  /*7290*/  ACQBULK ;  /* 0x000000000000782e */ /* 0x000fe20000000000 */
[----:B------:R-:W-:Y:S01]  /*72a0*/  ISETP.NE.AND.EX P0, PT, R23, -0x1, PT, P0 ;  /* 0xffffffff1700780c */ /* 0x000fe20003f05300 */
[----:B------:R-:W-:Y:S01]  /*72b0*/  IMAD.X R16, R21, 0x1, ~R15, P2 ;  /* 0x0000000115107824 */ /* 0x000fe200010e0e0f */
[-C--:B---3--:R-:W-:Y:S01]  /*72c0*/  IADD3 R17, P1, PT, R6, -R19.reuse, RZ ;  /* 0x8000001306117210 */ /* 0x088fe20007f3e0ff */
[----:B------:R-:W-:Y:S01]  /*72d0*/  IMAD.X R6, RZ, RZ, -0x1, P3 ;  /* 0xffffffffff067424 */ /* 0x000fe200018e06ff */
[----:B----4-:R-:W-:-:S03]  /*72e0*/  IADD3 R12, P3, PT, R4, -R19, RZ ;  /* 0x80000013040c7210 */ /* 0x010fc60007f7e0ff */
[--C-:B------:R-:W-:Y:S01]  /*72f0*/  IMAD.X R3, R7, 0x1, ~R15.reuse, P1 ;  /* 0x0000000107037824 */ /* 0x100fe200008e0e0f */
[C---:B------:R-:W-:Y:S01]  /*7300*/  ISETP.NE.U32.AND P1, PT, R13.reuse, -0x1, PT ;  /* 0xffffffff0d00780c */ /* 0x040fe20003f25070 */
[----:B------:R-:W-:Y:S01]  /*7310*/  IMAD.MOV.U32 R7, RZ, RZ, 0x7ff ;  /* 0x000007ffff077424 */ /* 0x000fe200078e00ff */
[----:B------:R-:W-:Y:S01]  /*7320*/  SHF.L.U64.HI R9, R13, 0xb, R6 ;  /* 0x0000000b0d097819 */ /* 0x000fe20000010206 */
[----:B------:R-:W-:Y:S01]  /*7330*/  IMAD.X R10, R5, 0x1, ~R15, P3 ;  /* 0x00000001050a7824 */ /* 0x000fe200018e0e0f */
[----:B------:R-:W-:Y:S02]  /*7340*/  ISETP.NE.AND.EX P2, PT, R6, -0x1, PT, P1 ;  /* 0xffffffff0600780c */ /* 0x000fe40003f45310 */
[----:B------:R-:W-:Y:S02]  /*7350*/  ISETP.GT.U32.AND P1, PT, R25, R14, PT ;  /* 0x0000000e1900720c */ /* 0x000fe40003f24070 */
[----:B------:R-:W-:Y:S02]  /*7360*/  SEL R7, R7, 0x800, !P2 ;  /* 0x0000080007077807 */ /* 0x000fe40005000000 */
[----:B------:R-:W-:-:S02]  /*7370*/  ISETP.GT.U32.AND.EX P1, PT, R16, R11, PT, P1 ;  /* 0x0000000b1000720c */ /* 0x000fc40003f24110 */
[----:B------:R-:W-:Y:S02]  /*7380*/  IADD3 R6, P2, PT, -R12, R8, RZ ;  /* 0x000000080c067210 */ /* 0x000fe40007f5e1ff */
[----:B------:R-:W-:Y:S02]  /*7390*/  IADD3 R8, P3, P4, -R17, R7, R8 ;  /* 0x0000000711087210 */ /* 0x000fe40007c7e108 */
[-C--:B------:R-:W-:Y:S01]  /*73a0*/  SEL R7, R25, R14.reuse, P1 ;  /* 0x0000000e19077207 */ /* 0x080fe20000800000 */
[----:B------:R-:W-:Y:S01]  /*73b0*/  IMAD.X R10, R9, 0x1, ~R10, P2 ;  /* 0x00000001090a7824 */ /* 0x000fe200010e0e0a */
[----:B------:R-:W-:Y:S02]  /*73c0*/  IADD3.X R3, PT, PT, ~R3, RZ, R9, P3, P4 ;  /* 0x000000ff03037210 */ /* 0x000fe40001fe8509 */
[----:B------:R-:W-:Y:S02]  /*73d0*/  SEL R9, R16, R11, P1 ;  /* 0x0000000b10097207 */ /* 0x000fe40000800000 */
[----:B------:R-:W-:-:S02]  /*73e0*/  IADD3 R7, P1, PT, R7, -R14, RZ ;  /* 0x8000000e07077210 */ /* 0x000fc40007f3e0ff */
[C---:B------:R-:W-:Y:S02]  /*73f0*/  SEL R8, R14.reuse, R8, !P0 ;  /* 0x000000080e087207 */ /* 0x040fe40004000000 */
[----:B------:R-:W-:Y:S01]  /*7400*/  ISETP.LT.U32.AND P2, PT, R14, R25, PT ;  /* 0x000000190e00720c */ /* 0x000fe20003f41070 */
[----:B------:R-:W-:Y:S01]  /*7410*/  IMAD.X R9, R9, 0x1, ~R11, P1 ;  /* 0x0000000109097824 */ /* 0x000fe200008e0e0b */
[C---:B------:R-:W-:Y:S02]  /*7420*/  SEL R3, R11.reuse, R3, !P0 ;  /* 0x000000030b037207 */ /* 0x040fe40004000000 */
[-C--:B------:R-:W-:Y:S02]  /*7430*/  ISETP.LT.U32.AND P1, PT, R6, R7.reuse, PT ;  /* 0x000000070600720c */ /* 0x080fe40003f21070 */
[----:B------:R-:W-:Y:S02]  /*7440*/  ISETP.LT.U32.AND P3, PT, R8, R7, PT ;  /* 0x000000070800720c */ /* 0x000fe40003f61070 */
[----:B------:R-:W-:-:S02]  /*7450*/  ISETP.LT.U32.AND.EX P2, PT, R11, R16, PT, P2 ;  /* 0x000000100b00720c */ /* 0x000fc40003f41120 */
[-C--:B------:R-:W-:Y:S02]  /*7460*/  ISETP.LT.U32.AND.EX P1, PT, R10, R9.reuse, PT, P1 ;  /* 0x000000090a00720c */ /* 0x080fe40003f21110 */
[----:B------:R-:W-:Y:S02]  /*7470*/  ISETP.LT.U32.AND.EX P3, PT, R3, R9, PT, P3 ;  /* 0x000000090300720c */ /* 0x000fe40003f61130 */
[----:B------:R-:W-:Y:S02]  /*7480*/  @!P0 SEL R17, R14, R25, P2 ;  /* 0x000000190e118207 */ /* 0x000fe40001000000 */
[-C--:B------:R-:W-:Y:S02]  /*7490*/  SEL R3, R6, R7.reuse, P1 ;  /* 0x0000000706037207 */ /* 0x080fe40000800000 */
[----:B------:R-:W-:Y:S01]  /*74a0*/  SEL R8, R8, R7, P3 ;  /* 0x0000000708087207 */ /* 0x000fe20001800000 */
[----:B------:R-:W-:Y:S01]  /*74b0*/  IMAD.IADD R17, R17, 0x1, -R12 ;  /* 0x0000000111117824 */ /* 0x000fe200078e0a0c */
[----:B------:R-:W-:-:S03]  /*74c0*/  SEL R10, R10, R9, P1 ;  /* 0x000000090a0a7207 */ /* 0x000fc60000800000 */
[----:B------:R-:W-:Y:S01]  /*74d0*/  IMAD.IADD R8, R8, 0x1, -R3 ;  /* 0x0000000108087824 */ /* 0x000fe200078e0a03 */
[----:B------:R-:W-:Y:S06]  /*74e0*/  BRA.U !UP0, `(.L_x_361) ;  /* 0x0000000908ec7547 */ /* 0x000fec000b800000 */
[----:B------:R-:W-:Y:S01]  /*74f0*/  IADD3 R6, P0, P1, R3, R19, R14 ;  /* 0x0000001303067210 */ /* 0x000fe2000791e00e */
[----:B------:R-:W-:Y:S01]  /*7500*/  IMAD.IADD R3, R0, 0x1, -R17 ;  /* 0x0000000100037824 */ /* 0x000fe200078e0a11 */
[----:B------:R-:W0:Y:S01]  /*7510*/  LDCU.64 UR4, c[0x0][0x388] ;  /* 0x00007100ff0477ac */ /* 0x000e220008000a00 */
[----:B------:R-:W-:Y:S01]  /*7520*/  IADD3 R9, P2, PT, R4, R0, RZ ;  /* 0x0000000004097210 */ /* 0x000fe20007f5e0ff */
[----:B------:R-:W-:Y:S01]  /*7530*/  VIADD R14, R0, 0x300 ;  /* 0x00000300000e7836 */ /* 0x000fe20000000000 */
[----:B------:R-:W-:Y:S01]  /*7540*/  IADD3.X R10, PT, PT, R10, R15, R11, P0, P1 ;  /* 0x0000000f0a0a7210 */ /* 0x000fe200007e240b */
[C---:B------:R-:W-:Y:S01]  /*7550*/  VIADD R18, R0.reuse, 0x500 ;  /* 0x0000050000127836 */ /* 0x040fe20000000000 */
[C---:B------:R-:W-:Y:S01]  /*7560*/  IADD3 R7, P1, PT, R3.reuse, R6, RZ ;  /* 0x0000000603077210 */ /* 0x040fe20007f3e0ff */
[----:B------:R-:W-:Y:S01]  /*7570*/  IMAD.X R12, RZ, RZ, R5, P2 ;  /* 0x000000ffff0c7224 */ /* 0x000fe200010e0605 */
[C---:B------:R-:W-:Y:S01]  /*7580*/  LOP3.LUT R16, R0.reuse, 0x400, RZ, 0xfc, !PT ;  /* 0x0000040000107812 */ /* 0x040fe200078efcff */
[C---:B------:R-:W-:Y:S01]  /*7590*/  VIADD R20, R0.reuse, 0x600 ;  /* 0x0000060000147836 */ /* 0x040fe20000000000 */
[----:B------:R-:W-:Y:S01]  /*75a0*/  LEA.HI.X.SX32 R10, R3, R10, 0x1, P1 ;  /* 0x0000000a030a7211 */ /* 0x000fe200008f0eff */
[----:B------:R-:W-:Y:S01]  /*75b0*/  IMAD.IADD R3, R17, 0x1, R8 ;  /* 0x0000000111037824 */ /* 0x000fe200078e0208 */
[----:B------:R-:W-:Y:S01]  /*75c0*/  BSSY.RECONVERGENT B1, `(.L_x_362) ;  /* 0x0000021000017945 */ /* 0x000fe20003800200 */
[----:B------:R-:W-:-:S03]  /*75d0*/  VIADD R38, R0, 0x700 ;  /* 0x0000070000267836 */ /* 0x000fc60000000000 */
[-C--:B------:R-:W-:Y:S02]  /*75e0*/  ISETP.GE.AND P6, PT, R0, R3.reuse, PT ;  /* 0x000000030000720c */ /* 0x080fe40003fc6270 */
[-C--:B------:R-:W-:Y:S02]  /*75f0*/  ISETP.GE.AND P3, PT, R14, R3.reuse, PT ;  /* 0x000000030e00720c */ /* 0x080fe40003f66270 */
[----:B0-----:R-:W-:Y:S02]  /*7600*/  LEA R4, P0, R9, UR4, 0x3 ;  /* 0x0000000409047c11 */ /* 0x001fe4000f8018ff */
[----:B------:R-:W-:Y:S02]  /*7610*/  LEA R6, P1, R7, UR4, 0x3 ;  /* 0x0000000407067c11 */ /* 0x000fe4000f8218ff */
[----:B------:R-:W-:Y:S01]  /*7620*/  LEA.HI.X R5, R9, UR5, R12, 0x3, P0 ;  /* 0x0000000509057c11 */ /* 0x000fe200080f1c0c */
[C---:B------:R-:W-:Y:S01]  /*7630*/  VIADD R12, R0.reuse, 0x200 ;  /* 0x00000200000c7836 */ /* 0x040fe20000000000 */
[----:B------:R-:W-:Y:S01]  /*7640*/  LEA.HI.X R7, R7, UR5, R10, 0x3, P1 ;  /* 0x0000000507077c11 */ /* 0x000fe200088f1c0a */
[----:B------:R-:W-:Y:S01]  /*7650*/  VIADD R10, R0, 0x100 ;  /* 0x00000100000a7836 */ /* 0x000fe20000000000 */
[----:B------:R-:W-:-:S02]  /*7660*/  ISETP.GE.AND P2, PT, R16, R3, PT ;  /* 0x000000031000720c */ /* 0x000fc40003f46270 */
[-C--:B------:R-:W-:Y:S02]  /*7670*/  ISETP.GE.AND P4, PT, R12, R3.reuse, PT ;  /* 0x000000030c00720c */ /* 0x080fe40003f86270 */
[-C--:B------:R-:W-:Y:S02]  /*7680*/  ISETP.GE.AND P5, PT, R10, R3.reuse, PT ;  /* 0x000000030a00720c */ /* 0x080fe40003fa6270 */
[-C--:B------:R-:W-:Y:S02]  /*7690*/  ISETP.GE.AND P1, PT, R18, R3.reuse, PT ;  /* 0x000000031200720c */ /* 0x080fe40003f26270 */
[----:B------:R-:W-:Y:S01]  /*76a0*/  ISETP.GE.AND P0, PT, R20, R3, PT ;  /* 0x000000031400720c */ /* 0x000fe20003f06270 */
[----:B------:R-:W-:-:S12]  /*76b0*/  @P6 BRA `(.L_x_363) ;  /* 0x0000000000446947 */ /* 0x000fd80003800000 */
[----:B------:R-:W-:-:S13]  /*76c0*/  ISETP.GE.AND P6, PT, R0, R17, PT ;  /* 0x000000110000720c */ /* 0x000fda0003fc6270 */
        /* <DEDUP_REMOVED lines=8> */
[----:B------:R0:W5:Y:S04]  /*7750*/  @P6 LDG.E.U8 R39, desc[UR6][R6.64] ;  /* 0x0000000606276981 */ /* 0x000168000c1e1100 */
[----:B------:R0:W5:Y:S04]  /*7760*/  @P6 LDG.E.U8 R40, desc[UR6][R6.64+0x1] ;  /* 0x0000010606286981 */ /* 0x000168000c1e1100 */
[----:B------:R0:W5:Y:S04]  /*7770*/  @P6 LDG.E.U8 R41, desc[UR6][R6.64+0x2] ;  /* 0x0000020606296981 */ /* 0x000168000c1e1100 */
[----:B------:R0:W5:Y:S04]  /*7780*/  @P6 LDG.E.U8 R42, desc[UR6][R6.64+0x3] ;  /* 0x00000306062a6981 */ /* 0x000168000c1e1100 */
[----:B------:R0:W5:Y:S04]  /*7790*/  @P6 LDG.E.U8 R43, desc[UR6][R6.64+0x4] ;  /* 0x00000406062b6981 */ /* 0x000168000c1e1100 */
[----:B------:R0:W5:Y:S04]  /*77a0*/  @P6 LDG.E.U8 R44, desc[UR6][R6.64+0x5] ;  /* 0x00000506062c6981 */ /* 0x000168000c1e1100 */
[----:B------:R0:W5:Y:S04]  /*77b0*/  @P6 LDG.E.U8 R52, desc[UR6][R6.64+0x6] ;  /* 0x0000060606346981 */ /* 0x000168000c1e1100 */
[----:B------:R0:W5:Y:S02]  /*77c0*/  @P6 LDG.E.U8 R53, desc[UR6][R6.64+0x7] ;  /* 0x0000070606356981 */ /* 0x000164000c1e1100 */
.L_x_363:
[----:B------:R-:W-:Y:S05]  /*77d0*/  BSYNC.RECONVERGENT B1 ;  /* 0x0000000000017941 */ /* 0x000fea0003800200 */
.L_x_362:
[----:B------:R-:W-:Y:S01]  /*77e0*/  BSSY.RECONVERGENT B1, `(.L_x_364) ;  /* 0x0000014000017945 */ /* 0x000fe20003800200 */
[----:B------:R-:W-:-:S03]  /*77f0*/  ISETP.GE.AND P6, PT, R38, R3, PT ;  /* 0x000000032600720c */ /* 0x000fc60003fc6270 */
[----:B------:R-:W-:Y:S10]  /*7800*/  @P5 BRA `(.L_x_365) ;  /* 0x0000000000445947 */ /* 0x000ff40003800000 */
        /* <DEDUP_REMOVED lines=17> */
.L_x_365:
[----:B------:R-:W-:Y:S05]  /*7920*/  BSYNC.RECONVERGENT B1 ;  /* 0x0000000000017941 */ /* 0x000fea0003800200 */
.L_x_364:
[----:B------:R-:W-:Y:S04]  /*7930*/  BSSY.RECONVERGENT B1, `(.L_x_366) ;  /* 0x0000013000017945 */ /* 0x000fe80003800200 */
[----:B------:R-:W-:Y:S05]  /*7940*/  @P4 BRA `(.L_x_367) ;  /* 0x0000000000444947 */ /* 0x000fea0003800000 */
        /* <DEDUP_REMOVED lines=17> */
.L_x_367:
[----:B------:R-:W-:Y:S05]  /*7a60*/  BSYNC.RECONVERGENT B1 ;  /* 0x0000000000017941 */ /* 0x000fea0003800200 */
.L_x_366:
        /* <DEDUP_REMOVED lines=19> */
.L_x_369:
[----:B------:R-:W-:Y:S05]  /*7ba0*/  BSYNC.RECONVERGENT B1 ;  /* 0x0000000000017941 */ /* 0x000fea0003800200 */
.L_x_368:
        /* <DEDUP_REMOVED lines=19> */
.L_x_371:
[----:B------:R-:W-:Y:S05]  /*7ce0*/  BSYNC.RECONVERGENT B1 ;  /* 0x0000000000017941 */ /* 0x000fea0003800200 */
.L_x_370:
        /* <DEDUP_REMOVED lines=19> */
.L_x_373:
[----:B------:R-:W-:Y:S05]  /*7e20*/  BSYNC.RECONVERGENT B1 ;  /* 0x0000000000017941 */ /* 0x000fea0003800200 */
.L_x_372:
        /* <DEDUP_REMOVED lines=19> */
.L_x_375:
[----:B------:R-:W-:Y:S05]  /*7f60*/  BSYNC.RECONVERGENT B1 ;  /* 0x0000000000017941 */ /* 0x000fea0003800200 */
.L_x_374:
        /* <DEDUP_REMOVED lines=19> */
.L_x_361:
[----:B------:R-:W0:Y:S01]  /*80a0*/  LDCU.64 UR4, c[0x0][0x3a0] ;  /* 0x00007400ff0477ac */ /* 0x000e220008000a00 */
[----:B------:R-:W-:Y:S01]  /*80b0*/  IADD3 R3, P0, P1, R3, R19, R14 ;  /* 0x0000001303037210 */ /* 0x000fe2000791e00e */
[----:B------:R-:W-:Y:S01]  /*80c0*/  IMAD.IADD R6, R0, 0x1, -R17 ;  /* 0x0000000100067824 */ /* 0x000fe200078e0a11 */
[----:B------:R-:W-:Y:S01]  /*80d0*/  IADD3 R7, P2, PT, R4, R0, RZ ;  /* 0x0000000004077210 */ /* 0x000fe20007f5e0ff */
[----:B------:R-:W-:Y:S01]  /*80e0*/  VIADD R14, R0, 0x300 ;  /* 0x00000300000e7836 */ /* 0x000fe20000000000 */
[----:B------:R-:W-:Y:S01]  /*80f0*/  IADD3.X R10, PT, PT, R10, R15, R11, P0, P1 ;  /* 0x0000000f0a0a7210 */ /* 0x000fe200007e240b */
[----:B------:R-:W-:Y:S01]  /*8100*/  VIADD R18, R0, 0x500 ;  /* 0x0000050000127836 */ /* 0x000fe20000000000 */
[----:B------:R-:W-:Y:S01]  /*8110*/  IADD3 R9, P1, PT, R6, R3, RZ ;  /* 0x0000000306097210 */ /* 0x000fe20007f3e0ff */
[----:B------:R-:W-:Y:S01]  /*8120*/  IMAD.IADD R3, R17, 0x1, R8 ;  /* 0x0000000111037824 */ /* 0x000fe200078e0208 */
[----:B------:R-:W-:Y:S01]  /*8130*/  LOP3.LUT R16, R0, 0x400, RZ, 0xfc, !PT ;  /* 0x0000040000107812 */ /* 0x000fe200078efcff */
[----:B------:R-:W-:Y:S01]  /*8140*/  IMAD.X R12, RZ, RZ, R5, P2 ;  /* 0x000000ffff0c7224 */ /* 0x000fe200010e0605 */
[----:B------:R-:W-:Y:S01]  /*8150*/  LEA.HI.X.SX32 R10, R6, R10, 0x1, P1 ;  /* 0x0000000a060a7211 */ /* 0x000fe200008f0eff */
[C---:B------:R-:W-:Y:S01]  /*8160*/  VIADD R20, R0.reuse, 0x600 ;  /* 0x0000060000147836 */ /* 0x040fe20000000000 */
[-C--:B------:R-:W-:Y:S01]  /*8170*/  ISETP.GE.AND P6, PT, R0, R3.reuse, PT ;  /* 0x000000030000720c */ /* 0x080fe20003fc6270 */
[----:B------:R-:W-:Y:S01]  /*8180*/  BSSY.RECONVERGENT B1, `(.L_x_377) ;  /* 0x0000020000017945 */ /* 0x000fe20003800200 */
[-C--:B------:R-:W-:Y:S01]  /*8190*/  ISETP.GE.AND P3, PT, R14, R3.reuse, PT ;  /* 0x000000030e00720c */ /* 0x080fe20003f66270 */
[----:B------:R-:W-:Y:S01]  /*81a0*/  VIADD R38, R0, 0x700 ;  /* 0x0000070000267836 */ /* 0x000fe20000000000 */
[----:B------:R-:W-:-:S02]  /*81b0*/  ISETP.GE.AND P2, PT, R16, R3, PT ;  /* 0x000000031000720c */ /* 0x000fc40003f46270 */
[----:B0-----:R-:W-:Y:S02]  /*81c0*/  LEA R4, P0, R7, UR4, 0x3 ;  /* 0x0000000407047c11 */ /* 0x001fe4000f8018ff */
[----:B------:R-:W-:Y:S02]  /*81d0*/  LEA R6, P1, R9, UR4, 0x3 ;  /* 0x0000000409067c11 */ /* 0x000fe4000f8218ff */
[----:B------:R-:W-:Y:S01]  /*81e0*/  LEA.HI.X R5, R7, UR5, R12, 0x3, P0 ;  /* 0x0000000507057c11 */ /* 0x000fe200080f1c0c */
[C---:B------:R-:W-:Y:S01]  /*81f0*/  VIADD R12, R0.reuse, 0x200 ;  /* 0x00000200000c7836 */ /* 0x040fe20000000000 */
[----:B------:R-:W-:Y:S01]  /*8200*/  LEA.HI.X R7, R9, UR5, R10, 0x3, P1 ;  /* 0x0000000509077c11 */ /* 0x000fe200088f1c0a */
[----:B------:R-:W-:Y:S01]  /*8210*/  VIADD R10, R0, 0x100 ;  /* 0x00000100000a7836 */ /* 0x000fe20000000000 */
[-C--:B------:R-:W-:Y:S02]  /*8220*/  ISETP.GE.AND P1, PT, R18, R3.reuse, PT ;  /* 0x000000031200720c */ /* 0x080fe40003f26270 */
[----:B------:R-:W-:-:S02]  /*8230*/  ISETP.GE.AND P4, PT, R12, R3, PT ;  /* 0x000000030c00720c */ /* 0x000fc40003f86270 */
        /* <DEDUP_REMOVED lines=20> */
.L_x_378:
[----:B------:R-:W-:Y:S05]  /*8380*/  BSYNC.RECONVERGENT B1 ;  /* 0x0000000000017941 */ /* 0x000fea0003800200 */
.L_x_377:
        /* <DEDUP_REMOVED lines=20> */
.L_x_380:
[----:B------:R-:W-:Y:S05]  /*84d0*/  BSYNC.RECONVERGENT B1 ;  /* 0x0000000000017941 */ /* 0x000fea0003800200 */
.L_x_379:
        /* <DEDUP_REMOVED lines=19> */
.L_x_382:
[----:B------:R-:W-:Y:S05]  /*8610*/  BSYNC.RECONVERGENT B1 ;  /* 0x0000000000017941 */ /* 0x000fea0003800200 */
.L_x_381:
        /* <DEDUP_REMOVED lines=19> */
.L_x_384:
[----:B------:R-:W-:Y:S05]  /*8750*/  BSYNC.RECONVERGENT B1 ;  /* 0x0000000000017941 */ /* 0x000fea0003800200 */
.L_x_383:
        /* <DEDUP_REMOVED lines=19> */
.L_x_386:
[----:B------:R-:W-:Y:S05]  /*8890*/  BSYNC.RECONVERGENT B1 ;  /* 0x0000000000017941 */ /* 0x000fea0003800200 */
.L_x_385:
        /* <DEDUP_REMOVED lines=19> */
.L_x_388:
[----:B------:R-:W-:Y:S05]  /*89d0*/  BSYNC.RECONVERGENT B1 ;  /* 0x0000000000017941 */ /* 0x000fea0003800200 */
.L_x_387:
        /* <DEDUP_REMOVED lines=19> */
.L_x_390:
[----:B------:R-:W-:Y:S05]  /*8b10*/  BSYNC.RECONVERGENT B1 ;  /* 0x0000000000017941 */ /* 0x000fea0003800200 */
.L_x_389:
        /* <DEDUP_REMOVED lines=18> */
.L_x_376:
[----:B------:R-:W-:Y:S05]  /*8c40*/  BSYNC.RECONVERGENT B0 ;  /* 0x0000000000007941 */ /* 0x000fea0003800200 */
.L_x_360:
[----:B------:R-:W0:Y:S02]  /*8c50*/  S2UR UR5, SR_CgaCtaId ;  /* 0x00000000000579c3 */ /* 0x000e240000008800 */
[----:B012345:R-:W-:Y:S01]  /*8c60*/  LOP3.LUT R5, R52, 0xffff, RZ, 0xc0, !PT ;  /* 0x0000ffff34057812 */ /* 0x03ffe200078ec0ff */
[----:B------:R-:W-:Y:S01]  /*8c70*/  UMOV UR4, 0x400 ;  /* 0x0000040000047882 */ /* 0x000fe20000000000 */
[----:B------:R-:W-:Y:S02]  /*8c80*/  LOP3.LUT R52, R47, 0xffff, RZ, 0xc0, !PT ;  /* 0x0000ffff2f347812 */ /* 0x000fe400078ec0ff */
[----:B------:R-:W-:Y:S02]  /*8c90*/  LOP3.LUT R48, R48, 0xffff, RZ, 0xc0, !PT ;  /* 0x0000ffff30307812 */ /* 0x000fe400078ec0ff */
[----:B------:R-:W-:Y:S02]  /*8ca0*/  LOP3.LUT R47, R46, 0xffff, RZ, 0xc0, !PT ;  /* 0x0000ffff2e2f7812 */ /* 0x000fe400078ec0ff */
[----:B------:R-:W-:-:S02]  /*8cb0*/  LOP3.LUT R4, R53, 0xffff, RZ, 0xc0, !PT ;  /* 0x0000ffff35047812 */ /* 0x000fc400078ec0ff */
[----:B------:R-:W-:Y:S02]  /*8cc0*/  PRMT R47, R47, 0x3340, R48 ;  /* 0x000033402f2f7816 */ /* 0x000fe40000000030 */
[----:B------:R-:W-:Y:S02]  /*8cd0*/  LOP3.LUT R48, R33, 0xffff, RZ, 0xc0, !PT ;  /* 0x0000ffff21307812 */ /* 0x000fe400078ec0ff */
[----:B------:R-:W-:Y:S02]  /*8ce0*/  LOP3.LUT R33, R18, 0xffff, RZ, 0xc0, !PT ;  /* 0x0000ffff12217812 */ /* 0x000fe400078ec0ff */
[----:B------:R-:W-:Y:S02]  /*8cf0*/  LOP3.LUT R44, R44, 0xffff, RZ, 0xc0, !PT ;  /* 0x0000ffff2c2c7812 */ /* 0x000fe400078ec0ff */
[----:B------:R-:W-:Y:S02]  /*8d00*/  LOP3.LUT R43, R43, 0xffff, RZ, 0xc0, !PT ;  /* 0x0000ffff2b2b7812 */ /* 0x000fe400078ec0ff */
[----:B------:R-:W-:-:S02]  /*8d10*/  LOP3.LUT R6, R42, 0xffff, RZ, 0xc0, !PT ;  /* 0x0000ffff2a067812 */ /* 0x000fc400078ec0ff */
[----:B------:R-:W-:Y:S01]  /*8d20*/  LOP3.LUT R41, R41, 0xffff, RZ, 0xc0, !PT ;  /* 0x0000ffff29297812 */ /* 0x000fe200078ec0ff */
[----:B------:R-:W-:Y:S01]  /*8d30*/  ULEA UR4, UR5, UR4, 0x18 ;  /* 0x0000000405047291 */ /* 0x000fe2000f8ec0ff */
[----:B------:R-:W-:Y:S02]  /*8d40*/  LOP3.LUT R23, R23, 0xffff, RZ, 0xc0, !PT ;  /* 0x0000ffff17177812 */ /* 0x000fe400078ec0ff */
[----:B------:R-:W-:Y:S02]  /*8d50*/  LOP3.LUT R18, R29, 0xffff, RZ, 0xc0, !PT ;  /* 0x0000ffff1d127812 */ /* 0x000fe400078ec0ff */
[----:B------:R-:W-:Y:S02]  /*8d60*/  LOP3.LUT R36, R36, 0xffff, RZ, 0xc0, !PT ;  /* 0x0000ffff24247812 */ /* 0x000fe400078ec0ff */
[----:B------:R-:W-:Y:S02]  /*8d70*/  LOP3.LUT R19, R19, 0xffff, RZ, 0xc0, !PT ;  /* 0x0000ffff13137812 */ /* 0x000fe400078ec0ff */
[----:B------:R-:W-:-:S02]  /*8d80*/  PRMT R4, R5, 0x3340, R4 ;  /* 0x0000334005047816 */ /* 0x000fc40000000004 */
[----:B------:R-:W-:Y:S02]  /*8d90*/  PRMT R5, R43, 0x3340, R44 ;  /* 0x000033402b057816 */ /* 0x000fe4000000002c */
[----:B------:R-:W-:Y:S02]  /*8da0*/  LOP3.LUT R7, R40, 0xffff, RZ, 0xc0, !PT ;  /* 0x0000ffff28077812 */ /* 0x000fe400078ec0ff */
[----:B------:R-:W-:Y:S02]  /*8db0*/  PRMT R6, R41, 0x3340, R6 ;  /* 0x0000334029067816 */ /* 0x000fe40000000006 */
[----:B------:R-:W-:Y:S02]  /*8dc0*/  PRMT R18, R18, 0x3340, R23 ;  /* 0x0000334012127816 */ /* 0x000fe40000000017 */
        /* <DEDUP_REMOVED lines=76> */
[----:B------:R-:W-:Y:S01]  /*9290*/  PRMT R4, R7, 0x5410, R6 ;  /* 0x0000541007047816 */ /* 0x000fe20000000006 */
[----:B------:R-:W-:Y:S01]  /*92a0*/  IMAD.SHL.U32 R6, R0, 0x8, RZ ;  /* 0x0000000800067824 */ /* 0x000fe200078e00ff */
[----:B------:R-:W-:Y:S02]  /*92b0*/  PRMT R38, R42, 0x5410, R41 ;  /* 0x000054102a267816 */ /* 0x000fe40000000029 */
[----:B------:R-:W-:Y:S02]  /*92c0*/  PRMT R39, R40, 0x5410, R39 ;  /* 0x0000541028277816 */ /* 0x000fe40000000027 */
[----:B------:R-:W-:Y:S01]  /*92d0*/  PRMT R43, R44, 0x5410, R43 ;  /* 0x000054102c2b7816 */ /* 0x000fe2000000002b */
[----:B------:R0:W-:Y:S01]  /*92e0*/  STS.64 [R6+UR4], R4 ;  /* 0x0000000406007988 */ /* 0x0001e20008000a04 */
        /* <DEDUP_REMOVED lines=15> */
[----:B------:R-:W-:-:S03]  /*93e0*/  PRMT R10, R9, 0x5410, R10 ;  /* 0x00005410090a7816 */ /* 0x000fc6000000000a */
[----:B------:R-:W-:Y:S04]  /*93f0*/  STS.64 [R6+UR4+0x3000], R14 ;  /* 0x0030000e06007988 */ /* 0x000fe80008000a04 */
[----:B------:R1:W-:Y:S01]  /*9400*/  STS.64 [R6+UR4+0x3800], R10 ;  /* 0x0038000a06007988 */ /* 0x0003e20008000a04 */
[----:B------:R-:W-:Y:S01]  /*9410*/  BAR.SYNC.DEFER_BLOCKING 0x0 ;  /* 0x0000000000007b1d */ /* 0x000fe20000010000 */
[----:B0-----:R-:W-:-:S07]  /*9420*/  VIMNMX R5, PT, PT, R6, R3, PT ;  /* 0x0000000306057248 */ /* 0x001fce0003fe0100 */
[----:B------:R-:W-:Y:S01]  /*9430*/  PREEXIT ;  /* 0x000000000000782d */ /* 0x000fe20000000000 */
[----:B------:R-:W-:Y:S01]  /*9440*/  BSSY.RECONVERGENT B0, `(.L_x_391) ;  /* 0x000002d000007945 */ /* 0x000fe20003800200 */
[----:B------:R-:W-:Y:S02]  /*9450*/  LEA R4, R17, UR4, 0x3 ;  /* 0x0000000411047c11 */ /* 0x000fe4000f8e18ff */
[C---:B------:R-:W-:Y:S01]  /*9460*/  ISETP.GE.AND P0, PT, R5.reuse, R8, PT ;  /* 0x000000080500720c */ /* 0x040fe20003f06270 */
[----:B------:R-:W-:Y:S01]  /*9470*/  IMAD.IADD R8, R5, 0x1, -R8 ;  /* 0x0000000105087824 */ /* 0x000fe200078e0a08 */
[----:B-1----:R-:W-:-:S04]  /*9480*/  VIMNMX R6, PT, PT, R17, R5, PT ;  /* 0x0000000511067248 */ /* 0x002fc80003fe0100 */
[----:B------:R-:W-:-:S04]  /*9490*/  SEL R16, R8, RZ, P0 ;  /* 0x000000ff08107207 */ /* 0x000fc80000000000 */
[----:B------:R-:W-:-:S13]  /*94a0*/  ISETP.GE.AND P0, PT, R16, R6, PT ;  /* 0x000000061000720c */ /* 0x000fda0003f06270 */
[----:B------:R-:W-:Y:S05]  /*94b0*/  @P0 BRA `(.L_x_392) ;  /* 0x0000000000940947 */ /* 0x000fea0003800000 */
.L_x_393:
        /* <DEDUP_REMOVED lines=37> */
.L_x_392:
[----:B------:R-:W-:Y:S05]  /*9710*/  BSYNC.RECONVERGENT B0 ;  /* 0x0000000000007941 */ /* 0x000fea0003800200 */
.L_x_391:
        /* <DEDUP_REMOVED lines=71> */
.L_x_395:
[----:B------:R-:W-:Y:S05]  /*9b90*/  BSYNC.RECONVERGENT B0 ;  /* 0x0000000000007941 */ /* 0x000fea0003800200 */
.L_x_394:
        /* <DEDUP_REMOVED lines=25> */
.L_x_397:
        /* <DEDUP_REMOVED lines=11> */
.L_x_398:
[----:B------:R-:W-:Y:S05]  /*9de0*/  BSYNC.RECONVERGENT B0 ;  /* 0x0000000000007941 */ /* 0x000fea0003800200 */
.L_x_396:
        /* <DEDUP_REMOVED lines=17> */
[----:B------:R-:W-:-:S02]  /*9f00*/  PRMT R5, R10, 0x4210, R5 ;  /* 0x000042100a057816 */ /* 0x000fc40000000005 */
[----:B------:R-:W-:Y:S02]  /*9f10*/  PRMT R7, R12, 0x4210, R7 ;  /* 0x000042100c077816 */ /* 0x000fe40000000007 */
[----:B------:R-:W-:Y:S02]  /*9f20*/  LOP3.LUT R10, R66, 0xff, RZ, 0xc0, !PT ;  /* 0x000000ff420a7812 */ /* 0x000fe400078ec0ff */
[----:B------:R-:W-:Y:S02]  /*9f30*/  LOP3.LUT R12, R61, 0xff, RZ, 0xc0, !PT ;  /* 0x000000ff3d0c7812 */ /* 0x000fe400078ec0ff */
[----:B------:R-:W-:Y:S01]  /*9f40*/  LOP3.LUT R18, R63, 0xff, RZ, 0xc0, !PT ;  /* 0x000000ff3f127812 */ /* 0x000fe200078ec0ff */
[----:B------:R-:W-:Y:S01]  /*9f50*/  IMAD.WIDE.U32 R10, R10, 0x1000000, RZ ;  /* 0x010000000a0a7825 */ /* 0x000fe200078e00ff */
[----:B------:R-:W-:Y:S02]  /*9f60*/  LOP3.LUT R20, R60, 0xff, RZ, 0xc0, !PT ;  /* 0x000000ff3c147812 */ /* 0x000fe400078ec0ff */
[----:B------:R-:W-:Y:S01]  /*9f70*/  LOP3.LUT R22, R59, 0xff, RZ, 0xc0, !PT ;  /* 0x000000ff3b167812 */ /* 0x000fe200078ec0ff */
        /* <DEDUP_REMOVED lines=21> */
.L_x_400:
[----:B------:R-:W-:Y:S05]  /*a0d0*/  BSYNC.RECONVERGENT B0 ;  /* 0x0000000000007941 */ /* 0x000fea0003800200 */
.L_x_399:
        /* <DEDUP_REMOVED lines=24> */
.L_x_402:
        /* <DEDUP_REMOVED lines=11> */
.L_x_403:
[----:B------:R-:W-:Y:S05]  /*a310*/  BSYNC.RECONVERGENT B0 ;  /* 0x0000000000007941 */ /* 0x000fea0003800200 */
.L_x_401:
        /* <DEDUP_REMOVED lines=46> */
.L_x_405:
[----:B------:R-:W-:Y:S05]  /*a600*/  BSYNC.RECONVERGENT B0 ;  /* 0x0000000000007941 */ /* 0x000fea0003800200 */
.L_x_404:
        /* <DEDUP_REMOVED lines=24> */
.L_x_407:
        /* <DEDUP_REMOVED lines=11> */
.L_x_408:
[----:B------:R-:W-:Y:S05]  /*a840*/  BSYNC.RECONVERGENT B0 ;  /* 0x0000000000007941 */ /* 0x000fea0003800200 */
.L_x_406:
        /* <DEDUP_REMOVED lines=46> */
.L_x_410:
[----:B------:R-:W-:Y:S05]  /*ab30*/  BSYNC.RECONVERGENT B0 ;  /* 0x0000000000007941 */ /* 0x000fea0003800200 */
.L_x_409:
        /* <DEDUP_REMOVED lines=24> */
.L_x_412:
        /* <DEDUP_REMOVED lines=11> */
.L_x_413:
[----:B------:R-:W-:Y:S05]  /*ad70*/  BSYNC.RECONVERGENT B0 ;  /* 0x0000000000007941 */ /* 0x000fea0003800200 */
.L_x_411:
        /* <DEDUP_REMOVED lines=46> */
.L_x_415:
[----:B------:R-:W-:Y:S05]  /*b060*/  BSYNC.RECONVERGENT B0 ;  /* 0x0000000000007941 */ /* 0x000fea0003800200 */
.L_x_414:
        /* <DEDUP_REMOVED lines=24> */
.L_x_417:
        /* <DEDUP_REMOVED lines=11> */
.L_x_418:
[----:B------:R-:W-:Y:S05]  /*b2a0*/  BSYNC.RECONVERGENT B0 ;  /* 0x0000000000007941 */ /* 0x000fea0003800200 */
.L_x_416:
        /* <DEDUP_REMOVED lines=46> */
.L_x_420:
[----:B------:R-:W-:Y:S05]  /*b590*/  BSYNC.RECONVERGENT B0 ;  /* 0x0000000000007941 */ /* 0x000fea0003800200 */
.L_x_419:
        /* <DEDUP_REMOVED lines=24> */
.L_x_422:
        /* <DEDUP_REMOVED lines=11> */
.L_x_423:
[----:B------:R-:W-:Y:S05]  /*b7d0*/  BSYNC.RECONVERGENT B0 ;  /* 0x0000000000007941 */ /* 0x000fea0003800200 */
.L_x_421:
        /* <DEDUP_REMOVED lines=10> */
[----:B------:R-:W-:Y:S02]  /*b880*/  LOP3.LUT R4, R72, 0xffff, RZ, 0xc0, !PT ;  /* 0x0000ffff48047812 */ /* 0x000fe400078ec0ff */
        /* <DEDUP_REMOVED lines=11> */
[----:B------:R-:W-:-:S04]  /*b940*/  IMAD.WIDE.U32 R4, R5, 0x100, RZ ;  /* 0x0000010005047825 */ /* 0x000fc800078e00ff */
[----:B------:R-:W-:Y:S01]  /*b950*/  IMAD.U32 R10, R70, 0x10000, RZ ;  /* 0x00010000460a7824 */ /* 0x000fe200078e00ff */
        /* <DEDUP_REMOVED lines=22> */
.L_x_425:
[----:B------:R-:W-:Y:S05]  /*bac0*/  BSYNC.RECONVERGENT B0 ;  /* 0x0000000000007941 */ /* 0x000fea0003800200 */
.L_x_424:
        /* <DEDUP_REMOVED lines=24> */
.L_x_427:
        /* <DEDUP_REMOVED lines=11> */
.L_x_428:
[----:B------:R-:W-:Y:S05]  /*bd00*/  BSYNC.RECONVERGENT B0 ;  /* 0x0000000000007941 */ /* 0x000fea0003800200 */
.L_x_426:
        /* <DEDUP_REMOVED lines=8> */
[----:B------:R-:W-:Y:S02]  /*bd90*/  LOP3.LUT R4, R72, 0xffff, RZ, 0xc0, !PT ;  /* 0x0000ffff48047812 */ /* 0x000fe400078ec0ff */
[----:B------:R-:W-:Y:S02]  /*bda0*/  LOP3.LUT R6, R66, 0xff, RZ, 0xc0, !PT ;  /* 0x000000ff42067812 */ /* 0x000fe400078ec0ff */
[----:B------:R-:W-:Y:S02]  /*bdb0*/  LOP3.LUT R7, R5, 0xff0000, RZ, 0xc0, !PT ;  /* 0x00ff000005077812 */ /* 0x000fe400078ec0ff */
[----:B------:R-:W-:Y:S02]  /*bdc0*/  PRMT R5, R67, 0x7104, RZ ;  /* 0x0000710443057816 */ /* 0x000fe400000000ff */
[----:B------:R-:W-:Y:S01]  /*bdd0*/  PRMT R4, R7, 0x4210, R4 ;  /* 0x0000421007047816 */ /* 0x000fe20000000004 */
[----:B------:R-:W-:Y:S01]  /*bde0*/  IMAD.U32 R7, R70, 0x10000, RZ ;  /* 0x0001000046077824 */ /* 0x000fe200078e00ff */
        /* <DEDUP_REMOVED lines=8> */
[----:B------:R-:W-:Y:S01]  /*be70*/  PRMT R17, R17, 0x4210, R10 ;  /* 0x0000421011117816 */ /* 0x000fe2000000000a */
[----:B------:R-:W-:Y:S01]  /*be80*/  IMAD.WIDE.U32 R4, R4, 0x100, RZ ;  /* 0x0000010004047825 */ /* 0x000fe200078e00ff */
[----:B------:R-:W-:-:S02]  /*be90*/  PRMT R10, R68, 0x7104, RZ ;  /* 0x00007104440a7816 */ /* 0x000fc400000000ff */
[----:B------:R-:W-:Y:S02]  /*bea0*/  LOP3.LUT R85, R9, R85, R7, 0xfe, !PT ;  /* 0x0000005509557212 */ /* 0x000fe400078efe07 */
[----:B------:R-:W-:Y:S02]  /*beb0*/  LOP3.LUT R4, R4, R6, R8, 0xfe, !PT ;  /* 0x0000000604047212 */ /* 0x000fe400078efe08 */
[----:B------:R-:W-:Y:S02]  /*bec0*/  LOP3.LUT R17, R17, 0xff00, R10, 0xf8, !PT ;  /* 0x0000ff0011117812 */ /* 0x000fe400078ef80a */
[----:B------:R-:W-:Y:S02]  /*bed0*/  LOP3.LUT R6, R63, 0xff, RZ, 0xc0, !PT ;  /* 0x000000ff3f067812 */ /* 0x000fe400078ec0ff */
[----:B------:R-:W-:Y:S02]  /*bee0*/  LOP3.LUT R8, R60, 0xff, RZ, 0xc0, !PT ;  /* 0x000000ff3c087812 */ /* 0x000fe400078ec0ff */
[----:B------:R-:W-:Y:S01]  /*bef0*/  LOP3.LUT R10, R59, 0xff, RZ, 0xc0, !PT ;  /* 0x000000ff3b0a7812 */ /* 0x000fe200078ec0ff */
[----:B------:R-:W-:Y:S01]  /*bf00*/  IMAD.WIDE.U32 R6, R6, 0x1000000, RZ ;  /* 0x0100000006067825 */ /* 0x000fe200078e00ff */
[----:B------:R-:W-:-:S02]  /*bf10*/  LOP3.LUT R17, R17, 0xff, R64, 0xf8, !PT ;  /* 0x000000ff11117812 */ /* 0x000fc400078ef840 */
[----:B------:R-:W-:Y:S01]  /*bf20*/  LOP3.LUT R5, R85, R5, RZ, 0xfc, !PT ;  /* 0x0000000555057212 */ /* 0x000fe200078efcff */
[----:B------:R-:W-:-:S04]  /*bf30*/  IMAD.WIDE.U32 R8, R8, 0x10000, RZ ;  /* 0x0001000008087825 */ /* 0x000fc800078e00ff */
[----:B------:R-:W-:Y:S01]  /*bf40*/  IMAD.WIDE.U32 R10, R10, 0x100, RZ ;  /* 0x000001000a0a7825 */ /* 0x000fe200078e00ff */
[----:B------:R-:W-:Y:S02]  /*bf50*/  LOP3.LUT R9, R9, R17, R7, 0xfe, !PT ;  /* 0x0000001109097212 */ /* 0x000fe400078efe07 */
[----:B------:R-:W-:Y:S02]  /*bf60*/  LOP3.LUT R17, R4, 0xff, R57, 0xf8, !PT ;  /* 0x000000ff04117812 */ /* 0x000fe400078ef839 */
[----:B------:R-:W-:Y:S02]  /*bf70*/  LOP3.LUT R7, R10, R6, R8, 0xfe, !PT ;  /* 0x000000060a077212 */ /* 0x000fe400078efe08 */
[----:B------:R-:W-:Y:S02]  /*bf80*/  LOP3.LUT R10, R9, R11, RZ, 0xfc, !PT ;  /* 0x0000000b090a7212 */ /* 0x000fe400078efcff */
[----:B------:R-:W-:-:S04]  /*bf90*/  LOP3.LUT R4, R7, 0xff, R58, 0xf8, !PT ;  /* 0x000000ff07047812 */ /* 0x000fc800078ef83a */
[----:B------:R-:W-:-:S04]  /*bfa0*/  ISETP.GE.U32.AND P0, PT, R17, R4, PT ;  /* 0x000000041100720c */ /* 0x000fc80003f06070 */
[----:B------:R-:W-:-:S04]  /*bfb0*/  ISETP.GE.AND.EX P0, PT, R5, R10, PT, P0 ;  /* 0x0000000a0500720c */ /* 0x000fc80003f06300 */
[----:B------:R-:W-:-:S13]  /*bfc0*/  PLOP3.LUT P0, PT, P0, PT, PT, 0x8, 0x80 ;  /* 0x000000000080781c */ /* 0x000fda000070e170 */
.L_x_430:
[----:B------:R-:W-:Y:S05]  /*bfd0*/  BSYNC.RECONVERGENT B0 ;  /* 0x0000000000007941 */ /* 0x000fea0003800200 */
.L_x_429:
        /* <DEDUP_REMOVED lines=19> */
[----:B------:R-:W-:Y:S02]  /*c110*/  LOP3.LUT R19, R19, 0xffff, RZ, 0xc0, !PT ;  /* 0x0000ffff13137812 */ /* 0x000fe400078ec0ff */
[----:B------:R-:W-:Y:S02]  /*c120*/  PRMT R15, R15, 0x3340, R14 ;  /* 0x000033400f0f7816 */ /* 0x000fe4000000000e */
[----:B------:R-:W-:Y:S02]  /*c130*/  LOP3.LUT R24, R24, 0xffff, RZ, 0xc0, !PT ;  /* 0x0000ffff18187812 */ /* 0x000fe400078ec0ff */
[----:B------:R-:W-:Y:S02]  /*c140*/  LOP3.LUT R23, R23, 0xffff, RZ, 0xc0, !PT ;  /* 0x0000ffff17177812 */ /* 0x000fe400078ec0ff */
[----:B------:R-:W-:Y:S02]  /*c150*/  LOP3.LUT R83, R83, 0xffff, RZ, 0xc0, !PT ;  /* 0x0000ffff53537812 */ /* 0x000fe400078ec0ff */
[----:B------:R-:W-:-:S02]  /*c160*/  LOP3.LUT R14, R77, 0xffff, RZ, 0xc0, !PT ;  /* 0x0000ffff4d0e7812 */ /* 0x000fc400078ec0ff */
        /* <DEDUP_REMOVED lines=18> */
[----:B------:R-:W-:Y:S01]  /*c290*/  PRMT R71, R14, 0x3340, R71 ;  /* 0x000033400e477816 */ /* 0x000fe20000000047 */
[----:B-1----:R-:W-:Y:S01]  /*c2a0*/  IMAD R14, R21, 0x8, R24 ;  /* 0x00000008150e7824 */ /* 0x002fe200078e0218 */
[----:B------:R-:W-:Y:S02]  /*c2b0*/  LOP3.LUT R54, R54, 0xffff, RZ, 0xc0, !PT ;  /* 0x0000ffff36367812 */ /* 0x000fe400078ec0ff */
[----:B------:R-:W-:Y:S01]  /*c2c0*/  LOP3.LUT R53, R53, 0xffff, RZ, 0xc0, !PT ;  /* 0x0000ffff35357812 */ /* 0x000fe200078ec0ff */
[----:B------:R-:W-:Y:S01]  /*c2d0*/  IMAD R21, R21, -0x7, R14 ;  /* 0xfffffff915157824 */ /* 0x000fe200078e020e */
[----:B------:R-:W-:Y:S02]  /*c2e0*/  PRMT R8, R49, 0x3340, R50 ;  /* 0x0000334031087816 */ /* 0x000fe40000000032 */
[----:B------:R-:W-:Y:S02]  /*c2f0*/  PRMT R11, R44, 0x3340, R11 ;  /* 0x000033402c0b7816 */ /* 0x000fe4000000000b */
[----:B------:R-:W-:-:S02]  /*c300*/  LOP3.LUT R40, R39, 0xffff, RZ, 0xc0, !PT ;  /* 0x0000ffff27287812 */ /* 0x000fc400078ec0ff */
        /* <DEDUP_REMOVED lines=30> */
[----:B------:R-:W-:Y:S02]  /*c4f0*/  LOP3.LUT R82, R82, 0xffff, RZ, 0xc0, !PT ;  /* 0x0000ffff52527812 */ /* 0x000fe400078ec0ff */
[----:B------:R-:W-:Y:S02]  /*c500*/  LOP3.LUT R13, R78, 0xffff, RZ, 0xc0, !PT ;  /* 0x0000ffff4e0d7812 */ /* 0x000fe400078ec0ff */
[----:B------:R-:W-:Y:S02]  /*c510*/  PRMT R5, R6, 0x5410, R5 ;  /* 0x0000541006057816 */ /* 0x000fe40000000005 */
[----:B------:R-:W-:Y:S02]  /*c520*/  PRMT R23, R22, 0x5410, R23 ;  /* 0x0000541016177816 */ /* 0x000fe40000000017 */
[----:B------:R-:W-:Y:S02]  /*c530*/  LOP3.LUT R59, R59, 0xffff, RZ, 0xc0, !PT ;  /* 0x0000ffff3b3b7812 */ /* 0x000fe400078ec0ff */
[----:B------:R-:W-:-:S02]  /*c540*/  LOP3.LUT R6, R57, 0xffff, RZ, 0xc0, !PT ;  /* 0x0000ffff39067812 */ /* 0x000fc400078ec0ff */
[----:B------:R-:W-:Y:S02]  /*c550*/  LEA R7, R7, UR4, 0x3 ;  /* 0x0000000407077c11 */ /* 0x000fe4000f8e18ff */
[----:B------:R-:W-:Y:S02]  /*c560*/  PRMT R17, R34, 0x5410, R17 ;  /* 0x0000541022117816 */ /* 0x000fe40000000011 */
[----:B------:R-:W-:Y:S01]  /*c570*/  PRMT R16, R44, 0x5410, R33 ;  /* 0x000054102c107816 */ /* 0x000fe20000000021 */
[----:B------:R-:W-:Y:S01]  /*c580*/  STS.64 [R7], R4 ;  /* 0x0000000407007388 */ /* 0x000fe20000000a00 */
[----:B------:R-:W-:Y:S01]  /*c590*/  PRMT R22, R18, 0x5410, R19 ;  /* 0x0000541012167816 */ /* 0x000fe20000000013 */
[----:B------:R-:W-:Y:S01]  /*c5a0*/  VIADD R18, R21, 0xa0 ;  /* 0x000000a015127836 */ /* 0x000fe20000000000 */
[----:B------:R-:W-:Y:S01]  /*c5b0*/  LOP3.LUT R73, R73, 0xffff, RZ, 0xc0, !PT ;  /* 0x0000ffff49497812 */ /* 0x000fe200078ec0ff */
[----:B------:R1:W-:Y:S01]  /*c5c0*/  STS.64 [R7+0x10], R16 ;  /* 0x0000101007007388 */ /* 0x0003e20000000a00 */
[----:B------:R-:W-:-:S02]  /*c5d0*/  LOP3.LUT R74, R74, 0xffff, RZ, 0xc0, !PT ;  /* 0x0000ffff4a4a7812 */ /* 0x000fc400078ec0ff */
[----:B------:R-:W-:Y:S01]  /*c5e0*/  LOP3.LUT R75, R75, 0xffff, RZ, 0xc0, !PT ;  /* 0x0000ffff4b4b7812 */ /* 0x000fe200078ec0ff */
[----:B------:R2:W-:Y:S01]  /*c5f0*/  STS.64 [R7+0x20], R22 ;  /* 0x0000201607007388 */ /* 0x0005e20000000a00 */
[----:B------:R-:W-:Y:S02]  /*c600*/  LOP3.LUT R76, R76, 0xffff, RZ, 0xc0, !PT ;  /* 0x0000ffff4c4c7812 */ /* 0x000fe400078ec0ff */
[----:B------:R-:W-:Y:S02]  /*c610*/  LOP3.LUT R79, R79, 0xffff, RZ, 0xc0, !PT ;  /* 0x0000ffff4f4f7812 */ /* 0x000fe400078ec0ff */
[----:B------:R-:W-:Y:S02]  /*c620*/  LOP3.LUT R80, R80, 0xffff, RZ, 0xc0, !PT ;  /* 0x0000ffff50507812 */ /* 0x000fe400078ec0ff */
[----:B------:R-:W-:Y:S01]  /*c630*/  LOP3.LUT R81, R81, 0xffff, RZ, 0xc0, !PT ;  /* 0x0000ffff51517812 */ /* 0x000fe200078ec0ff */
[----:B-1----:R-:W-:Y:S01]  /*c640*/  VIADD R16, R21, 0x80 ;  /* 0x0000008015107836 */ /* 0x002fe20000000000 */
[----:B------:R-:W-:-:S02]  /*c650*/  LOP3.LUT R84, R84, 0xffff, RZ, 0xc0, !PT ;  /* 0x0000ffff54547812 */ /* 0x000fc400078ec0ff */
[----:B------:R-:W-:Y:S01]  /*c660*/  PRMT R13, R13, 0x3340, R82 ;  /* 0x000033400d0d7816 */ /* 0x000fe20000000052 */
[C---:B--2---:R-:W-:Y:S01]  /*c670*/  VIADD R22, R21.reuse, 0xe0 ;  /* 0x000000e015167836 */ /* 0x044fe20000000000 */
[----:B------:R-:W-:Y:S01]  /*c680*/  PRMT R9, R10, 0x5410, R9 ;  /* 0x000054100a097816 */ /* 0x000fe20000000009 */
[----:B------:R-:W-:Y:S01]  /*c690*/  VIADD R10, R21, 0x60 ;  /* 0x00000060150a7836 */ /* 0x000fe20000000000 */
[----:B------:R-:W-:Y:S02]  /*c6a0*/  PRMT R8, R42, 0x5410, R11 ;  /* 0x000054102a087816 */ /* 0x000fe4000000000b */
[----:B------:R-:W-:Y:S02]  /*c6b0*/  LOP3.LUT R32, R32, 0xffff, RZ, 0xc0, !PT ;  /* 0x0000ffff20207812 */ /* 0x000fe400078ec0ff */
[----:B------:R-:W-:Y:S01]  /*c6c0*/  LOP3.LUT R31, R31, 0xffff, RZ, 0xc0, !PT ;  /* 0x0000ffff1f1f7812 */ /* 0x000fe200078ec0ff */
[----:B------:R1:W-:Y:S01]  /*c6d0*/  STS.64 [R7+0x8], R8 ;  /* 0x0000080807007388 */ /* 0x0003e20000000a00 */
[----:B------:R-:W-:-:S02]  /*c6e0*/  LOP3.LUT R30, R30, 0xffff, RZ, 0xc0, !PT ;  /* 0x0000ffff1e1e7812 */ /* 0x000fc400078ec0ff */
[----:B------:R-:W-:Y:S02]  /*c6f0*/  LOP3.LUT R29, R29, 0xffff, RZ, 0xc0, !PT ;  /* 0x0000ffff1d1d7812 */ /* 0x000fe400078ec0ff */
[----:B------:R-:W-:Y:S01]  /*c700*/  PRMT R59, R6, 0x3340, R59 ;  /* 0x00003340063b7816 */ /* 0x000fe2000000003b */
[----:B------:R-:W-:Y:S01]  /*c710*/  VIADD R6, R21, 0x20 ;  /* 0x0000002015067836 */ /* 0x000fe20000000000 */
[----:B------:R-:W-:Y:S02]  /*c720*/  LOP3.LUT R28, R28, 0xffff, RZ, 0xc0, !PT ;  /* 0x0000ffff1c1c7812 */ /* 0x000fe400078ec0ff */
[----:B------:R-:W-:Y:S02]  /*c730*/  LOP3.LUT R27, R27, 0xffff, RZ, 0xc0, !PT ;  /* 0x0000ffff1b1b7812 */ /* 0x000fe400078ec0ff */
[----:B------:R-:W-:Y:S01]  /*c740*/  PRMT R73, R74, 0x3340, R73 ;  /* 0x000033404a497816 */ /* 0x000fe20000000049 */
[----:B-1----:R-:W-:Y:S01]  /*c750*/  VIADD R8, R21, 0x40 ;  /* 0x0000004015087836 */ /* 0x002fe20000000000 */
[----:B------:R-:W-:-:S02]  /*c760*/  PRMT R76, R76, 0x3340, R75 ;  /* 0x000033404c4c7816 */ /* 0x000fc4000000004b */
[----:B------:R-:W-:Y:S02]  /*c770*/  PRMT R79, R80, 0x3340, R79 ;  /* 0x00003340504f7816 */ /* 0x000fe4000000004f */
[----:B------:R-:W-:Y:S02]  /*c780*/  PRMT R84, R84, 0x3340, R81 ;  /* 0x0000334054547816 */ /* 0x000fe40000000051 */
[----:B------:R-:W-:Y:S01]  /*c790*/  PRMT R13, R20, 0x5410, R13 ;  /* 0x00005410140d7816 */ /* 0x000fe2000000000d */
[----:B------:R-:W-:Y:S01]  /*c7a0*/  VIADD R20, R21, 0xc0 ;  /* 0x000000c015147836 */ /* 0x000fe20000000000 */
        /* <DEDUP_REMOVED lines=10> */
[----:B------:R-:W-:Y:S01]  /*c850*/  ISETP.NE.AND P0, PT, R0, RZ, PT ;  /* 0x000000ff0000720c */ /* 0x000fe20003f05270 */
[----:B------:R1:W-:Y:S01]  /*c860*/  STS.64 [R7+0x28], R14 ;  /* 0x0000280e07007388 */ /* 0x0003e20000000a00 */
[----:B------:R-:W-:Y:S02]  /*c870*/  PRMT R64, R64, 0x3340, R67 ;  /* 0x0000334040407816 */ /* 0x000fe40000000043 */
[----:B------:R-:W-:Y:S01]  /*c880*/  PRMT R60, R60, 0x3340, R63 ;  /* 0x000033403c3c7816 */ /* 0x000fe2000000003f */
[----:B------:R2:W-:Y:S01]  /*c890*/  STS.64 [R7+0x30], R12 ;  /* 0x0000300c07007388 */ /* 0x0005e20000000a00 */
[-C--:B------:R-:W-:Y:S02]  /*c8a0*/  LEA.HI.SX32 R4, R21, R21.reuse, 0x1b ;  /* 0x0000001515047211 */ /* 0x080fe400078fdaff */
[----:B------:R-:W-:-:S02]  /*c8b0*/  LEA.HI.SX32 R6, R6, R21, 0x1b ;  /* 0x0000001506067211 */ /* 0x000fc400078fdaff */
[-C--:B------:R-:W-:Y:S02]  /*c8c0*/  LEA.HI.SX32 R16, R16, R21.reuse, 0x1b ;  /* 0x0000001510107211 */ /* 0x080fe400078fdaff */
[-C--:B------:R-:W-:Y:S02]  /*c8d0*/  LEA.HI.SX32 R5, R18, R21.reuse, 0x1b ;  /* 0x0000001512057211 */ /* 0x080fe400078fdaff */
[-C--:B------:R-:W-:Y:S02]  /*c8e0*/  LEA.HI.SX32 R20, R20, R21.reuse, 0x1b ;  /* 0x0000001514147211 */ /* 0x080fe400078fdaff */
[-C--:B------:R-:W-:Y:S02]  /*c8f0*/  LEA.HI.SX32 R22, R22, R21.reuse, 0x1b ;  /* 0x0000001516167211 */ /* 0x080fe400078fdaff */
[----:B------:R-:W-:Y:S02]  /*c900*/  PRMT R31, R30, 0x5410, R31 ;  /* 0x000054101e1f7816 */ /* 0x000fe4000000001f */
[----:B------:R-:W-:-:S02]  /*c910*/  LEA.HI.SX32 R8, R8, R21, 0x1b ;  /* 0x0000001508087211 */ /* 0x000fc400078fdaff */
[----:B------:R-:W-:Y:S02]  /*c920*/  LEA.HI.SX32 R10, R10, R21, 0x1b ;  /* 0x000000150a0a7211 */ /* 0x000fe400078fdaff */
[----:B------:R-:W-:Y:S02]  /*c930*/  PRMT R30, R26, 0x5410, R27 ;  /* 0x000054101a1e7816 */ /* 0x000fe4000000001b */
[----:B------:R-:W-:Y:S02]  /*c940*/  PRMT R61, R64, 0x5410, R71 ;  /* 0x00005410403d7816 */ /* 0x000fe40000000047 */
[----:B------:R-:W-:Y:S01]  /*c950*/  PRMT R60, R59, 0x5410, R60 ;  /* 0x000054103b3c7816 */ /* 0x000fe2000000003c */
[----:B------:R-:W-:Y:S01]  /*c960*/  STS.64 [R7+0x18], R30 ;  /* 0x0000181e07007388 */ /* 0x000fe20000000a00 */
[----:B------:R-:W-:Y:S02]  /*c970*/  LEA R18, R4, UR4, 0x3 ;  /* 0x0000000404127c11 */ /* 0x000fe4000f8e18ff */
[----:B------:R-:W-:Y:S01]  /*c980*/  LEA R26, R6, UR4, 0x3 ;  /* 0x00000004061a7c11 */ /* 0x000fe2000f8e18ff */
[----:B------:R-:W-:Y:S01]  /*c990*/  STS.64 [R7+0x38], R60 ;  /* 0x0000383c07007388 */ /* 0x000fe20000000a00 */
[----:B-1----:R-:W-:Y:S01]  /*c9a0*/  LEA R14, R16, UR4, 0x3 ;  /* 0x00000004100e7c11 */ /* 0x002fe2000f8e18ff */
[----:B------:R-:W-:Y:S01]  /*c9b0*/  NOP ;  /* 0x0000000000007918 */ /* 0x000fe20000000000 */
[----:B--2---:R-:W-:Y:S01]  /*c9c0*/  LEA R12, R5, UR4, 0x3 ;  /* 0x00000004050c7c11 */ /* 0x004fe2000f8e18ff */
[----:B------:R-:W1:Y:S01]  /*c9d0*/  LDS.64 R18, [R18] ;  /* 0x0000000012127984 */ /* 0x000e620000000a00 */
[----:B------:R-:W-:-:S02]  /*c9e0*/  LEA R6, R20, UR4, 0x3 ;  /* 0x0000000414067c11 */ /* 0x000fc4000f8e18ff */
[----:B------:R-:W-:Y:S01]  /*c9f0*/  LEA R4, R22, UR4, 0x3 ;  /* 0x0000000416047c11 */ /* 0x000fe2000f8e18ff */
[----:B------:R-:W2:Y:S01]  /*ca00*/  LDS.64 R26, [R26+0x100] ;  /* 0x000100001a1a7984 */ /* 0x000ea20000000a00 */
[----:B------:R-:W-:Y:S02]  /*ca10*/  LEA R8, R8, UR4, 0x3 ;  /* 0x0000000408087c11 */ /* 0x000fe4000f8e18ff */
[----:B------:R-:W-:Y:S01]  /*ca20*/  LEA R10, R10, UR4, 0x3 ;  /* 0x000000040a0a7c11 */ /* 0x000fe2000f8e18ff */
[----:B------:R-:W-:Y:S01]  /*ca30*/  LDS.64 R14, [R14+0x400] ;  /* 0x000400000e0e7984 */ /* 0x000fe20000000a00 */
[----:B------:R-:W-:-:S03]  /*ca40*/  LOP3.LUT R9, R0, 0x1f, RZ, 0xc0, !PT ;  /* 0x0000001f00097812 */ /* 0x000fc600078ec0ff */
[----:B------:R3:W-:Y:S04]  /*ca50*/  LDS.64 R34, [R8+0x200] ;  /* 0x0002000008227984 */ /* 0x0007e80000000a00 */
[----:B------:R0:W-:Y:S04]  /*ca60*/  LDS.64 R36, [R10+0x300] ;  /* 0x000300000a247984 */ /* 0x0001e80000000a00 */
[----:B------:R-:W-:Y:S01]  /*ca70*/  LDS.64 R12, [R12+0x500] ;  /* 0x000500000c0c7984 */ /* 0x000fe20000000a00 */
[----:B---3--:R-:W-:Y:S02]  /*ca80*/  IMAD.IADD R8, R24, 0x1, R9 ;  /* 0x0000000118087824 */ /* 0x008fe400078e0209 */
[----:B------:R-:W-:Y:S01]  /*ca90*/  IMAD.MOV.U32 R9, RZ, RZ, RZ ;  /* 0x000000ffff097224 */ /* 0x000fe200078e00ff */
[----:B------:R-:W-:Y:S01]  /*caa0*/  LDS.64 R6, [R6+0x600] ;  /* 0x0006000006067984 */ /* 0x000fe20000000a00 */
[----:B------:R-:W-:-:S02]  /*cab0*/  VIADD R0, R8, 0x20 ;  /* 0x0000002008007836 */ /* 0x000fc40000000000 */
[----:B------:R-:W-:Y:S01]  /*cac0*/  IMAD.WIDE.U32 R16, R2, 0x800, R8 ;  /* 0x0000080002107825 */ /* 0x000fe200078e0008 */
[----:B------:R-:W-:Y:S03]  /*cad0*/  LDS.64 R4, [R4+0x700] ;  /* 0x0007000004047984 */ /* 0x000fe60000000a00 */
[----:B------:R-:W-:Y:S01]  /*cae0*/  VIADD R2, R8, 0x40 ;  /* 0x0000004008027836 */ /* 0x000fe20000000000 */
[----:B------:R3:W-:Y:S01]  /*caf0*/  @!P0 STS [UR4+0x4200], R3 ;  /* 0x00420003ff008988 */ /* 0x0007e20008000804 */
[----:B0-----:R-:W-:Y:S01]  /*cb00*/  LEA R10, P1, R16, UR8, 0x3 ;  /* 0x00000008100a7c11 */ /* 0x001fe2000f8218ff */
[----:B------:R-:W-:Y:S01]  /*cb10*/  VIADD R20, R8, 0x60 ;  /* 0x0000006008147836 */ /* 0x000fe20000000000 */
[----:B------:R-:W-:Y:S02]  /*cb20*/  BAR.SYNC.DEFER_BLOCKING 0x0 ;  /* 0x0000000000007b1d */ /* 0x000fe40000010000 */
[----:B------:R-:W-:Y:S01]  /*cb30*/  LEA.HI.X R11, R16, UR9, R17, 0x3, P1 ;  /* 0x00000009100b7c11 */ /* 0x000fe200088f1c11 */
[----:B------:R-:W-:Y:S01]  /*cb40*/  VIADD R16, R8, 0xc0 ;  /* 0x000000c008107836 */ /* 0x000fe20000000000 */
[----:B-1----:R-:W-:-:S02]  /*cb50*/  PRMT R17, R18, 0x7770, RZ ;  /* 0x0000777012117816 */ /* 0x002fc400000000ff */
[C---:B---3--:R-:W-:Y:S02]  /*cb60*/  PRMT R3, R19.reuse, 0x7772, RZ ;  /* 0x0000777213037816 */ /* 0x048fe400000000ff */
[----:B------:R-:W-:Y:S02]  /*cb70*/  PRMT R9, R19, 0x7771, RZ ;  /* 0x0000777113097816 */ /* 0x000fe400000000ff */
[C---:B------:R-:W-:Y:S02]  /*cb80*/  PRMT R21, R18.reuse, 0x7773, RZ ;  /* 0x0000777312157816 */ /* 0x040fe400000000ff */
[C---:B------:R-:W-:Y:S02]  /*cb90*/  PRMT R25, R18.reuse, 0x7771, RZ ;  /* 0x0000777112197816 */ /* 0x040fe400000000ff */
[----:B------:R-:W-:Y:S02]  /*cba0*/  PRMT R23, R18, 0x7772, RZ ;  /* 0x0000777212177816 */ /* 0x000fe400000000ff */
[----:B--2---:R-:W-:-:S02]  /*cbb0*/  PRMT R29, R26, 0x7772, RZ ;  /* 0x000077721a1d7816 */ /* 0x004fc400000000ff */
[C---:B------:R-:W-:Y:S02]  /*cbc0*/  PRMT R31, R26.reuse, 0x7771, RZ ;  /* 0x000077711a1f7816 */ /* 0x040fe400000000ff */
[----:B------:R-:W-:Y:S01]  /*cbd0*/  PRMT R33, R26, 0x7770, RZ ;  /* 0x000077701a217816 */ /* 0x000fe200000000ff */
[----:B------:R-:W0:Y:S02]  /*cbe0*/  LDS R39, [UR4+0x4200] ;  /* 0x00420004ff277984 */ /* 0x000e240008000800 */
[-C--:B0-----:R-:W-:Y:S02]  /*cbf0*/  ISETP.GE.AND P0, PT, R8, R39.reuse, PT ;  /* 0x000000270800720c */ /* 0x081fe40003f06270 */
[-C--:B------:R-:W-:Y:S01]  /*cc00*/  ISETP.GE.AND P1, PT, R0, R39.reuse, PT ;  /* 0x000000270000720c */ /* 0x080fe20003f26270 */
[----:B------:R-:W-:Y:S01]  /*cc10*/  VIADD R0, R8, 0x80 ;  /* 0x0000008008007836 */ /* 0x000fe20000000000 */
[-C--:B------:R-:W-:Y:S01]  /*cc20*/  ISETP.GE.AND P2, PT, R2, R39.reuse, PT ;  /* 0x000000270200720c */ /* 0x080fe20003f46270 */
[----:B------:R-:W-:Y:S01]  /*cc30*/  VIADD R2, R8, 0xa0 ;  /* 0x000000a008027836 */ /* 0x000fe20000000000 */
[-C--:B------:R-:W-:Y:S01]  /*cc40*/  ISETP.GE.AND P3, PT, R20, R39.reuse, PT ;  /* 0x000000271400720c */ /* 0x080fe20003f66270 */
[----:B------:R-:W-:Y:S01]  /*cc50*/  VIADD R8, R8, 0xe0 ;  /* 0x000000e008087836 */ /* 0x000fe20000000000 */
[----:B------:R-:W-:-:S02]  /*cc60*/  ISETP.GE.AND P4, PT, R0, R39, PT ;  /* 0x000000270000720c */ /* 0x000fc40003f86270 */
[-C--:B------:R-:W-:Y:S02]  /*cc70*/  ISETP.GE.AND P5, PT, R2, R39.reuse, PT ;  /* 0x000000270200720c */ /* 0x080fe40003fa6270 */
[----:B------:R-:W-:Y:S01]  /*cc80*/  ISETP.GE.AND P6, PT, R16, R39, PT ;  /* 0x000000271000720c */ /* 0x000fe20003fc6270 */
[----:B------:R0:W-:Y:S04]  /*cc90*/  @!P0 STG.E.U8 desc[UR6][R10.64], R17 ;  /* 0x000000110a008986 */ /* 0x0001e8000c101106 */
[----:B------:R1:W-:Y:S04]  /*cca0*/  @!P0 STG.E.U8 desc[UR6][R10.64+0x6], R3 ;  /* 0x000006030a008986 */ /* 0x0003e8000c101106 */
[----:B------:R2:W-:Y:S01]  /*ccb0*/  @!P0 STG.E.U8 desc[UR6][R10.64+0x5], R9 ;  /* 0x000005090a008986 */ /* 0x0005e2000c101106 */
[----:B0-----:R-:W-:-:S03]  /*ccc0*/  PRMT R17, R19, 0x7770, RZ ;  /* 0x0000777013117816 */ /* 0x001fc600000000ff */
[----:B------:R0:W-:Y:S01]  /*ccd0*/  @!P0 STG.E.U8 desc[UR6][R10.64+0x3], R21 ;  /* 0x000003150a008986 */ /* 0x0001e2000c101106 */
[----:B------:R-:W-:Y:S02]  /*cce0*/  PRMT R19, R19, 0x7773, RZ ;  /* 0x0000777313137816 */ /* 0x000fe400000000ff */
[C---:B-1----:R-:W-:Y:S01]  /*ccf0*/  PRMT R3, R27.reuse, 0x7772, RZ ;  /* 0x000077721b037816 */ /* 0x042fe200000000ff */
[----:B------:R1:W-:Y:S01]  /*cd00*/  @!P0 STG.E.U8 desc[UR6][R10.64+0x4], R17 ;  /* 0x000004110a008986 */ /* 0x0003e2000c101106 */
[----:B--2---:R-:W-:-:S03]  /*cd10*/  PRMT R9, R27, 0x7771, RZ ;  /* 0x000077711b097816 */ /* 0x004fc600000000ff */
[----:B------:R2:W-:Y:S04]  /*cd20*/  @!P0 STG.E.U8 desc[UR6][R10.64+0x1], R25 ;  /* 0x000001190a008986 */ /* 0x0005e8000c101106 */
[----:B------:R3:W-:Y:S01]  /*cd30*/  @!P0 STG.E.U8 desc[UR6][R10.64+0x7], R19 ;  /* 0x000007130a008986 */ /* 0x0007e2000c101106 */
[C---:B0-----:R-:W-:Y:S02]  /*cd40*/  PRMT R21, R27.reuse, 0x7770, RZ ;  /* 0x000077701b157816 */ /* 0x041fe400000000ff */
[----:B------:R-:W-:Y:S01]  /*cd50*/  PRMT R27, R27, 0x7773, RZ ;  /* 0x000077731b1b7816 */ /* 0x000fe200000000ff */
[----:B------:R0:W-:Y:S01]  /*cd60*/  @!P1 STG.E.U8 desc[UR6][R10.64+0x106], R3 ;  /* 0x000106030a009986 */ /* 0x0001e2000c101106 */
[----:B-1----:R-:W-:Y:S02]  /*cd70*/  PRMT R17, R35, 0x7772, RZ ;  /* 0x0000777223117816 */ /* 0x002fe400000000ff */
[C---:B--2---:R-:W-:Y:S01]  /*cd80*/  PRMT R25, R34.reuse, 0x7772, RZ ;  /* 0x0000777222197816 */ /* 0x044fe200000000ff */
[----:B------:R1:W-:Y:S01]  /*cd90*/  @!P1 STG.E.U8 desc[UR6][R10.64+0x105], R9 ;  /* 0x000105090a009986 */ /* 0x0003e2000c101106 */
[----:B---3--:R-:W-:-:S03]  /*cda0*/  PRMT R19, R34, 0x7773, RZ ;  /* 0x0000777322137816 */ /* 0x008fc600000000ff */
[----:B------:R2:W-:Y:S01]  /*cdb0*/  @!P2 STG.E.U8 desc[UR6][R10.64+0x206], R17 ;  /* 0x000206110a00a986 */ /* 0x0005e2000c101106 */
[----:B0-----:R-:W-:-:S03]  /*cdc0*/  PRMT R3, R35, 0x7771, RZ ;  /* 0x0000777123037816 */ /* 0x001fc600000000ff */
[----:B------:R0:W-:Y:S01]  /*cdd0*/  @!P0 STG.E.U8 desc[UR6][R10.64+0x2], R23 ;  /* 0x000002170a008986 */ /* 0x0001e2000c101106 */
[----:B------:R-:W-:Y:S02]  /*cde0*/  ISETP.GE.AND P0, PT, R8, R39, PT ;  /* 0x000000270800720c */ /* 0x000fe40003f06270 */
[C---:B-1----:R-:W-:Y:S01]  /*cdf0*/  PRMT R9, R35.reuse, 0x7770, RZ ;  /* 0x0000777023097816 */ /* 0x042fe200000000ff */
[----:B------:R1:W-:Y:S01]  /*ce00*/  @!P1 STG.E.U8 desc[UR6][R10.64+0x102], R29 ;  /* 0x0001021d0a009986 */ /* 0x0003e2000c101106 */
[----:B------:R-:W-:Y:S02]  /*ce10*/  PRMT R35, R35, 0x7773, RZ ;  /* 0x0000777323237816 */ /* 0x000fe400000000ff */
[----:B--2---:R-:W-:Y:S01]  /*ce20*/  PRMT R17, R37, 0x7772, RZ ;  /* 0x0000777225117816 */ /* 0x004fe200000000ff */
[----:B------:R2:W-:Y:S01]  /*ce30*/  @!P1 STG.E.U8 desc[UR6][R10.64+0x101], R31 ;  /* 0x0001011f0a009986 */ /* 0x0005e2000c101106 */
[----:B0-----:R-:W-:-:S03]  /*ce40*/  PRMT R23, R26, 0x7773, RZ ;  /* 0x000077731a177816 */ /* 0x001fc600000000ff */
[----:B------:R0:W-:Y:S04]  /*ce50*/  @!P1 STG.E.U8 desc[UR6][R10.64+0x100], R33 ;  /* 0x000100210a009986 */ /* 0x0001e8000c101106 */
[----:B------:R3:W-:Y:S01]  /*ce60*/  @!P1 STG.E.U8 desc[UR6][R10.64+0x107], R27 ;  /* 0x0001071b0a009986 */ /* 0x0007e2000c101106 */
[----:B-1----:R-:W-:-:S03]  /*ce70*/  PRMT R29, R34, 0x7771, RZ ;  /* 0x00007771221d7816 */ /* 0x002fc600000000ff */
[----:B------:R1:W-:Y:S01]  /*ce80*/  @!P2 STG.E.U8 desc[UR6][R10.64+0x202], R25 ;  /* 0x000202190a00a986 */ /* 0x0003e2000c101106 */
[----:B--2---:R-:W-:-:S03]  /*ce90*/  PRMT R31, R34, 0x7770, RZ ;  /* 0x00007770221f7816 */ /* 0x004fc600000000ff */
[----:B------:R2:W-:Y:S01]  /*cea0*/  @!P2 STG.E.U8 desc[UR6][R10.64+0x203], R19 ;  /* 0x000203130a00a986 */ /* 0x0005e2000c101106 */
[C---:B0-----:R-:W-:Y:S02]  /*ceb0*/  PRMT R33, R36.reuse, 0x7771, RZ ;  /* 0x0000777124217816 */ /* 0x041fe400000000ff */
[C---:B---3--:R-:W-:Y:S01]  /*cec0*/  PRMT R27, R36.reuse, 0x7772, RZ ;  /* 0x00007772241b7816 */ /* 0x048fe200000000ff */
[----:B------:R0:W-:Y:S01]  /*ced0*/  @!P2 STG.E.U8 desc[UR6][R10.64+0x205], R3 ;  /* 0x000205030a00a986 */ /* 0x0001e2000c101106 */
[----:B-1----:R-:W-:-:S03]  /*cee0*/  PRMT R25, R36, 0x7770, RZ ;  /* 0x0000777024197816 */ /* 0x002fc600000000ff */
[----:B------:R1:W-:Y:S01]  /*cef0*/  @!P2 STG.E.U8 desc[UR6][R10.64+0x204], R9 ;  /* 0x000204090a00a986 */ /* 0x0003e2000c101106 */
[----:B--2---:R-:W-:-:S03]  /*cf00*/  PRMT R19, R37, 0x7771, RZ ;  /* 0x0000777125137816 */ /* 0x004fc600000000ff */
[----:B------:R2:W-:Y:S04]  /*cf10*/  @!P3 STG.E.U8 desc[UR6][R10.64+0x306], R17 ;  /* 0x000306110a00b986 */ /* 0x0005e8000c101106 */
[----:B------:R3:W-:Y:S01]  /*cf20*/  @!P1 STG.E.U8 desc[UR6][R10.64+0x104], R21 ;  /* 0x000104150a009986 */ /* 0x0007e2000c101106 */
[C---:B0-----:R-:W-:Y:S02]  /*cf30*/  PRMT R3, R15.reuse, 0x7772, RZ ;  /* 0x000077720f037816 */ /* 0x041fe400000000ff */
[C---:B-1----:R-:W-:Y:S01]  /*cf40*/  PRMT R9, R15.reuse, 0x7771, RZ ;  /* 0x000077710f097816 */ /* 0x042fe200000000ff */
[----:B------:R0:W-:Y:S01]  /*cf50*/  @!P1 STG.E.U8 desc[UR6][R10.64+0x103], R23 ;  /* 0x000103170a009986 */ /* 0x0001e2000c101106 */
[----:B--2---:R-:W-:-:S03]  /*cf60*/  PRMT R17, R15, 0x7770, RZ ;  /* 0x000077700f117816 */ /* 0x004fc600000000ff */
[----:B------:R1:W-:Y:S01]  /*cf70*/  @!P2 STG.E.U8 desc[UR6][R10.64+0x201], R29 ;  /* 0x0002011d0a00a986 */ /* 0x0003e2000c101106 */
[----:B------:R-:W-:Y:S02]  /*cf80*/  PRMT R15, R15, 0x7773, RZ ;  /* 0x000077730f0f7816 */ /* 0x000fe400000000ff */
[C---:B---3--:R-:W-:Y:S01]  /*cf90*/  PRMT R21, R37.reuse, 0x7770, RZ ;  /* 0x0000777025157816 */ /* 0x048fe200000000ff */
[----:B------:R2:W-:Y:S01]  /*cfa0*/  @!P2 STG.E.U8 desc[UR6][R10.64+0x200], R31 ;  /* 0x0002001f0a00a986 */ /* 0x0005e2000c101106 */
[----:B------:R-:W-:-:S03]  /*cfb0*/  PRMT R37, R37, 0x7773, RZ ;  /* 0x0000777325257816 */ /* 0x000fc600000000ff */
[----:B------:R3:W-:Y:S01]  /*cfc0*/  @!P3 STG.E.U8 desc[UR6][R10.64+0x302], R27 ;  /* 0x0003021b0a00b986 */ /* 0x0007e2000c101106 */
[----:B0-----:R-:W-:-:S03]  /*cfd0*/  PRMT R23, R36, 0x7773, RZ ;  /* 0x0000777324177816 */ /* 0x001fc600000000ff */
[----:B------:R0:W-:Y:S01]  /*cfe0*/  @!P3 STG.E.U8 desc[UR6][R10.64+0x301], R33 ;  /* 0x000301210a00b986 */ /* 0x0001e2000c101106 */
[----:B-1----:R-:W-:-:S03]  /*cff0*/  PRMT R29, R14, 0x7772, RZ ;  /* 0x000077720e1d7816 */ /* 0x002fc600000000ff */
[----:B------:R1:W-:Y:S01]  /*d000*/  @!P3 STG.E.U8 desc[UR6][R10.64+0x300], R25 ;  /* 0x000300190a00b986 */ /* 0x0003e2000c101106 */
[----:B--2---:R-:W-:-:S03]  /*d010*/  PRMT R31, R14, 0x7771, RZ ;  /* 0x000077710e1f7816 */ /* 0x004fc600000000ff */
[----:B------:R2:W-:Y:S01]  /*d020*/  @!P3 STG.E.U8 desc[UR6][R10.64+0x305], R19 ;  /* 0x000305130a00b986 */ /* 0x0005e2000c101106 */
[C---:B---3--:R-:W-:Y:S02]  /*d030*/  PRMT R27, R14.reuse, 0x7773, RZ ;  /* 0x000077730e1b7816 */ /* 0x048fe400000000ff */
[----:B0-----:R-:W-:Y:S01]  /*d040*/  PRMT R33, R14, 0x7770, RZ ;  /* 0x000077700e217816 */ /* 0x001fe200000000ff */
[----:B------:R0:W-:Y:S01]  /*d050*/  @!P3 STG.E.U8 desc[UR6][R10.64+0x304], R21 ;  /* 0x000304150a00b986 */ /* 0x0001e2000c101106 */
[----:B-1----:R-:W-:-:S03]  /*d060*/  PRMT R25, R12, 0x7772, RZ ;  /* 0x000077720c197816 */ /* 0x002fc600000000ff */
[----:B------:R1:W-:Y:S01]  /*d070*/  @!P4 STG.E.U8 desc[UR6][R10.64+0x406], R3 ;  /* 0x000406030a00c986 */ /* 0x0003e2000c101106 */
[----:B--2---:R-:W-:-:S03]  /*d080*/  PRMT R19, R13, 0x7772, RZ ;  /* 0x000077720d137816 */ /* 0x004fc600000000ff */
[----:B------:R2:W-:Y:S04]  /*d090*/  @!P4 STG.E.U8 desc[UR6][R10.64+0x405], R9 ;  /* 0x000405090a00c986 */ /* 0x0005e8000c101106 */
[----:B------:R3:W-:Y:S01]  /*d0a0*/  @!P4 STG.E.U8 desc[UR6][R10.64+0x404], R17 ;  /* 0x000404110a00c986 */ /* 0x0007e2000c101106 */
[----:B0-----:R-:W-:-:S03]  /*d0b0*/  PRMT R21, R13, 0x7771, RZ ;  /* 0x000077710d157816 */ /* 0x001fc600000000ff */
[----:B------:R0:W-:Y:S01]  /*d0c0*/  @!P4 STG.E.U8 desc[UR6][R10.64+0x407], R15 ;  /* 0x0004070f0a00c986 */ /* 0x0001e2000c101106 */
[C---:B-1----:R-:W-:Y:S02]  /*d0d0*/  PRMT R3, R13.reuse, 0x7770, RZ ;  /* 0x000077700d037816 */ /* 0x042fe400000000ff */
[----:B------:R-:W-:Y:S01]  /*d0e0*/  PRMT R13, R13, 0x7773, RZ ;  /* 0x000077730d0d7816 */ /* 0x000fe200000000ff */
[----:B------:R1:W-:Y:S01]  /*d0f0*/  @!P3 STG.E.U8 desc[UR6][R10.64+0x303], R23 ;  /* 0x000303170a00b986 */ /* 0x0003e2000c101106 */
[----:B--2---:R-:W-:-:S03]  /*d100*/  PRMT R9, R7, 0x7772, RZ ;  /* 0x0000777207097816 */ /* 0x004fc600000000ff */
[----:B------:R2:W-:Y:S01]  /*d110*/  @!P4 STG.E.U8 desc[UR6][R10.64+0x402], R29 ;  /* 0x0004021d0a00c986 */ /* 0x0005e2000c101106 */
[----:B---3--:R-:W-:-:S03]  /*d120*/  PRMT R17, R7, 0x7770, RZ ;  /* 0x0000777007117816 */ /* 0x008fc600000000ff */
[----:B------:R3:W-:Y:S01]  /*d130*/  @!P4 STG.E.U8 desc[UR6][R10.64+0x401], R31 ;  /* 0x0004011f0a00c986 */ /* 0x0007e2000c101106 */
[C---:B0-----:R-:W-:Y:S02]  /*d140*/  PRMT R15, R7.reuse, 0x7771, RZ ;  /* 0x00007771070f7816 */ /* 0x041fe400000000ff */
[----:B------:R-:W-:Y:S01]  /*d150*/  PRMT R7, R7, 0x7773, RZ ;  /* 0x0000777307077816 */ /* 0x000fe200000000ff */
[----:B------:R0:W-:Y:S01]  /*d160*/  @!P4 STG.E.U8 desc[UR6][R10.64+0x400], R33 ;  /* 0x000400210a00c986 */ /* 0x0001e2000c101106 */
[----:B-1----:R-:W-:-:S03]  /*d170*/  PRMT R23, R12, 0x7773, RZ ;  /* 0x000077730c177816 */ /* 0x002fc600000000ff */
[----:B------:R1:W-:Y:S01]  /*d180*/  @!P4 STG.E.U8 desc[UR6][R10.64+0x403], R27 ;  /* 0x0004031b0a00c986 */ /* 0x0003e2000c101106 */
[----:B--2---:R-:W-:-:S03]  /*d190*/  PRMT R29, R12, 0x7770, RZ ;  /* 0x000077700c1d7816 */ /* 0x004fc600000000ff */
[----:B------:R2:W-:Y:S01]  /*d1a0*/  @!P5 STG.E.U8 desc[UR6][R10.64+0x502], R25 ;  /* 0x000502190a00d986 */ /* 0x0005e2000c101106 */
[----:B---3--:R-:W-:-:S03]  /*d1b0*/  PRMT R31, R6, 0x7771, RZ ;  /* 0x00007771061f7816 */ /* 0x008fc600000000ff */
[----:B------:R3:W-:Y:S01]  /*d1c0*/  @!P5 STG.E.U8 desc[UR6][R10.64+0x506], R19 ;  /* 0x000506130a00d986 */ /* 0x0007e2000c101106 */
[----:B0-----:R-:W-:Y:S02]  /*d1d0*/  PRMT R33, R6, 0x7770, RZ ;  /* 0x0000777006217816 */ /* 0x001fe400000000ff */
[----:B-1----:R-:W-:Y:S01]  /*d1e0*/  PRMT R27, R12, 0x7771, RZ ;  /* 0x000077710c1b7816 */ /* 0x002fe200000000ff */
[----:B------:R0:W-:Y:S01]  /*d1f0*/  @!P2 STG.E.U8 desc[UR6][R10.64+0x207], R35 ;  /* 0x000207230a00a986 */ /* 0x0001e2000c101106 */
[----:B--2---:R-:W-:-:S03]  /*d200*/  PRMT R25, R6, 0x7772, RZ ;  /* 0x0000777206197816 */ /* 0x004fc600000000ff */
[----:B------:R0:W-:Y:S01]  /*d210*/  @!P3 STG.E.U8 desc[UR6][R10.64+0x307], R37 ;  /* 0x000307250a00b986 */ /* 0x0001e2000c101106 */
[----:B---3--:R-:W-:-:S03]  /*d220*/  PRMT R19, R6, 0x7773, RZ ;  /* 0x0000777306137816 */ /* 0x008fc600000000ff */
[----:B------:R0:W-:Y:S04]  /*d230*/  @!P5 STG.E.U8 desc[UR6][R10.64+0x501], R27 ;  /* 0x0005011b0a00d986 */ /* 0x0001e8000c101106 */
        /* <DEDUP_REMOVED lines=12> */
[----:B------:R0:W-:Y:S01]  /*d300*/  @!P6 STG.E.U8 desc[UR6][R10.64+0x607], R7 ;  /* 0x000607070a00e986 */ /* 0x0001e2000c101106 */
[----:B------:R-:W-:Y:S05]  /*d310*/  @P0 EXIT ;  /* 0x000000000000094d */ /* 0x000fea0003800000 */
[C---:B0-----:R-:W-:Y:S02]  /*d320*/  PRMT R3, R5.reuse, 0x7772, RZ ;  /* 0x0000777205037816 */ /* 0x041fe400000000ff */
[C---:B------:R-:W-:Y:S02]  /*d330*/  PRMT R7, R5.reuse, 0x7771, RZ ;  /* 0x0000777105077816 */ /* 0x040fe400000000ff */
[----:B------:R-:W-:Y:S01]  /*d340*/  PRMT R9, R5, 0x7770, RZ ;  /* 0x0000777005097816 */ /* 0x000fe200000000ff */
[----:B------:R-:W-:Y:S01]  /*d350*/  STG.E.U8 desc[UR6][R10.64+0x706], R3 ;  /* 0x000706030a007986 */ /* 0x000fe2000c101106 */
[C---:B------:R-:W-:Y:S02]  /*d360*/  PRMT R15, R4.reuse, 0x7772, RZ ;  /* 0x00007772040f7816 */ /* 0x040fe400000000ff */
[C---:B------:R-:W-:Y:S01]  /*d370*/  PRMT R17, R4.reuse, 0x7771, RZ ;  /* 0x0000777104117816 */ /* 0x040fe200000000ff */
[----:B------:R-:W-:Y:S01]  /*d380*/  STG.E.U8 desc[UR6][R10.64+0x705], R7 ;  /* 0x000705070a007986 */ /* 0x000fe2000c101106 */
[----:B------:R-:W-:-:S02]  /*d390*/  PRMT R19, R4, 0x7770, RZ ;  /* 0x0000777004137816 */ /* 0x000fc400000000ff */
[----:B------:R-:W-:Y:S01]  /*d3a0*/  PRMT R13, R4, 0x7773, RZ ;  /* 0x00007773040d7816 */ /* 0x000fe200000000ff */
[----:B------:R-:W-:Y:S01]  /*d3b0*/  STG.E.U8 desc[UR6][R10.64+0x702], R15 ;  /* 0x0007020f0a007986 */ /* 0x000fe2000c101106 */
[----:B------:R-:W-:-:S03]  /*d3c0*/  PRMT R5, R5, 0x7773, RZ ;  /* 0x0000777305057816 */ /* 0x000fc600000000ff */
[----:B------:R-:W-:Y:S04]  /*d3d0*/  STG.E.U8 desc[UR6][R10.64+0x701], R17 ;  /* 0x000701110a007986 */ /* 0x000fe8000c101106 */
[----:B------:R-:W-:Y:S04]  /*d3e0*/  STG.E.U8 desc[UR6][R10.64+0x700], R19 ;  /* 0x000700130a007986 */ /* 0x000fe8000c101106 */
[----:B------:R-:W-:Y:S04]  /*d3f0*/  STG.E.U8 desc[UR6][R10.64+0x703], R13 ;  /* 0x0007030d0a007986 */ /* 0x000fe8000c101106 */
[----:B------:R-:W-:Y:S04]  /*d400*/  STG.E.U8 desc[UR6][R10.64+0x704], R9 ;  /* 0x000704090a007986 */ /* 0x000fe8000c101106 */
[----:B------:R-:W-:Y:S01]  /*d410*/  STG.E.U8 desc[UR6][R10.64+0x707], R5 ;  /* 0x000707050a007986 */ /* 0x000fe2000c101106 */
[----:B------:R-:W-:Y:S05]  /*d420*/  EXIT ;  /* 0x000000000000794d */ /* 0x000fea0003800000 */
.L_x_431:
        /* <DEDUP_REMOVED lines=10> */
[----:B------:R-:W-:Y:S02]  /*d4d0*/  PRMT R25, R25, 0x3340, R18 ;  /* 0x0000334019197816 */ /* 0x000fe40000000012 */
        /* <DEDUP_REMOVED lines=17> */
[----:B------:R-:W-:Y:S01]  /*d5f0*/  PRMT R82, R13, 0x3340, R82 ;  /* 0x000033400d527816 */ /* 0x000fe20000000052 */
[----:B-1----:R-:W-:Y:S01]  /*d600*/  IMAD R13, R12, 0x8, R15 ;  /* 0x000000080c0d7824 */ /* 0x002fe200078e020f */
[----:B------:R-:W-:Y:S02]  /*d610*/  LOP3.LUT R5, R56, 0xffff, RZ, 0xc0, !PT ;  /* 0x0000ffff38057812 */ /* 0x000fe400078ec0ff */
[----:B------:R-:W-:Y:S01]  /*d620*/  LOP3.LUT R6, R55, 0xffff, RZ, 0xc0, !PT ;  /* 0x0000ffff37067812 */ /* 0x000fe200078ec0ff */
[----:B------:R-:W-:Y:S01]  /*d630*/  IMAD R12, R12, -0x7, R13 ;  /* 0xfffffff90c0c7824 */ /* 0x000fe200078e020d */
[----:B------:R-:W-:-:S02]  /*d640*/  LOP3.LUT R7, R52, 0xffff, RZ, 0xc0, !PT ;  /* 0x0000ffff34077812 */ /* 0x000fc400078ec0ff */
[----:B------:R-:W-:Y:S02]  /*d650*/  LOP3.LUT R8, R51, 0xffff, RZ, 0xc0, !PT ;  /* 0x0000ffff33087812 */ /* 0x000fe400078ec0ff */
[----:B------:R-:W-:Y:S02]  /*d660*/  PRMT R10, R43, 0x3340, R44 ;  /* 0x000033402b0a7816 */ /* 0x000fe4000000002c */
        /* <DEDUP_REMOVED lines=24> */
[----:B------:R-:W-:Y:S02]  /*d7f0*/  LOP3.LUT R71, R71, 0xffff, RZ, 0xc0, !PT ;  /* 0x0000ffff47477812 */ /* 0x000fe400078ec0ff */
[----:B------:R-:W-:Y:S02]  /*d800*/  LOP3.LUT R16, R69, 0xffff, RZ, 0xc0, !PT ;  /* 0x0000ffff45107812 */ /* 0x000fe400078ec0ff */
        /* <DEDUP_REMOVED lines=9> */
[----:B------:R-:W-:Y:S01]  /*d8a0*/  LEA.HI.SX32 R4, R13, R13, 0x1b ;  /* 0x0000000d0d047211 */ /* 0x000fe200078fdaff */
[----:B------:R-:W-:Y:S01]  /*d8b0*/  VIADD R13, R12, 0x80 ;  /* 0x000000800c0d7836 */ /* 0x000fe20000000000 */
[----:B------:R-:W-:Y:S02]  /*d8c0*/  PRMT R42, R45, 0x3340, R46 ;  /* 0x000033402d2a7816 */ /* 0x000fe4000000002e */
[----:B------:R-:W-:Y:S02]  /*d8d0*/  PRMT R11, R48, 0x3340, R11 ;  /* 0x00003340300b7816 */ /* 0x000fe4000000000b */
[----:B------:R-:W-:Y:S02]  /*d8e0*/  PRMT R71, R16, 0x3340, R71 ;  /* 0x0000334010477816 */ /* 0x000fe40000000047 */
[----:B------:R-:W-:-:S02]  /*d8f0*/  LOP3.LUT R32, R32, 0xffff, RZ, 0xc0, !PT ;  /* 0x0000ffff20207812 */ /* 0x000fc400078ec0ff */
[----:B------:R-:W-:Y:S02]  /*d900*/  LOP3.LUT R31, R31, 0xffff, RZ, 0xc0, !PT ;  /* 0x0000ffff1f1f7812 */ /* 0x000fe400078ec0ff */
[----:B------:R-:W-:Y:S02]  /*d910*/  PRMT R19, R6, 0x5410, R5 ;  /* 0x0000541006137816 */ /* 0x000fe40000000005 */
[----:B------:R-:W-:Y:S01]  /*d920*/  PRMT R18, R8, 0x5410, R7 ;  /* 0x0000541008127816 */ /* 0x000fe20000000007 */
[----:B------:R-:W-:Y:S01]  /*d930*/  VIADD R7, R12, 0x20 ;  /* 0x000000200c077836 */ /* 0x000fe20000000000 */
[----:B------:R-:W-:Y:S02]  /*d940*/  LEA R4, R4, UR4, 0x3 ;  /* 0x0000000404047c11 */ /* 0x000fe4000f8e18ff */
[----:B------:R-:W-:Y:S02]  /*d950*/  PRMT R17, R34, 0x5410, R17 ;  /* 0x0000541022117816 */ /* 0x000fe40000000011 */
[----:B------:R-:W-:Y:S01]  /*d960*/  PRMT R16, R44, 0x5410, R33 ;  /* 0x000054102c107816 */ /* 0x000fe20000000021 */
[----:B------:R1:W-:Y:S01]  /*d970*/  STS.64 [R4], R18 ;  /* 0x0000001204007388 */ /* 0x0003e20000000a00 */
[----:B------:R-:W-:-:S02]  /*d980*/  PRMT R21, R22, 0x5410, R23 ;  /* 0x0000541016157816 */ /* 0x000fc40000000017 */
[----:B------:R-:W-:Y:S01]  /*d990*/  PRMT R20, R25, 0x5410, R20 ;  /* 0x0000541019147816 */ /* 0x000fe20000000014 */
[----:B------:R2:W-:Y:S01]  /*d9a0*/  STS.64 [R4+0x10], R16 ;  /* 0x0000101004007388 */ /* 0x0005e20000000a00 */
[----:B------:R-:W-:Y:S02]  /*d9b0*/  LOP3.LUT R28, R28, 0xffff, RZ, 0xc0, !PT ;  /* 0x0000ffff1c1c7812 */ /* 0x000fe400078ec0ff */
[----:B------:R-:W-:Y:S01]  /*d9c0*/  LOP3.LUT R27, R27, 0xffff, RZ, 0xc0, !PT ;  /* 0x0000ffff1b1b7812 */ /* 0x000fe200078ec0ff */
[----:B------:R3:W-:Y:S01]  /*d9d0*/  STS.64 [R4+0x20], R20 ;  /* 0x0000201404007388 */ /* 0x0007e20000000a00 */
[----:B------:R-:W-:Y:S02]  /*d9e0*/  LOP3.LUT R73, R73, 0xffff, RZ, 0xc0, !PT ;  /* 0x0000ffff49497812 */ /* 0x000fe400078ec0ff */
[----:B------:R-:W-:Y:S01]  /*d9f0*/  LOP3.LUT R74, R74, 0xffff, RZ, 0xc0, !PT ;  /* 0x0000ffff4a4a7812 */ /* 0x000fe200078ec0ff */
[----:B-1----:R-:W-:Y:S01]  /*da00*/  VIADD R19, R12, 0xc0 ;  /* 0x000000c00c137836 */ /* 0x002fe20000000000 */
[----:B------:R-:W-:-:S02]  /*da10*/  LOP3.LUT R75, R75, 0xffff, RZ, 0xc0, !PT ;  /* 0x0000ffff4b4b7812 */ /* 0x000fc400078ec0ff */
[----:B------:R-:W-:Y:S01]  /*da20*/  LOP3.LUT R76, R76, 0xffff, RZ, 0xc0, !PT ;  /* 0x0000ffff4c4c7812 */ /* 0x000fe200078ec0ff */
[----:B--2---:R-:W-:Y:S01]  /*da30*/  VIADD R17, R12, 0xa0 ;  /* 0x000000a00c117836 */ /* 0x004fe20000000000 */
[----:B------:R-:W-:Y:S02]  /*da40*/  LOP3.LUT R79, R79, 0xffff, RZ, 0xc0, !PT ;  /* 0x0000ffff4f4f7812 */ /* 0x000fe400078ec0ff */
[----:B------:R-:W-:Y:S01]  /*da50*/  LOP3.LUT R80, R80, 0xffff, RZ, 0xc0, !PT ;  /* 0x0000ffff50507812 */ /* 0x000fe200078ec0ff */
[----:B---3--:R-:W-:Y:S01]  /*da60*/  VIADD R21, R12, 0xe0 ;  /* 0x000000e00c157836 */ /* 0x008fe20000000000 */
[----:B------:R-:W-:Y:S02]  /*da70*/  LOP3.LUT R81, R81, 0xffff, RZ, 0xc0, !PT ;  /* 0x0000ffff51517812 */ /* 0x000fe400078ec0ff */
[----:B------:R-:W-:Y:S02]  /*da80*/  LOP3.LUT R84, R84, 0xffff, RZ, 0xc0, !PT ;  /* 0x0000ffff54547812 */ /* 0x000fe400078ec0ff */
[----:B------:R-:W-:-:S02]  /*da90*/  LOP3.LUT R67, R67, 0xffff, RZ, 0xc0, !PT ;  /* 0x0000ffff43437812 */ /* 0x000fc400078ec0ff */
[----:B------:R-:W-:Y:S02]  /*daa0*/  LOP3.LUT R64, R64, 0xffff, RZ, 0xc0, !PT ;  /* 0x0000ffff40407812 */ /* 0x000fe400078ec0ff */
[----:B------:R-:W-:Y:S02]  /*dab0*/  LOP3.LUT R63, R63, 0xffff, RZ, 0xc0, !PT ;  /* 0x0000ffff3f3f7812 */ /* 0x000fe400078ec0ff */
[----:B------:R-:W-:Y:S02]  /*dac0*/  LOP3.LUT R60, R60, 0xffff, RZ, 0xc0, !PT ;  /* 0x0000ffff3c3c7812 */ /* 0x000fe400078ec0ff */
[----:B------:R-:W-:Y:S02]  /*dad0*/  PRMT R9, R42, 0x5410, R9 ;  /* 0x000054102a097816 */ /* 0x000fe40000000009 */
[----:B------:R-:W-:Y:S01]  /*dae0*/  PRMT R8, R11, 0x5410, R10 ;  /* 0x000054100b087816 */ /* 0x000fe2000000000a */
[----:B------:R-:W-:Y:S01]  /*daf0*/  VIADD R11, R12, 0x60 ;  /* 0x000000600c0b7836 */ /* 0x000fe20000000000 */
[----:B------:R-:W-:-:S02]  /*db00*/  LOP3.LUT R59, R59, 0xffff, RZ, 0xc0, !PT ;  /* 0x0000ffff3b3b7812 */ /* 0x000fc400078ec0ff */
[----:B------:R-:W-:Y:S01]  /*db10*/  LOP3.LUT R6, R57, 0xffff, RZ, 0xc0, !PT ;  /* 0x0000ffff39067812 */ /* 0x000fe200078ec0ff */
[----:B------:R1:W-:Y:S01]  /*db20*/  STS.64 [R4+0x8], R8 ;  /* 0x0000080804007388 */ /* 0x0003e20000000a00 */
[----:B------:R-:W-:Y:S02]  /*db30*/  PRMT R31, R31, 0x3340, R32 ;  /* 0x000033401f1f7816 */ /* 0x000fe40000000020 */
[----:B------:R-:W-:Y:S02]  /*db40*/  PRMT R27, R27, 0x3340, R28 ;  /* 0x000033401b1b7816 */ /* 0x000fe4000000001c */
[----:B------:R-:W-:Y:S02]  /*db50*/  PRMT R73, R74, 0x3340, R73 ;  /* 0x000033404a497816 */ /* 0x000fe40000000049 */
[----:B------:R-:W-:Y:S02]  /*db60*/  PRMT R76, R76, 0x3340, R75 ;  /* 0x000033404c4c7816 */ /* 0x000fe4000000004b */
[----:B------:R-:W-:-:S02]  /*db70*/  PRMT R79, R80, 0x3340, R79 ;  /* 0x00003340504f7816 */ /* 0x000fc4000000004f */
[----:B------:R-:W-:Y:S01]  /*db80*/  PRMT R84, R84, 0x3340, R81 ;  /* 0x0000334054547816 */ /* 0x000fe20000000051 */
[----:B-1----:R-:W-:Y:S01]  /*db90*/  VIADD R9, R12, 0x40 ;  /* 0x000000400c097836 */ /* 0x002fe20000000000 */
        /* <DEDUP_REMOVED lines=8> */
[----:B------:R-:W-:Y:S01]  /*dc20*/  STS.64 [R4+0x18], R30 ;  /* 0x0000181e04007388 */ /* 0x000fe20000000a00 */
[----:B------:R-:W-:Y:S02]  /*dc30*/  PRMT R82, R84, 0x5410, R79 ;  /* 0x0000541054527816 */ /* 0x000fe4000000004f */
[----:B------:R-:W-:Y:S01]  /*dc40*/  PRMT R61, R64, 0x5410, R71 ;  /* 0x00005410403d7816 */ /* 0x000fe20000000047 */
[----:B------:R1:W-:Y:S01]  /*dc50*/  STS.64 [R4+0x28], R28 ;  /* 0x0000281c04007388 */ /* 0x0003e20000000a00 */
[----:B------:R-:W-:-:S02]  /*dc60*/  PRMT R60, R59, 0x5410, R60 ;  /* 0x000054103b3c7816 */ /* 0x000fc4000000003c */
[----:B------:R-:W-:Y:S01]  /*dc70*/  ISETP.NE.AND P0, PT, R0, RZ, PT ;  /* 0x000000ff0000720c */ /* 0x000fe20003f05270 */
[----:B------:R-:W-:Y:S01]  /*dc80*/  STS.64 [R4+0x30], R82 ;  /* 0x0000305204007388 */ /* 0x000fe20000000a00 */
[-C--:B------:R-:W-:Y:S02]  /*dc90*/  LEA.HI.SX32 R5, R12, R12.reuse, 0x1b ;  /* 0x0000000c0c057211 */ /* 0x080fe400078fdaff */
[-C--:B------:R-:W-:Y:S01]  /*dca0*/  LEA.HI.SX32 R7, R7, R12.reuse, 0x1b ;  /* 0x0000000c07077211 */ /* 0x080fe200078fdaff */
[----:B------:R2:W-:Y:S01]  /*dcb0*/  STS.64 [R4+0x38], R60 ;  /* 0x0000383c04007388 */ /* 0x0005e20000000a00 */
[-C--:B------:R-:W-:Y:S02]  /*dcc0*/  LEA.HI.SX32 R11, R11, R12.reuse, 0x1b ;  /* 0x0000000c0b0b7211 */ /* 0x080fe400078fdaff */
[-C--:B------:R-:W-:Y:S02]  /*dcd0*/  LEA.HI.SX32 R13, R13, R12.reuse, 0x1b ;  /* 0x0000000c0d0d7211 */ /* 0x080fe400078fdaff */
[----:B------:R-:W-:-:S02]  /*dce0*/  LEA.HI.SX32 R17, R17, R12, 0x1b ;  /* 0x0000000c11117211 */ /* 0x000fc400078fdaff */
[-C--:B------:R-:W-:Y:S02]  /*dcf0*/  LEA.HI.SX32 R19, R19, R12.reuse, 0x1b ;  /* 0x0000000c13137211 */ /* 0x080fe400078fdaff */
[-C--:B------:R-:W-:Y:S02]  /*dd00*/  LEA.HI.SX32 R21, R21, R12.reuse, 0x1b ;  /* 0x0000000c15157211 */ /* 0x080fe400078fdaff */
[----:B------:R-:W-:Y:S02]  /*dd10*/  LEA.HI.SX32 R9, R9, R12, 0x1b ;  /* 0x0000000c09097211 */ /* 0x000fe400078fdaff */
[----:B------:R-:W-:Y:S02]  /*dd20*/  LEA R18, R5, UR4, 0x3 ;  /* 0x0000000405127c11 */ /* 0x000fe4000f8e18ff */
[----:B-1----:R-:W-:Y:S01]  /*dd30*/  LEA R28, R7, UR4, 0x3 ;  /* 0x00000004071c7c11 */ /* 0x002fe2000f8e18ff */
[----:B------:R-:W-:Y:S01]  /*dd40*/  NOP ;  /* 0x0000000000007918 */ /* 0x000fe20000000000 */
[----:B------:R-:W-:-:S04]  /*dd50*/  LEA R34, R11, UR4, 0x3 ;  /* 0x000000040b227c11 */ /* 0x000fc8000f8e18ff */
[----:B------:R-:W1:Y:S01]  /*dd60*/  LDS.64 R28, [R28+0x100] ;  /* 0x000100001c1c7984 */ /* 0x000e620000000a00 */
[----:B------:R-:W-:Y:S02]  /*dd70*/  LEA R13, R13, UR4, 0x3 ;  /* 0x000000040d0d7c11 */ /* 0x000fe4000f8e18ff */
[----:B------:R-:W-:Y:S02]  /*dd80*/  LEA R10, R17, UR4, 0x3 ;  /* 0x00000004110a7c11 */ /* 0x000fe4000f8e18ff */
[----:B------:R-:W-:Y:S01]  /*dd90*/  LEA R6, R19, UR4, 0x3 ;  /* 0x0000000413067c11 */ /* 0x000fe2000f8e18ff */
[----:B------:R-:W-:Y:S01]  /*dda0*/  LDS.64 R34, [R34+0x300] ;  /* 0x0003000022227984 */ /* 0x000fe20000000a00 */
[----:B--2---:R-:W-:Y:S02]  /*ddb0*/  LEA R4, R21, UR4, 0x3 ;  /* 0x0000000415047c11 */ /* 0x004fe4000f8e18ff */
[----:B------:R-:W-:Y:S01]  /*ddc0*/  LEA R9, R9, UR4, 0x3 ;  /* 0x0000000409097c11 */ /* 0x000fe2000f8e18ff */
[----:B------:R-:W2:Y:S01]  /*ddd0*/  LDS.64 R18, [R18] ;  /* 0x0000000012127984 */ /* 0x000ea20000000a00 */
[----:B------:R-:W-:-:S03]  /*dde0*/  LOP3.LUT R0, R0, 0x1f, RZ, 0xc0, !PT ;  /* 0x0000001f00007812 */ /* 0x000fc600078ec0ff */
[----:B------:R3:W-:Y:S02]  /*ddf0*/  LDS.64 R32, [R9+0x200] ;  /* 0x0002000009207984 */ /* 0x0007e40000000a00 */
[----:B------:R-:W-:Y:S02]  /*de00*/  IMAD.IADD R14, R15, 0x1, R0 ;  /* 0x000000010f0e7824 */ /* 0x000fe400078e0200 */
[----:B------:R-:W-:Y:S01]  /*de10*/  LDS.64 R12, [R13+0x400] ;  /* 0x000400000d0c7984 */ /* 0x000fe20000000a00 */
[----:B------:R-:W-:Y:S02]  /*de20*/  IMAD.MOV.U32 R15, RZ, RZ, RZ ;  /* 0x000000ffff0f7224 */ /* 0x000fe400078e00ff */
[----:B------:R-:W-:Y:S01]  /*de30*/  VIADD R0, R14, 0x20 ;  /* 0x000000200e007836 */ /* 0x000fe20000000000 */
[----:B------:R-:W-:Y:S01]  /*de40*/  LDS.64 R10, [R10+0x500] ;  /* 0x000500000a0a7984 */ /* 0x000fe20000000a00 */
[----:B------:R-:W-:-:S03]  /*de50*/  IMAD.WIDE.U32 R16, R2, 0x800, R14 ;  /* 0x0000080002107825 */ /* 0x000fc600078e000e */
[----:B------:R-:W-:Y:S01]  /*de60*/  LDS.64 R6, [R6+0x600] ;  /* 0x0006000006067984 */ /* 0x000fe20000000a00 */
[C---:B------:R-:W-:Y:S02]  /*de70*/  VIADD R2, R14.reuse, 0x40 ;  /* 0x000000400e027836 */ /* 0x040fe40000000000 */
[----:B------:R-:W-:Y:S01]  /*de80*/  VIADD R20, R14, 0x80 ;  /* 0x000000800e147836 */ /* 0x000fe20000000000 */
[----:B------:R-:W-:Y:S04]  /*de90*/  LDS.64 R4, [R4+0x700] ;  /* 0x0007000004047984 */ /* 0x000fe80000000a00 */
[----:B------:R4:W-:Y:S01]  /*dea0*/  @!P0 STS [UR4+0x4200], R3 ;  /* 0x00420003ff008988 */ /* 0x0009e20008000804 */
[C---:B0-----:R-:W-:Y:S01]  /*deb0*/  LEA R8, P0, R16.reuse, UR8, 0x3 ;  /* 0x0000000810087c11 */ /* 0x041fe2000f8018ff */
[----:B------:R-:W-:Y:S03]  /*dec0*/  BAR.SYNC.DEFER_BLOCKING 0x0 ;  /* 0x0000000000007b1d */ /* 0x000fe60000010000 */
[----:B---3--:R-:W-:Y:S01]  /*ded0*/  LEA.HI.X R9, R16, UR9, R17, 0x3, P0 ;  /* 0x0000000910097c11 */ /* 0x008fe200080f1c11 */
[----:B------:R-:W-:Y:S01]  /*dee0*/  VIADD R16, R14, 0x60 ;  /* 0x000000600e107836 */ /* 0x000fe20000000000 */
[----:B-1----:R-:W-:-:S02]  /*def0*/  PRMT R31, R28, 0x7770, RZ ;  /* 0x000077701c1f7816 */ /* 0x002fc400000000ff */
[C---:B--2---:R-:W-:Y:S02]  /*df00*/  PRMT R25, R18.reuse, 0x7771, RZ ;  /* 0x0000777112197816 */ /* 0x044fe400000000ff */
[C---:B----4-:R-:W-:Y:S02]  /*df10*/  PRMT R3, R19.reuse, 0x7772, RZ ;  /* 0x0000777213037816 */ /* 0x050fe400000000ff */
[C---:B------:R-:W-:Y:S02]  /*df20*/  PRMT R15, R19.reuse, 0x7771, RZ ;  /* 0x00007771130f7816 */ /* 0x040fe400000000ff */
[C---:B------:R-:W-:Y:S02]  /*df30*/  PRMT R17, R19.reuse, 0x7770, RZ ;  /* 0x0000777013117816 */ /* 0x040fe400000000ff */
[C---:B------:R-:W-:Y:S02]  /*df40*/  PRMT R27, R18.reuse, 0x7770, RZ ;  /* 0x00007770121b7816 */ /* 0x040fe400000000ff */
[----:B------:R-:W-:Y:S01]  /*df50*/  PRMT R19, R19, 0x7773, RZ ;  /* 0x0000777313137816 */ /* 0x000fe200000000ff */
[----:B------:R-:W0:Y:S01]  /*df60*/  LDS R37, [UR4+0x4200] ;  /* 0x00420004ff257984 */ /* 0x000e220008000800 */
[----:B------:R-:W-:-:S02]  /*df70*/  PRMT R21, R18, 0x7773, RZ ;  /* 0x0000777312157816 */ /* 0x000fc400000000ff */
[----:B------:R-:W-:Y:S02]  /*df80*/  PRMT R23, R18, 0x7772, RZ ;  /* 0x0000777212177816 */ /* 0x000fe400000000ff */
        /* <DEDUP_REMOVED lines=15> */
[----:B-1----:R-:W-:-:S03]  /*e080*/  PRMT R3, R29, 0x7772, RZ ;  /* 0x000077721d037816 */ /* 0x002fc600000000ff */
[----:B------:R1:W-:Y:S01]  /*e090*/  @!P6 STG.E.U8 desc[UR6][R8.64], R27 ;  /* 0x0000001b0800e986 */ /* 0x0003e2000c101106 */
[----:B--2---:R-:W-:-:S03]  /*e0a0*/  PRMT R15, R29, 0x7771, RZ ;  /* 0x000077711d0f7816 */ /* 0x004fc600000000ff */
[----:B------:R2:W-:Y:S01]  /*e0b0*/  @!P6 STG.E.U8 desc[UR6][R8.64+0x7], R19 ;  /* 0x000007130800e986 */ /* 0x0005e2000c101106 */
[----:B0-----:R-:W-:-:S03]  /*e0c0*/  PRMT R17, R29, 0x7770, RZ ;  /* 0x000077701d117816 */ /* 0x001fc600000000ff */
[----:B------:R0:W-:Y:S01]  /*e0d0*/  @!P5 STG.E.U8 desc[UR6][R8.64+0x102], R25 ;  /* 0x000102190800d986 */ /* 0x0001e2000c101106 */
[----:B------:R-:W-:Y:S02]  /*e0e0*/  PRMT R29, R29, 0x7773, RZ ;  /* 0x000077731d1d7816 */ /* 0x000fe400000000ff */
[----:B-1----:R-:W-:Y:S01]  /*e0f0*/  PRMT R27, R28, 0x7771, RZ ;  /* 0x000077711c1b7816 */ /* 0x002fe200000000ff */
[----:B------:R1:W-:Y:S01]  /*e100*/  @!P5 STG.E.U8 desc[UR6][R8.64+0x106], R3 ;  /* 0x000106030800d986 */ /* 0x0003e2000c101106 */
[----:B--2---:R-:W-:-:S03]  /*e110*/  PRMT R19, R33, 0x7772, RZ ;  /* 0x0000777221137816 */ /* 0x004fc600000000ff */
[----:B------:R2:W-:Y:S01]  /*e120*/  @!P5 STG.E.U8 desc[UR6][R8.64+0x105], R15 ;  /* 0x0001050f0800d986 */ /* 0x0005e2000c101106 */
[----:B0-----:R-:W-:-:S03]  /*e130*/  PRMT R25, R32, 0x7772, RZ ;  /* 0x0000777220197816 */ /* 0x001fc600000000ff */
[----:B------:R0:W-:Y:S01]  /*e140*/  @!P5 STG.E.U8 desc[UR6][R8.64+0x104], R17 ;  /* 0x000104110800d986 */ /* 0x0001e2000c101106 */
[----:B-1----:R-:W-:-:S03]  /*e150*/  PRMT R3, R33, 0x7771, RZ ;  /* 0x0000777121037816 */ /* 0x002fc600000000ff */
[----:B------:R1:W-:Y:S01]  /*e160*/  @!P6 STG.E.U8 desc[UR6][R8.64+0x3], R21 ;  /* 0x000003150800e986 */ /* 0x0003e2000c101106 */
[----:B--2---:R-:W-:-:S03]  /*e170*/  PRMT R15, R33, 0x7770, RZ ;  /* 0x00007770210f7816 */ /* 0x004fc600000000ff */
[----:B------:R2:W-:Y:S01]  /*e180*/  @!P6 STG.E.U8 desc[UR6][R8.64+0x2], R23 ;  /* 0x000002170800e986 */ /* 0x0005e2000c101106 */
[----:B------:R-:W-:Y:S02]  /*e190*/  PRMT R33, R33, 0x7773, RZ ;  /* 0x0000777321217816 */ /* 0x000fe400000000ff */
[----:B------:R-:W-:Y:S01]  /*e1a0*/  ISETP.GE.AND P6, PT, R14, R37, PT ;  /* 0x000000250e00720c */ /* 0x000fe20003fc6270 */
[----:B------:R3:W-:Y:S01]  /*e1b0*/  @!P5 STG.E.U8 desc[UR6][R8.64+0x101], R27 ;  /* 0x0001011b0800d986 */ /* 0x0007e2000c101106 */
[----:B0-----:R-:W-:Y:S02]  /*e1c0*/  PRMT R17, R35, 0x7772, RZ ;  /* 0x0000777223117816 */ /* 0x001fe400000000ff */
        /* <DEDUP_REMOVED lines=9> */
[C---:B-1----:R-:W-:Y:S01]  /*e260*/  PRMT R29, R34.reuse, 0x7772, RZ ;  /* 0x00007772221d7816 */ /* 0x042fe200000000ff */
[----:B------:R0:W-:Y:S01]  /*e270*/  @!P4 STG.E.U8 desc[UR6][R8.64+0x205], R3 ;  /* 0x000205030800c986 */ /* 0x0001e2000c101106 */
[----:B--2---:R-:W-:-:S03]  /*e280*/  PRMT R25, R34, 0x7770, RZ ;  /* 0x0000777022197816 */ /* 0x004fc600000000ff */
[----:B------:R1:W-:Y:S01]  /*e290*/  @!P4 STG.E.U8 desc[UR6][R8.64+0x204], R15 ;  /* 0x0002040f0800c986 */ /* 0x0003e2000c101106 */
[----:B---3--:R-:W-:-:S03]  /*e2a0*/  PRMT R19, R35, 0x7771, RZ ;  /* 0x0000777123137816 */ /* 0x008fc600000000ff */
        /* <DEDUP_REMOVED lines=82> */
.L_x_432:
        /* <DEDUP_REMOVED lines=11> */
.L_x_2334:


//--------------------- .text._ZN3cub18CUB_300001_SM_10006detail10merge_sort30DeviceMergeSortPartitionKernelIP4KeyTmN4cuda3std3__44lessIS4_EES4_EEvbT_PT2_T0_SE_PSE_T1_SE_i --------------------------
	.section	.text._ZN3cub18CUB_300001_SM_10006detail10merge_sort30DeviceMergeSortPartitionKernelIP4KeyTmN4cuda3std3__44lessIS4_EES4_EEvbT_PT2_T0_SE_PSE_T1_SE_i,"ax",@progbits
	.align	128
        .global         _ZN3cub18CUB_300001_SM_10006detail10merge_sort30DeviceMergeSortPartitionKernelIP4KeyTmN4cuda3std3__44lessIS4_EES4_EEvbT_PT2_T0_SE_PSE_T1_SE_i
        .type           _ZN3cub18CUB_300001_SM_10006detail10merge_sort30DeviceMergeSortPartitionKernelIP4KeyTmN4cuda3std3__44lessIS4_EES4_EEvbT_PT2_T0_SE_PSE_T1_SE_i,@function
        .size           _ZN3cub18CUB_300001_SM_10006detail10merge_sort30DeviceMergeSortPartitionKernelIP4KeyTmN4cuda3std3__44lessIS4_EES4_EEvbT_PT2_T0_SE_PSE_T1_SE_i,(.L_x_2335 - _ZN3cub18CUB_300001_SM_10006detail10merge_sort30DeviceMergeSortPartitionKernelIP4KeyTmN4cuda3std3__44lessIS4_EES4_EEvbT_PT2_T0_SE_PSE_T1_SE_i)
        .other          _ZN3cub18CUB_300001_SM_10006detail10merge_sort30DeviceMergeSortPartitionKernelIP4KeyTmN4cuda3std3__44lessIS4_EES4_EEvbT_PT2_T0_SE_PSE_T1_SE_i,@"STO_CUDA_ENTRY STV_DEFAULT"
_ZN3cub18CUB_300001_SM_10006detail10merge_sort30DeviceMergeSortPartitionKernelIP4KeyTmN4cuda3std3__44lessIS4_EES4_EEvbT_PT2_T0_SE_PSE_T1_SE_i:
.text._ZN3cub18CUB_300001_SM_10006detail10merge_sort30DeviceMergeSortPartitionKernelIP4KeyTmN4cuda3std3__44lessIS4_EES4_EEvbT_PT2_T0_SE_PSE_T1_SE_i:
[----:B------:R-:W-:Y:S01]  /*0000*/  LDC R1, c[0x0][0x37c] ;  /* 0x0000df00ff017b82 */ /* 0x000fe20000000800 */
[----:B------:R-:W0:Y:S01]  /*0010*/  S2R R0, SR_CTAID.X ;  /* 0x0000000000007919 */ /* 0x000e220000002500 */
[----:B------:R-:W0:Y:S01]  /*0020*/  LDCU UR4, c[0x0][0x360] ;  /* 0x00006c00ff0477ac */ /* 0x000e220008000800 */
[----:B------:R-:W0:Y:S01]  /*0030*/  S2R R3, SR_TID.X ;  /* 0x0000000000037919 */ /* 0x000e220000002100 */
[----:B------:R-:W1:Y:S01]  /*0040*/  LDCU.64 UR10, c[0x0][0x3a0] ;  /* 0x00007400ff0a77ac */ /* 0x000e620008000a00 */
[----:B0-----:R-:W-:-:S05]  /*0050*/  IMAD R0, R0, UR4, R3 ;  /* 0x0000000400007c24 */ /* 0x001fca000f8e0203 */
[----:B-1----:R-:W-:-:S04]  /*0060*/  ISETP.GE.U32.AND P0, PT, R0, UR10, PT ;  /* 0x0000000a00007c0c */ /* 0x002fc8000bf06070 */
[----:B------:R-:W-:-:S13]  /*0070*/  ISETP.GE.U32.AND.EX P0, PT, RZ, UR11, PT, P0 ;  /* 0x0000000bff007c0c */ /* 0x000fda000bf06100 */
[----:B------:R-:W-:Y:S05]  /*0080*/  @P0 EXIT ;  /* 0x000000000000094d */ /* 0x000fea0003800000 */
[----:B------:R-:W0:Y:S01]  /*0090*/  LDCU.64 UR6, c[0x0][0x3b8] ;  /* 0x00007700ff0677ac */ /* 0x000e220008000a00 */
[----:B------:R-:W1:Y:S01]  /*00a0*/  LDC R4, c[0x0][0x3c0] ;  /* 0x0000f000ff047b82 */ /* 0x000e620000000800 */
[----:B------:R-:W-:Y:S01]  /*00b0*/  ACQBULK ;  /* 0x000000000000782e */ /* 0x000fe20000000000 */
[----:B------:R-:W2:Y:S01]  /*00c0*/  LDCU.64 UR8, c[0x0][0x358] ;  /* 0x00006b00ff0877ac */ /* 0x000ea20008000a00 */
[----:B0-----:R-:W-:Y:S02]  /*00d0*/  UIADD3 UR4, UPT, UPT, -UR6, URZ, URZ ;  /* 0x000000ff06047290 */ /* 0x001fe4000fffe1ff */
[----:B------:R-:W-:-:S04]  /*00e0*/  USHF.R.U32.HI UR5, URZ, 0x1, UR7 ;  /* 0x00000001ff057899 */ /* 0x000fc80008011607 */
[----:B------:R-:W-:Y:S01]  /*00f0*/  LOP3.LUT R7, R0, UR4, RZ, 0xc0, !PT ;  /* 0x0000000400077c12 */ /* 0x000fe2000f8ec0ff */
[----:B------:R-:W-:Y:S01]  /*0100*/  USHF.R.U64 UR4, UR6, 0x1, UR7 ;  /* 0x0000000106047899 */ /* 0x000fe20008001207 */
[----:B-1----:R-:W-:Y:S01]  /*0110*/  SHF.R.S32.HI R5, RZ, 0x1f, R4 ;  /* 0x0000001fff057819 */ /* 0x002fe20000011404 */
[----:B------:R-:W-:Y:S02]  /*0120*/  IMAD R6, R4, UR5, RZ ;  /* 0x0000000504067c24 */ /* 0x000fe4000f8e02ff */
[----:B------:R-:W-:-:S04]  /*0130*/  IMAD.WIDE.U32 R2, R7, R4, RZ ;  /* 0x0000000407027225 */ /* 0x000fc800078e00ff */
[----:B------:R-:W-:-:S04]  /*0140*/  IMAD.WIDE.U32 R10, R4, UR4, RZ ;  /* 0x00000004040a7c25 */ /* 0x000fc8000f8e00ff */
[C---:B------:R-:W-:Y:S01]  /*0150*/  IMAD R9, R5.reuse, UR4, R6 ;  /* 0x0000000405097c24 */ /* 0x040fe2000f8e0206 */
[----:B------:R-:W-:Y:S01]  /*0160*/  IADD3 R6, P2, PT, R0, 0x1, RZ ;  /* 0x0000000100067810 */ /* 0x000fe20007f5e0ff */
[----:B------:R-:W-:Y:S01]  /*0170*/  IMAD R3, R5, R7, R3 ;  /* 0x0000000705037224 */ /* 0x000fe200078e0203 */
[----:B------:R-:W-:Y:S01]  /*0180*/  LOP3.LUT R7, RZ, R2, RZ, 0x33, !PT ;  /* 0x00000002ff077212 */ /* 0x000fe200078e33ff */
[----:B------:R-:W-:Y:S01]  /*0190*/  IMAD.IADD R11, R11, 0x1, R9 ;  /* 0x000000010b0b7824 */ /* 0x000fe200078e0209 */
[----:B------:R-:W0:Y:S01]  /*01a0*/  LDCU.64 UR4, c[0x0][0x398] ;  /* 0x00007300ff0477ac */ /* 0x000e220008000a00 */
[----:B------:R-:W-:Y:S01]  /*01b0*/  ISETP.NE.U32.AND P0, PT, R6, UR10, PT ;  /* 0x0000000a06007c0c */ /* 0x000fe2000bf05070 */
[----:B------:R-:W-:Y:S01]  /*01c0*/  IMAD.X R6, RZ, RZ, RZ, P2 ;  /* 0x000000ffff067224 */ /* 0x000fe200010e06ff */
[----:B------:R-:W-:Y:S02]  /*01d0*/  ISETP.LT.U32.AND P1, PT, R10, R7, PT ;  /* 0x000000070a00720c */ /* 0x000fe40003f21070 */
[----:B------:R-:W-:-:S02]  /*01e0*/  LOP3.LUT R8, RZ, R3, RZ, 0x33, !PT ;  /* 0x00000003ff087212 */ /* 0x000fc400078e33ff */
[----:B------:R-:W-:Y:S02]  /*01f0*/  ISETP.NE.AND.EX P0, PT, R6, UR11, PT, P0 ;  /* 0x0000000b06007c0c */ /* 0x000fe4000bf05300 */
[----:B------:R-:W-:-:S04]  /*0200*/  ISETP.LT.U32.AND.EX P1, PT, R11, R8, PT, P1 ;  /* 0x000000080b00720c */ /* 0x000fc80003f21110 */
[----:B------:R-:W-:Y:S02]  /*0210*/  SEL R7, R10, R7, P1 ;  /* 0x000000070a077207 */ /* 0x000fe40000800000 */
[----:B------:R-:W-:Y:S02]  /*0220*/  SEL R8, R11, R8, P1 ;  /* 0x000000080b087207 */ /* 0x000fe40000800000 */
[----:B------:R-:W-:-:S05]  /*0230*/  IADD3 R6, P1, PT, R7, R2, RZ ;  /* 0x0000000207067210 */ /* 0x000fca0007f3e0ff */
[----:B------:R-:W-:Y:S01]  /*0240*/  IMAD.X R7, R8, 0x1, R3, P1 ;  /* 0x0000000108077824 */ /* 0x000fe200008e0603 */
[----:B0-----:R-:W-:Y:S01]  /*0250*/  ISETP.LT.U32.AND P1, PT, R6, UR4, PT ;  /* 0x0000000406007c0c */ /* 0x001fe2000bf21070 */
[----:B------:R-:W0:Y:S03]  /*0260*/  @!P0 LDC.64 R8, c[0x0][0x3a8] ;  /* 0x0000ea00ff088b82 */ /* 0x000e260000000a00 */
[----:B------:R-:W-:-:S04]  /*0270*/  ISETP.LT.U32.AND.EX P1, PT, R7, UR5, PT, P1 ;  /* 0x0000000507007c0c */ /* 0x000fc8000bf21110 */
[----:B------:R-:W-:Y:S02]  /*0280*/  SEL R6, R6, UR4, P1 ;  /* 0x0000000406067c07 */ /* 0x000fe40008800000 */
[----:B------:R-:W-:Y:S02]  /*0290*/  SEL R7, R7, UR5, P1 ;  /* 0x0000000507077c07 */ /* 0x000fe40008800000 */
[----:B------:R-:W-:Y:S02]  /*02a0*/  LOP3.LUT R15, RZ, R6, RZ, 0x33, !PT ;  /* 0x00000006ff0f7212 */ /* 0x000fe400078e33ff */
[----:B------:R-:W-:Y:S02]  /*02b0*/  LOP3.LUT R17, RZ, R7, RZ, 0x33, !PT ;  /* 0x00000007ff117212 */ /* 0x000fe400078e33ff */
[----:B------:R-:W-:-:S04]  /*02c0*/  ISETP.LT.U32.AND P1, PT, R10, R15, PT ;  /* 0x0000000f0a00720c */ /* 0x000fc80003f21070 */
[----:B------:R-:W-:-:S04]  /*02d0*/  ISETP.LT.U32.AND.EX P1, PT, R11, R17, PT, P1 ;  /* 0x000000110b00720c */ /* 0x000fc80003f21110 */
[----:B------:R-:W-:Y:S02]  /*02e0*/  SEL R15, R10, R15, P1 ;  /* 0x0000000f0a0f7207 */ /* 0x000fe40000800000 */
[----:B------:R-:W-:Y:S02]  /*02f0*/  SEL R17, R11, R17, P1 ;  /* 0x000000110b117207 */ /* 0x000fe40000800000 */
[----:B------:R-:W-:Y:S02]  /*0300*/  IADD3 R15, P3, PT, R15, R6, RZ ;  /* 0x000000060f0f7210 */ /* 0x000fe40007f7e0ff */
[----:B0-----:R-:W-:Y:S02]  /*0310*/  @!P0 LEA R8, P2, R0, R8, 0x3 ;  /* 0x0000000800088211 */ /* 0x001fe400078418ff */
[----:B------:R-:W-:Y:S01]  /*0320*/  ISETP.LT.U32.AND P1, PT, R2, UR4, PT ;  /* 0x0000000402007c0c */ /* 0x000fe2000bf21070 */
[----:B------:R-:W-:Y:S01]  /*0330*/  IMAD.X R17, R17, 0x1, R7, P3 ;  /* 0x0000000111117824 */ /* 0x000fe200018e0607 */
[----:B------:R-:W-:-:S02]  /*0340*/  @!P0 LEA.HI.X R9, R0, R9, RZ, 0x3, P2 ;  /* 0x0000000900098211 */ /* 0x000fc400010f1cff */
[----:B------:R-:W-:Y:S02]  /*0350*/  ISETP.LT.U32.AND P2, PT, R15, UR4, PT ;  /* 0x000000040f007c0c */ /* 0x000fe4000bf41070 */
[----:B------:R-:W-:Y:S01]  /*0360*/  ISETP.LT.U32.AND.EX P1, PT, R3, UR5, PT, P1 ;  /* 0x0000000503007c0c */ /* 0x000fe2000bf21110 */
[----:B--2---:R0:W-:Y:S01]  /*0370*/  @!P0 STG.E.64 desc[UR8][R8.64], R6 ;  /* 0x0000000608008986 */ /* 0x0041e2000c101b08 */
[----:B------:R-:W-:Y:S02]  /*0380*/  ISETP.LT.U32.AND.EX P2, PT, R17, UR5, PT, P2 ;  /* 0x0000000511007c0c */ /* 0x000fe4000bf41120 */
[----:B------:R-:W-:Y:S02]  /*0390*/  SEL R2, R2, UR4, P1 ;  /* 0x0000000402027c07 */ /* 0x000fe40008800000 */
[----:B------:R-:W-:Y:S02]  /*03a0*/  SEL R3, R3, UR5, P1 ;  /* 0x0000000503037c07 */ /* 0x000fe40008800000 */
[----:B------:R-:W-:-:S02]  /*03b0*/  SEL R15, R15, UR4, P2 ;  /* 0x000000040f0f7c07 */ /* 0x000fc40009000000 */
[----:B------:R-:W-:Y:S01]  /*03c0*/  SEL R17, R17, UR5, P2 ;  /* 0x0000000511117c07 */ /* 0x000fe20009000000 */
[----:B------:R-:W-:Y:S06]  /*03d0*/  @!P0 EXIT ;  /* 0x000000000000894d */ /* 0x000fec0003800000 */
[----:B------:R-:W1:Y:S01]  /*03e0*/  LDCU.U8 UR5, c[0x0][0x380] ;  /* 0x00007000ff0577ac */ /* 0x000e620008000000 */
[----:B------:R-:W-:Y:S01]  /*03f0*/  IADD3 R13, P0, PT, R15, -R2, RZ ;  /* 0x800000020f0d7210 */ /* 0x000fe20007f1e0ff */
[----:B------:R-:W-:Y:S01]  /*0400*/  BSSY.RECONVERGENT B0, `(.L_x_433) ;  /* 0x00000c2000007945 */ /* 0x000fe20003800200 */
[----:B------:R-:W-:-:S06]  /*0410*/  UIADD3 UR4, UPT, UPT, UR6, -0x1, URZ ;  /* 0xffffffff06047890 */ /* 0x000fcc000fffe0ff */
[----:B------:R-:W-:-:S05]  /*0420*/  LOP3.LUT R11, R0, UR4, RZ, 0xc0, !PT ;  /* 0x00000004000b7c12 */ /* 0x000fca000f8ec0ff */
[----:B0-----:R-:W-:Y:S01]  /*0430*/  IMAD.WIDE.U32 R8, R11, R4, RZ ;  /* 0x000000040b087225 */ /* 0x001fe200078e00ff */
[----:B-1----:R-:W-:-:S03]  /*0440*/  UPRMT UR4, UR5, 0x8880, URZ ;  /* 0x0000888005047896 */ /* 0x002fc600080000ff */
[----:B------:R-:W-:Y:S01]  /*0450*/  IMAD.X R4, R17, 0x1, ~R3, P0 ;  /* 0x0000000111047824 */ /* 0x000fe200000e0e03 */
[----:B------:R-:W-:Y:S01]  /*0460*/  ISETP.LT.U32.AND P0, PT, R8, R13, PT ;  /* 0x0000000d0800720c */ /* 0x000fe20003f01070 */
[----:B------:R-:W-:Y:S01]  /*0470*/  IMAD R5, R5, R11, R9 ;  /* 0x0000000b05057224 */ /* 0x000fe200078e0209 */
[----:B------:R-:W-:-:S04]  /*0480*/  UISETP.NE.AND UP0, UPT, UR4, URZ, UPT ;  /* 0x000000ff0400728c */ /* 0x000fc8000bf05270 */
[----:B------:R-:W-:-:S04]  /*0490*/  ISETP.LT.U32.AND.EX P0, PT, R5, R4, PT, P0 ;  /* 0x000000040500720c */ /* 0x000fc80003f01100 */
[----:B------:R-:W-:Y:S02]  /*04a0*/  SEL R9, R8, R13, P0 ;  /* 0x0000000d08097207 */ /* 0x000fe40000000000 */
[----:B------:R-:W-:Y:S01]  /*04b0*/  SEL R19, R5, R4, P0 ;  /* 0x0000000405137207 */ /* 0x000fe20000000000 */
[----:B------:R-:W-:Y:S06]  /*04c0*/  BRA.U !UP0, `(.L_x_434) ;  /* 0x0000000508707547 */ /* 0x000fec000b800000 */
[----:B------:R-:W-:Y:S01]  /*04d0*/  IADD3 R8, P0, PT, R15, -R6, RZ ;  /* 0x800000060f087210 */ /* 0x000fe20007f1e0ff */
[----:B------:R-:W0:Y:S01]  /*04e0*/  LDCU.64 UR4, c[0x0][0x388] ;  /* 0x00007100ff0477ac */ /* 0x000e220008000a00 */
[----:B------:R-:W-:Y:S01]  /*04f0*/  IADD3 R16, P2, PT, R6, -R2, RZ ;  /* 0x8000000206107210 */ /* 0x000fe20007f5e0ff */
[----:B------:R-:W-:Y:S02]  /*0500*/  BSSY.RECONVERGENT B1, `(.L_x_435) ;  /* 0x0000057000017945 */ /* 0x000fe40003800200 */
[----:B------:R-:W-:Y:S01]  /*0510*/  IMAD.X R10, R17, 0x1, ~R7, P0 ;  /* 0x00000001110a7824 */ /* 0x000fe200000e0e07 */
[----:B------:R-:W-:Y:S01]  /*0520*/  ISETP.GT.U32.AND P0, PT, R9, R8, PT ;  /* 0x000000080900720c */ /* 0x000fe20003f04070 */
[----:B------:R-:W-:Y:S01]  /*0530*/  IMAD.X R12, R7, 0x1, ~R3, P2 ;  /* 0x00000001070c7824 */ /* 0x000fe200010e0e03 */
[----:B------:R-:W-:Y:S02]  /*0540*/  ISETP.LT.U32.AND P1, PT, R16, R9, PT ;  /* 0x000000091000720c */ /* 0x000fe40003f21070 */
[----:B------:R-:W-:-:S02]  /*0550*/  ISETP.GT.U32.AND.EX P0, PT, R19, R10, PT, P0 ;  /* 0x0000000a1300720c */ /* 0x000fc40003f04100 */
[----:B------:R-:W-:Y:S02]  /*0560*/  ISETP.LT.U32.AND.EX P1, PT, R12, R19, PT, P1 ;  /* 0x000000130c00720c */ /* 0x000fe40003f21110 */
[----:B------:R-:W-:Y:S02]  /*0570*/  SEL R5, R9, R8, P0 ;  /* 0x0000000809057207 */ /* 0x000fe40000000000 */
[----:B------:R-:W-:Y:S02]  /*0580*/  SEL R4, R19, R10, P0 ;  /* 0x0000000a13047207 */ /* 0x000fe40000000000 */
[----:B------:R-:W-:Y:S02]  /*0590*/  IADD3 R5, P0, PT, R5, -R8, RZ ;  /* 0x8000000805057210 */ /* 0x000fe40007f1e0ff */
[----:B------:R-:W-:Y:S02]  /*05a0*/  SEL R16, R16, R9, P1 ;  /* 0x0000000910107207 */ /* 0x000fe40000800000 */
[----:B------:R-:W-:Y:S01]  /*05b0*/  SEL R17, R12, R19, P1 ;  /* 0x000000130c117207 */ /* 0x000fe20000800000 */
[----:B------:R-:W-:Y:S01]  /*05c0*/  IMAD.X R4, R4, 0x1, ~R10, P0 ;  /* 0x0000000104047824 */ /* 0x000fe200000e0e0a */
[----:B------:R-:W-:-:S04]  /*05d0*/  ISETP.GE.U32.AND P0, PT, R5, R16, PT ;  /* 0x000000100500720c */ /* 0x000fc80003f06070 */
[----:B------:R-:W-:-:S13]  /*05e0*/  ISETP.GE.U32.AND.EX P0, PT, R4, R17, PT, P0 ;  /* 0x000000110400720c */ /* 0x000fda0003f06100 */
[----:B0-----:R-:W-:Y:S05]  /*05f0*/  @P0 BRA `(.L_x_436) ;  /* 0x00000004001c0947 */ /* 0x001fea0003800000 */
[----:B------:R-:W-:-:S05]  /*0600*/  IADD3 R18, P0, PT, R9, R6, RZ ;  /* 0x0000000609127210 */ /* 0x000fca0007f1e0ff */
[----:B------:R-:W-:-:S08]  /*0610*/  IMAD.X R19, R19, 0x1, R7, P0 ;  /* 0x0000000113137824 */ /* 0x000fd000000e0607 */
.L_x_437:
[----:B------:R-:W-:-:S05]  /*0620*/  IADD3 R6, P0, PT, -R5, R16, RZ ;  /* 0x0000001005067210 */ /* 0x000fca0007f1e1ff */
[----:B------:R-:W-:-:S05]  /*0630*/  IMAD.X R7, R17, 0x1, ~R4, P0 ;  /* 0x0000000111077824 */ /* 0x000fca00000e0e04 */
[--C-:B------:R-:W-:Y:S02]  /*0640*/  SHF.R.U64 R6, R6, 0x1, R7.reuse ;  /* 0x0000000106067819 */ /* 0x100fe40000001207 */
[----:B------:R-:W-:Y:S02]  /*0650*/  SHF.R.U32.HI R7, RZ, 0x1, R7 ;  /* 0x00000001ff077819 */ /* 0x000fe40000011607 */
[----:B------:R-:W-:-:S05]  /*0660*/  IADD3 R9, P0, PT, R5, R6, RZ ;  /* 0x0000000605097210 */ /* 0x000fca0007f1e0ff */
[----:B------:R-:W-:Y:S01]  /*0670*/  IMAD.X R20, R4, 0x1, R7, P0 ;  /* 0x0000000104147824 */ /* 0x000fe200000e0607 */
[----:B------:R-:W-:Y:S02]  /*0680*/  IADD3 R7, P0, PT, R9, R2, RZ ;  /* 0x0000000209077210 */ /* 0x000fe40007f1e0ff */
[----:B------:R-:W-:Y:S02]  /*0690*/  LOP3.LUT R9, RZ, R9, RZ, 0x33, !PT ;  /* 0x00000009ff097212 */ /* 0x000fe400078e33ff */
[----:B------:R-:W-:Y:S01]  /*06a0*/  LOP3.LUT R22, RZ, R20, RZ, 0x33, !PT ;  /* 0x00000014ff167212 */ /* 0x000fe200078e33ff */
[----:B------:R-:W-:Y:S01]  /*06b0*/  IMAD.X R8, R20, 0x1, R3, P0 ;  /* 0x0000000114087824 */ /* 0x000fe200000e0603 */
[----:B------:R-:W-:-:S04]  /*06c0*/  LEA R6, P0, R7, UR4, 0x3 ;  /* 0x0000000407067c11 */ /* 0x000fc8000f8018ff */
[----:B------:R-:W-:Y:S02]  /*06d0*/  LEA.HI.X R7, R7, UR5, R8, 0x3, P0 ;  /* 0x0000000507077c11 */ /* 0x000fe400080f1c08 */
[----:B------:R-:W-:-:S03]  /*06e0*/  IADD3 R9, P0, PT, R9, R18, RZ ;  /* 0x0000001209097210 */ /* 0x000fc60007f1e0ff */
[----:B------:R-:W2:Y:S04]  /*06f0*/  LDG.E.U8 R10, desc[UR8][R6.64+0x1] ;  /* 0x00000108060a7981 */ /* 0x000ea8000c1e1100 */
[----:B------:R-:W3:Y:S01]  /*0700*/  LDG.E.U8 R12, desc[UR8][R6.64+0x2] ;  /* 0x00000208060c7981 */ /* 0x000ee2000c1e1100 */
[----:B------:R-:W-:Y:S01]  /*0710*/  IMAD.X R22, R22, 0x1, R19, P0 ;  /* 0x0000000116167824 */ /* 0x000fe200000e0613 */
[C---:B------:R-:W-:Y:S02]  /*0720*/  LEA R8, P0, R9.reuse, UR4, 0x3 ;  /* 0x0000000409087c11 */ /* 0x040fe4000f8018ff */
[----:B------:R-:W4:Y:S04]  /*0730*/  LDG.E.U8 R14, desc[UR8][R6.64+0x3] ;  /* 0x00000308060e7981 */ /* 0x000f28000c1e1100 */
[----:B------:R-:W5:Y:S01]  /*0740*/  LDG.E.U8 R23, desc[UR8][R6.64] ;  /* 0x0000000806177981 */ /* 0x000f62000c1e1100 */
[----:B------:R-:W-:-:S03]  /*0750*/  LEA.HI.X R9, R9, UR5, R22, 0x3, P0 ;  /* 0x0000000509097c11 */ /* 0x000fc600080f1c16 */
[----:B------:R-:W5:Y:S04]  /*0760*/  LDG.E.U8 R26, desc[UR8][R6.64+0x4] ;  /* 0x00000408061a7981 */ /* 0x000f68000c1e1100 */
[----:B------:R-:W5:Y:S04]  /*0770*/  LDG.E.U8 R28, desc[UR8][R8.64+0x1] ;  /* 0x00000108081c7981 */ /* 0x000f68000c1e1100 */
[----:B------:R-:W5:Y:S04]  /*0780*/  LDG.E.U8 R27, desc[UR8][R8.64+0x2] ;  /* 0x00000208081b7981 */ /* 0x000f68000c1e1100 */
[----:B------:R-:W5:Y:S04]  /*0790*/  LDG.E.U8 R22, desc[UR8][R8.64+0x3] ;  /* 0x0000030808167981 */ /* 0x000f68000c1e1100 */
[----:B------:R-:W5:Y:S01]  /*07a0*/  LDG.E.U8 R21, desc[UR8][R8.64] ;  /* 0x0000000808157981 */ /* 0x000f62000c1e1100 */
[----:B--2---:R-:W-:-:S04]  /*07b0*/  IMAD.WIDE.U32 R10, R10, 0x100, RZ ;  /* 0x000001000a0a7825 */ /* 0x004fc800078e00ff */
[----:B---3--:R-:W-:-:S04]  /*07c0*/  IMAD.WIDE.U32 R12, R12, 0x10000, RZ ;  /* 0x000100000c0c7825 */ /* 0x008fc800078e00ff */
[----:B----4-:R-:W-:Y:S01]  /*07d0*/  IMAD.WIDE.U32 R14, R14, 0x1000000, RZ ;  /* 0x010000000e0e7825 */ /* 0x010fe200078e00ff */
[----:B-----5:R-:W-:-:S04]  /*07e0*/  LOP3.LUT R25, R12, R10, R23, 0xfe, !PT ;  /* 0x0000000a0c197212 */ /* 0x020fc800078efe17 */
[----:B------:R-:W-:Y:S02]  /*07f0*/  LOP3.LUT R23, R15, R11, R13, 0xfe, !PT ;  /* 0x0000000b0f177212 */ /* 0x000fe400078efe0d */
[----:B------:R-:W-:Y:S02]  /*0800*/  LOP3.LUT R24, R25, R14, RZ, 0xfc, !PT ;  /* 0x0000000e19187212 */ /* 0x000fe400078efcff */
[----:B------:R-:W2:Y:S01]  /*0810*/  LDG.E.U8 R25, desc[UR8][R6.64+0x5] ;  /* 0x0000050806197981 */ /* 0x000ea2000c1e1100 */
[----:B------:R-:W-:-:S04]  /*0820*/  IMAD.WIDE.U32 R10, R28, 0x100, RZ ;  /* 0x000001001c0a7825 */ /* 0x000fc800078e00ff */
[----:B------:R-:W-:Y:S02]  /*0830*/  IMAD.WIDE.U32 R12, R27, 0x10000, RZ ;  /* 0x000100001b0c7825 */ /* 0x000fe400078e00ff */
[----:B------:R-:W3:Y:S02]  /*0840*/  LDG.E.U8 R27, desc[UR8][R6.64+0x7] ;  /* 0x00000708061b7981 */ /* 0x000ee4000c1e1100 */
[----:B------:R-:W-:Y:S02]  /*0850*/  IMAD.WIDE.U32 R14, R22, 0x1000000, RZ ;  /* 0x01000000160e7825 */ /* 0x000fe400078e00ff */
[----:B------:R-:W4:Y:S01]  /*0860*/  LDG.E.U8 R22, desc[UR8][R8.64+0x7] ;  /* 0x0000070808167981 */ /* 0x000f22000c1e1100 */
[----:B------:R-:W-:-:S03]  /*0870*/  LOP3.LUT R21, R12, R10, R21, 0xfe, !PT ;  /* 0x0000000a0c157212 */ /* 0x000fc600078efe15 */
[----:B------:R-:W5:Y:S01]  /*0880*/  LDG.E.U8 R10, desc[UR8][R8.64+0x5] ;  /* 0x00000508080a7981 */ /* 0x000f62000c1e1100 */
[----:B------:R-:W-:-:S03]  /*0890*/  LOP3.LUT R12, R15, R11, R13, 0xfe, !PT ;  /* 0x0000000b0f0c7212 */ /* 0x000fc600078efe0d */
[----:B------:R3:W4:Y:S04]  /*08a0*/  LDG.E.U8 R11, desc[UR8][R6.64+0x6] ;  /* 0x00000608060b7981 */ /* 0x000728000c1e1100 */
[----:B------:R-:W4:Y:S04]  /*08b0*/  LDG.E.U8 R13, desc[UR8][R8.64+0x6] ;  /* 0x00000608080d7981 */ /* 0x000f28000c1e1100 */
[----:B------:R0:W4:Y:S01]  /*08c0*/  LDG.E.U8 R15, desc[UR8][R8.64+0x4] ;  /* 0x00000408080f7981 */ /* 0x000122000c1e1100 */
[----:B------:R-:W-:Y:S02]  /*08d0*/  IADD3 R28, P0, PT, -R5, R16, RZ ;  /* 0x00000010051c7210 */ /* 0x000fe40007f1e1ff */
[----:B------:R-:W-:Y:S01]  /*08e0*/  LOP3.LUT R21, R21, R14, RZ, 0xfc, !PT ;  /* 0x0000000e15157212 */ /* 0x000fe200078efcff */
[----:B--2---:R-:W-:-:S05]  /*08f0*/  IMAD.SHL.U32 R25, R25, 0x100, RZ ;  /* 0x0000010019197824 */ /* 0x004fca00078e00ff */
[----:B------:R-:W-:Y:S01]  /*0900*/  LOP3.LUT R23, R25, R23, R26, 0xfe, !PT ;  /* 0x0000001719177212 */ /* 0x000fe200078efe1a */
[----:B------:R-:W-:-:S05]  /*0910*/  IMAD.X R25, R17, 0x1, ~R4, P0 ;  /* 0x0000000111197824 */ /* 0x000fca00000e0e04 */
[----:B------:R-:W-:Y:S01]  /*0920*/  SHF.R.U64 R26, R28, 0x1, R25 ;  /* 0x000000011c1a7819 */ /* 0x000fe20000001219 */
[----:B---3--:R-:W-:Y:S02]  /*0930*/  IMAD.SHL.U32 R6, R27, 0x1000000, RZ ;  /* 0x010000001b067824 */ /* 0x008fe400078e00ff */
[----:B-----5:R-:W-:Y:S02]  /*0940*/  IMAD.SHL.U32 R10, R10, 0x100, RZ ;  /* 0x000001000a0a7824 */ /* 0x020fe400078e00ff */
[----:B----4-:R-:W-:Y:S02]  /*0950*/  IMAD.SHL.U32 R22, R22, 0x1000000, RZ ;  /* 0x0100000016167824 */ /* 0x010fe400078e00ff */
[----:B------:R-:W-:Y:S02]  /*0960*/  IMAD.U32 R11, R11, 0x10000, RZ ;  /* 0x000100000b0b7824 */ /* 0x000fe400078e00ff */
[----:B0-----:R-:W-:Y:S02]  /*0970*/  IMAD.IADD R9, R5, 0x1, R26 ;  /* 0x0000000105097824 */ /* 0x001fe400078e021a */
[----:B------:R-:W-:Y:S01]  /*0980*/  IMAD.U32 R13, R13, 0x10000, RZ ;  /* 0x000100000d0d7824 */ /* 0x000fe200078e00ff */
[----:B------:R-:W-:-:S02]  /*0990*/  LOP3.LUT R10, R10, R12, R15, 0xfe, !PT ;  /* 0x0000000c0a0a7212 */ /* 0x000fc400078efe0f */
[----:B------:R-:W-:Y:S02]  /*09a0*/  LOP3.LUT R11, R6, R23, R11, 0xfe, !PT ;  /* 0x00000017060b7212 */ /* 0x000fe400078efe0b */
[----:B------:R-:W-:Y:S02]  /*09b0*/  ISETP.GE.U32.AND P0, PT, R21, R24, PT ;  /* 0x000000181500720c */ /* 0x000fe40003f06070 */
[----:B------:R-:W-:Y:S02]  /*09c0*/  LOP3.LUT R22, R22, R10, R13, 0xfe, !PT ;  /* 0x0000000a16167212 */ /* 0x000fe400078efe0d */
[----:B------:R-:W-:Y:S02]  /*09d0*/  IADD3 R6, P1, PT, R9, 0x1, RZ ;  /* 0x0000000109067810 */ /* 0x000fe40007f3e0ff */
[----:B------:R-:W-:-:S03]  /*09e0*/  ISETP.GE.AND.EX P0, PT, R22, R11, PT, P0 ;  /* 0x0000000b1600720c */ /* 0x000fc60003f06300 */
[----:B------:R-:W-:Y:S01]  /*09f0*/  IMAD.X R7, RZ, RZ, R20, P1 ;  /* 0x000000ffff077224 */ /* 0x000fe200008e0614 */
[----:B------:R-:W-:Y:S02]  /*0a00*/  SEL R5, R5, R6, !P0 ;  /* 0x0000000605057207 */ /* 0x000fe40004000000 */
[----:B------:R-:W-:Y:S02]  /*0a10*/  SEL R16, R9, R16, !P0 ;  /* 0x0000001009107207 */ /* 0x000fe40004000000 */
[----:B------:R-:W-:Y:S02]  /*0a20*/  SEL R4, R4, R7, !P0 ;  /* 0x0000000704047207 */ /* 0x000fe40004000000 */
[----:B------:R-:W-:Y:S02]  /*0a30*/  SEL R17, R20, R17, !P0 ;  /* 0x0000001114117207 */ /* 0x000fe40004000000 */
[----:B------:R-:W-:-:S04]  /*0a40*/  ISETP.GE.U32.AND P0, PT, R5, R16, PT ;  /* 0x000000100500720c */ /* 0x000fc80003f06070 */
[----:B------:R-:W-:-:S13]  /*0a50*/  ISETP.GE.U32.AND.EX P0, PT, R4, R17, PT, P0 ;  /* 0x000000110400720c */ /* 0x000fda0003f06100 */
[----:B------:R-:W-:Y:S05]  /*0a60*/  @!P0 BRA `(.L_x_437) ;  /* 0xfffffff800ec8947 */ /* 0x000fea000383ffff */
.L_x_436:
[----:B------:R-:W-:Y:S05]  /*0a70*/  BSYNC.RECONVERGENT B1 ;  /* 0x0000000000017941 */ /* 0x000fea0003800200 */
.L_x_435:
[----:B------:R-:W-:Y:S05]  /*0a80*/  BRA `(.L_x_438) ;  /* 0x0000000400647947 */ /* 0x000fea0003800000 */
.L_x_434:
[----:B------:R-:W-:Y:S01]  /*0a90*/  IADD3 R10, P0, PT, R15, -R6, RZ ;  /* 0x800000060f0a7210 */ /* 0x000fe20007f1e0ff */
[----:B------:R-:W0:Y:S01]  /*0aa0*/  LDCU.64 UR4, c[0x0][0x390] ;  /* 0x00007200ff0477ac */ /* 0x000e220008000a00 */
[----:B------:R-:W-:-:S03]  /*0ab0*/  IADD3 R4, P2, PT, R6, -R2, RZ ;  /* 0x8000000206047210 */ /* 0x000fc60007f5e0ff */
[----:B------:R-:W-:Y:S01]  /*0ac0*/  IMAD.X R12, R17, 0x1, ~R7, P0 ;  /* 0x00000001110c7824 */ /* 0x000fe200000e0e07 */
[----:B------:R-:W-:Y:S01]  /*0ad0*/  ISETP.GT.U32.AND P0, PT, R9, R10, PT ;  /* 0x0000000a0900720c */ /* 0x000fe20003f04070 */
[----:B------:R-:W-:Y:S01]  /*0ae0*/  IMAD.X R8, R7, 0x1, ~R3, P2 ;  /* 0x0000000107087824 */ /* 0x000fe200010e0e03 */
[----:B------:R-:W-:Y:S02]  /*0af0*/  ISETP.LT.U32.AND P1, PT, R4, R9, PT ;  /* 0x000000090400720c */ /* 0x000fe40003f21070 */
[----:B------:R-:W-:Y:S02]  /*0b00*/  ISETP.GT.U32.AND.EX P0, PT, R19, R12, PT, P0 ;  /* 0x0000000c1300720c */ /* 0x000fe40003f04100 */
[----:B------:R-:W-:Y:S02]  /*0b10*/  ISETP.LT.U32.AND.EX P1, PT, R8, R19, PT, P1 ;  /* 0x000000130800720c */ /* 0x000fe40003f21110 */
[----:B------:R-:W-:Y:S02]  /*0b20*/  SEL R5, R9, R10, P0 ;  /* 0x0000000a09057207 */ /* 0x000fe40000000000 */
[----:B------:R-:W-:-:S02]  /*0b30*/  SEL R11, R19, R12, P0 ;  /* 0x0000000c130b7207 */ /* 0x000fc40000000000 */
        /* <DEDUP_REMOVED lines=9> */
.L_x_439:
        /* <DEDUP_REMOVED lines=69> */
.L_x_438:
[----:B------:R-:W-:Y:S05]  /*1020*/  BSYNC.RECONVERGENT B0 ;  /* 0x0000000000007941 */ /* 0x000fea0003800200 */
.L_x_433:
[----:B------:R-:W0:Y:S01]  /*1030*/  LDCU.64 UR6, c[0x0][0x3a8] ;  /* 0x00007500ff0677ac */ /* 0x000e220008000a00 */
[----:B------:R-:W-:-:S05]  /*1040*/  IADD3 R2, P0, PT, R5, R2, RZ ;  /* 0x0000000205027210 */ /* 0x000fca0007f1e0ff */
[----:B------:R-:W-:Y:S01]  /*1050*/  IMAD.X R3, R4, 0x1, R3, P0 ;  /* 0x0000000104037824 */ /* 0x000fe200000e0603 */
[----:B0-----:R-:W-:-:S04]  /*1060*/  LEA R6, P1, R0, UR6, 0x3 ;  /* 0x0000000600067c11 */ /* 0x001fc8000f8218ff */
[----:B------:R-:W-:-:S05]  /*1070*/  LEA.HI.X R7, R0, UR7, RZ, 0x3, P1 ;  /* 0x0000000700077c11 */ /* 0x000fca00088f1cff */
[----:B------:R-:W-:Y:S01]  /*1080*/  STG.E.64 desc[UR8][R6.64], R2 ;  /* 0x0000000206007986 */ /* 0x000fe2000c101b08 */
[----:B------:R-:W-:Y:S05]  /*1090*/  EXIT ;  /* 0x000000000000794d */ /* 0x000fea0003800000 */
.L_x_440:
        /* <DEDUP_REMOVED lines=14> */
.L_x_2335:


//--------------------- .text._ZN3cub18CUB_300001_SM_10006detail10merge_sort30DeviceMergeSortBlockSortKernelINS2_10policy_hubIP4KeyTE9Policy600ES6_PNS0_8NullTypeES6_SA_mN4cuda3std3__44lessIS5_EES5_S9_EEvbT0_T1_T2_T3_T4_PT6_PT7_T5_NS1_7vsmem_tE --------------------------
	.section	.text._ZN3cub18CUB_300001_SM_10006detail10merge_sort30DeviceMergeSortBlockSortKernelINS2_10policy_hubIP4KeyTE9Policy600ES6_PNS0_8NullTypeES6_SA_mN4cuda3std3__44lessIS5_EES5_S9_EEvbT0_T1_T2_T3_T4_PT6_PT7_T5_NS1_7vsmem_tE,"ax",@progbits
	.align	128
        .global         _ZN3cub18CUB_300001_SM_10006detail10merge_sort30DeviceMergeSortBlockSortKernelINS2_10policy_hubIP4KeyTE9Policy600ES6_PNS0_8NullTypeES6_SA_mN4cuda3std3__44lessIS5_EES5_S9_EEvbT0_T1_T2_T3_T4_PT6_PT7_T5_NS1_7vsmem_tE
        .type           _ZN3cub18CUB_300001_SM_10006detail10merge_sort30DeviceMergeSortBlockSortKernelINS2_10policy_hubIP4KeyTE9Policy600ES6_PNS0_8NullTypeES6_SA_mN4cuda3std3__44lessIS5_EES5_S9_EEvbT0_T1_T2_T3_T4_PT6_PT7_T5_NS1_7vsmem_tE,@function
        .size           _ZN3cub18CUB_300001_SM_10006detail10merge_sort30DeviceMergeSortBlockSortKernelINS2_10policy_hubIP4KeyTE9Policy600ES6_PNS0_8NullTypeES6_SA_mN4cuda3std3__44lessIS5_EES5_S9_EEvbT0_T1_T2_T3_T4_PT6_PT7_T5_NS1_7vsmem_tE,(.L_x_2336 - _ZN3cub18CUB_300001_SM_10006detail10merge_sort30DeviceMergeSortBlockSortKernelINS2_10policy_hubIP4KeyTE9Policy600ES6_PNS0_8NullTypeES6_SA_mN4cuda3std3__44lessIS5_EES5_S9_EEvbT0_T1_T2_T3_T4_PT6_PT7_T5_NS1_7vsmem_tE)
        .other          _ZN3cub18CUB_300001_SM_10006detail10merge_sort30DeviceMergeSortBlockSortKernelINS2_10policy_hubIP4KeyTE9Policy600ES6_PNS0_8NullTypeES6_SA_mN4cuda3std3__44lessIS5_EES5_S9_EEvbT0_T1_T2_T3_T4_PT6_PT7_T5_NS1_7vsmem_tE,@"STO_CUDA_ENTRY STV_DEFAULT"
_ZN3cub18CUB_300001_SM_10006detail10merge_sort30DeviceMergeSortBlockSortKernelINS2_10policy_hubIP4KeyTE9Policy600ES6_PNS0_8NullTypeES6_SA_mN4cuda3std3__44lessIS5_EES5_S9_EEvbT0_T1_T2_T3_T4_PT6_PT7_T5_NS1_7vsmem_tE:
.text._ZN3cub18CUB_300001_SM_10006detail10merge_sort30DeviceMergeSortBlockSortKernelINS2_10policy_hubIP4KeyTE9Policy600ES6_PNS0_8NullTypeES6_SA_mN4cuda3std3__44lessIS5_EES5_S9_EEvbT0_T1_T2_T3_T4_PT6_PT7_T5_NS1_7vsmem_tE:
[----:B------:R-:W-:Y:S01]  /*0000*/  LDC R1, c[0x0][0x37c] ;  /* 0x0000df00ff017b82 */ /* 0x000fe20000000800 */
[----:B------:R-:W0:Y:S01]  /*0010*/  S2R R3, SR_CTAID.X ;  /* 0x0000000000037919 */ /* 0x000e220000002500 */
[----:B------:R-:W1:Y:S01]  /*0020*/  LDCU UR4, c[0x0][0x370] ;  /* 0x00006e00ff0477ac */ /* 0x000e620008000800 */
[----:B------:R-:W2:Y:S01]  /*0030*/  LDCU.64 UR6, c[0x0][0x358] ;  /* 0x00006b00ff0677ac */ /* 0x000ea20008000a00 */
[----:B-1----:R-:W-:-:S04]  /*0040*/  UIADD3 UR4, UP0, UPT, UR4, -0x1, URZ ;  /* 0xffffffff04047890 */ /* 0x002fc8000ff1e0ff */
[----:B------:R-:W-:-:S06]  /*0050*/  UIADD3.X UR5, UPT, UPT, URZ, -0x1, URZ, UP0, !UPT ;  /* 0xffffffffff057890 */ /* 0x000fcc00087fe4ff */
[----:B------:R-:W-:Y:S01]  /*0060*/  IMAD.U32 R0, RZ, RZ, UR5 ;  /* 0x00000005ff007e24 */ /* 0x000fe2000f8e00ff */
[C---:B0-----:R-:W-:Y:S01]  /*0070*/  ISETP.LT.U32.AND P0, PT, R3.reuse, UR4, PT ;  /* 0x0000000403007c0c */ /* 0x041fe2000bf01070 */
[----:B------:R-:W-:-:S03]  /*0080*/  IMAD.WIDE.U32 R6, R3, 0x800, RZ ;  /* 0x0000080003067825 */ /* 0x000fc600078e00ff */
[----:B------:R-:W-:-:S13]  /*0090*/  ISETP.GT.U32.AND.EX P0, PT, R0, RZ, PT, P0 ;  /* 0x000000ff0000720c */ /* 0x000fda0003f04100 */
[----:B--2---:R-:W-:Y:S05]  /*00a0*/  @!P0 BRA `(.L_x_441) ;  /* 0x0000009000588947 */ /* 0x004fea0003800000 */
[----:B------:R-:W0:Y:S01]  /*00b0*/  S2R R15, SR_TID.X ;  /* 0x00000000000f7919 */ /* 0x000e220000002100 */
[----:B------:R-:W1:Y:S01]  /*00c0*/  LDCU.64 UR4, c[0x0][0x388] ;  /* 0x00007100ff0477ac */ /* 0x000e620008000a00 */
[----:B------:R-:W-:Y:S01]  /*00d0*/  ACQBULK ;  /* 0x000000000000782e */ /* 0x000fe20000000000 */
[----:B0-----:R-:W-:-:S05]  /*00e0*/  IMAD.SHL.U32 R4, R15, 0x8, RZ ;  /* 0x000000080f047824 */ /* 0x001fca00078e00ff */
[----:B------:R-:W-:-:S04]  /*00f0*/  LOP3.LUT R4, R4, 0x1f00, RZ, 0xc0, !PT ;  /* 0x00001f0004047812 */ /* 0x000fc800078ec0ff */
[----:B------:R-:W-:-:S04]  /*0100*/  LOP3.LUT R3, R4, 0x1f, R15, 0xf8, !PT ;  /* 0x0000001f04037812 */ /* 0x000fc800078ef80f */
[----:B------:R-:W-:-:S05]  /*0110*/  IADD3 R3, P0, PT, R6, R3, RZ ;  /* 0x0000000306037210 */ /* 0x000fca0007f1e0ff */
[----:B------:R-:W-:Y:S02]  /*0120*/  IMAD.X R0, RZ, RZ, R7, P0 ;  /* 0x000000ffff007224 */ /* 0x000fe400000e0607 */
[----:B------:R-:W-:-:S03]  /*0130*/  IMAD.SHL.U32 R14, R3, 0x8, RZ ;  /* 0x00000008030e7824 */ /* 0x000fc600078e00ff */
[----:B------:R-:W-:Y:S02]  /*0140*/  SHF.L.U64.HI R0, R3, 0x3, R0 ;  /* 0x0000000303007819 */ /* 0x000fe40000010200 */
[----:B-1----:R-:W-:-:S04]  /*0150*/  IADD3 R2, P0, PT, R14, UR4, RZ ;  /* 0x000000040e027c10 */ /* 0x002fc8000ff1e0ff */
[----:B------:R-:W-:-:S05]  /*0160*/  IADD3.X R3, PT, PT, R0, UR5, RZ, P0, !PT ;  /* 0x0000000500037c10 */ /* 0x000fca00087fe4ff */
[----:B------:R-:W2:Y:S04]  /*0170*/  LDG.E.U8 R17, desc[UR6][R2.64+0x101] ;  /* 0x0001010602117981 */ /* 0x000ea8000c1e1100 */
[----:B------:R-:W3:Y:S04]  /*0180*/  LDG.E.U8 R22, desc[UR6][R2.64+0x102] ;  /* 0x0001020602167981 */ /* 0x000ee8000c1e1100 */
[----:B------:R-:W4:Y:S04]  /*0190*/  LDG.E.U8 R23, desc[UR6][R2.64+0x103] ;  /* 0x0001030602177981 */ /* 0x000f28000c1e1100 */
[----:B------:R-:W5:Y:S04]  /*01a0*/  LDG.E.U8 R13, desc[UR6][R2.64+0x104] ;  /* 0x00010406020d7981 */ /* 0x000f68000c1e1100 */
        /* <DEDUP_REMOVED lines=59> */
[----:B------:R0:W5:Y:S01]  /*0560*/  LDG.E.U8 R68, desc[UR6][R2.64+0x700] ;  /* 0x0007000602447981 */ /* 0x000162000c1e1100 */
[----:B------:R-:W1:Y:S01]  /*0570*/  S2UR UR5, SR_CgaCtaId ;  /* 0x00000000000579c3 */ /* 0x000e620000008800 */
[----:B--2---:R-:W-:-:S04]  /*0580*/  IMAD.HI.U32 R21, R17, 0x100, RZ ;  /* 0x0000010011157827 */ /* 0x004fc800078e00ff */
[----:B---3--:R-:W-:-:S04]  /*0590*/  IMAD.HI.U32 R24, R22, 0x10000, RZ ;  /* 0x0001000016187827 */ /* 0x008fc800078e00ff */
[----:B----4-:R-:W-:-:S05]  /*05a0*/  IMAD.HI.U32 R25, R23, 0x1000000, RZ ;  /* 0x0100000017197827 */ /* 0x010fca00078e00ff */
[----:B------:R-:W-:Y:S02]  /*05b0*/  LOP3.LUT R21, R24, R25, R21, 0xfe, !PT ;  /* 0x0000001918157212 */ /* 0x000fe400078efe15 */
[----:B-----5:R-:W-:Y:S02]  /*05c0*/  PRMT R20, R13, 0x6540, R20 ;  /* 0x000065400d147816 */ /* 0x020fe40000000014 */
[----:B------:R-:W-:Y:S02]  /*05d0*/  PRMT R16, R16, 0x3340, R17 ;  /* 0x0000334010107816 */ /* 0x000fe40000000011 */
[----:B------:R-:W-:Y:S01]  /*05e0*/  LOP3.LUT R74, R20, R21, RZ, 0xfc, !PT ;  /* 0x00000015144a7212 */ /* 0x000fe200078efcff */
[----:B------:R-:W-:-:S04]  /*05f0*/  IMAD.HI.U32 R17, R41, 0x100, RZ ;  /* 0x0000010029117827 */ /* 0x000fc800078e00ff */
[----:B------:R-:W-:-:S04]  /*0600*/  IMAD.HI.U32 R20, R42, 0x10000, RZ ;  /* 0x000100002a147827 */ /* 0x000fc800078e00ff */
[----:B0-----:R-:W-:Y:S01]  /*0610*/  IMAD.HI.U32 R3, R43, 0x1000000, RZ ;  /* 0x010000002b037827 */ /* 0x001fe200078e00ff */
[----:B------:R-:W-:-:S04]  /*0620*/  PRMT R2, R42, 0x3340, R43 ;  /* 0x000033402a027816 */ /* 0x000fc8000000002b */
[----:B------:R-:W-:Y:S02]  /*0630*/  LOP3.LUT R20, R20, R3, R17, 0xfe, !PT ;  /* 0x0000000314147212 */ /* 0x000fe400078efe11 */
[----:B------:R-:W-:Y:S01]  /*0640*/  PRMT R17, R26, 0x3340, R41 ;  /* 0x000033401a117816 */ /* 0x000fe20000000029 */
[----:B------:R-:W-:-:S04]  /*0650*/  IMAD.HI.U32 R41, R71, 0x100, RZ ;  /* 0x0000010047297827 */ /* 0x000fc800078e00ff */
[----:B------:R-:W-:-:S04]  /*0660*/  IMAD.HI.U32 R42, R72, 0x10000, RZ ;  /* 0x00010000482a7827 */ /* 0x000fc800078e00ff */
[----:B------:R-:W-:Y:S01]  /*0670*/  IMAD.HI.U32 R43, R73, 0x1000000, RZ ;  /* 0x01000000492b7827 */ /* 0x000fe200078e00ff */
[----:B------:R-:W-:-:S04]  /*0680*/  PRMT R13, R22, 0x3340, R23 ;  /* 0x00003340160d7816 */ /* 0x000fc80000000017 */
[----:B------:R-:W-:Y:S02]  /*0690*/  LOP3.LUT R41, R42, R43, R41, 0xfe, !PT ;  /* 0x0000002b2a297212 */ /* 0x000fe400078efe29 */
[----:B------:R-:W-:Y:S02]  /*06a0*/  PRMT R45, R45, 0x6540, R46 ;  /* 0x000065402d2d7816 */ /* 0x000fe4000000002e */
[----:B------:R-:W-:-:S04]  /*06b0*/  PRMT R46, R69, 0x6540, R70 ;  /* 0x00006540452e7816 */ /* 0x000fc80000000046 */
[----:B------:R-:W-:Y:S02]  /*06c0*/  LOP3.LUT R46, R46, R41, RZ, 0xfc, !PT ;  /* 0x000000292e2e7212 */ /* 0x000fe400078efcff */
[----:B------:R-:W-:Y:S02]  /*06d0*/  PRMT R27, R27, 0x6540, R28 ;  /* 0x000065401b1b7816 */ /* 0x000fe4000000001c */
[----:B------:R-:W-:Y:S01]  /*06e0*/  SHF.R.U32.HI R41, RZ, 0x8, R74 ;  /* 0x00000008ff297819 */ /* 0x000fe2000001164a */
[----:B------:R-:W-:Y:S01]  /*06f0*/  IMAD.HI.U32 R21, R47, 0x100, RZ ;  /* 0x000001002f157827 */ /* 0x000fe200078e00ff */
[----:B------:R-:W-:-:S03]  /*0700*/  LOP3.LUT R75, R27, R20, RZ, 0xfc, !PT ;  /* 0x000000141b4b7212 */ /* 0x000fc600078efcff */
[----:B------:R-:W-:-:S04]  /*0710*/  IMAD.HI.U32 R22, R48, 0x10000, RZ ;  /* 0x0001000030167827 */ /* 0x000fc800078e00ff */
[----:B------:R-:W-:Y:S01]  /*0720*/  IMAD.HI.U32 R23, R49, 0x1000000, RZ ;  /* 0x0100000031177827 */ /* 0x000fe200078e00ff */
[----:B------:R-:W-:Y:S02]  /*0730*/  PRMT R25, R48, 0x3340, R49 ;  /* 0x0000334030197816 */ /* 0x000fe40000000031 */
[----:B------:R-:W-:Y:S02]  /*0740*/  PRMT R39, R40, 0x3340, R39 ;  /* 0x0000334028277816 */ /* 0x000fe40000000027 */
[----:B------:R-:W-:Y:S02]  /*0750*/  LOP3.LUT R22, R22, R23, R21, 0xfe, !PT ;  /* 0x0000001716167212 */ /* 0x000fe400078efe15 */
[----:B------:R-:W-:Y:S01]  /*0760*/  PRMT R38, R38, 0x3340, R37 ;  /* 0x0000334026267816 */ /* 0x000fe20000000025 */
[----:B------:R-:W-:Y:S02]  /*0770*/  IMAD.U32 R37, R34, 0x10000, RZ ;  /* 0x0001000022257824 */ /* 0x000fe400078e00ff */
[----:B------:R-:W-:Y:S01]  /*0780*/  IMAD.SHL.U32 R40, R33, 0x1000000, RZ ;  /* 0x0100000021287824 */ /* 0x000fe200078e00ff */
[----:B------:R-:W-:-:S02]  /*0790*/  PRMT R33, R74, 0x3340, R41 ;  /* 0x000033404a217816 */ /* 0x000fc40000000029 */
[----:B------:R-:W-:Y:S02]  /*07a0*/  LOP3.LUT R48, R45, R22, RZ, 0xfc, !PT ;  /* 0x000000162d307212 */ /* 0x000fe400078efcff */
[----:B------:R-:W-:Y:S02]  /*07b0*/  LOP3.LUT R41, R75, R37, R40, 0xfe, !PT ;  /* 0x000000254b297212 */ /* 0x000fe400078efe28 */
[----:B------:R-:W0:Y:S01]  /*07c0*/  S2R R37, SR_LANEID ;  /* 0x0000000000257919 */ /* 0x000e220000000000 */
[----:B------:R-:W-:-:S04]  /*07d0*/  IMAD.HI.U32 R20, R53, 0x100, RZ ;  /* 0x0000010035147827 */ /* 0x000fc800078e00ff */
[----:B------:R-:W-:-:S04]  /*07e0*/  IMAD.HI.U32 R21, R54, 0x10000, RZ ;  /* 0x0001000036157827 */ /* 0x000fc800078e00ff */
[----:B------:R-:W-:-:S04]  /*07f0*/  IMAD.HI.U32 R22, R55, 0x1000000, RZ ;  /* 0x0100000037167827 */ /* 0x000fc800078e00ff */
[----:B------:R-:W-:Y:S01]  /*0800*/  IMAD.U32 R36, R36, 0x10000, RZ ;  /* 0x0001000024247824 */ /* 0x000fe200078e00ff */
[----:B------:R-:W-:Y:S01]  /*0810*/  LOP3.LUT R22, R21, R22, R20, 0xfe, !PT ;  /* 0x0000001615167212 */ /* 0x000fe200078efe14 */
[----:B------:R-:W-:Y:S01]  /*0820*/  IMAD.SHL.U32 R35, R35, 0x1000000, RZ ;  /* 0x0100000023237824 */ /* 0x000fe200078e00ff */
[----:B------:R-:W-:Y:S01]  /*0830*/  PRMT R45, R51, 0x6540, R52 ;  /* 0x00006540332d7816 */ /* 0x000fe20000000034 */
[----:B------:R-:W-:-:S03]  /*0840*/  IMAD.HI.U32 R23, R59, 0x100, RZ ;  /* 0x000001003b177827 */ /* 0x000fc600078e00ff */
[----:B------:R-:W-:Y:S01]  /*0850*/  LOP3.LUT R45, R45, R22, RZ, 0xfc, !PT ;  /* 0x000000162d2d7212 */ /* 0x000fe200078efcff */
[----:B------:R-:W-:Y:S01]  /*0860*/  IMAD.HI.U32 R24, R60, 0x10000, RZ ;  /* 0x000100003c187827 */ /* 0x000fe200078e00ff */
[----:B------:R-:W-:-:S03]  /*0870*/  LOP3.LUT R43, R74, R36, R35, 0xfe, !PT ;  /* 0x000000244a2b7212 */ /* 0x000fc600078efe23 */
[----:B------:R-:W-:Y:S01]  /*0880*/  IMAD.HI.U32 R27, R61, 0x1000000, RZ ;  /* 0x010000003d1b7827 */ /* 0x000fe200078e00ff */
[----:B------:R-:W-:-:S03]  /*0890*/  SHF.R.U32.HI R36, RZ, 0x8, R45 ;  /* 0x00000008ff247819 */ /* 0x000fc6000001162d */
[----:B------:R-:W-:Y:S01]  /*08a0*/  IMAD.U32 R32, R32, 0x10000, RZ ;  /* 0x0001000020207824 */ /* 0x000fe200078e00ff */
[----:B------:R-:W-:Y:S01]  /*08b0*/  LOP3.LUT R23, R24, R27, R23, 0xfe, !PT ;  /* 0x0000001b18177212 */ /* 0x000fe200078efe17 */
[----:B------:R-:W-:Y:S02]  /*08c0*/  IMAD.SHL.U32 R35, R31, 0x1000000, RZ ;  /* 0x010000001f237824 */ /* 0x000fe400078e00ff */
[----:B------:R-:W-:Y:S02]  /*08d0*/  IMAD.U32 R30, R30, 0x10000, RZ ;  /* 0x000100001e1e7824 */ /* 0x000fe400078e00ff */
[----:B------:R-:W-:Y:S01]  /*08e0*/  IMAD.SHL.U32 R29, R29, 0x1000000, RZ ;  /* 0x010000001d1d7824 */ /* 0x000fe200078e00ff */
[----:B------:R-:W-:Y:S01]  /*08f0*/  LOP3.LUT R32, R48, R32, R35, 0xfe, !PT ;  /* 0x0000002030207212 */ /* 0x000fe200078efe23 */
[----:B------:R-:W-:-:S03]  /*0900*/  IMAD.HI.U32 R24, R65, 0x100, RZ ;  /* 0x0000010041187827 */ /* 0x000fc600078e00ff */
[----:B------:R-:W-:Y:S01]  /*0910*/  LOP3.LUT R40, R45, R30, R29, 0xfe, !PT ;  /* 0x0000001e2d287212 */ /* 0x000fe200078efe1d */
[----:B------:R-:W-:-:S04]  /*0920*/  IMAD.HI.U32 R27, R66, 0x10000, RZ ;  /* 0x00010000421b7827 */ /* 0x000fc800078e00ff */
[----:B------:R-:W-:Y:S01]  /*0930*/  IMAD.HI.U32 R28, R67, 0x1000000, RZ ;  /* 0x01000000431c7827 */ /* 0x000fe200078e00ff */
[----:B------:R-:W-:Y:S02]  /*0940*/  PRMT R35, R45, 0x3340, R36 ;  /* 0x000033402d237816 */ /* 0x000fe40000000024 */
[----:B------:R-:W-:Y:S02]  /*0950*/  PRMT R26, R44, 0x3340, R47 ;  /* 0x000033402c1a7816 */ /* 0x000fe4000000002f */
[----:B------:R-:W-:Y:S02]  /*0960*/  LOP3.LUT R28, R27, R28, R24, 0xfe, !PT ;  /* 0x0000001c1b1c7212 */ /* 0x000fe400078efe18 */
[--C-:B------:R-:W-:Y:S02]  /*0970*/  SHF.R.U32.HI R45, RZ, 0x10, R43.reuse ;  /* 0x00000010ff2d7819 */ /* 0x100fe4000001162b */
[----:B------:R-:W-:Y:S02]  /*0980*/  SHF.R.U32.HI R30, RZ, 0x18, R43 ;  /* 0x00000018ff1e7819 */ /* 0x000fe4000001162b */
[----:B------:R-:W-:-:S02]  /*0990*/  PRMT R44, R57, 0x6540, R58 ;  /* 0x00006540392c7816 */ /* 0x000fc4000000003a */
[--C-:B------:R-:W-:Y:S02]  /*09a0*/  SHF.R.U32.HI R36, RZ, 0x10, R41.reuse ;  /* 0x00000010ff247819 */ /* 0x100fe40000011629 */
[----:B------:R-:W-:Y:S02]  /*09b0*/  SHF.R.U32.HI R29, RZ, 0x18, R41 ;  /* 0x00000018ff1d7819 */ /* 0x000fe40000011629 */
[----:B------:R-:W-:Y:S02]  /*09c0*/  SHF.R.U32.HI R43, RZ, 0x10, R32 ;  /* 0x00000010ff2b7819 */ /* 0x000fe40000011620 */
[----:B------:R-:W-:Y:S02]  /*09d0*/  PRMT R63, R63, 0x6540, R64 ;  /* 0x000065403f3f7816 */ /* 0x000fe40000000040 */
[----:B------:R-:W-:Y:S02]  /*09e0*/  SHF.R.U32.HI R41, RZ, 0x10, R40 ;  /* 0x00000010ff297819 */ /* 0x000fe40000011628 */
[----:B------:R-:W-:Y:S01]  /*09f0*/  SHF.R.U32.HI R32, RZ, 0x18, R32 ;  /* 0x00000018ff207819 */ /* 0x000fe20000011620 */
[----:B------:R-:W-:Y:S01]  /*0a00*/  IMAD.U32 R19, R19, 0x10000, RZ ;  /* 0x0001000013137824 */ /* 0x000fe200078e00ff */
[----:B------:R-:W-:-:S02]  /*0a10*/  SHF.R.U32.HI R40, RZ, 0x18, R40 ;  /* 0x00000018ff287819 */ /* 0x000fc40000011628 */
[----:B------:R-:W-:Y:S01]  /*0a20*/  LOP3.LUT R44, R44, R23, RZ, 0xfc, !PT ;  /* 0x000000172c2c7212 */ /* 0x000fe200078efcff */
[----:B------:R-:W-:Y:S01]  /*0a30*/  IMAD.SHL.U32 R18, R18, 0x1000000, RZ ;  /* 0x0100000012127824 */ /* 0x000fe200078e00ff */
[----:B------:R-:W-:Y:S01]  /*0a40*/  LOP3.LUT R42, R63, R28, RZ, 0xfc, !PT ;  /* 0x0000001c3f2a7212 */ /* 0x000fe200078efcff */
[----:B------:R-:W-:Y:S01]  /*0a50*/  IMAD.U32 R12, R12, 0x10000, RZ ;  /* 0x000100000c0c7824 */ /* 0x000fe200078e00ff */
[----:B------:R-:W-:Y:S01]  /*0a60*/  PRMT R32, R43, 0x3340, R32 ;  /* 0x000033402b207816 */ /* 0x000fe20000000020 */
[----:B------:R-:W-:Y:S01]  /*0a70*/  IMAD.SHL.U32 R11, R11, 0x1000000, RZ ;  /* 0x010000000b0b7824 */ /* 0x000fe200078e00ff */
[----:B------:R-:W-:Y:S02]  /*0a80*/  PRMT R40, R41, 0x3340, R40 ;  /* 0x0000334029287816 */ /* 0x000fe40000000028 */
[----:B------:R-:W-:Y:S01]  /*0a90*/  SHF.R.U32.HI R41, RZ, 0x8, R44 ;  /* 0x00000008ff297819 */ /* 0x000fe2000001162c */
[----:B------:R-:W-:Y:S01]  /*0aa0*/  IMAD.U32 R10, R10, 0x10000, RZ ;  /* 0x000100000a0a7824 */ /* 0x000fe200078e00ff */
[----:B------:R-:W-:-:S02]  /*0ab0*/  SHF.R.U32.HI R43, RZ, 0x8, R42 ;  /* 0x00000008ff2b7819 */ /* 0x000fc4000001162a */
[----:B------:R-:W-:Y:S01]  /*0ac0*/  LOP3.LUT R18, R44, R19, R18, 0xfe, !PT ;  /* 0x000000132c127212 */ /* 0x000fe200078efe12 */
[----:B------:R-:W-:Y:S01]  /*0ad0*/  IMAD.SHL.U32 R9, R9, 0x1000000, RZ ;  /* 0x0100000009097824 */ /* 0x000fe200078e00ff */
[----:B------:R-:W-:Y:S01]  /*0ae0*/  LOP3.LUT R12, R42, R12, R11, 0xfe, !PT ;  /* 0x0000000c2a0c7212 */ /* 0x000fe200078efe0b */
[----:B0-----:R-:W-:Y:S01]  /*0af0*/  IMAD.IADD R4, R4, 0x1, R37 ;  /* 0x0000000104047824 */ /* 0x001fe200078e0225 */
[----:B------:R-:W-:Y:S02]  /*0b00*/  PRMT R41, R44, 0x3340, R41 ;  /* 0x000033402c297816 */ /* 0x000fe40000000029 */
[----:B------:R-:W-:Y:S02]  /*0b10*/  PRMT R43, R42, 0x3340, R43 ;  /* 0x000033402a2b7816 */ /* 0x000fe4000000002b */
[--C-:B------:R-:W-:Y:S02]  /*0b20*/  SHF.R.U32.HI R19, RZ, 0x10, R18.reuse ;  /* 0x00000010ff137819 */ /* 0x100fe40000011612 */
[----:B------:R-:W-:-:S02]  /*0b30*/  SHF.R.U32.HI R42, RZ, 0x18, R18 ;  /* 0x00000018ff2a7819 */ /* 0x000fc40000011612 */
[--C-:B------:R-:W-:Y:S02]  /*0b40*/  SHF.R.U32.HI R11, RZ, 0x10, R12.reuse ;  /* 0x00000010ff0b7819 */ /* 0x100fe4000001160c */
[----:B------:R-:W-:Y:S02]  /*0b50*/  SHF.R.U32.HI R44, RZ, 0x18, R12 ;  /* 0x00000018ff2c7819 */ /* 0x000fe4000001160c */
[----:B------:R-:W-:Y:S02]  /*0b60*/  LOP3.LUT R18, R46, R10, R9, 0xfe, !PT ;  /* 0x0000000a2e127212 */ /* 0x000fe400078efe09 */
[----:B------:R-:W-:Y:S02]  /*0b70*/  SHF.R.U32.HI R34, RZ, 0x8, R75 ;  /* 0x00000008ff227819 */ /* 0x000fe4000001164b */
[----:B------:R-:W-:Y:S01]  /*0b80*/  PRMT R9, R7, 0x3340, R6 ;  /* 0x0000334007097816 */ /* 0x000fe20000000006 */
[----:B------:R-:W-:Y:S01]  /*0b90*/  UMOV UR4, 0x400 ;  /* 0x0000040000047882 */ /* 0x000fe20000000000 */
[----:B------:R-:W-:Y:S01]  /*0ba0*/  PRMT R8, R8, 0x3340, R5 ;  /* 0x0000334008087816 */ /* 0x000fe20000000005 */
[----:B------:R-:W-:Y:S01]  /*0bb0*/  VIADD R5, R4, 0x20 ;  /* 0x0000002004057836 */ /* 0x000fe20000000000 */
[----:B------:R-:W-:Y:S01]  /*0bc0*/  PRMT R6, R16, 0x5410, R13 ;  /* 0x0000541010067816 */ /* 0x000fe2000000000d */
[----:B------:R-:W-:Y:S01]  /*0bd0*/  VIADD R13, R4, 0x60 ;  /* 0x00000060040d7836 */ /* 0x000fe20000000000 */
[----:B------:R-:W-:-:S02]  /*0be0*/  PRMT R30, R45, 0x3340, R30 ;  /* 0x000033402d1e7816 */ /* 0x000fc4000000001e */
[----:B------:R-:W-:Y:S01]  /*0bf0*/  PRMT R44, R11, 0x3340, R44 ;  /* 0x000033400b2c7816 */ /* 0x000fe2000000002c */
[----:B------:R-:W-:Y:S01]  /*0c00*/  VIADD R11, R4, 0x40 ;  /* 0x00000040040b7836 */ /* 0x000fe20000000000 */
[----:B------:R-:W-:Y:S01]  /*0c10*/  PRMT R34, R75, 0x3340, R34 ;  /* 0x000033404b227816 */ /* 0x000fe20000000022 */
[----:B-1----:R-:W-:Y:S01]  /*0c20*/  ULEA UR4, UR5, UR4, 0x18 ;  /* 0x0000000405047291 */ /* 0x002fe2000f8ec0ff */
[----:B------:R-:W-:Y:S02]  /*0c30*/  PRMT R29, R36, 0x3340, R29 ;  /* 0x00003340241d7816 */ /* 0x000fe4000000001d */
[----:B------:R-:W-:Y:S01]  /*0c40*/  PRMT R12, R17, 0x5410, R2 ;  /* 0x00005410110c7816 */ /* 0x000fe20000000002 */
[----:B------:R-:W-:Y:S01]  /*0c50*/  VIADD R17, R4, 0x80 ;  /* 0x0000008004117836 */ /* 0x000fe20000000000 */
[----:B------:R-:W-:Y:S01]  /*0c60*/  PRMT R3, R54, 0x3340, R55 ;  /* 0x0000334036037816 */ /* 0x000fe20000000037 */
[----:B------:R-:W-:Y:S01]  /*0c70*/  IMAD R2, R37, 0x7, R4 ;  /* 0x0000000725027824 */ /* 0x000fe200078e0204 */
[----:B------:R-:W-:-:S02]  /*0c80*/  PRMT R20, R50, 0x3340, R53 ;  /* 0x0000334032147816 */ /* 0x000fc40000000035 */
[----:B------:R-:W-:Y:S02]  /*0c90*/  SHF.R.U32.HI R31, RZ, 0x8, R48 ;  /* 0x00000008ff1f7819 */ /* 0x000fe40000011630 */
[----:B------:R-:W-:Y:S01]  /*0ca0*/  PRMT R36, R26, 0x5410, R25 ;  /* 0x000054101a247816 */ /* 0x000fe20000000019 */
[C---:B------:R-:W-:Y:S01]  /*0cb0*/  VIADD R25, R4.reuse, 0xa0 ;  /* 0x000000a004197836 */ /* 0x040fe20000000000 */
[----:B------:R-:W-:Y:S01]  /*0cc0*/  PRMT R42, R19, 0x3340, R42 ;  /* 0x00003340132a7816 */ /* 0x000fe2000000002a */
[C---:B------:R-:W-:Y:S01]  /*0cd0*/  VIADD R37, R4.reuse, 0xe0 ;  /* 0x000000e004257836 */ /* 0x040fe20000000000 */
[----:B------:R-:W-:Y:S01]  /*0ce0*/  PRMT R7, R33, 0x5410, R30 ;  /* 0x0000541021077816 */ /* 0x000fe2000000001e */
[C---:B------:R-:W-:Y:S01]  /*0cf0*/  VIADD R33, R4.reuse, 0xc0 ;  /* 0x000000c004217836 */ /* 0x040fe20000000000 */
[----:B------:R-:W-:Y:S02]  /*0d00*/  LEA.HI.SX32 R16, R4, R4, 0x1b ;  /* 0x0000000404107211 */ /* 0x000fe400078fdaff */
[----:B------:R-:W-:-:S02]  /*0d10*/  PRMT R39, R38, 0x5410, R39 ;  /* 0x0000541026277816 */ /* 0x000fc40000000027 */
[-C--:B------:R-:W-:Y:S02]  /*0d20*/  LEA.HI.SX32 R5, R5, R4.reuse, 0x1b ;  /* 0x0000000405057211 */ /* 0x080fe400078fdaff */
[-C--:B------:R-:W-:Y:S02]  /*0d30*/  LEA.HI.SX32 R19, R13, R4.reuse, 0x1b ;  /* 0x000000040d137211 */ /* 0x080fe400078fdaff */
[----:B------:R-:W-:Y:S02]  /*0d40*/  LEA.HI.SX32 R11, R11, R4, 0x1b ;  /* 0x000000040b0b7211 */ /* 0x000fe400078fdaff */
[----:B------:R-:W-:Y:S02]  /*0d50*/  PRMT R13, R34, 0x5410, R29 ;  /* 0x00005410220d7816 */ /* 0x000fe4000000001d */
[----:B------:R-:W-:Y:S02]  /*0d60*/  PRMT R38, R8, 0x5410, R9 ;  /* 0x0000541008267816 */ /* 0x000fe40000000009 */
[----:B------:R-:W-:-:S02]  /*0d70*/  PRMT R31, R48, 0x3340, R31 ;  /* 0x00003340301f7816 */ /* 0x000fc4000000001f */
[----:B------:R-:W-:Y:S02]  /*0d80*/  SHF.R.U32.HI R45, RZ, 0x8, R46 ;  /* 0x00000008ff2d7819 */ /* 0x000fe4000001162e */
[--C-:B------:R-:W-:Y:S02]  /*0d90*/  SHF.R.U32.HI R9, RZ, 0x10, R18.reuse ;  /* 0x00000010ff097819 */ /* 0x100fe40000011612 */
[----:B------:R-:W-:Y:S02]  /*0da0*/  SHF.R.U32.HI R30, RZ, 0x18, R18 ;  /* 0x00000018ff1e7819 */ /* 0x000fe40000011612 */
[----:B------:R-:W-:Y:S01]  /*0db0*/  PRMT R34, R20, 0x5410, R3 ;  /* 0x0000541014227816 */ /* 0x000fe20000000003 */
[----:B------:R-:W-:Y:S01]  /*0dc0*/  VIADD R3, R2, 0x1 ;  /* 0x0000000102037836 */ /* 0x000fe20000000000 */
[----:B------:R-:W-:Y:S02]  /*0dd0*/  PRMT R21, R60, 0x3340, R61 ;  /* 0x000033403c157816 */ /* 0x000fe4000000003d */
[----:B------:R-:W-:-:S02]  /*0de0*/  PRMT R22, R56, 0x3340, R59 ;  /* 0x0000334038167816 */ /* 0x000fc4000000003b */
[-C--:B------:R-:W-:Y:S02]  /*0df0*/  LEA.HI.SX32 R10, R17, R4.reuse, 0x1b ;  /* 0x00000004110a7211 */ /* 0x080fe400078fdaff */
[----:B------:R-:W-:Y:S02]  /*0e00*/  LEA R16, R16, UR4, 0x3 ;  /* 0x0000000410107c11 */ /* 0x000fe4000f8e18ff */
[----:B------:R-:W-:Y:S02]  /*0e10*/  LEA.HI.SX32 R25, R25, R4, 0x1b ;  /* 0x0000000419197211 */ /* 0x000fe400078fdaff */
[----:B------:R-:W-:Y:S02]  /*0e20*/  LEA R17, R5, UR4, 0x3 ;  /* 0x0000000405117c11 */ /* 0x000fe4000f8e18ff */
[----:B------:R-:W-:Y:S02]  /*0e30*/  PRMT R23, R66, 0x3340, R67 ;  /* 0x0000334042177816 */ /* 0x000fe40000000043 */
[----:B------:R-:W-:-:S02]  /*0e40*/  PRMT R24, R62, 0x3340, R65 ;  /* 0x000033403e187816 */ /* 0x000fc40000000041 */
[-C--:B------:R-:W-:Y:S02]  /*0e50*/  LEA.HI.SX32 R33, R33, R4.reuse, 0x1b ;  /* 0x0000000421217211 */ /* 0x080fe400078fdaff */
[----:B------:R-:W-:Y:S02]  /*0e60*/  LEA.HI.SX32 R26, R37, R4, 0x1b ;  /* 0x00000004251a7211 */ /* 0x000fe400078fdaff */
[----:B------:R-:W-:Y:S02]  /*0e70*/  LEA R18, R11, UR4, 0x3 ;  /* 0x000000040b127c11 */ /* 0x000fe4000f8e18ff */
[----:B------:R-:W-:Y:S02]  /*0e80*/  PRMT R27, R72, 0x3340, R73 ;  /* 0x00003340481b7816 */ /* 0x000fe40000000049 */
[----:B------:R-:W-:Y:S02]  /*0e90*/  PRMT R28, R68, 0x3340, R71 ;  /* 0x00003340441c7816 */ /* 0x000fe40000000047 */
[----:B------:R-:W-:-:S02]  /*0ea0*/  PRMT R45, R46, 0x3340, R45 ;  /* 0x000033402e2d7816 */ /* 0x000fc4000000002d */
[----:B------:R-:W-:Y:S02]  /*0eb0*/  PRMT R37, R31, 0x5410, R32 ;  /* 0x000054101f257816 */ /* 0x000fe40000000020 */
[----:B------:R-:W-:Y:S02]  /*0ec0*/  LEA R19, R19, UR4, 0x3 ;  /* 0x0000000413137c11 */ /* 0x000fe4000f8e18ff */
[----:B------:R-:W-:Y:S01]  /*0ed0*/  PRMT R30, R9, 0x3340, R30 ;  /* 0x00003340091e7816 */ /* 0x000fe2000000001e */
[----:B------:R-:W-:Y:S01]  /*0ee0*/  STS.64 [R16], R38 ;  /* 0x0000002610007388 */ /* 0x000fe20000000a00 */
[----:B------:R-:W-:Y:S02]  /*0ef0*/  PRMT R4, R22, 0x5410, R21 ;  /* 0x0000541016047816 */ /* 0x000fe40000000015 */
[----:B------:R-:W-:Y:S02]  /*0f00*/  PRMT R35, R35, 0x5410, R40 ;  /* 0x0000541023237816 */ /* 0x000fe40000000028 */
[----:B------:R-:W-:Y:S01]  /*0f10*/  LEA R20, R10, UR4, 0x3 ;  /* 0x000000040a147c11 */ /* 0x000fe2000f8e18ff */
[----:B------:R0:W-:Y:S01]  /*0f20*/  STS.64 [R17+0x100], R6 ;  /* 0x0001000611007388 */ /* 0x0001e20000000a00 */
[----:B------:R-:W-:-:S02]  /*0f30*/  PRMT R5, R41, 0x5410, R42 ;  /* 0x0000541029057816 */ /* 0x000fc4000000002a */
[----:B------:R-:W-:Y:S02]  /*0f40*/  LEA R21, R25, UR4, 0x3 ;  /* 0x0000000419157c11 */ /* 0x000fe4000f8e18ff */
[----:B------:R-:W-:Y:S01]  /*0f50*/  LEA.HI.SX32 R3, R3, R2, 0x1b ;  /* 0x0000000203037211 */ /* 0x000fe200078fdaff */
[----:B------:R-:W-:Y:S01]  /*0f60*/  STS.64 [R18+0x200], R12 ;  /* 0x0002000c12007388 */ /* 0x000fe20000000a00 */
[----:B------:R-:W-:Y:S02]  /*0f70*/  PRMT R8, R24, 0x5410, R23 ;  /* 0x0000541018087816 */ /* 0x000fe40000000017 */
[----:B------:R-:W-:Y:S02]  /*0f80*/  PRMT R9, R43, 0x5410, R44 ;  /* 0x000054102b097816 */ /* 0x000fe4000000002c */
[----:B------:R-:W-:Y:S01]  /*0f90*/  LEA R22, R33, UR4, 0x3 ;  /* 0x0000000421167c11 */ /* 0x000fe2000f8e18ff */
[----:B------:R-:W-:Y:S01]  /*0fa0*/  STS.64 [R19+0x300], R36 ;  /* 0x0003002413007388 */ /* 0x000fe20000000a00 */
[----:B------:R-:W-:-:S02]  /*0fb0*/  PRMT R28, R28, 0x5410, R27 ;  /* 0x000054101c1c7816 */ /* 0x000fc4000000001b */
[----:B------:R-:W-:Y:S02]  /*0fc0*/  PRMT R29, R45, 0x5410, R30 ;  /* 0x000054102d1d7816 */ /* 0x000fe4000000001e */
[----:B------:R-:W-:Y:S01]  /*0fd0*/  LEA R23, R26, UR4, 0x3 ;  /* 0x000000041a177c11 */ /* 0x000fe2000f8e18ff */
[----:B------:R-:W-:Y:S01]  /*0fe0*/  STS.64 [R20+0x400], R34 ;  /* 0x0004002214007388 */ /* 0x000fe20000000a00 */
[----:B------:R-:W-:-:S03]  /*0ff0*/  LEA R24, R3, UR4, 0x3 ;  /* 0x0000000403187c11 */ /* 0x000fc6000f8e18ff */
[----:B------:R-:W-:Y:S04]  /*1000*/  STS.64 [R21+0x500], R4 ;  /* 0x0005000415007388 */ /* 0x000fe80000000a00 */
[----:B------:R-:W-:Y:S04]  /*1010*/  STS.64 [R22+0x600], R8 ;  /* 0x0006000816007388 */ /* 0x000fe80000000a00 */
[----:B------:R-:W-:Y:S01]  /*1020*/  STS.64 [R23+0x700], R28 ;  /* 0x0007001c17007388 */ /* 0x000fe20000000a00 */
[----:B------:R-:W-:-:S03]  /*1030*/  NOP ;  /* 0x0000000000007918 */ /* 0x000fc60000000000 */
[----:B------:R-:W1:Y:S01]  /*1040*/  LDS.64 R12, [R24+0x8] ;  /* 0x00000800180c7984 */ /* 0x000e620000000a00 */
[C---:B------:R-:W-:Y:S02]  /*1050*/  VIADD R3, R2.reuse, 0x2 ;  /* 0x0000000202037836 */ /* 0x040fe40000000000 */
[----:B0-----:R-:W-:-:S03]  /*1060*/  VIADD R7, R2, 0x3 ;  /* 0x0000000302077836 */ /* 0x001fc60000000000 */
[----:B------:R-:W-:-:S04]  /*1070*/  LEA.HI.SX32 R3, R3, R2, 0x1b ;  /* 0x0000000203037211 */ /* 0x000fc800078fdaff */
[----:B------:R-:W-:Y:S02]  /*1080*/  LEA R25, R3, UR4, 0x3 ;  /* 0x0000000403197c11 */ /* 0x000fe4000f8e18ff */
[----:B------:R-:W-:-:S03]  /*1090*/  LEA.HI.SX32 R26, R7, R2, 0x1b ;  /* 0x00000002071a7211 */ /* 0x000fc600078fdaff */
[----:B------:R-:W0:Y:S01]  /*10a0*/  LDS.64 R6, [R25+0x10] ;  /* 0x0000100019067984 */ /* 0x000e220000000a00 */
[----:B------:R-:W-:Y:S01]  /*10b0*/  VIADD R27, R2, 0x4 ;  /* 0x00000004021b7836 */ /* 0x000fe20000000000 */
[----:B------:R-:W-:Y:S01]  /*10c0*/  LEA R26, R26, UR4, 0x3 ;  /* 0x000000041a1a7c11 */ /* 0x000fe2000f8e18ff */
[----:B------:R-:W-:Y:S01]  /*10d0*/  VIADD R31, R2, 0x7 ;  /* 0x00000007021f7836 */ /* 0x000fe20000000000 */
[----:B------:R-:W-:Y:S02]  /*10e0*/  LDS.U16 R75, [R25+0x10] ;  /* 0x00001000194b7984 */ /* 0x000fe40000000400 */
[----:B------:R-:W-:Y:S02]  /*10f0*/  LEA.HI.SX32 R27, R27, R2, 0x1b ;  /* 0x000000021b1b7211 */ /* 0x000fe400078fdaff */
[----:B------:R-:W2:Y:S02]  /*1100*/  LDS.64 R4, [R26+0x18] ;  /* 0x000018001a047984 */ /* 0x000ea40000000a00 */
[----:B------:R-:W-:-:S02]  /*1110*/  LEA R27, R27, UR4, 0x3 ;  /* 0x000000041b1b7c11 */ /* 0x000fc4000f8e18ff */
[C---:B-1----:R-:W-:Y:S01]  /*1120*/  PRMT R3, R13.reuse, 0x7771, RZ ;  /* 0x000077710d037816 */ /* 0x042fe200000000ff */
[----:B------:R-:W-:Y:S01]  /*1130*/  LDS.U16 R67, [R26+0x18] ;  /* 0x000018001a437984 */ /* 0x000fe20000000400 */
[----:B------:R-:W-:Y:S02]  /*1140*/  PRMT R8, R13, 0x7770, RZ ;  /* 0x000077700d087816 */ /* 0x000fe400000000ff */
[C---:B------:R-:W-:Y:S02]  /*1150*/  PRMT R53, R12.reuse, 0x7771, RZ ;  /* 0x000077710c357816 */ /* 0x040fe400000000ff */
[C---:B------:R-:W-:Y:S02]  /*1160*/  PRMT R54, R12.reuse, 0x7772, RZ ;  /* 0x000077720c367816 */ /* 0x040fe400000000ff */
[C---:B------:R-:W-:Y:S01]  /*1170*/  PRMT R55, R12.reuse, 0x7773, RZ ;  /* 0x000077730c377816 */ /* 0x040fe200000000ff */
[----:B------:R-:W-:Y:S01]  /*1180*/  IMAD.SHL.U32 R3, R3, 0x100, RZ ;  /* 0x0000010003037824 */ /* 0x000fe200078e00ff */
[----:B------:R-:W-:Y:S01]  /*1190*/  PRMT R52, R12, 0x7770, RZ ;  /* 0x000077700c347816 */ /* 0x000fe200000000ff */
[----:B------:R-:W-:Y:S01]  /*11a0*/  IMAD.WIDE.U32 R56, R54, 0x10000, RZ ;  /* 0x0001000036387825 */ /* 0x000fe200078e00ff */
[----:B------:R-:W-:Y:S01]  /*11b0*/  LOP3.LUT R12, R8, 0xff, RZ, 0xc0, !PT ;  /* 0x000000ff080c7812 */ /* 0x000fe200078ec0ff */
[----:B------:R-:W-:Y:S02]  /*11c0*/  LDS.U16 R77, [R27+0x20] ;  /* 0x000020001b4d7984 */ /* 0x000fe40000000400 */
[----:B------:R-:W-:-:S04]  /*11d0*/  IMAD.WIDE.U32 R8, R53, 0x100, RZ ;  /* 0x0000010035087825 */ /* 0x000fc800078e00ff */
[----:B------:R-:W-:Y:S01]  /*11e0*/  IMAD.WIDE.U32 R10, R55, 0x1000000, RZ ;  /* 0x01000000370a7825 */ /* 0x000fe200078e00ff */
[----:B------:R-:W-:-:S04]  /*11f0*/  LOP3.LUT R12, R12, 0xff00, R3, 0xf8, !PT ;  /* 0x0000ff000c0c7812 */ /* 0x000fc800078ef803 */
[----:B------:R-:W-:Y:S02]  /*1200*/  LOP3.LUT R57, R57, R11, R9, 0xfe, !PT ;  /* 0x0000000b39397212 */ /* 0x000fe400078efe09 */
[C---:B------:R-:W-:Y:S02]  /*1210*/  PRMT R3, R13.reuse, 0x7772, RZ ;  /* 0x000077720d037816 */ /* 0x040fe400000000ff */
[----:B------:R-:W-:Y:S02]  /*1220*/  PRMT R58, R13, 0x7773, RZ ;  /* 0x000077730d3a7816 */ /* 0x000fe400000000ff */
[----:B------:R-:W-:Y:S01]  /*1230*/  LOP3.LUT R57, R12, R57, RZ, 0xfc, !PT ;  /* 0x000000390c397212 */ /* 0x000fe200078efcff */
[----:B------:R-:W-:Y:S01]  /*1240*/  VIADD R9, R2, 0x5 ;  /* 0x0000000502097836 */ /* 0x000fe20000000000 */
[----:B------:R-:W1:Y:S01]  /*1250*/  LDS.64 R12, [R27+0x20] ;  /* 0x000020001b0c7984 */ /* 0x000e620000000a00 */
[----:B------:R-:W-:-:S03]  /*1260*/  LOP3.LUT R29, R8, 0xff, R52, 0xf8, !PT ;  /* 0x000000ff081d7812 */ /* 0x000fc600078ef834 */
[----:B------:R-:W-:Y:S01]  /*1270*/  LEA.HI.SX32 R9, R9, R2, 0x1b ;  /* 0x0000000209097211 */ /* 0x000fe200078fdaff */
[----:B------:R-:W-:Y:S01]  /*1280*/  IMAD.U32 R3, R3, 0x10000, RZ ;  /* 0x0001000003037824 */ /* 0x000fe200078e00ff */
[----:B------:R-:W-:Y:S02]  /*1290*/  LOP3.LUT R56, R56, R10, R29, 0xfe, !PT ;  /* 0x0000000a38387212 */ /* 0x000fe400078efe1d */
[----:B------:R-:W-:Y:S01]  /*12a0*/  LEA R28, R9, UR4, 0x3 ;  /* 0x00000004091c7c11 */ /* 0x000fe2000f8e18ff */
[----:B------:R-:W-:Y:S01]  /*12b0*/  VIADD R29, R2, 0x6 ;  /* 0x00000006021d7836 */ /* 0x000fe20000000000 */
[----:B------:R-:W-:-:S03]  /*12c0*/  LOP3.LUT R3, R3, 0xff0000, RZ, 0xc0, !PT ;  /* 0x00ff000003037812 */ /* 0x000fc600078ec0ff */
[----:B------:R-:W3:Y:S01]  /*12d0*/  LDS.64 R10, [R28+0x28] ;  /* 0x000028001c0a7984 */ /* 0x000ee20000000a00 */
[----:B0-----:R-:W-:Y:S02]  /*12e0*/  PRMT R8, R7, 0x7771, RZ ;  /* 0x0000777107087816 */ /* 0x001fe400000000ff */
[-C--:B------:R-:W-:Y:S01]  /*12f0*/  LEA.HI.SX32 R29, R29, R2.reuse, 0x1b ;  /* 0x000000021d1d7211 */ /* 0x080fe200078fdaff */
[----:B------:R-:W-:Y:S01]  /*1300*/  LDS.U16 R65, [R28+0x28] ;  /* 0x000028001c417984 */ /* 0x000fe20000000400 */
[----:B------:R-:W-:Y:S02]  /*1310*/  PRMT R58, R3, 0x4210, R58 ;  /* 0x00004210033a7816 */ /* 0x000fe4000000003a */
[----:B------:R-:W-:Y:S02]  /*1320*/  LEA.HI.SX32 R30, R31, R2, 0x1b ;  /* 0x000000021f1e7211 */ /* 0x000fe400078fdaff */
[C---:B------:R-:W-:Y:S02]  /*1330*/  PRMT R3, R7.reuse, 0x7772, RZ ;  /* 0x0000777207037816 */ /* 0x040fe400000000ff */
[----:B------:R-:W-:Y:S01]  /*1340*/  PRMT R9, R7, 0x7770, RZ ;  /* 0x0000777007097816 */ /* 0x000fe200000000ff */
[----:B------:R-:W-:Y:S01]  /*1350*/  IMAD.SHL.U32 R8, R8, 0x100, RZ ;  /* 0x0000010008087824 */ /* 0x000fe200078e00ff */
[----:B------:R-:W-:-:S02]  /*1360*/  LEA R29, R29, UR4, 0x3 ;  /* 0x000000041d1d7c11 */ /* 0x000fc4000f8e18ff */
[----:B------:R-:W-:Y:S01]  /*1370*/  LEA R30, R30, UR4, 0x3 ;  /* 0x000000041e1e7c11 */ /* 0x000fe2000f8e18ff */
[----:B------:R-:W-:Y:S01]  /*1380*/  IMAD.U32 R3, R3, 0x10000, RZ ;  /* 0x0001000003037824 */ /* 0x000fe200078e00ff */
[----:B------:R-:W-:Y:S01]  /*1390*/  LOP3.LUT R9, R9, 0xff, RZ, 0xc0, !PT ;  /* 0x000000ff09097812 */ /* 0x000fe200078ec0ff */
[----:B------:R-:W0:Y:S01]  /*13a0*/  LDS.64 R34, [R29+0x30] ;  /* 0x000030001d227984 */ /* 0x000e220000000a00 */
[----:B------:R-:W-:Y:S02]  /*13b0*/  PRMT R7, R7, 0x7773, RZ ;  /* 0x0000777307077816 */ /* 0x000fe400000000ff */
[----:B------:R-:W-:Y:S01]  /*13c0*/  LOP3.LUT R33, R9, 0xff00, R8, 0xf8, !PT ;  /* 0x0000ff0009217812 */ /* 0x000fe200078ef808 */
[----:B------:R-:W4:Y:S01]  /*13d0*/  LDS.64 R36, [R30+0x38] ;  /* 0x000038001e247984 */ /* 0x000f220000000a00 */
[C---:B------:R-:W-:Y:S02]  /*13e0*/  PRMT R8, R6.reuse, 0x7772, RZ ;  /* 0x0000777206087816 */ /* 0x040fe400000000ff */
[----:B------:R-:W-:Y:S01]  /*13f0*/  LOP3.LUT R32, R3, 0xff0000, RZ, 0xc0, !PT ;  /* 0x00ff000003207812 */ /* 0x000fe200078ec0ff */
[----:B------:R-:W-:Y:S01]  /*1400*/  LDS.U16 R79, [R29+0x30] ;  /* 0x000030001d4f7984 */ /* 0x000fe20000000400 */
[----:B------:R-:W-:Y:S01]  /*1410*/  PRMT R6, R6, 0x7773, RZ ;  /* 0x0000777306067816 */ /* 0x000fe200000000ff */
[----:B------:R-:W-:Y:S01]  /*1420*/  IMAD.WIDE.U32 R8, R8, 0x10000, RZ ;  /* 0x0001000008087825 */ /* 0x000fe200078e00ff */
[----:B------:R-:W-:Y:S01]  /*1430*/  PRMT R59, R32, 0x4210, R7 ;  /* 0x00004210203b7816 */ /* 0x000fe20000000007 */
[----:B------:R-:W-:Y:S01]  /*1440*/  LDS.U16 R63, [R30+0x38] ;  /* 0x000038001e3f7984 */ /* 0x000fe20000000400 */
[C---:B--2---:R-:W-:Y:S01]  /*1450*/  PRMT R3, R5.reuse, 0x7772, RZ ;  /* 0x0000777205037816 */ /* 0x044fe200000000ff */
[----:B------:R-:W-:Y:S01]  /*1460*/  IMAD.WIDE.U32 R6, R6, 0x1000000, RZ ;  /* 0x0100000006067825 */ /* 0x000fe200078e00ff */
[----:B------:R-:W-:-:S02]  /*1470*/  PRMT R31, R5, 0x7771, RZ ;  /* 0x00007771051f7816 */ /* 0x000fc400000000ff */
[----:B------:R-:W-:Y:S01]  /*1480*/  PRMT R32, R5, 0x7770, RZ ;  /* 0x0000777005207816 */ /* 0x000fe200000000ff */
[----:B------:R-:W-:Y:S01]  /*1490*/  IMAD.U32 R3, R3, 0x10000, RZ ;  /* 0x0001000003037824 */ /* 0x000fe200078e00ff */
[----:B------:R-:W-:Y:S01]  /*14a0*/  LOP3.LUT R40, R33, R7, R9, 0xfe, !PT ;  /* 0x0000000721287212 */ /* 0x000fe200078efe09 */
[----:B------:R-:W-:Y:S01]  /*14b0*/  IMAD.SHL.U32 R31, R31, 0x100, RZ ;  /* 0x000001001f1f7824 */ /* 0x000fe200078e00ff */
[----:B-1----:R-:W-:Y:S02]  /*14c0*/  PRMT R33, R13, 0x7772, RZ ;  /* 0x000077720d217816 */ /* 0x002fe400000000ff */
[----:B------:R-:W-:Y:S02]  /*14d0*/  LOP3.LUT R38, R32, 0xff, RZ, 0xc0, !PT ;  /* 0x000000ff20267812 */ /* 0x000fe400078ec0ff */
[----:B------:R-:W-:Y:S01]  /*14e0*/  PRMT R5, R5, 0x7773, RZ ;  /* 0x0000777305057816 */ /* 0x000fe200000000ff */
[----:B------:R-:W-:Y:S01]  /*14f0*/  IMAD.U32 R33, R33, 0x10000, RZ ;  /* 0x0001000021217824 */ /* 0x000fe200078e00ff */
[----:B------:R-:W-:-:S02]  /*1500*/  LOP3.LUT R32, R3, 0xff0000, RZ, 0xc0, !PT ;  /* 0x00ff000003207812 */ /* 0x000fc400078ec0ff */
[----:B------:R-:W-:Y:S02]  /*1510*/  LOP3.LUT R41, R38, 0xff00, R31, 0xf8, !PT ;  /* 0x0000ff0026297812 */ /* 0x000fe400078ef81f */
[----:B------:R-:W-:Y:S02]  /*1520*/  LEA.HI.SX32 R31, R2, R2, 0x1b ;  /* 0x00000002021f7211 */ /* 0x000fe400078fdaff */
[----:B------:R-:W-:Y:S02]  /*1530*/  PRMT R61, R32, 0x4210, R5 ;  /* 0x00004210203d7816 */ /* 0x000fe40000000005 */
[----:B------:R-:W-:Y:S02]  /*1540*/  PRMT R32, R13, 0x7773, RZ ;  /* 0x000077730d207816 */ /* 0x000fe400000000ff */
[----:B------:R-:W-:Y:S02]  /*1550*/  LOP3.LUT R33, R33, 0xff0000, RZ, 0xc0, !PT ;  /* 0x00ff000021217812 */ /* 0x000fe400078ec0ff */
[----:B------:R-:W-:-:S02]  /*1560*/  LEA R31, R31, UR4, 0x3 ;  /* 0x000000041f1f7c11 */ /* 0x000fc4000f8e18ff */
[C---:B------:R-:W-:Y:S02]  /*1570*/  PRMT R5, R4.reuse, 0x7772, RZ ;  /* 0x0000777204057816 */ /* 0x040fe400000000ff */
[----:B------:R-:W-:Y:S02]  /*1580*/  PRMT R2, R4, 0x7773, RZ ;  /* 0x0000777304027816 */ /* 0x000fe400000000ff */
[----:B---3--:R-:W-:Y:S02]  /*1590*/  PRMT R39, R11, 0x7771, RZ ;  /* 0x000077710b277816 */ /* 0x008fe400000000ff */
[----:B------:R-:W-:Y:S02]  /*15a0*/  PRMT R80, R33, 0x4210, R32 ;  /* 0x0000421021507816 */ /* 0x000fe40000000020 */
[----:B------:R-:W-:Y:S01]  /*15b0*/  LOP3.LUT R59, R59, R40, RZ, 0xfc, !PT ;  /* 0x000000283b3b7212 */ /* 0x000fe200078efcff */
[----:B------:R-:W1:Y:S01]  /*15c0*/  LDS.64 R32, [R31] ;  /* 0x000000001f207984 */ /* 0x000e620000000a00 */
[----:B------:R-:W-:-:S02]  /*15d0*/  PRMT R38, R13, 0x7771, RZ ;  /* 0x000077710d267816 */ /* 0x000fc400000000ff */
[----:B------:R-:W-:Y:S01]  /*15e0*/  PRMT R40, R11, 0x7770, RZ ;  /* 0x000077700b287816 */ /* 0x000fe200000000ff */
[----:B------:R-:W-:Y:S01]  /*15f0*/  IMAD.WIDE.U32 R4, R5, 0x10000, RZ ;  /* 0x0001000005047825 */ /* 0x000fe200078e00ff */
[----:B------:R-:W-:-:S03]  /*1600*/  PRMT R13, R13, 0x7770, RZ ;  /* 0x000077700d0d7816 */ /* 0x000fc600000000ff */
[----:B------:R-:W-:Y:S01]  /*1610*/  IMAD.WIDE.U32 R2, R2, 0x1000000, RZ ;  /* 0x0100000002027825 */ /* 0x000fe200078e00ff */
[----:B------:R-:W-:-:S03]  /*1620*/  LOP3.LUT R40, R40, 0xff, RZ, 0xc0, !PT ;  /* 0x000000ff28287812 */ /* 0x000fc600078ec0ff */
[----:B------:R-:W-:Y:S01]  /*1630*/  IMAD.SHL.U32 R39, R39, 0x100, RZ ;  /* 0x0000010027277824 */ /* 0x000fe200078e00ff */
[----:B------:R-:W-:Y:S01]  /*1640*/  LOP3.LUT R13, R13, 0xff, RZ, 0xc0, !PT ;  /* 0x000000ff0d0d7812 */ /* 0x000fe200078ec0ff */
[----:B------:R-:W-:Y:S01]  /*1650*/  IMAD.SHL.U32 R38, R38, 0x100, RZ ;  /* 0x0000010026267824 */ /* 0x000fe200078e00ff */
[----:B------:R-:W-:Y:S02]  /*1660*/  LOP3.LUT R42, R41, R3, R5, 0xfe, !PT ;  /* 0x00000003292a7212 */ /* 0x000fe400078efe05 */
[----:B------:R-:W-:Y:S02]  /*1670*/  LOP3.LUT R69, R40, 0xff00, R39, 0xf8, !PT ;  /* 0x0000ff0028457812 */ /* 0x000fe400078ef827 */
[----:B------:R-:W-:Y:S02]  /*1680*/  LOP3.LUT R71, R13, 0xff00, R38, 0xf8, !PT ;  /* 0x0000ff000d477812 */ /* 0x000fe400078ef826 */
[C---:B0-----:R-:W-:Y:S02]  /*1690*/  PRMT R40, R35.reuse, 0x7771, RZ ;  /* 0x0000777123287816 */ /* 0x041fe400000000ff */
[----:B------:R-:W-:-:S02]  /*16a0*/  PRMT R39, R35, 0x7772, RZ ;  /* 0x0000777223277816 */ /* 0x000fc400000000ff */
[----:B------:R-:W-:Y:S02]  /*16b0*/  PRMT R38, R35, 0x7773, RZ ;  /* 0x0000777323267816 */ /* 0x000fe400000000ff */
[----:B----4-:R-:W-:Y:S02]  /*16c0*/  PRMT R41, R37, 0x7771, RZ ;  /* 0x0000777125297816 */ /* 0x010fe400000000ff */
[----:B------:R-:W-:Y:S02]  /*16d0*/  LOP3.LUT R61, R61, R42, RZ, 0xfc, !PT ;  /* 0x0000002a3d3d7212 */ /* 0x000fe400078efcff */
[----:B------:R-:W-:Y:S02]  /*16e0*/  PRMT R35, R35, 0x7770, RZ ;  /* 0x0000777023237816 */ /* 0x000fe400000000ff */
[----:B------:R-:W-:Y:S01]  /*16f0*/  PRMT R42, R37, 0x7770, RZ ;  /* 0x00007770252a7816 */ /* 0x000fe200000000ff */
[----:B------:R-:W-:Y:S01]  /*1700*/  IMAD.SHL.U32 R40, R40, 0x100, RZ ;  /* 0x0000010028287824 */ /* 0x000fe200078e00ff */
[----:B------:R-:W-:Y:S01]  /*1710*/  PRMT R13, R11, 0x7772, RZ ;  /* 0x000077720b0d7816 */ /* 0x000fe200000000ff */
[----:B------:R-:W-:Y:S01]  /*1720*/  IMAD.SHL.U32 R41, R41, 0x100, RZ ;  /* 0x0000010029297824 */ /* 0x000fe200078e00ff */
[----:B------:R-:W-:-:S02]  /*1730*/  LOP3.LUT R35, R35, 0xff, RZ, 0xc0, !PT ;  /* 0x000000ff23237812 */ /* 0x000fc400078ec0ff */
[----:B------:R-:W-:Y:S01]  /*1740*/  LOP3.LUT R42, R42, 0xff, RZ, 0xc0, !PT ;  /* 0x000000ff2a2a7812 */ /* 0x000fe200078ec0ff */
[----:B------:R-:W-:Y:S01]  /*1750*/  IMAD.U32 R13, R13, 0x10000, RZ ;  /* 0x000100000d0d7824 */ /* 0x000fe200078e00ff */
[----:B------:R-:W-:Y:S02]  /*1760*/  LOP3.LUT R83, R35, 0xff00, R40, 0xf8, !PT ;  /* 0x0000ff0023537812 */ /* 0x000fe400078ef828 */
[----:B------:R-:W-:Y:S02]  /*1770*/  LOP3.LUT R35, R42, 0xff00, R41, 0xf8, !PT ;  /* 0x0000ff002a237812 */ /* 0x000fe400078ef829 */
[C---:B------:R-:W-:Y:S02]  /*1780*/  PRMT R42, R10.reuse, 0x7772, RZ ;  /* 0x000077720a2a7816 */ /* 0x040fe400000000ff */
[----:B------:R-:W-:Y:S02]  /*1790*/  PRMT R40, R10, 0x7773, RZ ;  /* 0x000077730a287816 */ /* 0x000fe400000000ff */
[----:B------:R-:W-:-:S02]  /*17a0*/  PRMT R10, R37, 0x7772, RZ ;  /* 0x00007772250a7816 */ /* 0x000fc400000000ff */
[----:B------:R-:W-:Y:S02]  /*17b0*/  PRMT R11, R11, 0x7773, RZ ;  /* 0x000077730b0b7816 */ /* 0x000fe400000000ff */
[----:B------:R-:W-:Y:S01]  /*17c0*/  LOP3.LUT R76, R13, 0xff0000, RZ, 0xc0, !PT ;  /* 0x00ff00000d4c7812 */ /* 0x000fe200078ec0ff */
[----:B------:R-:W-:Y:S01]  /*17d0*/  IMAD.U32 R10, R10, 0x10000, RZ ;  /* 0x000100000a0a7824 */ /* 0x000fe200078e00ff */
[----:B------:R-:W-:Y:S01]  /*17e0*/  PRMT R50, R12, 0x7772, RZ ;  /* 0x000077720c327816 */ /* 0x000fe200000000ff */
[----:B------:R-:W-:Y:S01]  /*17f0*/  IMAD.U32 R39, R39, 0x10000, RZ ;  /* 0x0001000027277824 */ /* 0x000fe200078e00ff */
[----:B------:R-:W-:Y:S02]  /*1800*/  PRMT R76, R76, 0x4210, R11 ;  /* 0x000042104c4c7816 */ /* 0x000fe4000000000b */
[----:B------:R-:W-:Y:S02]  /*1810*/  PRMT R48, R12, 0x7773, RZ ;  /* 0x000077730c307816 */ /* 0x000fe400000000ff */
[----:B------:R-:W-:-:S02]  /*1820*/  PRMT R46, R34, 0x7772, RZ ;  /* 0x00007772222e7816 */ /* 0x000fc400000000ff */
[----:B------:R-:W-:Y:S02]  /*1830*/  PRMT R44, R34, 0x7773, RZ ;  /* 0x00007773222c7816 */ /* 0x000fe400000000ff */
[C---:B------:R-:W-:Y:S02]  /*1840*/  PRMT R12, R36.reuse, 0x7772, RZ ;  /* 0x00007772240c7816 */ /* 0x040fe400000000ff */
[----:B------:R-:W-:Y:S01]  /*1850*/  PRMT R11, R36, 0x7773, RZ ;  /* 0x00007773240b7816 */ /* 0x000fe200000000ff */
[----:B------:R-:W-:Y:S01]  /*1860*/  IMAD.WIDE.U32 R50, R50, 0x10000, RZ ;  /* 0x0001000032327825 */ /* 0x000fe200078e00ff */
[----:B------:R-:W-:Y:S02]  /*1870*/  LOP3.LUT R34, R10, 0xff0000, RZ, 0xc0, !PT ;  /* 0x00ff00000a227812 */ /* 0x000fe400078ec0ff */
[----:B------:R-:W-:Y:S01]  /*1880*/  LOP3.LUT R39, R39, 0xff0000, RZ, 0xc0, !PT ;  /* 0x00ff000027277812 */ /* 0x000fe200078ec0ff */
[----:B------:R-:W-:Y:S01]  /*1890*/  IMAD.WIDE.U32 R48, R48, 0x1000000, RZ ;  /* 0x0100000030307825 */ /* 0x000fe200078e00ff */
[----:B------:R-:W-:-:S03]  /*18a0*/  PRMT R37, R37, 0x7773, RZ ;  /* 0x0000777325257816 */ /* 0x000fc600000000ff */
[----:B------:R-:W-:-:S04]  /*18b0*/  IMAD.WIDE.U32 R42, R42, 0x10000, RZ ;  /* 0x000100002a2a7825 */ /* 0x000fc800078e00ff */
[----:B------:R-:W-:-:S04]  /*18c0*/  IMAD.WIDE.U32 R40, R40, 0x1000000, RZ ;  /* 0x0100000028287825 */ /* 0x000fc800078e00ff */
[----:B------:R-:W-:-:S04]  /*18d0*/  IMAD.WIDE.U32 R46, R46, 0x10000, RZ ;  /* 0x000100002e2e7825 */ /* 0x000fc800078e00ff */
[----:B------:R-:W-:-:S04]  /*18e0*/  IMAD.WIDE.U32 R44, R44, 0x1000000, RZ ;  /* 0x010000002c2c7825 */ /* 0x000fc800078e00ff */
[----:B------:R-:W-:-:S04]  /*18f0*/  IMAD.WIDE.U32 R12, R12, 0x10000, RZ ;  /* 0x000100000c0c7825 */ /* 0x000fc800078e00ff */
[----:B------:R-:W-:Y:S01]  /*1900*/  IMAD.WIDE.U32 R10, R11, 0x1000000, RZ ;  /* 0x010000000b0a7825 */ /* 0x000fe200078e00ff */
[----:B------:R-:W-:Y:S02]  /*1910*/  PRMT R38, R39, 0x4210, R38 ;  /* 0x0000421027267816 */ /* 0x000fe40000000026 */
[----:B------:R-:W-:Y:S02]  /*1920*/  PRMT R37, R34, 0x4210, R37 ;  /* 0x0000421022257816 */ /* 0x000fe40000000025 */
[----:B------:R-:W-:Y:S02]  /*1930*/  LOP3.LUT R71, R71, R49, R51, 0xfe, !PT ;  /* 0x0000003147477212 */ /* 0x000fe400078efe33 */
[----:B------:R-:W-:Y:S02]  /*1940*/  LOP3.LUT R39, R69, R41, R43, 0xfe, !PT ;  /* 0x0000002945277212 */ /* 0x000fe400078efe2b */
[----:B------:R-:W-:Y:S02]  /*1950*/  LOP3.LUT R83, R83, R45, R47, 0xfe, !PT ;  /* 0x0000002d53537212 */ /* 0x000fe400078efe2f */
[----:B------:R-:W-:-:S02]  /*1960*/  LOP3.LUT R34, R35, R11, R13, 0xfe, !PT ;  /* 0x0000000b23227212 */ /* 0x000fc400078efe0d */
[C---:B-1----:R-:W-:Y:S02]  /*1970*/  PRMT R73, R32.reuse, 0x7770, RZ ;  /* 0x0000777020497816 */ /* 0x042fe400000000ff */
[C---:B------:R-:W-:Y:S02]  /*1980*/  PRMT R60, R32.reuse, 0x7771, RZ ;  /* 0x00007771203c7816 */ /* 0x040fe400000000ff */
[C---:B------:R-:W-:Y:S02]  /*1990*/  PRMT R62, R32.reuse, 0x7772, RZ ;  /* 0x00007772203e7816 */ /* 0x040fe400000000ff */
[----:B------:R-:W-:Y:S02]  /*19a0*/  PRMT R64, R32, 0x7773, RZ ;  /* 0x0000777320407816 */ /* 0x000fe400000000ff */
[C---:B------:R-:W-:Y:S02]  /*19b0*/  PRMT R66, R33.reuse, 0x7770, RZ ;  /* 0x0000777021427816 */ /* 0x040fe400000000ff */
[----:B------:R-:W-:-:S02]  /*19c0*/  PRMT R68, R33, 0x7771, RZ ;  /* 0x0000777121447816 */ /* 0x000fc400000000ff */
[C---:B------:R-:W-:Y:S02]  /*19d0*/  PRMT R70, R33.reuse, 0x7772, RZ ;  /* 0x0000777221467816 */ /* 0x040fe400000000ff */
[----:B------:R-:W-:Y:S02]  /*19e0*/  PRMT R72, R33, 0x7773, RZ ;  /* 0x0000777321487816 */ /* 0x000fe400000000ff */
[----:B------:R-:W-:Y:S02]  /*19f0*/  LOP3.LUT R80, R80, R71, RZ, 0xfc, !PT ;  /* 0x0000004750507212 */ /* 0x000fe400078efcff */
[----:B------:R-:W-:Y:S02]  /*1a00*/  LOP3.LUT R76, R76, R39, RZ, 0xfc, !PT ;  /* 0x000000274c4c7212 */ /* 0x000fe400078efcff */
[----:B------:R-:W-:Y:S02]  /*1a10*/  LOP3.LUT R83, R38, R83, RZ, 0xfc, !PT ;  /* 0x0000005326537212 */ /* 0x000fe400078efcff */
[----:B------:R-:W-:-:S02]  /*1a20*/  LOP3.LUT R71, R37, R34, RZ, 0xfc, !PT ;  /* 0x0000002225477212 */ /* 0x000fc400078efcff */
        /* <DEDUP_REMOVED lines=8> */
[----:B------:R-:W-:Y:S02]  /*1ab0*/  LOP3.LUT R69, R8, R6, R75, 0xfe, !PT ;  /* 0x0000000608457212 */ /* 0x000fe400078efe4b */
[----:B------:R-:W-:Y:S02]  /*1ac0*/  LOP3.LUT R87, R4, R2, R67, 0xfe, !PT ;  /* 0x0000000204577212 */ /* 0x000fe400078efe43 */
[----:B------:R-:W-:Y:S02]  /*1ad0*/  LOP3.LUT R78, R50, R48, R77, 0xfe, !PT ;  /* 0x00000030324e7212 */ /* 0x000fe400078efe4d */
[----:B------:R-:W-:-:S02]  /*1ae0*/  LOP3.LUT R85, R42, R40, R65, 0xfe, !PT ;  /* 0x000000282a557212 */ /* 0x000fc400078efe41 */
[----:B------:R-:W-:Y:S02]  /*1af0*/  LOP3.LUT R74, R46, R44, R79, 0xfe, !PT ;  /* 0x0000002c2e4a7212 */ /* 0x000fe400078efe4f */
[----:B------:R-:W-:Y:S02]  /*1b00*/  LOP3.LUT R81, R12, R10, R63, 0xfe, !PT ;  /* 0x0000000a0c517212 */ /* 0x000fe400078efe3f */
[----:B------:R-:W-:Y:S01]  /*1b10*/  LOP3.LUT R58, R58, R57, RZ, 0xfc, !PT ;  /* 0x000000393a3a7212 */ /* 0x000fe200078efcff */
[----:B------:R-:W-:Y:S01]  /*1b20*/  BAR.SYNC.DEFER_BLOCKING 0x0 ;  /* 0x0000000000007b1d */ /* 0x000fe20000010000 */
[----:B------:R-:W-:Y:S01]  /*1b30*/  LOP3.LUT R75, R6, R8, R75, 0xfe, !PT ;  /* 0x00000008064b7212 */ /* 0x000fe200078efe4b */
[----:B------:R-:W-:Y:S01]  /*1b40*/  IMAD.SHL.U32 R68, R68, 0x100, RZ ;  /* 0x0000010044447824 */ /* 0x000fe200078e00ff */
[----:B------:R-:W-:Y:S01]  /*1b50*/  LOP3.LUT R82, R7, R59, R9, 0xfe, !PT ;  /* 0x0000003b07527212 */ /* 0x000fe200078efe09 */
[----:B------:R-:W-:Y:S01]  /*1b60*/  IMAD.WIDE.U32 R6, R60, 0x100, RZ ;  /* 0x000001003c067825 */ /* 0x000fe200078e00ff */
[----:B------:R-:W-:-:S03]  /*1b70*/  ISETP.GE.U32.AND P0, PT, R87, R75, PT ;  /* 0x0000004b5700720c */ /* 0x000fc60003f06070 */
[----:B------:R-:W-:Y:S01]  /*1b80*/  PREEXIT ;  /* 0x000000000000782d */ /* 0x000fe20000000000 */
[----:B------:R-:W-:Y:S01]  /*1b90*/  LOP3.LUT R79, R44, R46, R79, 0xfe, !PT ;  /* 0x0000002e2c4f7212 */ /* 0x000fe200078efe4f */
[----:B------:R-:W-:Y:S01]  /*1ba0*/  IMAD.WIDE.U32 R8, R64, 0x1000000, RZ ;  /* 0x0100000040087825 */ /* 0x000fe200078e00ff */
[----:B------:R-:W-:Y:S02]  /*1bb0*/  LOP3.LUT R46, R45, R83, R47, 0xfe, !PT ;  /* 0x000000532d2e7212 */ /* 0x000fe400078efe2f */
[----:B------:R-:W-:Y:S01]  /*1bc0*/  ISETP.GE.AND.EX P0, PT, R61, R82, PT, P0 ;  /* 0x000000523d00720c */ /* 0x000fe20003f06300 */
[----:B------:R-:W-:Y:S01]  /*1bd0*/  IMAD.WIDE.U32 R44, R62, 0x10000, RZ ;  /* 0x000100003e2c7825 */ /* 0x000fe200078e00ff */
[----:B------:R-:W-:Y:S02]  /*1be0*/  LOP3.LUT R77, R48, R50, R77, 0xfe, !PT ;  /* 0x00000032304d7212 */ /* 0x000fe400078efe4d */
[----:B------:R-:W-:Y:S01]  /*1bf0*/  LOP3.LUT R49, R49, R80, R51, 0xfe, !PT ;  /* 0x0000005031317212 */ /* 0x000fe200078efe33 */
[----:B------:R-:W-:Y:S01]  /*1c00*/  IMAD.U32 R70, R70, 0x10000, RZ ;  /* 0x0001000046467824 */ /* 0x000fe200078e00ff */
[----:B------:R-:W-:Y:S01]  /*1c10*/  LOP3.LUT R7, R9, R7, R45, 0xfe, !PT ;  /* 0x0000000709077212 */ /* 0x000fe200078efe2d */
[----:B------:R-:W-:Y:S01]  /*1c20*/  IMAD.SHL.U32 R72, R72, 0x1000000, RZ ;  /* 0x0100000048487824 */ /* 0x000fe200078e00ff */
[----:B------:R-:W-:-:S02]  /*1c30*/  ISETP.GE.U32.AND P1, PT, R85, R77, PT ;  /* 0x0000004d5500720c */ /* 0x000fc40003f26070 */
[----:B------:R-:W-:Y:S02]  /*1c40*/  ISETP.GE.U32.AND P2, PT, R81, R79, PT ;  /* 0x0000004f5100720c */ /* 0x000fe40003f46070 */
[----:B------:R-:W-:Y:S01]  /*1c50*/  LOP3.LUT R7, R7, 0xff, R66, 0xf8, !PT ;  /* 0x000000ff07077812 */ /* 0x000fe200078ef842 */
[----:B------:R-:W-:Y:S01]  /*1c60*/  @!P0 IMAD.MOV.U32 R87, RZ, RZ, R75 ;  /* 0x000000ffff578224 */ /* 0x000fe200078e004b */
[----:B------:R-:W-:Y:S02]  /*1c70*/  ISETP.GE.AND.EX P1, PT, R76, R49, PT, P1 ;  /* 0x000000314c00720c */ /* 0x000fe40003f26310 */
[----:B------:R-:W-:Y:S02]  /*1c80*/  ISETP.GE.AND.EX P2, PT, R71, R46, PT, P2 ;  /* 0x0000002e4700720c */ /* 0x000fe40003f46320 */
[----:B------:R-:W-:Y:S01]  /*1c90*/  @!P0 LOP3.LUT R59, R3, R61, R5, 0xfe, !PT ;  /* 0x0000003d033b8212 */ /* 0x000fe200078efe05 */
[----:B------:R-:W-:Y:S01]  /*1ca0*/  @!P0 IMAD.MOV.U32 R61, RZ, RZ, R82 ;  /* 0x000000ffff3d8224 */ /* 0x000fe200078e0052 */
[----:B------:R-:W-:-:S02]  /*1cb0*/  LOP3.LUT R73, R6, 0xff, R73, 0xf8, !PT ;  /* 0x000000ff06497812 */ /* 0x000fc400078ef849 */
[----:B------:R-:W-:Y:S02]  /*1cc0*/  LOP3.LUT R5, R7, 0xff00, R68, 0xf8, !PT ;  /* 0x0000ff0007057812 */ /* 0x000fe400078ef844 */
[----:B------:R-:W-:Y:S02]  /*1cd0*/  LOP3.LUT R9, R8, R73, R44, 0xfe, !PT ;  /* 0x0000004908097212 */ /* 0x000fe400078efe2c */
[----:B------:R-:W-:Y:S01]  /*1ce0*/  LOP3.LUT R5, R5, 0xff0000, R70, 0xf8, !PT ;  /* 0x00ff000005057812 */ /* 0x000fe200078ef846 */
[----:B------:R-:W-:Y:S01]  /*1cf0*/  @!P1 IMAD.MOV.U32 R85, RZ, RZ, R77 ;  /* 0x000000ffff559224 */ /* 0x000fe200078e004d */
[----:B------:R-:W-:Y:S01]  /*1d00*/  ISETP.GE.U32.AND P3, PT, R56, R9, PT ;  /* 0x000000093800720c */ /* 0x000fe20003f66070 */
[----:B------:R-:W-:Y:S01]  /*1d10*/  @!P2 IMAD.MOV.U32 R81, RZ, RZ, R79 ;  /* 0x000000ffff51a224 */ /* 0x000fe200078e004f */
[----:B------:R-:W-:Y:S02]  /*1d20*/  LOP3.LUT R5, R5, R72, RZ, 0xfc, !PT ;  /* 0x0000004805057212 */ /* 0x000fe400078efcff */
[----:B------:R-:W-:Y:S01]  /*1d30*/  @!P2 LOP3.LUT R83, R11, R71, R13, 0xfe, !PT ;  /* 0x000000470b53a212 */ /* 0x000fe200078efe0d */
[----:B------:R-:W-:Y:S01]  /*1d40*/  @!P2 IMAD.MOV.U32 R71, RZ, RZ, R46 ;  /* 0x000000ffff47a224 */ /* 0x000fe200078e002e */
[----:B------:R-:W-:-:S02]  /*1d50*/  @!P1 LOP3.LUT R78, R40, R42, R65, 0xfe, !PT ;  /* 0x0000002a284e9212 */ /* 0x000fc400078efe41 */
[----:B------:R-:W-:Y:S02]  /*1d60*/  @!P2 LOP3.LUT R74, R10, R12, R63, 0xfe, !PT ;  /* 0x0000000c0a4aa212 */ /* 0x000fe400078efe3f */
[----:B------:R-:W-:Y:S02]  /*1d70*/  ISETP.GE.AND.EX P2, PT, R58, R5, PT, P3 ;  /* 0x000000053a00720c */ /* 0x000fe40003f46330 */
[----:B------:R-:W-:Y:S01]  /*1d80*/  @!P1 LOP3.LUT R80, R41, R76, R43, 0xfe, !PT ;  /* 0x0000004c29509212 */ /* 0x000fe200078efe2b */
[----:B------:R-:W-:Y:S01]  /*1d90*/  @!P1 IMAD.MOV.U32 R76, RZ, RZ, R49 ;  /* 0x000000ffff4c9224 */ /* 0x000fe200078e0031 */
[----:B------:R-:W-:Y:S02]  /*1da0*/  @!P0 LOP3.LUT R69, R2, R4, R67, 0xfe, !PT ;  /* 0x0000000402458212 */ /* 0x000fe400078efe43 */
[----:B------:R-:W-:Y:S02]  /*1db0*/  ISETP.GT.U32.AND P0, PT, R78, R87, PT ;  /* 0x000000574e00720c */ /* 0x000fe40003f04070 */
[----:B------:R-:W-:-:S02]  /*1dc0*/  ISETP.LT.U32.AND P4, PT, R74, R85, PT ;  /* 0x000000554a00720c */ /* 0x000fc40003f81070 */
[----:B------:R-:W-:Y:S02]  /*1dd0*/  ISETP.GT.AND.EX P0, PT, R80, R61, PT, P0 ;  /* 0x0000003d5000720c */ /* 0x000fe40003f04300 */
[----:B------:R-:W-:Y:S01]  /*1de0*/  ISETP.LT.AND.EX P4, PT, R83, R76, PT, P4 ;  /* 0x0000004c5300720c */ /* 0x000fe20003f81340 */
[----:B------:R-:W-:Y:S01]  /*1df0*/  @!P2 IMAD.MOV.U32 R56, RZ, RZ, R9 ;  /* 0x000000ffff38a224 */ /* 0x000fe200078e0009 */
[----:B------:R-:W-:Y:S02]  /*1e00*/  ISETP.GT.U32.AND P3, PT, R74, R85, PT ;  /* 0x000000554a00720c */ /* 0x000fe40003f64070 */
[CC--:B------:R-:W-:Y:S02]  /*1e10*/  ISETP.LT.U32.AND P1, PT, R78.reuse, R87.reuse, PT ;  /* 0x000000574e00720c */ /* 0x0c0fe40003f21070 */
[----:B------:R-:W-:Y:S02]  /*1e20*/  SEL R7, R78, R87, P0 ;  /* 0x000000574e077207 */ /* 0x000fe40000000000 */
[----:B------:R-:W-:-:S02]  /*1e30*/  SEL R2, R74, R85, P4 ;  /* 0x000000554a027207 */ /* 0x000fc40002000000 */
[----:B------:R-:W-:Y:S02]  /*1e40*/  ISETP.GT.AND.EX P3, PT, R83, R76, PT, P3 ;  /* 0x0000004c5300720c */ /* 0x000fe40003f64330 */
[----:B------:R-:W-:Y:S02]  /*1e50*/  @!P2 PRMT R35, R57, 0x7610, R35 ;  /* 0x000076103923a816 */ /* 0x000fe40000000023 */
[CC--:B------:R-:W-:Y:S02]  /*1e60*/  SEL R6, R80.reuse, R61.reuse, P0 ;  /* 0x0000003d50067207 */ /* 0x0c0fe40000000000 */
[----:B------:R-:W-:Y:S02]  /*1e70*/  @!P2 SHF.R.U32.HI R57, RZ, 0x8, R57 ;  /* 0x00000008ff39a819 */ /* 0x000fe40000011639 */
[--C-:B------:R-:W-:Y:S02]  /*1e80*/  @!P2 SHF.R.U32.HI R10, RZ, 0x10, R58.reuse ;  /* 0x00000010ff0aa819 */ /* 0x100fe4000001163a */
[----:B------:R-:W-:Y:S01]  /*1e90*/  @!P2 SHF.R.U32.HI R9, RZ, 0x18, R58 ;  /* 0x00000018ff09a819 */ /* 0x000fe2000001163a */
[----:B------:R-:W-:Y:S01]  /*1ea0*/  @!P2 IMAD.MOV.U32 R58, RZ, RZ, R5 ;  /* 0x000000ffff3aa224 */ /* 0x000fe200078e0005 */
[----:B------:R-:W-:-:S02]  /*1eb0*/  ISETP.LT.AND.EX P1, PT, R80, R61, PT, P1 ;  /* 0x0000003d5000720c */ /* 0x000fc40003f21310 */
[----:B------:R-:W-:Y:S02]  /*1ec0*/  SEL R3, R83, R76, P4 ;  /* 0x0000004c53037207 */ /* 0x000fe40002000000 */
[----:B------:R-:W-:Y:S02]  /*1ed0*/  ISETP.GT.U32.AND P0, PT, R2, R7, PT ;  /* 0x000000070200720c */ /* 0x000fe40003f04070 */
[----:B------:R-:W-:Y:S02]  /*1ee0*/  SEL R4, R74, R85, P3 ;  /* 0x000000554a047207 */ /* 0x000fe40001800000 */
[----:B------:R-:W-:Y:S02]  /*1ef0*/  @!P2 PRMT R36, R55, 0x7610, R36 ;  /* 0x000076103724a816 */ /* 0x000fe40000000024 */
[----:B------:R-:W-:Y:S02]  /*1f00*/  @!P2 PRMT R37, R54, 0x7610, R37 ;  /* 0x000076103625a816 */ /* 0x000fe40000000025 */
[----:B------:R-:W-:-:S02]  /*1f10*/  @!P2 PRMT R38, R53, 0x7610, R38 ;  /* 0x000076103526a816 */ /* 0x000fc40000000026 */
[----:B------:R-:W-:Y:S02]  /*1f20*/  @!P2 PRMT R39, R52, 0x7610, R39 ;  /* 0x000076103427a816 */ /* 0x000fe40000000027 */
[----:B------:R-:W-:Y:S02]  /*1f30*/  @!P2 PRMT R34, R57, 0x7610, R34 ;  /* 0x000076103922a816 */ /* 0x000fe40000000022 */
[----:B------:R-:W-:Y:S02]  /*1f40*/  @!P2 PRMT R33, R10, 0x7610, R33 ;  /* 0x000076100a21a816 */ /* 0x000fe40000000021 */
[----:B------:R-:W-:Y:S02]  /*1f50*/  @!P2 PRMT R32, R9, 0x7610, R32 ;  /* 0x000076100920a816 */ /* 0x000fe40000000020 */
[----:B------:R-:W-:Y:S02]  /*1f60*/  SEL R78, R78, R87, P1 ;  /* 0x000000574e4e7207 */ /* 0x000fe40000800000 */
[----:B------:R-:W-:-:S02]  /*1f70*/  SEL R61, R80, R61, P1 ;  /* 0x0000003d503d7207 */ /* 0x000fc40000800000 */
[----:B------:R-:W-:Y:S02]  /*1f80*/  SEL R8, R83, R76, P3 ;  /* 0x0000004c53087207 */ /* 0x000fe40001800000 */
[----:B------:R-:W-:Y:S02]  /*1f90*/  ISETP.GT.AND.EX P2, PT, R3, R6, PT, P0 ;  /* 0x000000060300720c */ /* 0x000fe40003f44300 */
[----:B------:R-:W-:Y:S02]  /*1fa0*/  ISETP.LT.U32.AND P3, PT, R2, R7, PT ;  /* 0x000000070200720c */ /* 0x000fe40003f61070 */
[CC--:B------:R-:W-:Y:S02]  /*1fb0*/  ISETP.GT.U32.AND P0, PT, R81.reuse, R4.reuse, PT ;  /* 0x000000045100720c */ /* 0x0c0fe40003f04070 */
[----:B------:R-:W-:Y:S02]  /*1fc0*/  ISETP.LT.U32.AND P1, PT, R81, R4, PT ;  /* 0x000000045100720c */ /* 0x000fe40003f21070 */
[----:B------:R-:W-:-:S02]  /*1fd0*/  ISETP.LT.AND.EX P3, PT, R3, R6, PT, P3 ;  /* 0x000000060300720c */ /* 0x000fc40003f61330 */
[CC--:B------:R-:W-:Y:S02]  /*1fe0*/  ISETP.GT.AND.EX P0, PT, R71.reuse, R8.reuse, PT, P0 ;  /* 0x000000084700720c */ /* 0x0c0fe40003f04300 */
[----:B------:R-:W-:Y:S02]  /*1ff0*/  ISETP.LT.AND.EX P1, PT, R71, R8, PT, P1 ;  /* 0x000000084700720c */ /* 0x000fe40003f21310 */
[CC--:B------:R-:W-:Y:S02]  /*2000*/  SEL R9, R2.reuse, R7.reuse, P2 ;  /* 0x0000000702097207 */ /* 0x0c0fe40001000000 */
[----:B------:R-:W-:Y:S02]  /*2010*/  SEL R11, R2, R7, P3 ;  /* 0x00000007020b7207 */ /* 0x000fe40001800000 */
[CC--:B------:R-:W-:Y:S02]  /*2020*/  SEL R10, R3.reuse, R6.reuse, P2 ;  /* 0x00000006030a7207 */ /* 0x0c0fe40001000000 */
[----:B------:R-:W-:-:S02]  /*2030*/  SEL R12, R3, R6, P3 ;  /* 0x00000006030c7207 */ /* 0x000fc40001800000 */
[CC--:B------:R-:W-:Y:S02]  /*2040*/  SEL R13, R81.reuse, R4.reuse, P0 ;  /* 0x00000004510d7207 */ /* 0x0c0fe40000000000 */
[----:B------:R-:W-:Y:S02]  /*2050*/  SEL R40, R81, R4, P1 ;  /* 0x0000000451287207 */ /* 0x000fe40000800000 */
[----:B------:R-:W-:Y:S02]  /*2060*/  LOP3.LUT R2, R36, 0xff, RZ, 0xc0, !PT ;  /* 0x000000ff24027812 */ /* 0x000fe400078ec0ff */
[----:B------:R-:W-:Y:S02]  /*2070*/  LOP3.LUT R4, R37, 0xff, RZ, 0xc0, !PT ;  /* 0x000000ff25047812 */ /* 0x000fe400078ec0ff */
[----:B------:R-:W-:Y:S01]  /*2080*/  LOP3.LUT R6, R38, 0xff, RZ, 0xc0, !PT ;  /* 0x000000ff26067812 */ /* 0x000fe200078ec0ff */
[----:B------:R-:W-:Y:S01]  /*2090*/  IMAD.WIDE.U32 R2, R2, 0x1000000, RZ ;  /* 0x0100000002027825 */ /* 0x000fe200078e00ff */
[----:B------:R-:W-:-:S02]  /*20a0*/  SEL R44, R71, R8, P0 ;  /* 0x00000008472c7207 */ /* 0x000fc40000000000 */
[----:B------:R-:W-:Y:S01]  /*20b0*/  SEL R71, R71, R8, P1 ;  /* 0x0000000847477207 */ /* 0x000fe20000800000 */
[----:B------:R-:W-:Y:S01]  /*20c0*/  IMAD.WIDE.U32 R4, R4, 0x10000, RZ ;  /* 0x0001000004047825 */ /* 0x000fe200078e00ff */
[CC--:B------:R-:W-:Y:S02]  /*20d0*/  ISETP.GT.U32.AND P2, PT, R69.reuse, R56.reuse, PT ;  /* 0x000000384500720c */ /* 0x0c0fe40003f44070 */
[----:B------:R-:W-:Y:S01]  /*20e0*/  ISETP.LT.U32.AND P3, PT, R69, R56, PT ;  /* 0x000000384500720c */ /* 0x000fe20003f61070 */
[----:B------:R-:W-:Y:S01]  /*20f0*/  IMAD.WIDE.U32 R6, R6, 0x100, RZ ;  /* 0x0000010006067825 */ /* 0x000fe200078e00ff */
[CC--:B------:R-:W-:Y:S02]  /*2100*/  ISETP.GT.AND.EX P2, PT, R59.reuse, R58.reuse, PT, P2 ;  /* 0x0000003a3b00720c */ /* 0x0c0fe40003f44320 */
[----:B------:R-:W-:Y:S02]  /*2110*/  ISETP.LT.AND.EX P3, PT, R59, R58, PT, P3 ;  /* 0x0000003a3b00720c */ /* 0x000fe40003f61330 */
[----:B------:R-:W-:-:S02]  /*2120*/  LOP3.LUT R8, R3, R7, R5, 0xfe, !PT ;  /* 0x0000000703087212 */ /* 0x000fc400078efe05 */
[----:B------:R-:W-:Y:S02]  /*2130*/  LOP3.LUT R7, R6, 0xff, R39, 0xf8, !PT ;  /* 0x000000ff06077812 */ /* 0x000fe400078ef827 */
[----:B------:R-:W-:Y:S02]  /*2140*/  PRMT R3, R34, 0x7104, RZ ;  /* 0x0000710422037816 */ /* 0x000fe400000000ff */
[----:B------:R-:W-:Y:S02]  /*2150*/  LOP3.LUT R6, R8, 0xff, R35, 0xf8, !PT ;  /* 0x000000ff08067812 */ /* 0x000fe400078ef823 */
[----:B------:R-:W-:Y:S02]  /*2160*/  LOP3.LUT R7, R2, R7, R4, 0xfe, !PT ;  /* 0x0000000702077212 */ /* 0x000fe400078efe04 */
[----:B------:R-:W-:Y:S01]  /*2170*/  LOP3.LUT R4, R6, 0xff00, R3, 0xf8, !PT ;  /* 0x0000ff0006047812 */ /* 0x000fe200078ef803 */
[----:B------:R-:W-:Y:S01]  /*2180*/  IMAD.U32 R3, R33, 0x10000, RZ ;  /* 0x0001000021037824 */ /* 0x000fe200078e00ff */
[----:B------:R-:W-:-:S02]  /*2190*/  LOP3.LUT R2, R32, 0xffff, RZ, 0xc0, !PT ;  /* 0x0000ffff20027812 */ /* 0x000fc400078ec0ff */
[----:B------:R-:W-:Y:S02]  /*21a0*/  SEL R43, R69, R56, P2 ;  /* 0x00000038452b7207 */ /* 0x000fe40001000000 */
[----:B------:R-:W-:Y:S01]  /*21b0*/  SEL R42, R59, R58, P2 ;  /* 0x0000003a3b2a7207 */ /* 0x000fe20001000000 */
[----:B------:R-:W-:Y:S01]  /*21c0*/  IMAD.SHL.U32 R2, R2, 0x1000000, RZ ;  /* 0x0100000002027824 */ /* 0x000fe200078e00ff */
[----:B------:R-:W-:Y:S02]  /*21d0*/  SEL R56, R69, R56, P3 ;  /* 0x0000003845387207 */ /* 0x000fe40001800000 */
[----:B------:R-:W-:Y:S02]  /*21e0*/  SEL R59, R59, R58, P3 ;  /* 0x0000003a3b3b7207 */ /* 0x000fe40001800000 */
[CC--:B------:R-:W-:Y:S02]  /*21f0*/  ISETP.GT.U32.AND P4, PT, R40.reuse, R9.reuse, PT ;  /* 0x000000092800720c */ /* 0x0c0fe40003f84070 */
[----:B------:R-:W-:-:S02]  /*2200*/  ISETP.LT.U32.AND P3, PT, R40, R9, PT ;  /* 0x000000092800720c */ /* 0x000fc40003f61070 */
[----:B------:R-:W-:Y:S02]  /*2210*/  LOP3.LUT R5, R4, 0xff0000, R3, 0xf8, !PT ;  /* 0x00ff000004057812 */ /* 0x000fe400078ef803 */
[----:B------:R-:W-:Y:S02]  /*2220*/  ISETP.GT.U32.AND P1, PT, R78, R43, PT ;  /* 0x0000002b4e00720c */ /* 0x000fe40003f24070 */
[CC--:B------:R-:W-:Y:S02]  /*2230*/  ISETP.GT.AND.EX P4, PT, R71.reuse, R10.reuse, PT, P4 ;  /* 0x0000000a4700720c */ /* 0x0c0fe40003f84340 */
[----:B------:R-:W-:Y:S02]  /*2240*/  ISETP.LT.AND.EX P3, PT, R71, R10, PT, P3 ;  /* 0x0000000a4700720c */ /* 0x000fe40003f61330 */
[----:B------:R-:W-:Y:S02]  /*2250*/  LOP3.LUT R6, R5, R2, RZ, 0xfc, !PT ;  /* 0x0000000205067212 */ /* 0x000fe400078efcff */
[----:B------:R-:W-:-:S02]  /*2260*/  ISETP.GE.U32.AND P2, PT, R56, R7, PT ;  /* 0x000000073800720c */ /* 0x000fc40003f46070 */
[----:B------:R-:W-:Y:S02]  /*2270*/  ISETP.GT.AND.EX P1, PT, R61, R42, PT, P1 ;  /* 0x0000002a3d00720c */ /* 0x000fe40003f24310 */
[CC--:B------:R-:W-:Y:S02]  /*2280*/  SEL R4, R40.reuse, R9.reuse, P4 ;  /* 0x0000000928047207 */ /* 0x0c0fe40002000000 */
[----:B------:R-:W-:Y:S02]  /*2290*/  SEL R3, R40, R9, P3 ;  /* 0x0000000928037207 */ /* 0x000fe40001800000 */
[----:B------:R-:W-:Y:S02]  /*22a0*/  ISETP.GE.AND.EX P2, PT, R59, R6, PT, P2 ;  /* 0x000000063b00720c */ /* 0x000fe40003f46320 */
[----:B------:R-:W-:Y:S02]  /*22b0*/  SEL R40, R78, R43, P1 ;  /* 0x0000002b4e287207 */ /* 0x000fe40000800000 */
[----:B------:R-:W-:-:S02]  /*22c0*/  ISETP.GT.U32.AND P0, PT, R9, R13, PT ;  /* 0x0000000d0900720c */ /* 0x000fc40003f04070 */
[----:B------:R-:W-:Y:S02]  /*22d0*/  SEL R41, R61, R42, P1 ;  /* 0x0000002a3d297207 */ /* 0x000fe40000800000 */
[----:B------:R-:W-:Y:S02]  /*22e0*/  ISETP.GT.U32.AND P1, PT, R11, R40, PT ;  /* 0x000000280b00720c */ /* 0x000fe40003f24070 */
[----:B------:R-:W-:Y:S02]  /*22f0*/  ISETP.GT.AND.EX P0, PT, R10, R44, PT, P0 ;  /* 0x0000002c0a00720c */ /* 0x000fe40003f04300 */
[----:B------:R-:W-:Y:S02]  /*2300*/  ISETP.GT.AND.EX P1, PT, R12, R41, PT, P1 ;  /* 0x000000290c00720c */ /* 0x000fe40003f24310 */
[----:B------:R-:W-:Y:S02]  /*2310*/  SEL R5, R71, R10, P4 ;  /* 0x0000000a47057207 */ /* 0x000fe40002000000 */
[----:B------:R-:W-:-:S02]  /*2320*/  SEL R45, R4, R13, P0 ;  /* 0x0000000d042d7207 */ /* 0x000fc40000000000 */
[----:B------:R-:W-:Y:S02]  /*2330*/  SEL R13, R13, R4, P0 ;  /* 0x000000040d0d7207 */ /* 0x000fe40000000000 */
[----:B------:R-:W-:Y:S02]  /*2340*/  SEL R4, R11, R40, P1 ;  /* 0x000000280b047207 */ /* 0x000fe40000800000 */
[----:B------:R-:W-:Y:S02]  /*2350*/  @!P2 SHF.R.U64 R8, R56, 0x10, R59 ;  /* 0x000000103808a819 */ /* 0x000fe4000000123b */
[----:B------:R-:W-:Y:S02]  /*2360*/  SEL R46, R5, R44, P0 ;  /* 0x0000002c052e7207 */ /* 0x000fe40000000000 */
[----:B------:R-:W-:Y:S02]  /*2370*/  SEL R2, R71, R10, P3 ;  /* 0x0000000a47027207 */ /* 0x000fe40001800000 */
[----:B------:R-:W-:-:S02]  /*2380*/  SEL R44, R44, R5, P0 ;  /* 0x000000052c2c7207 */ /* 0x000fc40000000000 */
[----:B------:R-:W-:Y:S02]  /*2390*/  ISETP.LT.U32.AND P3, PT, R11, R40, PT ;  /* 0x000000280b00720c */ /* 0x000fe40003f61070 */
[----:B------:R-:W-:Y:S02]  /*23a0*/  SEL R5, R12, R41, P1 ;  /* 0x000000290c057207 */ /* 0x000fe40000800000 */
[----:B------:R-:W-:Y:S02]  /*23b0*/  @!P2 SHF.R.U64 R10, R56, 0x8, R59 ;  /* 0x00000008380aa819 */ /* 0x000fe4000000123b */
[----:B------:R-:W-:Y:S02]  /*23c0*/  @!P2 PRMT R37, R8, 0x7610, R37 ;  /* 0x000076100825a816 */ /* 0x000fe40000000025 */
[CC--:B------:R-:W-:Y:S02]  /*23d0*/  ISETP.GT.U32.AND P0, PT, R3.reuse, R4.reuse, PT ;  /* 0x000000040300720c */ /* 0x0c0fe40003f04070 */
[----:B------:R-:W-:-:S02]  /*23e0*/  ISETP.LT.U32.AND P1, PT, R3, R4, PT ;  /* 0x000000040300720c */ /* 0x000fc40003f21070 */
[--C-:B------:R-:W-:Y:S02]  /*23f0*/  @!P2 SHF.R.U64 R9, R56, 0x18, R59.reuse ;  /* 0x000000183809a819 */ /* 0x100fe4000000123b */
[----:B------:R-:W-:Y:S02]  /*2400*/  @!P2 SHF.R.U32.HI R8, RZ, 0x8, R59 ;  /* 0x00000008ff08a819 */ /* 0x000fe4000001163b */
[----:B------:R-:W-:Y:S02]  /*2410*/  ISETP.LT.AND.EX P3, PT, R12, R41, PT, P3 ;  /* 0x000000290c00720c */ /* 0x000fe40003f61330 */
[----:B------:R-:W-:Y:S02]  /*2420*/  @!P2 PRMT R38, R10, 0x7610, R38 ;  /* 0x000076100a26a816 */ /* 0x000fe40000000026 */
[----:B------:R-:W-:Y:S01]  /*2430*/  @!P2 PRMT R39, R56, 0x7610, R39 ;  /* 0x000076103827a816 */ /* 0x000fe20000000027 */
[----:B------:R-:W-:Y:S01]  /*2440*/  @!P2 IMAD.MOV.U32 R56, RZ, RZ, R7 ;  /* 0x000000ffff38a224 */ /* 0x000fe200078e0007 */
[----:B------:R-:W-:-:S02]  /*2450*/  ISETP.GT.AND.EX P0, PT, R2, R5, PT, P0 ;  /* 0x000000050200720c */ /* 0x000fc40003f04300 */
[----:B------:R-:W-:Y:S02]  /*2460*/  ISETP.LT.AND.EX P1, PT, R2, R5, PT, P1 ;  /* 0x000000050200720c */ /* 0x000fe40003f21310 */
[----:B------:R-:W-:Y:S02]  /*2470*/  @!P2 PRMT R36, R9, 0x7610, R36 ;  /* 0x000076100924a816 */ /* 0x000fe40000000024 */
[----:B------:R-:W-:Y:S02]  /*2480*/  @!P2 PRMT R34, R8, 0x7610, R34 ;  /* 0x000076100822a816 */ /* 0x000fe40000000022 */
[----:B------:R-:W-:Y:S02]  /*2490*/  ISETP.LT.U32.AND P5, PT, R78, R43, PT ;  /* 0x0000002b4e00720c */ /* 0x000fe40003fa1070 */
[--C-:B------:R-:W-:Y:S02]  /*24a0*/  @!P2 SHF.R.U32.HI R8, RZ, 0x10, R59.reuse ;  /* 0x00000010ff08a819 */ /* 0x100fe4000001163b */
[----:B------:R-:W-:-:S02]  /*24b0*/  @!P2 SHF.R.U32.HI R7, RZ, 0x18, R59 ;  /* 0x00000018ff07a819 */ /* 0x000fc4000001163b */
[----:B------:R-:W-:Y:S01]  /*24c0*/  @!P2 PRMT R35, R59, 0x7610, R35 ;  /* 0x000076103b23a816 */ /* 0x000fe20000000023 */
[----:B------:R-:W-:Y:S01]  /*24d0*/  @!P2 IMAD.MOV.U32 R59, RZ, RZ, R6 ;  /* 0x000000ffff3ba224 */ /* 0x000fe200078e0006 */
[----:B------:R-:W-:Y:S02]  /*24e0*/  SEL R40, R11, R40, P3 ;  /* 0x000000280b287207 */ /* 0x000fe40001800000 */
[CC--:B------:R-:W-:Y:S02]  /*24f0*/  SEL R64, R3.reuse, R4.reuse, P0 ;  /* 0x0000000403407207 */ /* 0x0c0fe40000000000 */
[----:B------:R-:W-:Y:S02]  /*2500*/  SEL R11, R3, R4, P1 ;  /* 0x00000004030b7207 */ /* 0x000fe40000800000 */
[CC--:B------:R-:W-:Y:S02]  /*2510*/  SEL R65, R2.reuse, R5.reuse, P0 ;  /* 0x0000000502417207 */ /* 0x0c0fe40000000000 */
[----:B------:R-:W-:-:S02]  /*2520*/  SEL R10, R2, R5, P1 ;  /* 0x00000005020a7207 */ /* 0x000fc40000800000 */
[----:B------:R-:W-:Y:S02]  /*2530*/  LOP3.LUT R6, R38, 0xff, RZ, 0xc0, !PT ;  /* 0x000000ff26067812 */ /* 0x000fe400078ec0ff */
[----:B------:R-:W-:Y:S02]  /*2540*/  LOP3.LUT R2, R36, 0xff, RZ, 0xc0, !PT ;  /* 0x000000ff24027812 */ /* 0x000fe400078ec0ff */
[----:B------:R-:W-:Y:S02]  /*2550*/  LOP3.LUT R4, R37, 0xff, RZ, 0xc0, !PT ;  /* 0x000000ff25047812 */ /* 0x000fe400078ec0ff */
[-C--:B------:R-:W-:Y:S01]  /*2560*/  ISETP.LT.AND.EX P5, PT, R61, R42.reuse, PT, P5 ;  /* 0x0000002a3d00720c */ /* 0x080fe20003fa1350 */
[----:B------:R-:W-:Y:S01]  /*2570*/  IMAD.WIDE.U32 R2, R2, 0x1000000, RZ ;  /* 0x0100000002027825 */ /* 0x000fe200078e00ff */
[----:B------:R-:W-:Y:S02]  /*2580*/  @!P2 PRMT R32, R7, 0x7610, R32 ;  /* 0x000076100720a816 */ /* 0x000fe40000000020 */
[----:B------:R-:W-:Y:S01]  /*2590*/  SEL R43, R78, R43, P5 ;  /* 0x0000002b4e2b7207 */ /* 0x000fe20002800000 */
[----:B------:R-:W-:Y:S01]  /*25a0*/  IMAD.WIDE.U32 R6, R6, 0x100, RZ ;  /* 0x0000010006067825 */ /* 0x000fe200078e00ff */
[----:B------:R-:W-:-:S02]  /*25b0*/  SEL R42, R61, R42, P5 ;  /* 0x0000002a3d2a7207 */ /* 0x000fc40002800000 */
[CC--:B------:R-:W-:Y:S01]  /*25c0*/  ISETP.GT.U32.AND P0, PT, R43.reuse, R56.reuse, PT ;  /* 0x000000382b00720c */ /* 0x0c0fe20003f04070 */
[----:B------:R-:W-:Y:S01]  /*25d0*/  IMAD.WIDE.U32 R4, R4, 0x10000, RZ ;  /* 0x0001000004047825 */ /* 0x000fe200078e00ff */
[----:B------:R-:W-:Y:S02]  /*25e0*/  LOP3.LUT R47, R6, 0xff, R39, 0xf8, !PT ;  /* 0x000000ff062f7812 */ /* 0x000fe400078ef827 */
[----:B------:R-:W-:Y:S02]  /*25f0*/  ISETP.LT.U32.AND P1, PT, R43, R56, PT ;  /* 0x000000382b00720c */ /* 0x000fe40003f21070 */
[----:B------:R-:W-:Y:S02]  /*2600*/  LOP3.LUT R6, R3, R7, R5, 0xfe, !PT ;  /* 0x0000000703067212 */ /* 0x000fe400078efe05 */
[----:B------:R-:W-:Y:S02]  /*2610*/  ISETP.GT.AND.EX P0, PT, R42, R59, PT, P0 ;  /* 0x0000003b2a00720c */ /* 0x000fe40003f04300 */
[----:B------:R-:W-:-:S02]  /*2620*/  @!P2 PRMT R33, R8, 0x7610, R33 ;  /* 0x000076100821a816 */ /* 0x000fc40000000021 */
[-C--:B------:R-:W-:Y:S02]  /*2630*/  ISETP.LT.AND.EX P1, PT, R42, R59.reuse, PT, P1 ;  /* 0x0000003b2a00720c */ /* 0x080fe40003f21310 */
[----:B------:R-:W-:Y:S02]  /*2640*/  PRMT R3, R34, 0x7104, RZ ;  /* 0x0000710422037816 */ /* 0x000fe400000000ff */
[----:B------:R-:W-:Y:S02]  /*2650*/  LOP3.LUT R6, R6, 0xff, R35, 0xf8, !PT ;  /* 0x000000ff06067812 */ /* 0x000fe400078ef823 */
[----:B------:R-:W-:Y:S02]  /*2660*/  SEL R9, R43, R56, P0 ;  /* 0x000000382b097207 */ /* 0x000fe40000000000 */
[----:B------:R-:W-:Y:S02]  /*2670*/  SEL R8, R42, R59, P0 ;  /* 0x0000003b2a087207 */ /* 0x000fe40000000000 */
[----:B------:R-:W-:-:S02]  /*2680*/  LOP3.LUT R4, R2, R47, R4, 0xfe, !PT ;  /* 0x0000002f02047212 */ /* 0x000fc400078efe04 */
[----:B------:R-:W-:Y:S02]  /*2690*/  SEL R43, R43, R56, P1 ;  /* 0x000000382b2b7207 */ /* 0x000fe40000800000 */
[----:B------:R-:W-:Y:S02]  /*26a0*/  SEL R42, R42, R59, P1 ;  /* 0x0000003b2a2a7207 */ /* 0x000fe40000800000 */
[----:B------:R-:W-:Y:S01]  /*26b0*/  LOP3.LUT R6, R6, 0xff00, R3, 0xf8, !PT ;  /* 0x0000ff0006067812 */ /* 0x000fe200078ef803 */
[----:B------:R-:W-:Y:S01]  /*26c0*/  IMAD.U32 R3, R33, 0x10000, RZ ;  /* 0x0001000021037824 */ /* 0x000fe200078e00ff */
[----:B------:R-:W-:Y:S02]  /*26d0*/  LOP3.LUT R2, R32, 0xffff, RZ, 0xc0, !PT ;  /* 0x0000ffff20027812 */ /* 0x000fe400078ec0ff */
[----:B------:R-:W-:Y:S02]  /*26e0*/  ISETP.GT.U32.AND P1, PT, R13, R64, PT ;  /* 0x000000400d00720c */ /* 0x000fe40003f24070 */
[----:B------:R-:W-:Y:S01]  /*26f0*/  SEL R41, R12, R41, P3 ;  /* 0x000000290c297207 */ /* 0x000fe20001800000 */
[----:B------:R-:W-:Y:S01]  /*2700*/  IMAD.SHL.U32 R2, R2, 0x1000000, RZ ;  /* 0x0100000002027824 */ /* 0x000fe200078e00ff */
[----:B------:R-:W-:-:S02]  /*2710*/  ISETP.GT.AND.EX P1, PT, R44, R65, PT, P1 ;  /* 0x000000412c00720c */ /* 0x000fc40003f24310 */
[----:B------:R-:W-:Y:S02]  /*2720*/  ISETP.GT.U32.AND P0, PT, R40, R9, PT ;  /* 0x000000092800720c */ /* 0x000fe40003f04070 */
[----:B------:R-:W-:Y:S02]  /*2730*/  LOP3.LUT R3, R6, 0xff0000, R3, 0xf8, !PT ;  /* 0x00ff000006037812 */ /* 0x000fe400078ef803 */
[----:B------:R-:W-:Y:S02]  /*2740*/  SEL R68, R13, R64, P1 ;  /* 0x000000400d447207 */ /* 0x000fe40000800000 */
[----:B------:R-:W-:Y:S02]  /*2750*/  ISETP.GT.AND.EX P0, PT, R41, R8, PT, P0 ;  /* 0x000000082900720c */ /* 0x000fe40003f04300 */
[----:B------:R-:W-:Y:S02]  /*2760*/  SEL R69, R44, R65, P1 ;  /* 0x000000412c457207 */ /* 0x000fe40000800000 */
[----:B------:R-:W-:-:S02]  /*2770*/  LOP3.LUT R47, R3, R2, RZ, 0xfc, !PT ;  /* 0x00000002032f7212 */ /* 0x000fc400078efcff */
[----:B------:R-:W-:Y:S02]  /*2780*/  ISETP.GE.U32.AND P1, PT, R43, R4, PT ;  /* 0x000000042b00720c */ /* 0x000fe40003f26070 */
[----:B------:R-:W-:Y:S02]  /*2790*/  SEL R60, R40, R9, P0 ;  /* 0x00000009283c7207 */ /* 0x000fe40000000000 */
[----:B------:R-:W-:Y:S02]  /*27a0*/  SEL R61, R41, R8, P0 ;  /* 0x00000008293d7207 */ /* 0x000fe40000000000 */
[----:B------:R-:W-:Y:S02]  /*27b0*/  ISETP.GE.AND.EX P0, PT, R42, R47, PT, P1 ;  /* 0x0000002f2a00720c */ /* 0x000fe40003f06310 */
[----:B------:R-:W-:Y:S02]  /*27c0*/  ISETP.LT.U32.AND P3, PT, R13, R64, PT ;  /* 0x000000400d00720c */ /* 0x000fe40003f61070 */
[----:B------:R-:W-:-:S02]  /*27d0*/  ISETP.LT.U32.AND P2, PT, R40, R9, PT ;  /* 0x000000092800720c */ /* 0x000fc40003f41070 */
[CC--:B------:R-:W-:Y:S02]  /*27e0*/  ISETP.LT.AND.EX P3, PT, R44.reuse, R65.reuse, PT, P3 ;  /* 0x000000412c00720c */ /* 0x0c0fe40003f61330 */
[----:B------:R-:W-:Y:S02]  /*27f0*/  ISETP.LT.AND.EX P2, PT, R41, R8, PT, P2 ;  /* 0x000000082900720c */ /* 0x000fe40003f41320 */
[----:B------:R-:W-:Y:S02]  /*2800*/  SEL R64, R13, R64, P3 ;  /* 0x000000400d407207 */ /* 0x000fe40001800000 */
[----:B------:R-:W-:Y:S02]  /*2810*/  SEL R65, R44, R65, P3 ;  /* 0x000000412c417207 */ /* 0x000fe40001800000 */
[C-C-:B------:R-:W-:Y:S02]  /*2820*/  @!P0 SHF.R.U64 R6, R43.reuse, 0x10, R42.reuse ;  /* 0x000000102b068819 */ /* 0x140fe4000000122a */
[----:B------:R-:W-:-:S02]  /*2830*/  @!P0 SHF.R.U64 R7, R43, 0x8, R42 ;  /* 0x000000082b078819 */ /* 0x000fc4000000122a */
[--C-:B------:R-:W-:Y:S02]  /*2840*/  @!P0 SHF.R.U64 R5, R43, 0x18, R42.reuse ;  /* 0x000000182b058819 */ /* 0x100fe4000000122a */
[----:B------:R-:W-:Y:S02]  /*2850*/  @!P0 PRMT R37, R6, 0x7610, R37 ;  /* 0x0000761006258816 */ /* 0x000fe40000000025 */
[----:B------:R-:W-:Y:S02]  /*2860*/  @!P0 SHF.R.U32.HI R6, RZ, 0x10, R42 ;  /* 0x00000010ff068819 */ /* 0x000fe4000001162a */
[----:B------:R-:W-:Y:S02]  /*2870*/  ISETP.GT.U32.AND P3, PT, R45, R68, PT ;  /* 0x000000442d00720c */ /* 0x000fe40003f64070 */
[----:B------:R-:W-:Y:S02]  /*2880*/  @!P0 PRMT R38, R7, 0x7610, R38 ;  /* 0x0000761007268816 */ /* 0x000fe40000000026 */
[----:B------:R-:W-:-:S02]  /*2890*/  @!P0 PRMT R36, R5, 0x7610, R36 ;  /* 0x0000761005248816 */ /* 0x000fc40000000024 */
[----:B------:R-:W-:Y:S02]  /*28a0*/  SEL R40, R40, R9, P2 ;  /* 0x0000000928287207 */ /* 0x000fe40001000000 */
[----:B------:R-:W-:Y:S02]  /*28b0*/  SEL R41, R41, R8, P2 ;  /* 0x0000000829297207 */ /* 0x000fe40001000000 */
[----:B------:R-:W-:Y:S02]  /*28c0*/  ISETP.GT.U32.AND P2, PT, R11, R60, PT ;  /* 0x0000003c0b00720c */ /* 0x000fe40003f44070 */
[----:B------:R-:W-:Y:S01]  /*28d0*/  @!P0 PRMT R39, R43, 0x7610, R39 ;  /* 0x000076102b278816 */ /* 0x000fe20000000027 */
[----:B------:R-:W-:Y:S01]  /*28e0*/  @!P0 IMAD.MOV.U32 R43, RZ, RZ, R4 ;  /* 0x000000ffff2b8224 */ /* 0x000fe200078e0004 */
[----:B------:R-:W-:Y:S02]  /*28f0*/  @!P0 PRMT R33, R6, 0x7610, R33 ;  /* 0x0000761006218816 */ /* 0x000fe40000000021 */
[----:B------:R-:W-:-:S02]  /*2900*/  ISETP.GT.AND.EX P1, PT, R46, R69, PT, P3 ;  /* 0x000000452e00720c */ /* 0x000fc40003f24330 */
[--C-:B------:R-:W-:Y:S02]  /*2910*/  @!P0 SHF.R.U32.HI R7, RZ, 0x8, R42.reuse ;  /* 0x00000008ff078819 */ /* 0x100fe4000001162a */
[----:B------:R-:W-:Y:S02]  /*2920*/  @!P0 SHF.R.U32.HI R5, RZ, 0x18, R42 ;  /* 0x00000018ff058819 */ /* 0x000fe4000001162a */
[----:B------:R-:W-:Y:S02]  /*2930*/  LOP3.LUT R4, R36, 0xff, RZ, 0xc0, !PT ;  /* 0x000000ff24047812 */ /* 0x000fe400078ec0ff */
[----:B------:R-:W-:Y:S02]  /*2940*/  LOP3.LUT R6, R37, 0xff, RZ, 0xc0, !PT ;  /* 0x000000ff25067812 */ /* 0x000fe400078ec0ff */
[----:B------:R-:W-:Y:S02]  /*2950*/  LOP3.LUT R8, R38, 0xff, RZ, 0xc0, !PT ;  /* 0x000000ff26087812 */ /* 0x000fe400078ec0ff */
[----:B------:R-:W-:-:S02]  /*2960*/  ISETP.LT.U32.AND P3, PT, R11, R60, PT ;  /* 0x0000003c0b00720c */ /* 0x000fc40003f61070 */
[-C--:B------:R-:W-:Y:S01]  /*2970*/  ISETP.GT.AND.EX P2, PT, R10, R61.reuse, PT, P2 ;  /* 0x0000003d0a00720c */ /* 0x080fe20003f44320 */
[----:B------:R-:W-:Y:S01]  /*2980*/  IMAD.WIDE.U32 R8, R8, 0x100, RZ ;  /* 0x0000010008087825 */ /* 0x000fe200078e00ff */
[----:B------:R-:W-:Y:S02]  /*2990*/  @!P0 PRMT R34, R7, 0x7610, R34 ;  /* 0x0000761007228816 */ /* 0x000fe40000000022 */
[----:B------:R-:W-:Y:S01]  /*29a0*/  @!P0 PRMT R32, R5, 0x7610, R32 ;  /* 0x0000761005208816 */ /* 0x000fe20000000020 */
[----:B------:R-:W-:Y:S01]  /*29b0*/  IMAD.WIDE.U32 R4, R4, 0x1000000, RZ ;  /* 0x0100000004047825 */ /* 0x000fe200078e00ff */
[-C--:B------:R-:W-:Y:S02]  /*29c0*/  ISETP.LT.AND.EX P3, PT, R10, R61.reuse, PT, P3 ;  /* 0x0000003d0a00720c */ /* 0x080fe40003f61330 */
[----:B------:R-:W-:Y:S01]  /*29d0*/  SEL R13, R11, R60, P2 ;  /* 0x0000003c0b0d7207 */ /* 0x000fe20001000000 */
[----:B------:R-:W-:Y:S01]  /*29e0*/  IMAD.WIDE.U32 R6, R6, 0x10000, RZ ;  /* 0x0001000006067825 */ /* 0x000fe200078e00ff */
[----:B------:R-:W-:-:S02]  /*29f0*/  SEL R12, R10, R61, P2 ;  /* 0x0000003d0a0c7207 */ /* 0x000fc40001000000 */
[----:B------:R-:W-:Y:S02]  /*2a00*/  ISETP.LT.U32.AND P4, PT, R45, R68, PT ;  /* 0x000000442d00720c */ /* 0x000fe40003f81070 */
[----:B------:R-:W-:Y:S02]  /*2a10*/  SEL R61, R10, R61, P3 ;  /* 0x0000003d0a3d7207 */ /* 0x000fe40001800000 */
[----:B------:R-:W-:Y:S02]  /*2a20*/  SEL R60, R11, R60, P3 ;  /* 0x0000003c0b3c7207 */ /* 0x000fe40001800000 */
[----:B------:R-:W-:Y:S02]  /*2a30*/  ISETP.GT.U32.AND P2, PT, R64, R13, PT ;  /* 0x0000000d4000720c */ /* 0x000fe40003f44070 */
[----:B------:R-:W-:Y:S01]  /*2a40*/  @!P0 PRMT R35, R42, 0x7610, R35 ;  /* 0x000076102a238816 */ /* 0x000fe20000000023 */
[----:B------:R-:W-:Y:S01]  /*2a50*/  @!P0 IMAD.MOV.U32 R42, RZ, RZ, R47 ;  /* 0x000000ffff2a8224 */ /* 0x000fe200078e002f */
[----:B------:R-:W-:-:S02]  /*2a60*/  LOP3.LUT R10, R5, R9, R7, 0xfe, !PT ;  /* 0x00000009050a7212 */ /* 0x000fc400078efe07 */
[----:B------:R-:W-:Y:S02]  /*2a70*/  ISETP.LT.U32.AND P3, PT, R64, R13, PT ;  /* 0x0000000d4000720c */ /* 0x000fe40003f61070 */
[----:B------:R-:W-:Y:S02]  /*2a80*/  ISETP.LT.AND.EX P4, PT, R46, R69, PT, P4 ;  /* 0x000000452e00720c */ /* 0x000fe40003f81340 */
[----:B------:R-:W-:Y:S02]  /*2a90*/  ISETP.GT.AND.EX P2, PT, R65, R12, PT, P2 ;  /* 0x0000000c4100720c */ /* 0x000fe40003f44320 */
[----:B------:R-:W-:Y:S02]  /*2aa0*/  PRMT R5, R34, 0x7104, RZ ;  /* 0x0000710422057816 */ /* 0x000fe400000000ff */
[----:B------:R-:W-:Y:S02]  /*2ab0*/  LOP3.LUT R44, R10, 0xff, R35, 0xf8, !PT ;  /* 0x000000ff0a2c7812 */ /* 0x000fe400078ef823 */
[----:B------:R-:W-:-:S02]  /*2ac0*/  SEL R2, R45, R68, P1 ;  /* 0x000000442d027207 */ /* 0x000fc40000800000 */
[----:B------:R-:W-:Y:S02]  /*2ad0*/  SEL R3, R46, R69, P1 ;  /* 0x000000452e037207 */ /* 0x000fe40000800000 */
[----:B------:R-:W-:Y:S02]  /*2ae0*/  ISETP.LT.AND.EX P3, PT, R65, R12, PT, P3 ;  /* 0x0000000c4100720c */ /* 0x000fe40003f61330 */
[CC--:B------:R-:W-:Y:S02]  /*2af0*/  ISETP.GT.U32.AND P0, PT, R40.reuse, R43.reuse, PT ;  /* 0x0000002b2800720c */ /* 0x0c0fe40003f04070 */
[----:B------:R-:W-:Y:S02]  /*2b00*/  ISETP.LT.U32.AND P1, PT, R40, R43, PT ;  /* 0x0000002b2800720c */ /* 0x000fe40003f21070 */
[----:B------:R-:W-:Y:S02]  /*2b10*/  SEL R68, R45, R68, P4 ;  /* 0x000000442d447207 */ /* 0x000fe40002000000 */
[----:B------:R-:W-:-:S02]  /*2b20*/  SEL R10, R65, R12, P2 ;  /* 0x0000000c410a7207 */ /* 0x000fc40001000000 */
[----:B------:R-:W-:Y:S02]  /*2b30*/  LOP3.LUT R45, R44, 0xff00, R5, 0xf8, !PT ;  /* 0x0000ff002c2d7812 */ /* 0x000fe400078ef805 */
[-C--:B------:R-:W-:Y:S02]  /*2b40*/  SEL R11, R64, R13.reuse, P2 ;  /* 0x0000000d400b7207 */ /* 0x080fe40001000000 */
[----:B------:R-:W-:Y:S01]  /*2b50*/  SEL R65, R65, R12, P3 ;  /* 0x0000000c41417207 */ /* 0x000fe20001800000 */
[----:B------:R-:W-:Y:S01]  /*2b60*/  IMAD.U32 R12, R33, 0x10000, RZ ;  /* 0x00010000210c7824 */ /* 0x000fe200078e00ff */
[----:B------:R-:W-:Y:S02]  /*2b70*/  LOP3.LUT R5, R32, 0xffff, RZ, 0xc0, !PT ;  /* 0x0000ffff20057812 */ /* 0x000fe400078ec0ff */
[----:B------:R-:W-:Y:S02]  /*2b80*/  SEL R64, R64, R13, P3 ;  /* 0x0000000d40407207 */ /* 0x000fe40001800000 */
[-C--:B------:R-:W-:Y:S01]  /*2b90*/  ISETP.GT.AND.EX P0, PT, R41, R42.reuse, PT, P0 ;  /* 0x0000002a2900720c */ /* 0x080fe20003f04300 */
[----:B------:R-:W-:Y:S01]  /*2ba0*/  IMAD.SHL.U32 R5, R5, 0x1000000, RZ ;  /* 0x0100000005057824 */ /* 0x000fe200078e00ff */
[----:B------:R-:W-:-:S02]  /*2bb0*/  ISETP.LT.AND.EX P1, PT, R41, R42, PT, P1 ;  /* 0x0000002a2900720c */ /* 0x000fc40003f21310 */
[----:B------:R-:W-:Y:S02]  /*2bc0*/  LOP3.LUT R13, R8, 0xff, R39, 0xf8, !PT ;  /* 0x000000ff080d7812 */ /* 0x000fe400078ef827 */
[CC--:B------:R-:W-:Y:S02]  /*2bd0*/  SEL R9, R40.reuse, R43.reuse, P0 ;  /* 0x0000002b28097207 */ /* 0x0c0fe40000000000 */
[----:B------:R-:W-:Y:S02]  /*2be0*/  SEL R7, R40, R43, P1 ;  /* 0x0000002b28077207 */ /* 0x000fe40000800000 */
[----:B------:R-:W-:Y:S02]  /*2bf0*/  LOP3.LUT R40, R45, 0xff0000, R12, 0xf8, !PT ;  /* 0x00ff00002d287812 */ /* 0x000fe400078ef80c */
[----:B------:R-:W-:Y:S02]  /*2c00*/  LOP3.LUT R6, R4, R13, R6, 0xfe, !PT ;  /* 0x0000000d04067212 */ /* 0x000fe400078efe06 */
[----:B------:R-:W-:-:S02]  /*2c10*/  SEL R69, R46, R69, P4 ;  /* 0x000000452e457207 */ /* 0x000fc40002000000 */
[CC--:B------:R-:W-:Y:S02]  /*2c20*/  SEL R12, R41.reuse, R42.reuse, P0 ;  /* 0x0000002a290c7207 */ /* 0x0c0fe40000000000 */
[----:B------:R-:W-:Y:S02]  /*2c30*/  ISETP.GT.U32.AND P4, PT, R60, R9, PT ;  /* 0x000000093c00720c */ /* 0x000fe40003f84070 */
[----:B------:R-:W-:Y:S01]  /*2c40*/  SEL R8, R41, R42, P1 ;  /* 0x0000002a29087207 */ /* 0x000fe20000800000 */
[----:B------:R-:W-:Y:S01]  /*2c50*/  IMAD.MOV.U32 R41, RZ, RZ, 0x2 ;  /* 0x00000002ff297424 */ /* 0x000fe200078e00ff */
[----:B------:R-:W-:Y:S02]  /*2c60*/  LOP3.LUT R13, R40, R5, RZ, 0xfc, !PT ;  /* 0x00000005280d7212 */ /* 0x000fe400078efcff */
[----:B------:R-:W-:Y:S02]  /*2c70*/  ISETP.GE.U32.AND P2, PT, R7, R6, PT ;  /* 0x000000060700720c */ /* 0x000fe40003f46070 */
[----:B------:R-:W-:-:S02]  /*2c80*/  ISETP.GT.AND.EX P4, PT, R61, R12, PT, P4 ;  /* 0x0000000c3d00720c */ /* 0x000fc40003f84340 */
[----:B------:R-:W-:Y:S02]  /*2c90*/  ISETP.GE.AND.EX P2, PT, R8, R13, PT, P2 ;  /* 0x0000000d0800720c */ /* 0x000fe40003f46320 */
[CC--:B------:R-:W-:Y:S02]  /*2ca0*/  ISETP.GT.U32.AND P0, PT, R68.reuse, R11.reuse, PT ;  /* 0x0000000b4400720c */ /* 0x0c0fe40003f04070 */
[----:B------:R-:W-:Y:S02]  /*2cb0*/  ISETP.LT.U32.AND P1, PT, R68, R11, PT ;  /* 0x0000000b4400720c */ /* 0x000fe40003f21070 */
[CC--:B------:R-:W-:Y:S02]  /*2cc0*/  SEL R5, R60.reuse, R9.reuse, P4 ;  /* 0x000000093c057207 */ /* 0x0c0fe40002000000 */
[----:B------:R-:W-:Y:S02]  /*2cd0*/  ISETP.LT.U32.AND P3, PT, R60, R9, PT ;  /* 0x000000093c00720c */ /* 0x000fe40003f61070 */
[----:B------:R-:W-:-:S02]  /*2ce0*/  ISETP.GT.AND.EX P0, PT, R69, R10, PT, P0 ;  /* 0x0000000a4500720c */ /* 0x000fc40003f04300 */
[----:B------:R-:W-:Y:S02]  /*2cf0*/  SEL R4, R61, R12, P4 ;  /* 0x0000000c3d047207 */ /* 0x000fe40002000000 */
[----:B------:R-:W-:Y:S02]  /*2d00*/  ISETP.LT.AND.EX P1, PT, R69, R10, PT, P1 ;  /* 0x0000000a4500720c */ /* 0x000fe40003f21310 */
[CC--:B------:R-:W-:Y:S02]  /*2d10*/  ISETP.GT.U32.AND P4, PT, R64.reuse, R5.reuse, PT ;  /* 0x000000054000720c */ /* 0x0c0fe40003f84070 */
[----:B------:R-:W-:Y:S02]  /*2d20*/  ISETP.LT.AND.EX P3, PT, R61, R12, PT, P3 ;  /* 0x0000000c3d00720c */ /* 0x000fe40003f61330 */
[----:B------:R-:W-:Y:S02]  /*2d30*/  ISETP.LT.U32.AND P5, PT, R64, R5, PT ;  /* 0x000000054000720c */ /* 0x000fe40003fa1070 */
[----:B------:R-:W-:-:S02]  /*2d40*/  SEL R70, R68, R11, P0 ;  /* 0x0000000b44467207 */ /* 0x000fc40000000000 */
[CC--:B------:R-:W-:Y:S02]  /*2d50*/  SEL R71, R69.reuse, R10.reuse, P0 ;  /* 0x0000000a45477207 */ /* 0x0c0fe40000000000 */
[----:B------:R-:W-:Y:S02]  /*2d60*/  SEL R68, R68, R11, P1 ;  /* 0x0000000b44447207 */ /* 0x000fe40000800000 */
[----:B------:R-:W-:Y:S02]  /*2d70*/  SEL R69, R69, R10, P1 ;  /* 0x0000000a45457207 */ /* 0x000fe40000800000 */
[CC--:B------:R-:W-:Y:S02]  /*2d80*/  ISETP.GT.AND.EX P0, PT, R65.reuse, R4.reuse, PT, P4 ;  /* 0x000000044100720c */ /* 0x0c0fe40003f04340 */
[----:B------:R-:W-:Y:S02]  /*2d90*/  ISETP.LT.AND.EX P1, PT, R65, R4, PT, P5 ;  /* 0x000000044100720c */ /* 0x000fe40003f21350 */
[----:B------:R-:W-:-:S02]  /*2da0*/  SEL R60, R60, R9, P3 ;  /* 0x000000093c3c7207 */ /* 0x000fc40001800000 */
[C-C-:B------:R-:W-:Y:S02]  /*2db0*/  @!P2 SHF.R.U64 R9, R7.reuse, 0x8, R8.reuse ;  /* 0x000000080709a819 */ /* 0x140fe40000001208 */
[CC--:B------:R-:W-:Y:S02]  /*2dc0*/  SEL R66, R64.reuse, R5.reuse, P0 ;  /* 0x0000000540427207 */ /* 0x0c0fe40000000000 */
[----:B------:R-:W-:Y:S02]  /*2dd0*/  SEL R64, R64, R5, P1 ;  /* 0x0000000540407207 */ /* 0x000fe40000800000 */
[----:B------:R-:W-:Y:S02]  /*2de0*/  @!P2 SHF.R.U64 R5, R7, 0x10, R8 ;  /* 0x000000100705a819 */ /* 0x000fe40000001208 */
[----:B------:R-:W-:Y:S02]  /*2df0*/  @!P2 PRMT R38, R9, 0x7610, R38 ;  /* 0x000076100926a816 */ /* 0x000fe40000000026 */
[----:B------:R-:W-:-:S02]  /*2e00*/  @!P2 PRMT R39, R7, 0x7610, R39 ;  /* 0x000076100727a816 */ /* 0x000fc40000000027 */
[----:B------:R-:W-:Y:S01]  /*2e10*/  @!P2 SHF.R.U64 R9, R7, 0x18, R8 ;  /* 0x000000180709a819 */ /* 0x000fe20000001208 */
[----:B------:R-:W-:Y:S01]  /*2e20*/  @!P2 IMAD.MOV.U32 R7, RZ, RZ, R6 ;  /* 0x000000ffff07a224 */ /* 0x000fe200078e0006 */
[CC--:B------:R-:W-:Y:S02]  /*2e30*/  SEL R67, R65.reuse, R4.reuse, P0 ;  /* 0x0000000441437207 */ /* 0x0c0fe40000000000 */
[----:B------:R-:W-:Y:S02]  /*2e40*/  SEL R65, R65, R4, P1 ;  /* 0x0000000441417207 */ /* 0x000fe40000800000 */
[----:B------:R-:W-:Y:S02]  /*2e50*/  @!P2 PRMT R37, R5, 0x7610, R37 ;  /* 0x000076100525a816 */ /* 0x000fe40000000025 */
[----:B------:R-:W-:Y:S02]  /*2e60*/  @!P2 PRMT R35, R8, 0x7610, R35 ;  /* 0x000076100823a816 */ /* 0x000fe40000000023 */
[----:B------:R-:W-:-:S02]  /*2e70*/  @!P2 SHF.R.U32.HI R6, RZ, 0x8, R8 ;  /* 0x00000008ff06a819 */ /* 0x000fc40000011608 */
[--C-:B------:R-:W-:Y:S02]  /*2e80*/  @!P2 SHF.R.U32.HI R5, RZ, 0x10, R8.reuse ;  /* 0x00000010ff05a819 */ /* 0x100fe40000011608 */
[----:B------:R-:W-:Y:S01]  /*2e90*/  @!P2 SHF.R.U32.HI R4, RZ, 0x18, R8 ;  /* 0x00000018ff04a819 */ /* 0x000fe20000011608 */
[----:B------:R-:W-:Y:S01]  /*2ea0*/  @!P2 IMAD.MOV.U32 R8, RZ, RZ, R13 ;  /* 0x000000ffff08a224 */ /* 0x000fe200078e000d */
[----:B------:R-:W-:Y:S02]  /*2eb0*/  SEL R61, R61, R12, P3 ;  /* 0x0000000c3d3d7207 */ /* 0x000fe40001800000 */
[CC--:B------:R-:W-:Y:S02]  /*2ec0*/  ISETP.GT.U32.AND P0, PT, R60.reuse, R7.reuse, PT ;  /* 0x000000073c00720c */ /* 0x0c0fe40003f04070 */
[----:B------:R-:W-:Y:S02]  /*2ed0*/  ISETP.LT.U32.AND P1, PT, R60, R7, PT ;  /* 0x000000073c00720c */ /* 0x000fe40003f21070 */
[----:B------:R-:W-:-:S02]  /*2ee0*/  ISETP.GT.AND.EX P0, PT, R61, R8, PT, P0 ;  /* 0x000000083d00720c */ /* 0x000fc40003f04300 */
[CC--:B------:R-:W-:Y:S02]  /*2ef0*/  ISETP.LT.AND.EX P1, PT, R61.reuse, R8.reuse, PT, P1 ;  /* 0x000000083d00720c */ /* 0x0c0fe40003f21310 */
[----:B------:R-:W-:Y:S02]  /*2f00*/  SEL R62, R60, R7, P0 ;  /* 0x000000073c3e7207 */ /* 0x000fe40000000000 */
[----:B------:R-:W-:Y:S02]  /*2f10*/  SEL R63, R61, R8, P0 ;  /* 0x000000083d3f7207 */ /* 0x000fe40000000000 */
[----:B------:R-:W-:Y:S02]  /*2f20*/  @!P2 PRMT R36, R9, 0x7610, R36 ;  /* 0x000076100924a816 */ /* 0x000fe40000000024 */
[----:B------:R-:W-:Y:S02]  /*2f30*/  @!P2 PRMT R34, R6, 0x7610, R34 ;  /* 0x000076100622a816 */ /* 0x000fe40000000022 */
[----:B------:R-:W-:-:S02]  /*2f40*/  @!P2 PRMT R33, R5, 0x7610, R33 ;  /* 0x000076100521a816 */ /* 0x000fc40000000021 */
[----:B------:R-:W-:Y:S02]  /*2f50*/  @!P2 PRMT R32, R4, 0x7610, R32 ;  /* 0x000076100420a816 */ /* 0x000fe40000000020 */
[----:B------:R-:W-:Y:S02]  /*2f60*/  SEL R60, R60, R7, P1 ;  /* 0x000000073c3c7207 */ /* 0x000fe40000800000 */
[----:B------:R-:W-:Y:S02]  /*2f70*/  SEL R61, R61, R8, P1 ;  /* 0x000000083d3d7207 */ /* 0x000fe40000800000 */
[----:B------:R-:W-:-:S07]  /*2f80*/  LEA R40, R15, UR4, 0x6 ;  /* 0x000000040f287c11 */ /* 0x000fce000f8e30ff */
.L_x_503:
[C---:B------:R-:W-:Y:S01]  /*2f90*/  SHF.R.U64 R9, R60.reuse, 0x10, R61 ;  /* 0x000000103c097819 */ /* 0x040fe2000000123d */
[----:B------:R-:W-:Y:S01]  /*2fa0*/  IMAD.MOV R52, RZ, RZ, -R41 ;  /* 0x000000ffff347224 */ /* 0x000fe200078e0a29 */
[C-C-:B------:R-:W-:Y:S01]  /*2fb0*/  SHF.R.U64 R8, R60.reuse, 0x18, R61.reuse ;  /* 0x000000183c087819 */ /* 0x140fe2000000123d */
[----:B------:R-:W-:Y:S01]  /*2fc0*/  BAR.SYNC.DEFER_BLOCKING 0x0 ;  /* 0x0000000000007b1d */ /* 0x000fe20000010000 */
[----:B------:R-:W-:Y:S02]  /*2fd0*/  SHF.R.U64 R13, R60, 0x8, R61 ;  /* 0x000000083c0d7819 */ /* 0x000fe4000000123d */
[----:B------:R-:W-:Y:S02]  /*2fe0*/  PRMT R8, R9, 0x3340, R8 ;  /* 0x0000334009087816 */ /* 0x000fe40000000008 */
[----:B------:R-:W-:Y:S01]  /*2ff0*/  LOP3.LUT R5, R32, 0xffff, RZ, 0xc0, !PT ;  /* 0x0000ffff20057812 */ /* 0x000fe200078ec0ff */
[----:B------:R-:W-:Y:S01]  /*3000*/  BSSY.RECONVERGENT B0, `(.L_x_442) ;  /* 0x000009c000007945 */ /* 0x000fe20003800200 */
[----:B------:R-:W-:-:S02]  /*3010*/  LOP3.LUT R4, R33, 0xffff, RZ, 0xc0, !PT ;  /* 0x0000ffff21047812 */ /* 0x000fc400078ec0ff */
[----:B------:R-:W-:Y:S02]  /*3020*/  PRMT R9, R60, 0x3340, R13 ;  /* 0x000033403c097816 */ /* 0x000fe4000000000d */
[----:B------:R-:W-:Y:S02]  /*3030*/  LOP3.LUT R36, R36, 0xffff, RZ, 0xc0, !PT ;  /* 0x0000ffff24247812 */ /* 0x000fe400078ec0ff */
[----:B------:R-:W-:Y:S02]  /*3040*/  LOP3.LUT R37, R37, 0xffff, RZ, 0xc0, !PT ;  /* 0x0000ffff25257812 */ /* 0x000fe400078ec0ff */
[----:B------:R-:W-:Y:S02]  /*3050*/  LOP3.LUT R38, R38, 0xffff, RZ, 0xc0, !PT ;  /* 0x0000ffff26267812 */ /* 0x000fe400078ec0ff */
[----:B------:R-:W-:Y:S02]  /*3060*/  LOP3.LUT R39, R39, 0xffff, RZ, 0xc0, !PT ;  /* 0x0000ffff27277812 */ /* 0x000fe400078ec0ff */
[----:B------:R-:W-:-:S02]  /*3070*/  SHF.R.U64 R13, R64, 0x10, R65 ;  /* 0x00000010400d7819 */ /* 0x000fc40000001241 */
[C-C-:B------:R-:W-:Y:S02]  /*3080*/  SHF.R.U64 R12, R64.reuse, 0x18, R65.reuse ;  /* 0x00000018400c7819 */ /* 0x140fe40000001241 */
[----:B------:R-:W-:Y:S02]  /*3090*/  SHF.R.U64 R33, R64, 0x8, R65 ;  /* 0x0000000840217819 */ /* 0x000fe40000001241 */
[----:B------:R-:W-:Y:S02]  /*30a0*/  LOP3.LUT R34, R34, 0xffff, RZ, 0xc0, !PT ;  /* 0x0000ffff22227812 */ /* 0x000fe400078ec0ff */
[----:B------:R-:W-:Y:S02]  /*30b0*/  LOP3.LUT R35, R35, 0xffff, RZ, 0xc0, !PT ;  /* 0x0000ffff23237812 */ /* 0x000fe400078ec0ff */
[----:B------:R-:W-:Y:S02]  /*30c0*/  PRMT R5, R4, 0x3340, R5 ;  /* 0x0000334004057816 */ /* 0x000fe40000000005 */
[----:B------:R-:W-:-:S02]  /*30d0*/  PRMT R4, R37, 0x3340, R36 ;  /* 0x0000334025047816 */ /* 0x000fc40000000024 */
[----:B------:R-:W-:Y:S02]  /*30e0*/  PRMT R39, R39, 0x3340, R38 ;  /* 0x0000334027277816 */ /* 0x000fe40000000026 */
[----:B------:R-:W-:Y:S02]  /*30f0*/  PRMT R12, R13, 0x3340, R12 ;  /* 0x000033400d0c7816 */ /* 0x000fe4000000000c */
[----:B------:R-:W-:Y:S02]  /*3100*/  PRMT R13, R64, 0x3340, R33 ;  /* 0x00003340400d7816 */ /* 0x000fe40000000021 */
[C-C-:B------:R-:W-:Y:S02]  /*3110*/  SHF.R.U64 R37, R62.reuse, 0x8, R63.reuse ;  /* 0x000000083e257819 */ /* 0x140fe4000000123f */
[--C-:B------:R-:W-:Y:S02]  /*3120*/  SHF.R.U32.HI R38, RZ, 0x8, R63.reuse ;  /* 0x00000008ff267819 */ /* 0x100fe4000001163f */
[----:B------:R-:W-:-:S02]  /*3130*/  SHF.R.U64 R42, R62, 0x10, R63 ;  /* 0x000000103e2a7819 */ /* 0x000fc4000000123f */
[C-C-:B------:R-:W-:Y:S02]  /*3140*/  SHF.R.U64 R33, R62.reuse, 0x18, R63.reuse ;  /* 0x000000183e217819 */ /* 0x140fe4000000123f */
[----:B------:R-:W-:Y:S02]  /*3150*/  PRMT R34, R35, 0x3340, R34 ;  /* 0x0000334023227816 */ /* 0x000fe40000000022 */
[--C-:B------:R-:W-:Y:S02]  /*3160*/  SHF.R.U32.HI R35, RZ, 0x10, R63.reuse ;  /* 0x00000010ff237819 */ /* 0x100fe4000001163f */
[----:B------:R-:W-:Y:S02]  /*3170*/  SHF.R.U32.HI R32, RZ, 0x18, R63 ;  /* 0x00000018ff207819 */ /* 0x000fe4000001163f */
[----:B------:R-:W-:Y:S02]  /*3180*/  PRMT R63, R63, 0x3340, R38 ;  /* 0x000033403f3f7816 */ /* 0x000fe40000000026 */
[----:B------:R-:W-:-:S02]  /*3190*/  PRMT R62, R62, 0x3340, R37 ;  /* 0x000033403e3e7816 */ /* 0x000fc40000000025 */
[----:B------:R-:W-:Y:S02]  /*31a0*/  PRMT R33, R42, 0x3340, R33 ;  /* 0x000033402a217816 */ /* 0x000fe40000000021 */
[C-C-:B------:R-:W-:Y:S02]  /*31b0*/  SHF.R.U64 R38, R68.reuse, 0x10, R69.reuse ;  /* 0x0000001044267819 */ /* 0x140fe40000001245 */
[----:B------:R-:W-:Y:S02]  /*31c0*/  SHF.R.U64 R37, R68, 0x18, R69 ;  /* 0x0000001844257819 */ /* 0x000fe40000001245 */
[--C-:B------:R-:W-:Y:S02]  /*31d0*/  SHF.R.U32.HI R45, RZ, 0x10, R67.reuse ;  /* 0x00000010ff2d7819 */ /* 0x100fe40000011643 */
[----:B------:R-:W-:Y:S02]  /*31e0*/  SHF.R.U32.HI R42, RZ, 0x18, R67 ;  /* 0x00000018ff2a7819 */ /* 0x000fe40000011643 */
[----:B------:R-:W-:-:S02]  /*31f0*/  PRMT R37, R38, 0x3340, R37 ;  /* 0x0000334026257816 */ /* 0x000fc40000000025 */
[----:B------:R-:W-:Y:S02]  /*3200*/  PRMT R38, R45, 0x3340, R42 ;  /* 0x000033402d267816 */ /* 0x000fe4000000002a */
[--C-:B------:R-:W-:Y:S02]  /*3210*/  SHF.R.U32.HI R42, RZ, 0x8, R67.reuse ;  /* 0x00000008ff2a7819 */ /* 0x100fe40000011643 */
[C-C-:B------:R-:W-:Y:S02]  /*3220*/  SHF.R.U64 R47, R66.reuse, 0x8, R67.reuse ;  /* 0x00000008422f7819 */ /* 0x140fe40000001243 */
[C-C-:B------:R-:W-:Y:S02]  /*3230*/  SHF.R.U64 R45, R66.reuse, 0x10, R67.reuse ;  /* 0x00000010422d7819 */ /* 0x140fe40000001243 */
[----:B------:R-:W-:Y:S02]  /*3240*/  SHF.R.U64 R44, R66, 0x18, R67 ;  /* 0x00000018422c7819 */ /* 0x000fe40000001243 */
[----:B------:R-:W-:-:S02]  /*3250*/  PRMT R67, R67, 0x3340, R42 ;  /* 0x0000334043437816 */ /* 0x000fc4000000002a */
[----:B------:R-:W-:Y:S02]  /*3260*/  SHF.R.U32.HI R42, RZ, 0x8, R3 ;  /* 0x00000008ff2a7819 */ /* 0x000fe40000011603 */
[----:B------:R-:W-:Y:S02]  /*3270*/  SHF.R.U64 R43, R68, 0x8, R69 ;  /* 0x00000008442b7819 */ /* 0x000fe40000001245 */
[----:B------:R-:W-:Y:S02]  /*3280*/  PRMT R44, R45, 0x3340, R44 ;  /* 0x000033402d2c7816 */ /* 0x000fe4000000002c */
[----:B------:R-:W-:Y:S02]  /*3290*/  PRMT R45, R66, 0x3340, R47 ;  /* 0x00003340422d7816 */ /* 0x000fe4000000002f */
[----:B------:R-:W-:Y:S02]  /*32a0*/  PRMT R47, R3, 0x3340, R42 ;  /* 0x00003340032f7816 */ /* 0x000fe4000000002a */
[----:B------:R-:W-:-:S02]  /*32b0*/  LOP3.LUT R42, R15, R52, RZ, 0xc0, !PT ;  /* 0x000000340f2a7212 */ /* 0x000fc400078ec0ff */
[----:B------:R-:W-:Y:S02]  /*32c0*/  PRMT R68, R68, 0x3340, R43 ;  /* 0x0000334044447816 */ /* 0x000fe4000000002b */
[--C-:B------:R-:W-:Y:S01]  /*32d0*/  SHF.R.U32.HI R43, RZ, 0x10, R3.reuse ;  /* 0x00000010ff2b7819 */ /* 0x100fe20000011603 */
[----:B------:R-:W-:Y:S01]  /*32e0*/  IMAD.SHL.U32 R42, R42, 0x8, RZ ;  /* 0x000000082a2a7824 */ /* 0x000fe200078e00ff */
[--C-:B------:R-:W-:Y:S02]  /*32f0*/  SHF.R.U32.HI R46, RZ, 0x18, R3.reuse ;  /* 0x00000018ff2e7819 */ /* 0x100fe40000011603 */
[C-C-:B------:R-:W-:Y:S02]  /*3300*/  SHF.R.U64 R48, R2.reuse, 0x10, R3.reuse ;  /* 0x0000001002307819 */ /* 0x140fe40000001203 */
[----:B------:R-:W-:Y:S02]  /*3310*/  PRMT R46, R43, 0x3340, R46 ;  /* 0x000033402b2e7816 */ /* 0x000fe4000000002e */
[----:B------:R-:W-:-:S02]  /*3320*/  SHF.R.U64 R43, R2, 0x8, R3 ;  /* 0x00000008022b7819 */ /* 0x000fc40000001203 */
[----:B------:R-:W-:Y:S02]  /*3330*/  SHF.R.U64 R3, R2, 0x18, R3 ;  /* 0x0000001802037819 */ /* 0x000fe40000001203 */
[----:B------:R-:W-:Y:S02]  /*3340*/  VIMNMX.U32 R52, PT, PT, R42, 0x800, PT ;  /* 0x000008002a347848 */ /* 0x000fe40003fe0000 */
[----:B------:R-:W-:Y:S02]  /*3350*/  PRMT R3, R48, 0x3340, R3 ;  /* 0x0000334030037816 */ /* 0x000fe40000000003 */
[----:B------:R-:W-:Y:S01]  /*3360*/  PRMT R48, R2, 0x3340, R43 ;  /* 0x0000334002307816 */ /* 0x000fe2000000002b */
[----:B------:R-:W-:Y:S01]  /*3370*/  IMAD R42, R41, 0x4, R52 ;  /* 0x00000004292a7824 */ /* 0x000fe200078e0234 */
[C-C-:B------:R-:W-:Y:S02]  /*3380*/  SHF.R.U64 R2, R70.reuse, 0x10, R71.reuse ;  /* 0x0000001046027819 */ /* 0x140fe40000001247 */
[----:B------:R-:W-:-:S02]  /*3390*/  SHF.R.U64 R51, R70, 0x18, R71 ;  /* 0x0000001846337819 */ /* 0x000fc40000001247 */
[----:B------:R-:W-:Y:S02]  /*33a0*/  SHF.R.U64 R43, R70, 0x8, R71 ;  /* 0x00000008462b7819 */ /* 0x000fe40000001247 */
[----:B------:R-:W-:Y:S01]  /*33b0*/  PRMT R51, R2, 0x3340, R51 ;  /* 0x0000334002337816 */ /* 0x000fe20000000033 */
[C---:B------:R-:W-:Y:S01]  /*33c0*/  VIADD R2, R41.reuse, 0xffffffff ;  /* 0xffffffff29027836 */ /* 0x040fe20000000000 */
[----:B------:R-:W-:Y:S02]  /*33d0*/  VIMNMX.U32 R42, PT, PT, R42, 0x800, PT ;  /* 0x000008002a2a7848 */ /* 0x000fe40003fe0000 */
[----:B------:R-:W-:Y:S02]  /*33e0*/  PRMT R70, R70, 0x3340, R43 ;  /* 0x0000334046467816 */ /* 0x000fe4000000002b */
[----:B------:R-:W-:Y:S01]  /*33f0*/  LOP3.LUT R2, R2, R15, RZ, 0xc0, !PT ;  /* 0x0000000f02027212 */ /* 0x000fe200078ec0ff */
[----:B------:R-:W-:Y:S01]  /*3400*/  IMAD R43, R41, 0x4, R42 ;  /* 0x00000004292b7824 */ /* 0x000fe200078e022a */
[----:B------:R-:W-:-:S02]  /*3410*/  SHF.R.U32.HI R10, RZ, 0x10, R65 ;  /* 0x00000010ff0a7819 */ /* 0x000fc40000011641 */
[----:B------:R-:W-:Y:S01]  /*3420*/  SHF.R.U32.HI R11, RZ, 0x18, R65 ;  /* 0x00000018ff0b7819 */ /* 0x000fe20000011641 */
[----:B------:R-:W-:Y:S01]  /*3430*/  IMAD.SHL.U32 R2, R2, 0x8, RZ ;  /* 0x0000000802027824 */ /* 0x000fe200078e00ff */
[----:B------:R-:W-:Y:S02]  /*3440*/  VIMNMX.U32 R43, PT, PT, R43, 0x800, PT ;  /* 0x000008002b2b7848 */ /* 0x000fe40003fe0000 */
[----:B------:R-:W-:Y:S02]  /*3450*/  PRMT R11, R10, 0x3340, R11 ;  /* 0x000033400a0b7816 */ /* 0x000fe4000000000b */
[----:B------:R-:W-:Y:S01]  /*3460*/  VIMNMX.U32 R53, PT, PT, R2, 0x800, PT ;  /* 0x0000080002357848 */ /* 0x000fe20003fe0000 */
[----:B------:R-:W-:Y:S01]  /*3470*/  IMAD.IADD R2, R43, 0x1, -R42 ;  /* 0x000000012b027824 */ /* 0x000fe200078e0a2a */
[----:B------:R-:W-:Y:S02]  /*3480*/  SHF.R.U32.HI R10, RZ, 0x8, R65 ;  /* 0x00000008ff0a7819 */ /* 0x000fe40000011641 */
[----:B------:R-:W-:-:S02]  /*3490*/  SHF.R.U32.HI R6, RZ, 0x10, R61 ;  /* 0x00000010ff067819 */ /* 0x000fc4000001163d */
[----:B------:R-:W-:Y:S02]  /*34a0*/  SHF.R.U32.HI R7, RZ, 0x18, R61 ;  /* 0x00000018ff077819 */ /* 0x000fe4000001163d */
[----:B------:R-:W-:Y:S02]  /*34b0*/  PRMT R10, R65, 0x3340, R10 ;  /* 0x00003340410a7816 */ /* 0x000fe4000000000a */
[C---:B------:R-:W-:Y:S01]  /*34c0*/  ISETP.GE.AND P0, PT, R53.reuse, R2, PT ;  /* 0x000000023500720c */ /* 0x040fe20003f06270 */
[----:B------:R-:W-:Y:S01]  /*34d0*/  IMAD.IADD R2, R53, 0x1, -R2 ;  /* 0x0000000135027824 */ /* 0x000fe200078e0a02 */
[----:B------:R-:W-:Y:S02]  /*34e0*/  PRMT R32, R35, 0x3340, R32 ;  /* 0x0000334023207816 */ /* 0x000fe40000000020 */
[--C-:B------:R-:W-:Y:S02]  /*34f0*/  SHF.R.U32.HI R36, RZ, 0x10, R69.reuse ;  /* 0x00000010ff247819 */ /* 0x100fe40000011645 */
[----:B------:R-:W-:-:S02]  /*3500*/  SHF.R.U32.HI R35, RZ, 0x18, R69 ;  /* 0x00000018ff237819 */ /* 0x000fc40000011645 */
[----:B------:R-:W-:Y:S02]  /*3510*/  PRMT R7, R6, 0x3340, R7 ;  /* 0x0000334006077816 */ /* 0x000fe40000000007 */
[--C-:B------:R-:W-:Y:S02]  /*3520*/  SHF.R.U32.HI R50, RZ, 0x10, R71.reuse ;  /* 0x00000010ff327819 */ /* 0x100fe40000011647 */
[----:B------:R-:W-:Y:S02]  /*3530*/  SHF.R.U32.HI R49, RZ, 0x18, R71 ;  /* 0x00000018ff317819 */ /* 0x000fe40000011647 */
[----:B------:R-:W-:Y:S02]  /*3540*/  SHF.R.U32.HI R6, RZ, 0x8, R61 ;  /* 0x00000008ff067819 */ /* 0x000fe4000001163d */
[----:B------:R-:W-:Y:S02]  /*3550*/  PRMT R11, R10, 0x5410, R11 ;  /* 0x000054100a0b7816 */ /* 0x000fe4000000000b */
[----:B------:R-:W-:-:S02]  /*3560*/  PRMT R10, R13, 0x5410, R12 ;  /* 0x000054100d0a7816 */ /* 0x000fc4000000000c */
[----:B------:R-:W-:Y:S02]  /*3570*/  PRMT R35, R36, 0x3340, R35 ;  /* 0x0000334024237816 */ /* 0x000fe40000000023 */
[----:B------:R-:W-:Y:S02]  /*3580*/  VIADDMNMX R12, R42, -R52, R53, PT ;  /* 0x800000342a0c7246 */ /* 0x000fe40003800135 */
[----:B------:R-:W-:Y:S02]  /*3590*/  SEL R13, R2, RZ, P0 ;  /* 0x000000ff020d7207 */ /* 0x000fe40000000000 */
[----:B------:R-:W-:Y:S02]  /*35a0*/  SHF.R.U32.HI R36, RZ, 0x8, R69 ;  /* 0x00000008ff247819 */ /* 0x000fe40000011645 */
[----:B------:R-:W-:Y:S02]  /*35b0*/  PRMT R49, R50, 0x3340, R49 ;  /* 0x0000334032317816 */ /* 0x000fe40000000031 */
[----:B------:R-:W-:-:S02]  /*35c0*/  PRMT R6, R61, 0x3340, R6 ;  /* 0x000033403d067816 */ /* 0x000fc40000000006 */
[----:B------:R-:W-:Y:S02]  /*35d0*/  SHF.R.U32.HI R50, RZ, 0x8, R71 ;  /* 0x00000008ff327819 */ /* 0x000fe40000011647 */
[----:B------:R-:W-:Y:S02]  /*35e0*/  ISETP.GE.AND P0, PT, R13, R12, PT ;  /* 0x0000000c0d00720c */ /* 0x000fe40003f06270 */
        /* <DEDUP_REMOVED lines=8> */
[----:B------:R-:W-:Y:S01]  /*3670*/  PRMT R35, R36, 0x5410, R35 ;  /* 0x0000541024237816 */ /* 0x000fe20000000023 */
[----:B------:R0:W-:Y:S01]  /*3680*/  STS.128 [R40], R4 ;  /* 0x0000000428007388 */ /* 0x0001e20000000c00 */
[----:B------:R-:W-:-:S02]  /*3690*/  PRMT R34, R68, 0x5410, R37 ;  /* 0x0000541044227816 */ /* 0x000fc40000000025 */
[----:B------:R-:W-:Y:S01]  /*36a0*/  PRMT R33, R67, 0x5410, R38 ;  /* 0x0000541043217816 */ /* 0x000fe20000000026 */
[----:B------:R0:W-:Y:S01]  /*36b0*/  STS.128 [R40+0x10], R8 ;  /* 0x0000100828007388 */ /* 0x0001e20000000c00 */
[----:B------:R-:W-:Y:S02]  /*36c0*/  PRMT R32, R45, 0x5410, R44 ;  /* 0x000054102d207816 */ /* 0x000fe4000000002c */
[----:B------:R-:W-:Y:S02]  /*36d0*/  PRMT R39, R47, 0x5410, R46 ;  /* 0x000054102f277816 */ /* 0x000fe4000000002e */
[----:B------:R-:W-:Y:S01]  /*36e0*/  PRMT R38, R48, 0x5410, R3 ;  /* 0x0000541030267816 */ /* 0x000fe20000000003 */
[----:B------:R0:W-:Y:S01]  /*36f0*/  STS.128 [R40+0x20], R32 ;  /* 0x0000202028007388 */ /* 0x0001e20000000c00 */
[----:B------:R-:W-:Y:S02]  /*3700*/  PRMT R37, R50, 0x5410, R49 ;  /* 0x0000541032257816 */ /* 0x000fe40000000031 */
[----:B------:R-:W-:-:S05]  /*3710*/  PRMT R36, R70, 0x5410, R51 ;  /* 0x0000541046247816 */ /* 0x000fca0000000033 */
[----:B------:R0:W-:Y:S01]  /*3720*/  STS.128 [R40+0x30], R36 ;  /* 0x0000302428007388 */ /* 0x0001e20000000c00 */
[----:B------:R-:W-:Y:S06]  /*3730*/  BAR.SYNC.DEFER_BLOCKING 0x0 ;  /* 0x0000000000007b1d */ /* 0x000fec0000010000 */
[----:B------:R-:W-:Y:S05]  /*3740*/  @P0 BRA `(.L_x_443) ;  /* 0x00000000009c0947 */ /* 0x000fea0003800000 */
[----:B0-----:R-:W-:-:S07]  /*3750*/  IMAD.IADD R11, R53, 0x1, R42 ;  /* 0x00000001350b7824 */ /* 0x001fce00078e022a */
.L_x_444:
[----:B------:R-:W-:-:S05]  /*3760*/  IMAD.IADD R2, R12, 0x1, -R13 ;  /* 0x000000010c027824 */ /* 0x000fca00078e0a0d */
[----:B------:R-:W-:-:S04]  /*3770*/  LEA.HI R2, R2, R2, RZ, 0x1 ;  /* 0x0000000202027211 */ /* 0x000fc800078f08ff */
[----:B------:R-:W-:-:S04]  /*3780*/  LEA.HI.SX32 R3, R2, R13, 0x1f ;  /* 0x0000000d02037211 */ /* 0x000fc800078ffaff */
[----:B------:R-:W-:Y:S01]  /*3790*/  LOP3.LUT R4, RZ, R3, RZ, 0x33, !PT ;  /* 0x00000003ff047212 */ /* 0x000fe200078e33ff */
[----:B------:R-:W-:-:S04]  /*37a0*/  IMAD.IADD R2, R52, 0x1, R3 ;  /* 0x0000000134027824 */ /* 0x000fc800078e0203 */
[----:B------:R-:W-:Y:S01]  /*37b0*/  IMAD.IADD R4, R11, 0x1, R4 ;  /* 0x000000010b047824 */ /* 0x000fe200078e0204 */
[----:B------:R-:W-:-:S04]  /*37c0*/  LEA R2, R2, UR4, 0x3 ;  /* 0x0000000402027c11 */ /* 0x000fc8000f8e18ff */
[----:B------:R-:W-:Y:S01]  /*37d0*/  LEA R6, R4, UR4, 0x3 ;  /* 0x0000000404067c11 */ /* 0x000fe2000f8e18ff */
        /* <DEDUP_REMOVED lines=30> */
.L_x_443:
[----:B------:R-:W-:Y:S05]  /*39c0*/  BSYNC.RECONVERGENT B0 ;  /* 0x0000000000007941 */ /* 0x000fea0003800200 */
.L_x_442:
[----:B0-----:R-:W-:Y:S01]  /*39d0*/  IADD3 R38, PT, PT, -R13, R42, R53 ;  /* 0x0000002a0d267210 */ /* 0x001fe20007ffe135 */
[----:B------:R-:W-:Y:S01]  /*39e0*/  IMAD.IADD R63, R52, 0x1, R13 ;  /* 0x00000001343f7824 */ /* 0x000fe200078e020d */
[----:B------:R-:W-:Y:S01]  /*39f0*/  BSSY.RECONVERGENT B0, `(.L_x_445) ;  /* 0x0000044000007945 */ /* 0x000fe20003800200 */
[----:B------:R-:W-:Y:S02]  /*3a00*/  PLOP3.LUT P0, PT, PT, PT, PT, 0x8, 0x80 ;  /* 0x000000000080781c */ /* 0x000fe40003f0e170 */
[C---:B------:R-:W-:Y:S02]  /*3a10*/  LEA R62, R38.reuse, UR4, 0x3 ;  /* 0x00000004263e7c11 */ /* 0x040fe4000f8e18ff */
[----:B------:R-:W-:Y:S02]  /*3a20*/  LEA R60, R63, UR4, 0x3 ;  /* 0x000000043f3c7c11 */ /* 0x000fe4000f8e18ff */
[----:B------:R-:W-:Y:S01]  /*3a30*/  ISETP.GE.AND P1, PT, R38, R43, PT ;  /* 0x0000002b2600720c */ /* 0x000fe20003f26270 */
[----:B------:R-:W0:Y:S04]  /*3a40*/  LDS.64 R4, [R62] ;  /* 0x000000003e047984 */ /* 0x000e280000000a00 */
[----:B------:R-:W1:Y:S01]  /*3a50*/  LDS.64 R2, [R60] ;  /* 0x000000003c027984 */ /* 0x000e620000000a00 */
[----:B0-----:R-:W-:-:S02]  /*3a60*/  PRMT R53, R4, 0x7770, RZ ;  /* 0x0000777004357816 */ /* 0x001fc400000000ff */
[C---:B------:R-:W-:Y:S02]  /*3a70*/  PRMT R52, R4.reuse, 0x7771, RZ ;  /* 0x0000777104347816 */ /* 0x040fe400000000ff */
[C---:B------:R-:W-:Y:S02]  /*3a80*/  PRMT R55, R4.reuse, 0x7772, RZ ;  /* 0x0000777204377816 */ /* 0x040fe400000000ff */
[C---:B------:R-:W-:Y:S02]  /*3a90*/  PRMT R57, R5.reuse, 0x7770, RZ ;  /* 0x0000777005397816 */ /* 0x040fe400000000ff */
[C---:B------:R-:W-:Y:S02]  /*3aa0*/  PRMT R56, R5.reuse, 0x7771, RZ ;  /* 0x0000777105387816 */ /* 0x040fe400000000ff */
[----:B------:R-:W-:Y:S02]  /*3ab0*/  PRMT R59, R5, 0x7772, RZ ;  /* 0x00007772053b7816 */ /* 0x000fe400000000ff */
[----:B------:R-:W-:-:S02]  /*3ac0*/  PRMT R4, R4, 0x7773, RZ ;  /* 0x0000777304047816 */ /* 0x000fc400000000ff */
[----:B------:R-:W-:Y:S02]  /*3ad0*/  PRMT R5, R5, 0x7773, RZ ;  /* 0x0000777305057816 */ /* 0x000fe400000000ff */
[C---:B-1----:R-:W-:Y:S02]  /*3ae0*/  PRMT R44, R2.reuse, 0x7770, RZ ;  /* 0x00007770022c7816 */ /* 0x042fe400000000ff */
[C---:B------:R-:W-:Y:S02]  /*3af0*/  PRMT R45, R2.reuse, 0x7771, RZ ;  /* 0x00007771022d7816 */ /* 0x040fe400000000ff */
[C---:B------:R-:W-:Y:S02]  /*3b00*/  PRMT R46, R2.reuse, 0x7772, RZ ;  /* 0x00007772022e7816 */ /* 0x040fe400000000ff */
[----:B------:R-:W-:Y:S01]  /*3b10*/  PRMT R47, R2, 0x7773, RZ ;  /* 0x00007773022f7816 */ /* 0x000fe200000000ff */
[----:B------:R-:W-:Y:S01]  /*3b20*/  VIADD R2, R38, 0x1 ;  /* 0x0000000126027836 */ /* 0x000fe20000000000 */
[----:B------:R-:W-:-:S02]  /*3b30*/  PRMT R48, R3, 0x7770, RZ ;  /* 0x0000777003307816 */ /* 0x000fc400000000ff */
[C---:B------:R-:W-:Y:S02]  /*3b40*/  PRMT R49, R3.reuse, 0x7771, RZ ;  /* 0x0000777103317816 */ /* 0x040fe400000000ff */
[C---:B------:R-:W-:Y:S02]  /*3b50*/  PRMT R50, R3.reuse, 0x7772, RZ ;  /* 0x0000777203327816 */ /* 0x040fe400000000ff */
[----:B------:R-:W-:Y:S01]  /*3b60*/  PRMT R51, R3, 0x7773, RZ ;  /* 0x0000777303337816 */ /* 0x000fe200000000ff */
[----:B------:R-:W-:Y:S01]  /*3b70*/  VIADD R3, R63, 0x1 ;  /* 0x000000013f037836 */ /* 0x000fe20000000000 */
        /* <DEDUP_REMOVED lines=43> */
.L_x_446:
[----:B------:R-:W-:Y:S05]  /*3e30*/  BSYNC.RECONVERGENT B0 ;  /* 0x0000000000007941 */ /* 0x000fea0003800200 */
.L_x_445:
        /* <DEDUP_REMOVED lines=24> */
.L_x_448:
        /* <DEDUP_REMOVED lines=11> */
.L_x_449:
[----:B------:R-:W-:Y:S05]  /*4070*/  BSYNC.RECONVERGENT B0 ;  /* 0x0000000000007941 */ /* 0x000fea0003800200 */
.L_x_447:
        /* <DEDUP_REMOVED lines=44> */
.L_x_451:
[----:B------:R-:W-:Y:S05]  /*4340*/  BSYNC.RECONVERGENT B0 ;  /* 0x0000000000007941 */ /* 0x000fea0003800200 */
.L_x_450:
[----:B------:R-:W-:Y:S04]  /*4350*/  BSSY.RECONVERGENT B0, `(.L_x_452) ;  /* 0x0000025000007945 */ /* 0x000fe80003800200 */
[----:B------:R-:W-:Y:S05]  /*4360*/  @P0 BRA `(.L_x_453) ;  /* 0x0000000000480947 */ /* 0x000fea0003800000 */
[----:B------:R-:W-:Y:S01]  /*4370*/  LOP3.LUT R4, R45, 0xff, RZ, 0xc0, !PT ;  /* 0x000000ff2d047812 */ /* 0x000fe200078ec0ff */
[----:B------:R-:W-:Y:S01]  /*4380*/  IMAD.U32 R10, R50, 0x10000, RZ ;  /* 0x00010000320a7824 */ /* 0x000fe200078e00ff */
[----:B------:R-:W-:Y:S02]  /*4390*/  LOP3.LUT R60, R46, 0xff, RZ, 0xc0, !PT ;  /* 0x000000ff2e3c7812 */ /* 0x000fe400078ec0ff */
[----:B------:R-:W-:Y:S01]  /*43a0*/  LOP3.LUT R6, R47, 0xff, RZ, 0xc0, !PT ;  /* 0x000000ff2f067812 */ /* 0x000fe200078ec0ff */
[----:B------:R-:W-:Y:S01]  /*43b0*/  IMAD.WIDE.U32 R4, R4, 0x100, RZ ;  /* 0x0000010004047825 */ /* 0x000fe200078e00ff */
[----:B------:R-:W-:-:S03]  /*43c0*/  PRMT R8, R49, 0x7104, RZ ;  /* 0x0000710431087816 */ /* 0x000fc600000000ff */
[----:B------:R-:W-:-:S04]  /*43d0*/  IMAD.WIDE.U32 R60, R60, 0x10000, RZ ;  /* 0x000100003c3c7825 */ /* 0x000fc800078e00ff */
[----:B------:R-:W-:-:S05]  /*43e0*/  IMAD.WIDE.U32 R6, R6, 0x1000000, RZ ;  /* 0x0100000006067825 */ /* 0x000fca00078e00ff */
[----:B------:R-:W-:Y:S02]  /*43f0*/  LOP3.LUT R61, R7, R5, R61, 0xfe, !PT ;  /* 0x00000005073d7212 */ /* 0x000fe400078efe3d */
[----:B------:R-:W-:Y:S02]  /*4400*/  LOP3.LUT R7, R51, 0xffff, RZ, 0xc0, !PT ;  /* 0x0000ffff33077812 */ /* 0x000fe400078ec0ff */
[----:B------:R-:W-:Y:S02]  /*4410*/  LOP3.LUT R61, R61, 0xff, R48, 0xf8, !PT ;  /* 0x000000ff3d3d7812 */ /* 0x000fe400078ef830 */
[----:B------:R-:W-:Y:S01]  /*4420*/  LOP3.LUT R5, R4, 0xff, R44, 0xf8, !PT ;  /* 0x000000ff04057812 */ /* 0x000fe200078ef82c */
[----:B------:R-:W-:Y:S01]  /*4430*/  IMAD.SHL.U32 R4, R7, 0x1000000, RZ ;  /* 0x0100000007047824 */ /* 0x000fe200078e00ff */
[----:B------:R-:W-:Y:S02]  /*4440*/  LOP3.LUT R61, R61, 0xff00, R8, 0xf8, !PT ;  /* 0x0000ff003d3d7812 */ /* 0x000fe400078ef808 */
[----:B------:R-:W-:-:S02]  /*4450*/  LOP3.LUT R60, R6, R5, R60, 0xfe, !PT ;  /* 0x00000005063c7212 */ /* 0x000fc400078efe3c */
[----:B------:R-:W-:-:S04]  /*4460*/  LOP3.LUT R61, R61, 0xff0000, R10, 0xf8, !PT ;  /* 0x00ff00003d3d7812 */ /* 0x000fc800078ef80a */
[----:B------:R-:W-:Y:S01]  /*4470*/  LOP3.LUT R61, R61, R4, RZ, 0xfc, !PT ;  /* 0x000000043d3d7212 */ /* 0x000fe200078efcff */
[----:B------:R-:W-:Y:S06]  /*4480*/  BRA `(.L_x_454) ;  /* 0x0000000000447947 */ /* 0x000fec0003800000 */
.L_x_453:
[----:B------:R-:W-:Y:S02]  /*4490*/  LOP3.LUT R4, R52, 0xff, RZ, 0xc0, !PT ;  /* 0x000000ff34047812 */ /* 0x000fe400078ec0ff */
        /* <DEDUP_REMOVED lines=8> */
[----:B------:R-:W-:Y:S01]  /*4520*/  LOP3.LUT R61, R8, 0xff, R57, 0xf8, !PT ;  /* 0x000000ff083d7812 */ /* 0x000fe200078ef839 */
[----:B------:R-:W-:Y:S01]  /*4530*/  IMAD.U32 R8, R59, 0x10000, RZ ;  /* 0x000100003b087824 */ /* 0x000fe200078e00ff */
[----:B------:R-:W-:Y:S01]  /*4540*/  LOP3.LUT R5, R4, 0xff, R53, 0xf8, !PT ;  /* 0x000000ff04057812 */ /* 0x000fe200078ef835 */
[----:B------:R-:W-:Y:S01]  /*4550*/  IMAD.SHL.U32 R4, R7, 0x1000000, RZ ;  /* 0x0100000007047824 */ /* 0x000fe200078e00ff */
[----:B------:R-:W-:Y:S02]  /*4560*/  LOP3.LUT R61, R61, 0xff00, R10, 0xf8, !PT ;  /* 0x0000ff003d3d7812 */ /* 0x000fe400078ef80a */
[----:B------:R-:W-:-:S02]  /*4570*/  LOP3.LUT R60, R6, R5, R60, 0xfe, !PT ;  /* 0x00000005063c7212 */ /* 0x000fc400078efe3c */
[----:B------:R-:W-:-:S04]  /*4580*/  LOP3.LUT R61, R61, 0xff0000, R8, 0xf8, !PT ;  /* 0x00ff00003d3d7812 */ /* 0x000fc800078ef808 */
[----:B------:R-:W-:-:S07]  /*4590*/  LOP3.LUT R61, R61, R4, RZ, 0xfc, !PT ;  /* 0x000000043d3d7212 */ /* 0x000fce00078efcff */
.L_x_454:
[----:B------:R-:W-:Y:S05]  /*45a0*/  BSYNC.RECONVERGENT B0 ;  /* 0x0000000000007941 */ /* 0x000fea0003800200 */
.L_x_452:
[----:B------:R-:W-:Y:S01]  /*45b0*/  BSSY.RECONVERGENT B0, `(.L_x_455) ;  /* 0x000001d000007945 */ /* 0x000fe20003800200 */
[----:B------:R-:W-:Y:S02]  /*45c0*/  VIADD R64, R2, 0x1 ;  /* 0x0000000102407836 */ /* 0x000fe40000000000 */
[----:B------:R-:W-:Y:S02]  /*45d0*/  VIADD R65, R3, 0x1 ;  /* 0x0000000103417836 */ /* 0x000fe40000000000 */
[----:B------:R-:W-:Y:S02]  /*45e0*/  @!P0 IMAD.MOV R64, RZ, RZ, R2 ;  /* 0x000000ffff408224 */ /* 0x000fe400078e0202 */
[----:B------:R-:W-:Y:S01]  /*45f0*/  @P0 IMAD.MOV R65, RZ, RZ, R3 ;  /* 0x000000ffff410224 */ /* 0x000fe200078e0203 */
        /* <DEDUP_REMOVED lines=13> */
.L_x_456:
        /* <DEDUP_REMOVED lines=11> */
.L_x_457:
[----:B------:R-:W-:Y:S05]  /*4780*/  BSYNC.RECONVERGENT B0 ;  /* 0x0000000000007941 */ /* 0x000fea0003800200 */
.L_x_455:
        /* <DEDUP_REMOVED lines=44> */
.L_x_459:
[----:B------:R-:W-:Y:S05]  /*4a50*/  BSYNC.RECONVERGENT B0 ;  /* 0x0000000000007941 */ /* 0x000fea0003800200 */
.L_x_458:
[----:B------:R-:W-:Y:S04]  /*4a60*/  BSSY.RECONVERGENT B0, `(.L_x_460) ;  /* 0x0000025000007945 */ /* 0x000fe80003800200 */
[----:B------:R-:W-:Y:S05]  /*4a70*/  @P0 BRA `(.L_x_461) ;  /* 0x0000000000480947 */ /* 0x000fea0003800000 */
[----:B------:R-:W-:Y:S02]  /*4a80*/  LOP3.LUT R4, R45, 0xff, RZ, 0xc0, !PT ;  /* 0x000000ff2d047812 */ /* 0x000fe400078ec0ff */
[----:B------:R-:W-:Y:S02]  /*4a90*/  LOP3.LUT R62, R46, 0xff, RZ, 0xc0, !PT ;  /* 0x000000ff2e3e7812 */ /* 0x000fe400078ec0ff */
[----:B------:R-:W-:Y:S01]  /*4aa0*/  LOP3.LUT R2, R47, 0xff, RZ, 0xc0, !PT ;  /* 0x000000ff2f027812 */ /* 0x000fe200078ec0ff */
[----:B------:R-:W-:Y:S01]  /*4ab0*/  IMAD.WIDE.U32 R4, R4, 0x100, RZ ;  /* 0x0000010004047825 */ /* 0x000fe200078e00ff */
[----:B------:R-:W-:-:S03]  /*4ac0*/  LOP3.LUT R6, R51, 0xffff, RZ, 0xc0, !PT ;  /* 0x0000ffff33067812 */ /* 0x000fc600078ec0ff */
[----:B------:R-:W-:-:S04]  /*4ad0*/  IMAD.WIDE.U32 R62, R62, 0x10000, RZ ;  /* 0x000100003e3e7825 */ /* 0x000fc800078e00ff */
[----:B------:R-:W-:-:S04]  /*4ae0*/  IMAD.WIDE.U32 R2, R2, 0x1000000, RZ ;  /* 0x0100000002027825 */ /* 0x000fc800078e00ff */
[----:B------:R-:W-:Y:S01]  /*4af0*/  IMAD.SHL.U32 R6, R6, 0x1000000, RZ ;  /* 0x0100000006067824 */ /* 0x000fe200078e00ff */
[----:B------:R-:W-:Y:S02]  /*4b00*/  LOP3.LUT R3, R3, R5, R63, 0xfe, !PT ;  /* 0x0000000503037212 */ /* 0x000fe400078efe3f */
[----:B------:R-:W-:Y:S02]  /*4b10*/  PRMT R5, R49, 0x7104, RZ ;  /* 0x0000710431057816 */ /* 0x000fe400000000ff */
[----:B------:R-:W-:Y:S01]  /*4b20*/  LOP3.LUT R8, R3, 0xff, R48, 0xf8, !PT ;  /* 0x000000ff03087812 */ /* 0x000fe200078ef830 */
[----:B------:R-:W-:-:S03]  /*4b30*/  IMAD.U32 R3, R50, 0x10000, RZ ;  /* 0x0001000032037824 */ /* 0x000fc600078e00ff */
[----:B------:R-:W-:Y:S02]  /*4b40*/  LOP3.LUT R8, R8, 0xff00, R5, 0xf8, !PT ;  /* 0x0000ff0008087812 */ /* 0x000fe400078ef805 */
[----:B------:R-:W-:Y:S02]  /*4b50*/  LOP3.LUT R5, R4, 0xff, R44, 0xf8, !PT ;  /* 0x000000ff04057812 */ /* 0x000fe400078ef82c */
[----:B------:R-:W-:Y:S02]  /*4b60*/  LOP3.LUT R3, R8, 0xff0000, R3, 0xf8, !PT ;  /* 0x00ff000008037812 */ /* 0x000fe400078ef803 */
[----:B------:R-:W-:Y:S02]  /*4b70*/  LOP3.LUT R62, R2, R5, R62, 0xfe, !PT ;  /* 0x00000005023e7212 */ /* 0x000fe400078efe3e */
[----:B------:R-:W-:Y:S01]  /*4b80*/  LOP3.LUT R63, R3, R6, RZ, 0xfc, !PT ;  /* 0x00000006033f7212 */ /* 0x000fe200078efcff */
[----:B------:R-:W-:Y:S06]  /*4b90*/  BRA `(.L_x_462) ;  /* 0x0000000000447947 */ /* 0x000fec0003800000 */
.L_x_461:
        /* <DEDUP_REMOVED lines=11> */
[----:B------:R-:W-:Y:S01]  /*4c50*/  IMAD.U32 R6, R59, 0x10000, RZ ;  /* 0x000100003b067824 */ /* 0x000fe200078e00ff */
[----:B------:R-:W-:Y:S02]  /*4c60*/  LOP3.LUT R5, R4, 0xff, R53, 0xf8, !PT ;  /* 0x000000ff04057812 */ /* 0x000fe400078ef835 */
[----:B------:R-:W-:Y:S02]  /*4c70*/  LOP3.LUT R3, R8, 0xff00, R3, 0xf8, !PT ;  /* 0x0000ff0008037812 */ /* 0x000fe400078ef803 */
[----:B------:R-:W-:-:S02]  /*4c80*/  LOP3.LUT R62, R2, R5, R62, 0xfe, !PT ;  /* 0x00000005023e7212 */ /* 0x000fc400078efe3e */
[----:B------:R-:W-:-:S04]  /*4c90*/  LOP3.LUT R6, R3, 0xff0000, R6, 0xf8, !PT ;  /* 0x00ff000003067812 */ /* 0x000fc800078ef806 */
[----:B------:R-:W-:-:S07]  /*4ca0*/  LOP3.LUT R63, R6, R7, RZ, 0xfc, !PT ;  /* 0x00000007063f7212 */ /* 0x000fce00078efcff */
.L_x_462:
[----:B------:R-:W-:Y:S05]  /*4cb0*/  BSYNC.RECONVERGENT B0 ;  /* 0x0000000000007941 */ /* 0x000fea0003800200 */
.L_x_460:
        /* <DEDUP_REMOVED lines=18> */
.L_x_464:
        /* <DEDUP_REMOVED lines=11> */
.L_x_465:
[----:B------:R-:W-:Y:S05]  /*4e90*/  BSYNC.RECONVERGENT B0 ;  /* 0x0000000000007941 */ /* 0x000fea0003800200 */
.L_x_463:
        /* <DEDUP_REMOVED lines=44> */
.L_x_467:
[----:B------:R-:W-:Y:S05]  /*5160*/  BSYNC.RECONVERGENT B0 ;  /* 0x0000000000007941 */ /* 0x000fea0003800200 */
.L_x_466:
        /* <DEDUP_REMOVED lines=20> */
.L_x_469:
        /* <DEDUP_REMOVED lines=17> */
.L_x_470:
[----:B------:R-:W-:Y:S05]  /*53c0*/  BSYNC.RECONVERGENT B0 ;  /* 0x0000000000007941 */ /* 0x000fea0003800200 */
.L_x_468:
        /* <DEDUP_REMOVED lines=18> */
.L_x_472:
        /* <DEDUP_REMOVED lines=11> */
.L_x_473:
[----:B------:R-:W-:Y:S05]  /*55a0*/  BSYNC.RECONVERGENT B0 ;  /* 0x0000000000007941 */ /* 0x000fea0003800200 */
.L_x_471:
        /* <DEDUP_REMOVED lines=44> */
.L_x_475:
[----:B------:R-:W-:Y:S05]  /*5870*/  BSYNC.RECONVERGENT B0 ;  /* 0x0000000000007941 */ /* 0x000fea0003800200 */
.L_x_474:
[----:B------:R-:W-:Y:S04]  /*5880*/  BSSY.RECONVERGENT B0, `(.L_x_476) ;  /* 0x0000025000007945 */ /* 0x000fe80003800200 */
[----:B------:R-:W-:Y:S05]  /*5890*/  @P0 BRA `(.L_x_477) ;  /* 0x0000000000480947 */ /* 0x000fea0003800000 */
[----:B------:R-:W-:Y:S01]  /*58a0*/  LOP3.LUT R2, R45, 0xff, RZ, 0xc0, !PT ;  /* 0x000000ff2d027812 */ /* 0x000fe200078ec0ff */
[----:B------:R-:W-:Y:S01]  /*58b0*/  IMAD.U32 R6, R50, 0x10000, RZ ;  /* 0x0001000032067824 */ /* 0x000fe200078e00ff */
        /* <DEDUP_REMOVED lines=9> */
[----:B------:R-:W-:Y:S02]  /*5950*/  LOP3.LUT R8, R3, 0xff, R48, 0xf8, !PT ;  /* 0x000000ff03087812 */ /* 0x000fe400078ef830 */
[----:B------:R-:W-:Y:S02]  /*5960*/  LOP3.LUT R3, R2, 0xff, R44, 0xf8, !PT ;  /* 0x000000ff02037812 */ /* 0x000fe400078ef82c */
[----:B------:R-:W-:Y:S02]  /*5970*/  LOP3.LUT R5, R8, 0xff00, R5, 0xf8, !PT ;  /* 0x0000ff0008057812 */ /* 0x000fe400078ef805 */
[----:B------:R-:W-:-:S02]  /*5980*/  LOP3.LUT R66, R4, R3, R66, 0xfe, !PT ;  /* 0x0000000304427212 */ /* 0x000fc400078efe42 */
[----:B------:R-:W-:-:S04]  /*5990*/  LOP3.LUT R6, R5, 0xff0000, R6, 0xf8, !PT ;  /* 0x00ff000005067812 */ /* 0x000fc800078ef806 */
[----:B------:R-:W-:Y:S01]  /*59a0*/  LOP3.LUT R67, R6, R7, RZ, 0xfc, !PT ;  /* 0x0000000706437212 */ /* 0x000fe200078efcff */
[----:B------:R-:W-:Y:S06]  /*59b0*/  BRA `(.L_x_478) ;  /* 0x0000000000447947 */ /* 0x000fec0003800000 */
.L_x_477:
[----:B------:R-:W-:Y:S02]  /*59c0*/  LOP3.LUT R2, R52, 0xff, RZ, 0xc0, !PT ;  /* 0x000000ff34027812 */ /* 0x000fe400078ec0ff */
[----:B------:R-:W-:Y:S02]  /*59d0*/  LOP3.LUT R66, R55, 0xff, RZ, 0xc0, !PT ;  /* 0x000000ff37427812 */ /* 0x000fe400078ec0ff */
[----:B------:R-:W-:Y:S01]  /*59e0*/  LOP3.LUT R4, R54, 0xff, RZ, 0xc0, !PT ;  /* 0x000000ff36047812 */ /* 0x000fe200078ec0ff */
[----:B------:R-:W-:-:S04]  /*59f0*/  IMAD.WIDE.U32 R2, R2, 0x100, RZ ;  /* 0x0000010002027825 */ /* 0x000fc800078e00ff */
[----:B------:R-:W-:-:S04]  /*5a00*/  IMAD.WIDE.U32 R66, R66, 0x10000, RZ ;  /* 0x0001000042427825 */ /* 0x000fc800078e00ff */
[----:B------:R-:W-:-:S05]  /*5a10*/  IMAD.WIDE.U32 R4, R4, 0x1000000, RZ ;  /* 0x0100000004047825 */ /* 0x000fca00078e00ff */
[----:B------:R-:W-:Y:S01]  /*5a20*/  LOP3.LUT R6, R5, R3, R67, 0xfe, !PT ;  /* 0x0000000305067212 */ /* 0x000fe200078efe43 */
[----:B------:R-:W-:Y:S01]  /*5a30*/  IMAD.U32 R5, R59, 0x10000, RZ ;  /* 0x000100003b057824 */ /* 0x000fe200078e00ff */
[----:B------:R-:W-:Y:S02]  /*5a40*/  PRMT R3, R56, 0x7104, RZ ;  /* 0x0000710438037816 */ /* 0x000fe400000000ff */
[----:B------:R-:W-:Y:S02]  /*5a50*/  LOP3.LUT R8, R6, 0xff, R57, 0xf8, !PT ;  /* 0x000000ff06087812 */ /* 0x000fe400078ef839 */
[----:B------:R-:W-:Y:S02]  /*5a60*/  LOP3.LUT R6, R58, 0xffff, RZ, 0xc0, !PT ;  /* 0x0000ffff3a067812 */ /* 0x000fe400078ec0ff */
[----:B------:R-:W-:Y:S02]  /*5a70*/  LOP3.LUT R8, R8, 0xff00, R3, 0xf8, !PT ;  /* 0x0000ff0008087812 */ /* 0x000fe400078ef803 */
[----:B------:R-:W-:Y:S01]  /*5a80*/  LOP3.LUT R3, R2, 0xff, R53, 0xf8, !PT ;  /* 0x000000ff02037812 */ /* 0x000fe200078ef835 */
[----:B------:R-:W-:Y:S01]  /*5a90*/  IMAD.SHL.U32 R6, R6, 0x1000000, RZ ;  /* 0x0100000006067824 */ /* 0x000fe200078e00ff */
[----:B------:R-:W-:-:S02]  /*5aa0*/  LOP3.LUT R5, R8, 0xff0000, R5, 0xf8, !PT ;  /* 0x00ff000008057812 */ /* 0x000fc400078ef805 */
[----:B------:R-:W-:Y:S02]  /*5ab0*/  LOP3.LUT R66, R4, R3, R66, 0xfe, !PT ;  /* 0x0000000304427212 */ /* 0x000fe400078efe42 */
[----:B------:R-:W-:-:S07]  /*5ac0*/  LOP3.LUT R67, R5, R6, RZ, 0xfc, !PT ;  /* 0x0000000605437212 */ /* 0x000fce00078efcff */
.L_x_478:
[----:B------:R-:W-:Y:S05]  /*5ad0*/  BSYNC.RECONVERGENT B0 ;  /* 0x0000000000007941 */ /* 0x000fea0003800200 */
.L_x_476:
        /* <DEDUP_REMOVED lines=18> */
.L_x_480:
        /* <DEDUP_REMOVED lines=11> */
.L_x_481:
[----:B------:R-:W-:Y:S05]  /*5cb0*/  BSYNC.RECONVERGENT B0 ;  /* 0x0000000000007941 */ /* 0x000fea0003800200 */
.L_x_479:
        /* <DEDUP_REMOVED lines=44> */
.L_x_483:
[----:B------:R-:W-:Y:S05]  /*5f80*/  BSYNC.RECONVERGENT B0 ;  /* 0x0000000000007941 */ /* 0x000fea0003800200 */
.L_x_482:
        /* <DEDUP_REMOVED lines=20> */
.L_x_485:
        /* <DEDUP_REMOVED lines=17> */
.L_x_486:
[----:B------:R-:W-:Y:S05]  /*61e0*/  BSYNC.RECONVERGENT B0 ;  /* 0x0000000000007941 */ /* 0x000fea0003800200 */
.L_x_484:
        /* <DEDUP_REMOVED lines=18> */
.L_x_488:
        /* <DEDUP_REMOVED lines=11> */
.L_x_489:
[----:B------:R-:W-:Y:S05]  /*63c0*/  BSYNC.RECONVERGENT B0 ;  /* 0x0000000000007941 */ /* 0x000fea0003800200 */
.L_x_487:
        /* <DEDUP_REMOVED lines=44> */
.L_x_491:
[----:B------:R-:W-:Y:S05]  /*6690*/  BSYNC.RECONVERGENT B0 ;  /* 0x0000000000007941 */ /* 0x000fea0003800200 */
.L_x_490:
        /* <DEDUP_REMOVED lines=20> */
.L_x_493:
        /* <DEDUP_REMOVED lines=17> */
.L_x_494:
[----:B------:R-:W-:Y:S05]  /*68f0*/  BSYNC.RECONVERGENT B0 ;  /* 0x0000000000007941 */ /* 0x000fea0003800200 */
.L_x_492:
        /* <DEDUP_REMOVED lines=18> */
.L_x_496:
        /* <DEDUP_REMOVED lines=11> */
.L_x_497:
[----:B------:R-:W-:Y:S05]  /*6ad0*/  BSYNC.RECONVERGENT B0 ;  /* 0x0000000000007941 */ /* 0x000fea0003800200 */
.L_x_495:
[----:B------:R-:W-:Y:S01]  /*6ae0*/  ISETP.GE.AND P0, PT, R2, R43, PT ;  /* 0x0000002b0200720c */ /* 0x000fe20003f06270 */
[----:B------:R-:W-:Y:S04]  /*6af0*/  BSSY.RECONVERGENT B0, `(.L_x_498) ;  /* 0x0000050000007945 */ /* 0x000fe80003800200 */
[----:B------:R-:W-:Y:S08]  /*6b00*/  BSSY.RELIABLE B1, `(.L_x_499) ;  /* 0x000002b000017945 */ /* 0x000ff00003800100 */
[----:B------:R-:W-:Y:S05]  /*6b10*/  @P0 BRA `(.L_x_500) ;  /* 0x0000000000a40947 */ /* 0x000fea0003800000 */
[----:B------:R-:W-:-:S13]  /*6b20*/  ISETP.GE.AND P0, PT, R3, R42, PT ;  /* 0x0000002a0300720c */ /* 0x000fda0003f06270 */
[----:B------:R-:W-:Y:S05]  /*6b30*/  @P0 BREAK.RELIABLE B1 ;  /* 0x0000000000010942 */ /* 0x000fea0003800100 */
        /* <DEDUP_REMOVED lines=36> */
[----:B------:R-:W-:-:S13]  /*6d80*/  ISETP.GE.AND.EX P0, PT, R7, R12, PT, P0 ;  /* 0x0000000c0700720c */ /* 0x000fda0003f06300 */
[----:B------:R-:W-:Y:S05]  /*6d90*/  @!P0 BREAK.RELIABLE B1 ;  /* 0x0000000000018942 */ /* 0x000fea0003800100 */
[----:B------:R-:W-:Y:S05]  /*6da0*/  @!P0 BRA `(.L_x_501) ;  /* 0x00000000004c8947 */ /* 0x000fea0003800000 */
.L_x_500:
[----:B------:R-:W-:Y:S05]  /*6db0*/  BSYNC.RELIABLE B1 ;  /* 0x0000000000017941 */ /* 0x000fea0003800100 */
.L_x_499:
[----:B------:R-:W-:Y:S01]  /*6dc0*/  LOP3.LUT R2, R45, 0xff, RZ, 0xc0, !PT ;  /* 0x000000ff2d027812 */ /* 0x000fe200078ec0ff */
[----:B------:R-:W-:Y:S01]  /*6dd0*/  IMAD.U32 R50, R50, 0x10000, RZ ;  /* 0x0001000032327824 */ /* 0x000fe200078e00ff */
[----:B------:R-:W-:Y:S02]  /*6de0*/  LOP3.LUT R4, R46, 0xff, RZ, 0xc0, !PT ;  /* 0x000000ff2e047812 */ /* 0x000fe400078ec0ff */
[----:B------:R-:W-:Y:S01]  /*6df0*/  LOP3.LUT R6, R47, 0xff, RZ, 0xc0, !PT ;  /* 0x000000ff2f067812 */ /* 0x000fe200078ec0ff */
[----:B------:R-:W-:Y:S01]  /*6e00*/  IMAD.WIDE.U32 R2, R2, 0x100, RZ ;  /* 0x0000010002027825 */ /* 0x000fe200078e00ff */
[----:B------:R-:W-:Y:S02]  /*6e10*/  PRMT R8, R49, 0x7104, RZ ;  /* 0x0000710431087816 */ /* 0x000fe400000000ff */
[----:B------:R-:W-:Y:S01]  /*6e20*/  LOP3.LUT R51, R51, 0xffff, RZ, 0xc0, !PT ;  /* 0x0000ffff33337812 */ /* 0x000fe200078ec0ff */
[----:B------:R-:W-:-:S04]  /*6e30*/  IMAD.WIDE.U32 R4, R4, 0x10000, RZ ;  /* 0x0001000004047825 */ /* 0x000fc800078e00ff */
[----:B------:R-:W-:-:S05]  /*6e40*/  IMAD.WIDE.U32 R6, R6, 0x1000000, RZ ;  /* 0x0100000006067825 */ /* 0x000fca00078e00ff */
[----:B------:R-:W-:Y:S02]  /*6e50*/  LOP3.LUT R3, R7, R3, R5, 0xfe, !PT ;  /* 0x0000000307037212 */ /* 0x000fe400078efe05 */
[----:B------:R-:W-:Y:S02]  /*6e60*/  LOP3.LUT R5, R2, 0xff, R44, 0xf8, !PT ;  /* 0x000000ff02057812 */ /* 0x000fe400078ef82c */
[----:B------:R-:W-:Y:S02]  /*6e70*/  LOP3.LUT R3, R3, 0xff, R48, 0xf8, !PT ;  /* 0x000000ff03037812 */ /* 0x000fe400078ef830 */
[----:B------:R-:W-:Y:S02]  /*6e80*/  LOP3.LUT R2, R6, R5, R4, 0xfe, !PT ;  /* 0x0000000506027212 */ /* 0x000fe400078efe04 */
[----:B------:R-:W-:Y:S01]  /*6e90*/  LOP3.LUT R3, R3, 0xff00, R8, 0xf8, !PT ;  /* 0x0000ff0003037812 */ /* 0x000fe200078ef808 */
[----:B------:R-:W-:-:S03]  /*6ea0*/  IMAD.SHL.U32 R8, R51, 0x1000000, RZ ;  /* 0x0100000033087824 */ /* 0x000fc600078e00ff */
[----:B------:R-:W-:-:S04]  /*6eb0*/  LOP3.LUT R3, R3, 0xff0000, R50, 0xf8, !PT ;  /* 0x00ff000003037812 */ /* 0x000fc800078ef832 */
[----:B------:R-:W-:Y:S01]  /*6ec0*/  LOP3.LUT R3, R3, R8, RZ, 0xfc, !PT ;  /* 0x0000000803037212 */ /* 0x000fe200078efcff */
[----:B------:R-:W-:Y:S06]  /*6ed0*/  BRA `(.L_x_502) ;  /* 0x0000000000447947 */ /* 0x000fec0003800000 */
.L_x_501:
[----:B------:R-:W-:Y:S02]  /*6ee0*/  LOP3.LUT R2, R52, 0xff, RZ, 0xc0, !PT ;  /* 0x000000ff34027812 */ /* 0x000fe400078ec0ff */
[----:B------:R-:W-:Y:S02]  /*6ef0*/  LOP3.LUT R4, R55, 0xff, RZ, 0xc0, !PT ;  /* 0x000000ff37047812 */ /* 0x000fe400078ec0ff */
[----:B------:R-:W-:Y:S01]  /*6f00*/  LOP3.LUT R6, R54, 0xff, RZ, 0xc0, !PT ;  /* 0x000000ff36067812 */ /* 0x000fe200078ec0ff */
[----:B------:R-:W-:Y:S01]  /*6f10*/  IMAD.WIDE.U32 R2, R2, 0x100, RZ ;  /* 0x0000010002027825 */ /* 0x000fe200078e00ff */
[----:B------:R-:W-:Y:S02]  /*6f20*/  PRMT R56, R56, 0x7104, RZ ;  /* 0x0000710438387816 */ /* 0x000fe400000000ff */
[----:B------:R-:W-:Y:S01]  /*6f30*/  LOP3.LUT R58, R58, 0xffff, RZ, 0xc0, !PT ;  /* 0x0000ffff3a3a7812 */ /* 0x000fe200078ec0ff */
[----:B------:R-:W-:Y:S01]  /*6f40*/  IMAD.WIDE.U32 R4, R4, 0x10000, RZ ;  /* 0x0001000004047825 */ /* 0x000fe200078e00ff */
[----:B------:R-:W-:-:S03]  /*6f50*/  LOP3.LUT R53, R2, 0xff, R53, 0xf8, !PT ;  /* 0x000000ff02357812 */ /* 0x000fc600078ef835 */
[----:B------:R-:W-:-:S04]  /*6f60*/  IMAD.WIDE.U32 R6, R6, 0x1000000, RZ ;  /* 0x0100000006067825 */ /* 0x000fc800078e00ff */
[----:B------:R-:W-:Y:S01]  /*6f70*/  IMAD.SHL.U32 R58, R58, 0x1000000, RZ ;  /* 0x010000003a3a7824 */ /* 0x000fe200078e00ff */
[----:B------:R-:W-:Y:S02]  /*6f80*/  LOP3.LUT R8, R7, R3, R5, 0xfe, !PT ;  /* 0x0000000307087212 */ /* 0x000fe400078efe05 */
[----:B------:R-:W-:Y:S02]  /*6f90*/  LOP3.LUT R2, R6, R53, R4, 0xfe, !PT ;  /* 0x0000003506027212 */ /* 0x000fe400078efe04 */
[----:B------:R-:W-:Y:S01]  /*6fa0*/  LOP3.LUT R3, R8, 0xff, R57, 0xf8, !PT ;  /* 0x000000ff08037812 */ /* 0x000fe200078ef839 */
[----:B------:R-:W-:-:S03]  /*6fb0*/  IMAD.U32 R8, R59, 0x10000, RZ ;  /* 0x000100003b087824 */ /* 0x000fc600078e00ff */
[----:B------:R-:W-:-:S04]  /*6fc0*/  LOP3.LUT R3, R3, 0xff00, R56, 0xf8, !PT ;  /* 0x0000ff0003037812 */ /* 0x000fc800078ef838 */
[----:B------:R-:W-:-:S04]  /*6fd0*/  LOP3.LUT R3, R3, 0xff0000, R8, 0xf8, !PT ;  /* 0x00ff000003037812 */ /* 0x000fc800078ef808 */
[----:B------:R-:W-:-:S07]  /*6fe0*/  LOP3.LUT R3, R3, R58, RZ, 0xfc, !PT ;  /* 0x0000003a03037212 */ /* 0x000fce00078efcff */
.L_x_502:
[----:B------:R-:W-:Y:S05]  /*6ff0*/  BSYNC.RECONVERGENT B0 ;  /* 0x0000000000007941 */ /* 0x000fea0003800200 */
.L_x_498:
[----:B------:R-:W-:Y:S05]  /*7000*/  WARPSYNC.ALL ;  /* 0x0000000000007948 */ /* 0x000fea0003800000 */
[C---:B------:R-:W-:Y:S01]  /*7010*/  ISETP.GE.U32.AND P0, PT, R41.reuse, 0x81, PT ;  /* 0x000000812900780c */ /* 0x040fe20003f06070 */
[----:B------:R-:W-:-:S12]  /*7020*/  IMAD.SHL.U32 R41, R41, 0x2, RZ ;  /* 0x0000000229297824 */ /* 0x000fd800078e00ff */
[----:B------:R-:W-:Y:S05]  /*7030*/  @!P0 BRA `(.L_x_503) ;  /* 0xffffffbc00d48947 */ /* 0x000fea000383ffff */
[----:B------:R-:W0:Y:S02]  /*7040*/  LDCU.U8 UR4, c[0x0][0x380] ;  /* 0x00007000ff0477ac */ /* 0x000e240008000000 */
[----:B0-----:R-:W-:-:S04]  /*7050*/  UPRMT UR4, UR4, 0x8880, URZ ;  /* 0x0000888004047896 */ /* 0x001fc800080000ff */
[----:B------:R-:W-:Y:S01]  /*7060*/  UISETP.NE.AND UP0, UPT, UR4, URZ, UPT ;  /* 0x000000ff0400728c */ /* 0x000fe2000bf05270 */
[----:B------:R-:W-:Y:S08]  /*7070*/  BAR.SYNC.DEFER_BLOCKING 0x0 ;  /* 0x0000000000007b1d */ /* 0x000ff00000010000 */
[----:B------:R-:W-:Y:S05]  /*7080*/  BRA.U !UP0, `(.L_x_504) ;  /* 0x0000001108307547 */ /* 0x000fea000b800000 */
[----:B------:R-:W-:Y:S01]  /*7090*/  LOP3.LUT R4, R32, 0xffff, RZ, 0xc0, !PT ;  /* 0x0000ffff20047812 */ /* 0x000fe200078ec0ff */
[----:B------:R-:W0:Y:S01]  /*70a0*/  LDCU.64 UR4, c[0x0][0x398] ;  /* 0x00007300ff0477ac */ /* 0x000e220008000a00 */
        /* <DEDUP_REMOVED lines=13> */
[----:B0-----:R-:W-:-:S03]  /*7180*/  IADD3 R14, P0, PT, R14, UR4, RZ ;  /* 0x000000040e0e7c10 */ /* 0x001fc6000ff1e0ff */
[----:B------:R-:W-:Y:S01]  /*7190*/  STS.64 [R31], R4 ;  /* 0x000000041f007388 */ /* 0x000fe20000000a00 */
[----:B------:R-:W-:-:S03]  /*71a0*/  IADD3.X R15, PT, PT, R0, UR5, RZ, P0, !PT ;  /* 0x00000005000f7c10 */ /* 0x000fc600087fe4ff */
[----:B------:R-:W-:Y:S04]  /*71b0*/  STS.64 [R24+0x8], R60 ;  /* 0x0000083c18007388 */ /* 0x000fe80000000a00 */
[----:B------:R-:W-:Y:S04]  /*71c0*/  STS.64 [R25+0x10], R62 ;  /* 0x0000103e19007388 */ /* 0x000fe80000000a00 */
[----:B------:R-:W-:Y:S04]  /*71d0*/  STS.64 [R26+0x18], R64 ;  /* 0x000018401a007388 */ /* 0x000fe80000000a00 */
[----:B------:R-:W-:Y:S04]  /*71e0*/  STS.64 [R27+0x20], R66 ;  /* 0x000020421b007388 */ /* 0x000fe80000000a00 */
[----:B------:R-:W-:Y:S04]  /*71f0*/  STS.64 [R28+0x28], R68 ;  /* 0x000028441c007388 */ /* 0x000fe80000000a00 */
[----:B------:R-:W-:Y:S04]  /*7200*/  STS.64 [R29+0x30], R70 ;  /* 0x000030461d007388 */ /* 0x000fe80000000a00 */
[----:B------:R-:W-:Y:S01]  /*7210*/  STS.64 [R30+0x38], R2 ;  /* 0x000038021e007388 */ /* 0x000fe20000000a00 */
[----:B------:R-:W-:-:S03]  /*7220*/  NOP ;  /* 0x0000000000007918 */ /* 0x000fc60000000000 */
[----:B------:R-:W0:Y:S04]  /*7230*/  LDS.64 R32, [R17+0x100] ;  /* 0x0001000011207984 */ /* 0x000e280000000a00 */
[----:B------:R-:W1:Y:S04]  /*7240*/  LDS.64 R4, [R16] ;  /* 0x0000000010047984 */ /* 0x000e680000000a00 */
[----:B------:R-:W2:Y:S04]  /*7250*/  LDS.64 R28, [R18+0x200] ;  /* 0x00020000121c7984 */ /* 0x000ea80000000a00 */
[----:B------:R-:W3:Y:S01]  /*7260*/  LDS.64 R18, [R19+0x300] ;  /* 0x0003000013127984 */ /* 0x000ee20000000a00 */
[----:B0-----:R-:W-:-:S02]  /*7270*/  PRMT R0, R33, 0x7772, RZ ;  /* 0x0000777221007816 */ /* 0x001fc400000000ff */
[----:B------:R-:W-:Y:S02]  /*7280*/  PRMT R2, R33, 0x7771, RZ ;  /* 0x0000777121027816 */ /* 0x000fe400000000ff */
[----:B-1----:R-:W-:Y:S01]  /*7290*/  PRMT R3, R5, 0x7772, RZ ;  /* 0x0000777205037816 */ /* 0x002fe200000000ff */
[----:B------:R-:W-:Y:S01]  /*72a0*/  IMAD.U32 R0, R0, 0x10000, RZ ;  /* 0x0001000000007824 */ /* 0x000fe200078e00ff */
[----:B------:R-:W-:Y:S01]  /*72b0*/  PRMT R9, R4, 0x7773, RZ ;  /* 0x0000777304097816 */ /* 0x000fe200000000ff */
[----:B------:R-:W-:Y:S01]  /*72c0*/  IMAD.SHL.U32 R2, R2, 0x100, RZ ;  /* 0x0000010002027824 */ /* 0x000fe200078e00ff */
[C---:B------:R-:W-:Y:S01]  /*72d0*/  PRMT R11, R4.reuse, 0x7772, RZ ;  /* 0x00007772040b7816 */ /* 0x040fe200000000ff */
[----:B------:R0:W-:Y:S01]  /*72e0*/  STG.E.U8 desc[UR6][R14.64+0x6], R3 ;  /* 0x000006030e007986 */ /* 0x0001e2000c101106 */
[C---:B------:R-:W-:Y:S02]  /*72f0*/  PRMT R25, R4.reuse, 0x7770, RZ ;  /* 0x0000777004197816 */ /* 0x040fe400000000ff */
[----:B------:R-:W-:Y:S01]  /*7300*/  PRMT R13, R4, 0x7771, RZ ;  /* 0x00007771040d7816 */ /* 0x000fe200000000ff */
[----:B------:R-:W-:Y:S01]  /*7310*/  STG.E.U8 desc[UR6][R14.64+0x3], R9 ;  /* 0x000003090e007986 */ /* 0x000fe2000c101106 */
[----:B------:R-:W-:-:S02]  /*7320*/  PRMT R4, R33, 0x7770, RZ ;  /* 0x0000777021047816 */ /* 0x000fc400000000ff */
[----:B------:R-:W-:Y:S01]  /*7330*/  PRMT R33, R33, 0x7773, RZ ;  /* 0x0000777321217816 */ /* 0x000fe200000000ff */
[----:B------:R1:W-:Y:S01]  /*7340*/  STG.E.U8 desc[UR6][R14.64+0x1], R13 ;  /* 0x0000010d0e007986 */ /* 0x0003e2000c101106 */
[C---:B------:R-:W-:Y:S02]  /*7350*/  PRMT R17, R32.reuse, 0x7773, RZ ;  /* 0x0000777320117816 */ /* 0x040fe400000000ff */
[----:B------:R-:W-:Y:S01]  /*7360*/  PRMT R27, R32, 0x7771, RZ ;  /* 0x00007771201b7816 */ /* 0x000fe200000000ff */
[----:B------:R4:W-:Y:S01]  /*7370*/  STG.E.U8 desc[UR6][R14.64+0x2], R11 ;  /* 0x0000020b0e007986 */ /* 0x0009e2000c101106 */
[----:B0-----:R-:W-:Y:S01]  /*7380*/  LOP3.LUT R3, R4, 0xff, RZ, 0xc0, !PT ;  /* 0x000000ff04037812 */ /* 0x001fe200078ec0ff */
[----:B------:R-:W-:Y:S01]  /*7390*/  IMAD.HI.U32 R8, R17, 0x1000000, RZ ;  /* 0x0100000011087827 */ /* 0x000fe200078e00ff */
[----:B------:R-:W-:Y:S01]  /*73a0*/  LOP3.LUT R4, R0, 0xff0000, RZ, 0xc0, !PT ;  /* 0x00ff000000047812 */ /* 0x000fe200078ec0ff */
[----:B------:R0:W-:Y:S01]  /*73b0*/  STG.E.U8 desc[UR6][R14.64+0x103], R17 ;  /* 0x000103110e007986 */ /* 0x0001e2000c101106 */
[----:B------:R-:W-:Y:S01]  /*73c0*/  LOP3.LUT R0, R3, 0xff00, R2, 0xf8, !PT ;  /* 0x0000ff0003007812 */ /* 0x000fe200078ef802 */
[----:B------:R-:W-:Y:S01]  /*73d0*/  IMAD.HI.U32 R6, R27, 0x100, RZ ;  /* 0x000001001b067827 */ /* 0x000fe200078e00ff */
[----:B--2---:R-:W-:Y:S01]  /*73e0*/  PRMT R2, R29, 0x7771, RZ ;  /* 0x000077711d027816 */ /* 0x004fe200000000ff */
[----:B------:R-:W-:Y:S01]  /*73f0*/  STG.E.U8 desc[UR6][R14.64], R25 ;  /* 0x000000190e007986 */ /* 0x000fe2000c101106 */
[----:B-1----:R-:W-:-:S02]  /*7400*/  PRMT R13, R4, 0x4210, R33 ;  /* 0x00004210040d7816 */ /* 0x002fc40000000021 */
[----:B------:R-:W-:Y:S01]  /*7410*/  PRMT R9, R32, 0x7772, RZ ;  /* 0x0000777220097816 */ /* 0x000fe200000000ff */
[----:B------:R-:W-:Y:S01]  /*7420*/  IMAD.SHL.U32 R2, R2, 0x100, RZ ;  /* 0x0000010002027824 */ /* 0x000fe200078e00ff */
[----:B------:R-:W-:Y:S01]  /*7430*/  PRMT R4, R29, 0x7770, RZ ;  /* 0x000077701d047816 */ /* 0x000fe200000000ff */
[----:B------:R-:W-:Y:S01]  /*7440*/  STG.E.U8 desc[UR6][R14.64+0x101], R27 ;  /* 0x0001011b0e007986 */ /* 0x000fe2000c101106 */
[----:B------:R-:W-:Y:S01]  /*7450*/  PRMT R7, R5, 0x7771, RZ ;  /* 0x0000777105077816 */ /* 0x000fe200000000ff */
[----:B----4-:R-:W-:Y:S01]  /*7460*/  IMAD.HI.U32 R11, R9, 0x10000, RZ ;  /* 0x00010000090b7827 */ /* 0x010fe200078e00ff */
[----:B0-----:R-:W-:Y:S01]  /*7470*/  LOP3.LUT R17, R4, 0xff, RZ, 0xc0, !PT ;  /* 0x000000ff04117812 */ /* 0x001fe200078ec0ff */
[----:B------:R-:W-:Y:S01]  /*7480*/  STG.E.U8 desc[UR6][R14.64+0x102], R9 ;  /* 0x000102090e007986 */ /* 0x000fe2000c101106 */
[----:B------:R-:W-:Y:S02]  /*7490*/  PRMT R3, R5, 0x7770, RZ ;  /* 0x0000777005037816 */ /* 0x000fe400000000ff */
[----:B------:R-:W-:Y:S01]  /*74a0*/  LOP3.LUT R2, R17, 0xff00, R2, 0xf8, !PT ;  /* 0x0000ff0011027812 */ /* 0x000fe200078ef802 */
[----:B------:R0:W-:Y:S01]  /*74b0*/  STG.E.U8 desc[UR6][R14.64+0x5], R7 ;  /* 0x000005070e007986 */ /* 0x0001e2000c101106 */
[----:B------:R-:W-:-:S02]  /*74c0*/  LOP3.LUT R11, R11, R8, R6, 0xfe, !PT ;  /* 0x000000080b0b7212 */ /* 0x000fc400078efe06 */
[----:B------:R-:W-:Y:S01]  /*74d0*/  PRMT R5, R5, 0x7773, RZ ;  /* 0x0000777305057816 */ /* 0x000fe200000000ff */
[----:B------:R-:W1:Y:S01]  /*74e0*/  LDS.64 R16, [R20+0x400] ;  /* 0x0004000014107984 */ /* 0x000e620000000a00 */
[----:B------:R-:W-:Y:S02]  /*74f0*/  LOP3.LUT R0, R0, R11, RZ, 0xfc, !PT ;  /* 0x0000000b00007212 */ /* 0x000fe400078efcff */
[----:B------:R-:W-:Y:S01]  /*7500*/  PRMT R11, R28, 0x7771, RZ ;  /* 0x000077711c0b7816 */ /* 0x000fe200000000ff */
[----:B------:R2:W-:Y:S01]  /*7510*/  STG.E.U8 desc[UR6][R14.64+0x4], R3 ;  /* 0x000004030e007986 */ /* 0x0005e2000c101106 */
[----:B------:R-:W-:Y:S02]  /*7520*/  LOP3.LUT R13, R13, R0, RZ, 0xfc, !PT ;  /* 0x000000000d0d7212 */ /* 0x000fe400078efcff */
[----:B------:R-:W-:Y:S01]  /*7530*/  SHF.R.U32.HI R31, RZ, 0x8, R0 ;  /* 0x00000008ff1f7819 */ /* 0x000fe20000011600 */
[----:B------:R4:W-:Y:S01]  /*7540*/  STG.E.U8 desc[UR6][R14.64+0x7], R5 ;  /* 0x000007050e007986 */ /* 0x0009e2000c101106 */
[----:B0-----:R-:W-:Y:S01]  /*7550*/  PRMT R7, R32, 0x7770, RZ ;  /* 0x0000777020077816 */ /* 0x001fe200000000ff */
[----:B------:R-:W-:Y:S01]  /*7560*/  IMAD.HI.U32 R6, R11, 0x100, RZ ;  /* 0x000001000b067827 */ /* 0x000fe200078e00ff */
[--C-:B------:R-:W-:Y:S01]  /*7570*/  SHF.R.U32.HI R25, RZ, 0x10, R13.reuse ;  /* 0x00000010ff197819 */ /* 0x100fe2000001160d */
[----:B------:R0:W-:Y:S01]  /*7580*/  STG.E.U8 desc[UR6][R14.64+0x104], R0 ;  /* 0x000104000e007986 */ /* 0x0001e2000c101106 */
[----:B------:R-:W-:-:S02]  /*7590*/  SHF.R.U32.HI R13, RZ, 0x18, R13 ;  /* 0x00000018ff0d7819 */ /* 0x000fc4000001160d */
[----:B---3--:R-:W-:Y:S01]  /*75a0*/  PRMT R4, R19, 0x7770, RZ ;  /* 0x0000777013047816 */ /* 0x008fe200000000ff */
[----:B------:R-:W3:Y:S01]  /*75b0*/  LDS.64 R20, [R21+0x500] ;  /* 0x0005000015147984 */ /* 0x000ee20000000a00 */
[C---:B--2---:R-:W-:Y:S02]  /*75c0*/  PRMT R3, R28.reuse, 0x7773, RZ ;  /* 0x000077731c037816 */ /* 0x044fe400000000ff */
[----:B----4-:R-:W-:Y:S01]  /*75d0*/  PRMT R5, R28, 0x7772, RZ ;  /* 0x000077721c057816 */ /* 0x010fe200000000ff */
[----:B------:R2:W-:Y:S02]  /*75e0*/  STG.E.U8 desc[UR6][R14.64+0x100], R7 ;  /* 0x000100070e007986 */ /* 0x0005e4000c101106 */
[----:B------:R-:W-:Y:S01]  /*75f0*/  IMAD.HI.U32 R8, R3, 0x1000000, RZ ;  /* 0x0100000003087827 */ /* 0x000fe200078e00ff */
[----:B0-----:R-:W-:Y:S01]  /*7600*/  PRMT R0, R29, 0x7772, RZ ;  /* 0x000077721d007816 */ /* 0x001fe200000000ff */
[----:B------:R0:W-:Y:S02]  /*7610*/  STG.E.U8 desc[UR6][R14.64+0x107], R13 ;  /* 0x0001070d0e007986 */ /* 0x0001e4000c101106 */
[----:B------:R-:W-:Y:S01]  /*7620*/  IMAD.HI.U32 R9, R5, 0x10000, RZ ;  /* 0x0001000005097827 */ /* 0x000fe200078e00ff */
[----:B------:R-:W-:Y:S01]  /*7630*/  PRMT R29, R29, 0x7773, RZ ;  /* 0x000077731d1d7816 */ /* 0x000fe200000000ff */
[----:B------:R4:W-:Y:S02]  /*7640*/  STG.E.U8 desc[UR6][R14.64+0x106], R25 ;  /* 0x000106190e007986 */ /* 0x0009e4000c101106 */
[----:B------:R-:W-:Y:S01]  /*7650*/  IMAD.U32 R0, R0, 0x10000, RZ ;  /* 0x0001000000007824 */ /* 0x000fe200078e00ff */
[----:B------:R-:W-:-:S02]  /*7660*/  LOP3.LUT R9, R9, R8, R6, 0xfe, !PT ;  /* 0x0000000809097212 */ /* 0x000fc400078efe06 */
[----:B--2---:R-:W-:Y:S01]  /*7670*/  PRMT R7, R28, 0x7770, RZ ;  /* 0x000077701c077816 */ /* 0x004fe200000000ff */
[----:B------:R2:W-:Y:S01]  /*7680*/  STG.E.U8 desc[UR6][R14.64+0x202], R5 ;  /* 0x000202050e007986 */ /* 0x0005e2000c101106 */
[----:B------:R-:W-:Y:S02]  /*7690*/  LOP3.LUT R0, R0, 0xff0000, RZ, 0xc0, !PT ;  /* 0x00ff000000007812 */ /* 0x000fe400078ec0ff */
[----:B------:R-:W-:Y:S01]  /*76a0*/  LOP3.LUT R27, R2, R9, RZ, 0xfc, !PT ;  /* 0x00000009021b7212 */ /* 0x000fe200078efcff */
[----:B------:R5:W-:Y:S01]  /*76b0*/  STG.E.U8 desc[UR6][R14.64+0x200], R7 ;  /* 0x000200070e007986 */ /* 0x000be2000c101106 */
[C---:B0-----:R-:W-:Y:S02]  /*76c0*/  PRMT R13, R18.reuse, 0x7771, RZ ;  /* 0x00007771120d7816 */ /* 0x041fe400000000ff */
[----:B------:R-:W-:Y:S01]  /*76d0*/  PRMT R9, R18, 0x7772, RZ ;  /* 0x0000777212097816 */ /* 0x000fe200000000ff */
[----:B------:R0:W-:Y:S01]  /*76e0*/  STG.E.U8 desc[UR6][R14.64+0x203], R3 ;  /* 0x000203030e007986 */ /* 0x0001e2000c101106 */
[----:B------:R-:W-:-:S02]  /*76f0*/  PRMT R8, R0, 0x4210, R29 ;  /* 0x0000421000087816 */ /* 0x000fc4000000001d */
[----:B----4-:R-:W-:Y:S01]  /*7700*/  SHF.R.U32.HI R25, RZ, 0x8, R27 ;  /* 0x00000008ff197819 */ /* 0x010fe2000001161b */
[----:B--2---:R-:W-:Y:S01]  /*7710*/  IMAD.HI.U32 R5, R13, 0x100, RZ ;  /* 0x000001000d057827 */ /* 0x004fe200078e00ff */
[C---:B------:R-:W-:Y:S01]  /*7720*/  PRMT R0, R19.reuse, 0x7772, RZ ;  /* 0x0000777213007816 */ /* 0x040fe200000000ff */
[----:B------:R2:W-:Y:S01]  /*7730*/  STG.E.U8 desc[UR6][R14.64+0x204], R27 ;  /* 0x0002041b0e007986 */ /* 0x0005e2000c101106 */
[----:B------:R-:W-:Y:S01]  /*7740*/  PRMT R2, R19, 0x7771, RZ ;  /* 0x0000777113027816 */ /* 0x000fe200000000ff */
[----:B------:R-:W-:Y:S01]  /*7750*/  IMAD.HI.U32 R6, R9, 0x10000, RZ ;  /* 0x0001000009067827 */ /* 0x000fe200078e00ff */
[----:B-----5:R-:W-:Y:S01]  /*7760*/  PRMT R7, R18, 0x7773, RZ ;  /* 0x0000777312077816 */ /* 0x020fe200000000ff */
[----:B------:R4:W-:Y:S01]  /*7770*/  STG.E.U8 desc[UR6][R14.64+0x205], R25 ;  /* 0x000205190e007986 */ /* 0x0009e2000c101106 */
[----:B------:R-:W-:Y:S01]  /*7780*/  LOP3.LUT R8, R8, R27, RZ, 0xfc, !PT ;  /* 0x0000001b08087212 */ /* 0x000fe200078efcff */
[----:B------:R-:W-:Y:S01]  /*7790*/  IMAD.SHL.U32 R2, R2, 0x100, RZ ;  /* 0x0000010002027824 */ /* 0x000fe200078e00ff */
[----:B------:R-:W-:Y:S01]  /*77a0*/  PRMT R19, R19, 0x7773, RZ ;  /* 0x0000777313137816 */ /* 0x000fe200000000ff */
[----:B0-----:R-:W-:Y:S01]  /*77b0*/  IMAD.HI.U32 R3, R7, 0x1000000, RZ ;  /* 0x0100000007037827 */ /* 0x001fe200078e00ff */
[----:B------:R0:W-:Y:S03]  /*77c0*/  STG.E.U8 desc[UR6][R14.64+0x201], R11 ;  /* 0x0002010b0e007986 */ /* 0x0001e6000c101106 */
[----:B------:R-:W-:Y:S01]  /*77d0*/  IMAD.U32 R0, R0, 0x10000, RZ ;  /* 0x0001000000007824 */ /* 0x000fe200078e00ff */
[----:B--2---:R-:W-:Y:S01]  /*77e0*/  LOP3.LUT R27, R6, R3, R5, 0xfe, !PT ;  /* 0x00000003061b7212 */ /* 0x004fe200078efe05 */
[----:B------:R-:W-:Y:S01]  /*77f0*/  STG.E.U8 desc[UR6][R14.64+0x301], R13 ;  /* 0x0003010d0e007986 */ /* 0x000fe2000c101106 */
[----:B------:R-:W-:-:S02]  /*7800*/  SHF.R.U32.HI R5, RZ, 0x18, R8 ;  /* 0x00000018ff057819 */ /* 0x000fc40000011608 */
[----:B----4-:R-:W-:Y:S01]  /*7810*/  LOP3.LUT R25, R4, 0xff, RZ, 0xc0, !PT ;  /* 0x000000ff04197812 */ /* 0x010fe200078ec0ff */
[----:B------:R-:W2:Y:S01]  /*7820*/  LDS.64 R12, [R22+0x600] ;  /* 0x00060000160c7984 */ /* 0x000ea20000000a00 */
[----:B------:R-:W-:Y:S02]  /*7830*/  PRMT R3, R18, 0x7770, RZ ;  /* 0x0000777012037816 */ /* 0x000fe400000000ff */
[----:B0-----:R-:W-:Y:S01]  /*7840*/  SHF.R.U32.HI R11, RZ, 0x10, R8 ;  /* 0x00000010ff0b7819 */ /* 0x001fe20000011608 */
[----:B------:R0:W-:Y:S01]  /*7850*/  STG.E.U8 desc[UR6][R14.64+0x207], R5 ;  /* 0x000207050e007986 */ /* 0x0001e2000c101106 */
[----:B------:R-:W-:Y:S02]  /*7860*/  LOP3.LUT R2, R25, 0xff00, R2, 0xf8, !PT ;  /* 0x0000ff0019027812 */ /* 0x000fe400078ef802 */
[----:B------:R-:W-:Y:S01]  /*7870*/  LOP3.LUT R0, R0, 0xff0000, RZ, 0xc0, !PT ;  /* 0x00ff000000007812 */ /* 0x000fe200078ec0ff */
[----:B------:R4:W-:Y:S01]  /*7880*/  STG.E.U8 desc[UR6][R14.64+0x206], R11 ;  /* 0x0002060b0e007986 */ /* 0x0009e2000c101106 */
[----:B------:R-:W-:-:S02]  /*7890*/  LOP3.LUT R6, R2, R27, RZ, 0xfc, !PT ;  /* 0x0000001b02067212 */ /* 0x000fc400078efcff */
[----:B------:R-:W-:Y:S01]  /*78a0*/  PRMT R19, R0, 0x4210, R19 ;  /* 0x0000421000137816 */ /* 0x000fe20000000013 */
[----:B------:R5:W-:Y:S01]  /*78b0*/  STG.E.U8 desc[UR6][R14.64+0x300], R3 ;  /* 0x000300030e007986 */ /* 0x000be2000c101106 */
[C---:B-1----:R-:W-:Y:S02]  /*78c0*/  PRMT R0, R17.reuse, 0x7772, RZ ;  /* 0x0000777211007816 */ /* 0x042fe400000000ff */
[C---:B------:R-:W-:Y:S01]  /*78d0*/  PRMT R2, R17.reuse, 0x7771, RZ ;  /* 0x0000777111027816 */ /* 0x040fe200000000ff */
[----:B------:R1:W-:Y:S01]  /*78e0*/  STG.E.U8 desc[UR6][R14.64+0x303], R7 ;  /* 0x000303070e007986 */ /* 0x0003e2000c101106 */
[----:B0-----:R-:W-:Y:S01]  /*78f0*/  PRMT R5, R16, 0x7772, RZ ;  /* 0x0000777210057816 */ /* 0x001fe200000000ff */
[----:B------:R-:W-:Y:S01]  /*7900*/  IMAD.U32 R0, R0, 0x10000, RZ ;  /* 0x0001000000007824 */ /* 0x000fe200078e00ff */
[----:B------:R-:W-:Y:S01]  /*7910*/  PRMT R4, R17, 0x7770, RZ ;  /* 0x0000777011047816 */ /* 0x000fe200000000ff */
[----:B------:R0:W-:Y:S01]  /*7920*/  STG.E.U8 desc[UR6][R14.64+0x302], R9 ;  /* 0x000302090e007986 */ /* 0x0001e2000c101106 */
[----:B----4-:R-:W-:Y:S01]  /*7930*/  PRMT R11, R16, 0x7770, RZ ;  /* 0x00007770100b7816 */ /* 0x010fe200000000ff */
[----:B------:R-:W-:Y:S01]  /*7940*/  IMAD.SHL.U32 R2, R2, 0x100, RZ ;  /* 0x0000010002027824 */ /* 0x000fe200078e00ff */
[----:B------:R-:W-:Y:S01]  /*7950*/  LOP3.LUT R19, R19, R6, RZ, 0xfc, !PT ;  /* 0x0000000613137212 */ /* 0x000fe200078efcff */
[----:B------:R4:W-:Y:S01]  /*7960*/  STG.E.U8 desc[UR6][R14.64+0x304], R6 ;  /* 0x000304060e007986 */ /* 0x0009e2000c101106 */
[----:B-----5:R-:W-:-:S02]  /*7970*/  PRMT R3, R16, 0x7773, RZ ;  /* 0x0000777310037816 */ /* 0x020fc400000000ff */
[----:B------:R-:W-:Y:S01]  /*7980*/  SHF.R.U32.HI R27, RZ, 0x8, R6 ;  /* 0x00000008ff1b7819 */ /* 0x000fe20000011606 */
[----:B------:R5:W-:Y:S01]  /*7990*/  STG.E.U8 desc[UR6][R14.64+0x400], R11 ;  /* 0x0004000b0e007986 */ /* 0x000be2000c101106 */
[----:B-1----:R-:W-:Y:S01]  /*79a0*/  PRMT R7, R16, 0x7771, RZ ;  /* 0x0000777110077816 */ /* 0x002fe200000000ff */
[----:B------:R-:W-:Y:S01]  /*79b0*/  IMAD.HI.U32 R8, R3, 0x1000000, RZ ;  /* 0x0100000003087827 */ /* 0x000fe200078e00ff */
[----:B------:R-:W-:Y:S01]  /*79c0*/  PRMT R17, R17, 0x7773, RZ ;  /* 0x0000777311117816 */ /* 0x000fe200000000ff */
[----:B------:R-:W1:Y:S01]  /*79d0*/  LDS.64 R22, [R23+0x700] ;  /* 0x0007000017167984 */ /* 0x000e620000000a00 */
[----:B------:R-:W-:Y:S01]  /*79e0*/  LOP3.LUT R0, R0, 0xff0000, RZ, 0xc0, !PT ;  /* 0x00ff000000007812 */ /* 0x000fe200078ec0ff */
[----:B0-----:R-:W-:Y:S01]  /*79f0*/  IMAD.HI.U32 R9, R5, 0x10000, RZ ;  /* 0x0001000005097827 */ /* 0x001fe200078e00ff */
[--C-:B------:R-:W-:Y:S01]  /*7a00*/  SHF.R.U32.HI R25, RZ, 0x10, R19.reuse ;  /* 0x00000010ff197819 */ /* 0x100fe20000011613 */
[----:B------:R0:W-:Y:S01]  /*7a10*/  STG.E.U8 desc[UR6][R14.64+0x401], R7 ;  /* 0x000401070e007986 */ /* 0x0001e2000c101106 */
[----:B------:R-:W-:Y:S01]  /*7a20*/  SHF.R.U32.HI R19, RZ, 0x18, R19 ;  /* 0x00000018ff137819 */ /* 0x000fe20000011613 */
[----:B----4-:R-:W-:Y:S01]  /*7a30*/  IMAD.HI.U32 R6, R7, 0x100, RZ ;  /* 0x0000010007067827 */ /* 0x010fe200078e00ff */
[----:B------:R-:W-:Y:S01]  /*7a40*/  PRMT R17, R0, 0x4210, R17 ;  /* 0x0000421000117816 */ /* 0x000fe20000000011 */
[----:B------:R-:W-:Y:S01]  /*7a50*/  STG.E.U8 desc[UR6][R14.64+0x402], R5 ;  /* 0x000402050e007986 */ /* 0x000fe2000c101106 */
[----:B-----5:R-:W-:-:S02]  /*7a60*/  LOP3.LUT R11, R4, 0xff, RZ, 0xc0, !PT ;  /* 0x000000ff040b7812 */ /* 0x020fc400078ec0ff */
[----:B------:R-:W-:Y:S01]  /*7a70*/  LOP3.LUT R9, R9, R8, R6, 0xfe, !PT ;  /* 0x0000000809097212 */ /* 0x000fe200078efe06 */
[----:B------:R4:W-:Y:S01]  /*7a80*/  STG.E.U8 desc[UR6][R14.64+0x307], R19 ;  /* 0x000307130e007986 */ /* 0x0009e2000c101106 */
[----:B------:R-:W-:Y:S02]  /*7a90*/  LOP3.LUT R2, R11, 0xff00, R2, 0xf8, !PT ;  /* 0x0000ff000b027812 */ /* 0x000fe400078ef802 */
[C---:B---3--:R-:W-:Y:S01]  /*7aa0*/  PRMT R0, R21.reuse, 0x7771, RZ ;  /* 0x0000777115007816 */ /* 0x048fe200000000ff */
[----:B------:R-:W-:Y:S01]  /*7ab0*/  STG.E.U8 desc[UR6][R14.64+0x403], R3 ;  /* 0x000403030e007986 */ /* 0x000fe2000c101106 */
[----:B------:R-:W-:Y:S02]  /*7ac0*/  LOP3.LUT R6, R2, R9, RZ, 0xfc, !PT ;  /* 0x0000000902067212 */ /* 0x000fe400078efcff */
[----:B------:R-:W-:Y:S01]  /*7ad0*/  PRMT R2, R21, 0x7770, RZ ;  /* 0x0000777015027816 */ /* 0x000fe200000000ff */
[----:B------:R3:W-:Y:S01]  /*7ae0*/  STG.E.U8 desc[UR6][R14.64+0x306], R25 ;  /* 0x000306190e007986 */ /* 0x0007e2000c101106 */
[----:B------:R-:W-:-:S02]  /*7af0*/  PRMT R9, R20, 0x7771, RZ ;  /* 0x0000777114097816 */ /* 0x000fc400000000ff */
[----:B0-----:R-:W-:Y:S01]  /*7b00*/  PRMT R7, R20, 0x7772, RZ ;  /* 0x0000777214077816 */ /* 0x001fe200000000ff */
[----:B------:R0:W-:Y:S01]  /*7b10*/  STG.E.U8 desc[UR6][R14.64+0x305], R27 ;  /* 0x0003051b0e007986 */ /* 0x0001e2000c101106 */
[----:B----4-:R-:W-:Y:S01]  /*7b20*/  LOP3.LUT R19, R2, 0xff, RZ, 0xc0, !PT ;  /* 0x000000ff02137812 */ /* 0x010fe200078ec0ff */
[----:B------:R-:W-:Y:S01]  /*7b30*/  IMAD.SHL.U32 R2, R0, 0x100, RZ ;  /* 0x0000010000027824 */ /* 0x000fe200078e00ff */
[----:B------:R-:W-:Y:S01]  /*7b40*/  PRMT R5, R20, 0x7773, RZ ;  /* 0x0000777314057816 */ /* 0x000fe200000000ff */
[----:B------:R-:W-:Y:S01]  /*7b50*/  IMAD.HI.U32 R4, R9, 0x100, RZ ;  /* 0x0000010009047827 */ /* 0x000fe200078e00ff */
[C---:B------:R-:W-:Y:S01]  /*7b60*/  PRMT R0, R21.reuse, 0x7772, RZ ;  /* 0x0000777215007816 */ /* 0x040fe200000000ff */
[----:B------:R4:W-:Y:S01]  /*7b70*/  STG.E.U8 desc[UR6][R14.64+0x404], R6 ;  /* 0x000404060e007986 */ /* 0x0009e2000c101106 */
[----:B------:R-:W-:Y:S01]  /*7b80*/  PRMT R21, R21, 0x7773, RZ ;  /* 0x0000777315157816 */ /* 0x000fe200000000ff */
[----:B------:R-:W-:Y:S01]  /*7b90*/  IMAD.HI.U32 R11, R7, 0x10000, RZ ;  /* 0x00010000070b7827 */ /* 0x000fe200078e00ff */
[----:B---3--:R-:W-:Y:S01]  /*7ba0*/  LOP3.LUT R25, R17, R6, RZ, 0xfc, !PT ;  /* 0x0000000611197212 */ /* 0x008fe200078efcff */
[----:B------:R2:W-:Y:S01]  /*7bb0*/  STG.E.U8 desc[UR6][R14.64+0x502], R7 ;  /* 0x000502070e007986 */ /* 0x0005e2000c101106 */
[----:B------:R-:W-:Y:S01]  /*7bc0*/  SHF.R.U32.HI R17, RZ, 0x8, R6 ;  /* 0x00000008ff117819 */ /* 0x000fe20000011606 */
[----:B------:R-:W-:Y:S01]  /*7bd0*/  IMAD.HI.U32 R3, R5, 0x1000000, RZ ;  /* 0x0100000005037827 */ /* 0x000fe200078e00ff */
[----:B------:R-:W-:Y:S01]  /*7be0*/  LOP3.LUT R2, R19, 0xff00, R2, 0xf8, !PT ;  /* 0x0000ff0013027812 */ /* 0x000fe200078ef802 */
[----:B------:R3:W-:Y:S02]  /*7bf0*/  STG.E.U8 desc[UR6][R14.64+0x503], R5 ;  /* 0x000503050e007986 */ /* 0x0007e4000c101106 */
[----:B------:R-:W-:Y:S01]  /*7c00*/  IMAD.U32 R0, R0, 0x10000, RZ ;  /* 0x0001000000007824 */ /* 0x000fe200078e00ff */
[----:B0-----:R-:W-:Y:S01]  /*7c10*/  LOP3.LUT R27, R11, R3, R4, 0xfe, !PT ;  /* 0x000000030b1b7212 */ /* 0x001fe200078efe04 */
[----:B------:R0:W-:Y:S01]  /*7c20*/  STG.E.U8 desc[UR6][R14.64+0x405], R17 ;  /* 0x000405110e007986 */ /* 0x0001e2000c101106 */
[----:B------:R-:W-:-:S02]  /*7c30*/  PRMT R3, R20, 0x7770, RZ ;  /* 0x0000777014037816 */ /* 0x000fc400000000ff */
[----:B------:R-:W-:Y:S01]  /*7c40*/  SHF.R.U32.HI R11, RZ, 0x10, R25 ;  /* 0x00000010ff0b7819 */ /* 0x000fe20000011619 */
[----:B------:R5:W-:Y:S01]  /*7c50*/  STG.E.U8 desc[UR6][R14.64+0x501], R9 ;  /* 0x000501090e007986 */ /* 0x000be2000c101106 */
[----:B------:R-:W-:Y:S02]  /*7c60*/  LOP3.LUT R0, R0, 0xff0000, RZ, 0xc0, !PT ;  /* 0x00ff000000007812 */ /* 0x000fe400078ec0ff */
[----:B----4-:R-:W-:Y:S01]  /*7c70*/  LOP3.LUT R6, R2, R27, RZ, 0xfc, !PT ;  /* 0x0000001b02067212 */ /* 0x010fe200078efcff */
[----:B------:R4:W-:Y:S01]  /*7c80*/  STG.E.U8 desc[UR6][R14.64+0x406], R11 ;  /* 0x0004060b0e007986 */ /* 0x0009e2000c101106 */
[C---:B--2---:R-:W-:Y:S02]  /*7c90*/  PRMT R7, R12.reuse, 0x7771, RZ ;  /* 0x000077710c077816 */ /* 0x044fe400000000ff */
[----:B---3--:R-:W-:Y:S01]  /*7ca0*/  PRMT R5, R12, 0x7772, RZ ;  /* 0x000077720c057816 */ /* 0x008fe200000000ff */
[----:B------:R2:W-:Y:S01]  /*7cb0*/  STG.E.U8 desc[UR6][R14.64+0x500], R3 ;  /* 0x000500030e007986 */ /* 0x0005e2000c101106 */
[----:B0-----:R-:W-:-:S02]  /*7cc0*/  PRMT R17, R0, 0x4210, R21 ;  /* 0x0000421000117816 */ /* 0x001fc40000000015 */
[C---:B------:R-:W-:Y:S01]  /*7cd0*/  PRMT R0, R13.reuse, 0x7772, RZ ;  /* 0x000077720d007816 */ /* 0x040fe200000000ff */
[----:B------:R0:W-:Y:S01]  /*7ce0*/  STG.E.U8 desc[UR6][R14.64+0x504], R6 ;  /* 0x000504060e007986 */ /* 0x0001e2000c101106 */
[----:B------:R-:W-:Y:S01]  /*7cf0*/  PRMT R2, R13, 0x7771, RZ ;  /* 0x000077710d027816 */ /* 0x000fe200000000ff */
[----:B-----5:R-:W-:Y:S01]  /*7d00*/  IMAD.HI.U32 R9, R5, 0x10000, RZ ;  /* 0x0001000005097827 */ /* 0x020fe200078e00ff */
[----:B------:R-:W-:Y:S01]  /*7d10*/  PRMT R4, R13, 0x7770, RZ ;  /* 0x000077700d047816 */ /* 0x000fe200000000ff */
[----:B------:R-:W-:Y:S01]  /*7d20*/  STG.E.U8 desc[UR6][R14.64+0x601], R7 ;  /* 0x000601070e007986 */ /* 0x000fe2000c101106 */
[----:B----4-:R-:W-:Y:S01]  /*7d30*/  PRMT R11, R12, 0x7770, RZ ;  /* 0x000077700c0b7816 */ /* 0x010fe200000000ff */
[----:B------:R-:W-:Y:S01]  /*7d40*/  IMAD.U32 R0, R0, 0x10000, RZ ;  /* 0x0001000000007824 */ /* 0x000fe200078e00ff */
[----:B------:R-:W-:Y:S01]  /*7d50*/  LOP3.LUT R17, R17, R6, RZ, 0xfc, !PT ;  /* 0x0000000611117212 */ /* 0x000fe200078efcff */
[----:B------:R-:W-:Y:S01]  /*7d60*/  IMAD.SHL.U32 R2, R2, 0x100, RZ ;  /* 0x0000010002027824 */ /* 0x000fe200078e00ff */
[----:B--2---:R-:W-:Y:S01]  /*7d70*/  PRMT R3, R12, 0x7773, RZ ;  /* 0x000077730c037816 */ /* 0x004fe200000000ff */
[----:B------:R2:W-:Y:S01]  /*7d80*/  STG.E.U8 desc[UR6][R14.64+0x600], R11 ;  /* 0x0006000b0e007986 */ /* 0x0005e2000c101106 */
[----:B------:R-:W-:Y:S01]  /*7d90*/  SHF.R.U32.HI R21, RZ, 0x8, R6 ;  /* 0x00000008ff157819 */ /* 0x000fe20000011606 */
[----:B0-----:R-:W-:Y:S01]  /*7da0*/  IMAD.HI.U32 R6, R7, 0x100, RZ ;  /* 0x0000010007067827 */ /* 0x001fe200078e00ff */
[----:B------:R-:W-:Y:S01]  /*7db0*/  PRMT R13, R13, 0x7773, RZ ;  /* 0x000077730d0d7816 */ /* 0x000fe200000000ff */
[----:B------:R0:W-:Y:S01]  /*7dc0*/  STG.E.U8 desc[UR6][R14.64+0x602], R5 ;  /* 0x000602050e007986 */ /* 0x0001e2000c101106 */
[----:B------:R-:W-:Y:S01]  /*7dd0*/  LOP3.LUT R0, R0, 0xff0000, RZ, 0xc0, !PT ;  /* 0x00ff000000007812 */ /* 0x000fe200078ec0ff */
[----:B------:R-:W-:Y:S01]  /*7de0*/  IMAD.HI.U32 R8, R3, 0x1000000, RZ ;  /* 0x0100000003087827 */ /* 0x000fe200078e00ff */
[----:B------:R-:W-:Y:S01]  /*7df0*/  SHF.R.U32.HI R19, RZ, 0x10, R17 ;  /* 0x00000010ff137819 */ /* 0x000fe20000011611 */
[----:B------:R3:W-:Y:S01]  /*7e00*/  STG.E.U8 desc[UR6][R14.64+0x603], R3 ;  /* 0x000603030e007986 */ /* 0x0007e2000c101106 */
[----:B------:R-:W-:-:S02]  /*7e10*/  PRMT R13, R0, 0x4210, R13 ;  /* 0x00004210000d7816 */ /* 0x000fc4000000000d */
[----:B------:R-:W-:Y:S01]  /*7e20*/  LOP3.LUT R9, R9, R8, R6, 0xfe, !PT ;  /* 0x0000000809097212 */ /* 0x000fe200078efe06 */
[----:B------:R-:W-:Y:S01]  /*7e30*/  STG.E.U8 desc[UR6][R14.64+0x506], R19 ;  /* 0x000506130e007986 */ /* 0x000fe2000c101106 */
[----:B--2---:R-:W-:Y:S02]  /*7e40*/  LOP3.LUT R11, R4, 0xff, RZ, 0xc0, !PT ;  /* 0x000000ff040b7812 */ /* 0x004fe400078ec0ff */
[----:B-1----:R-:W-:Y:S01]  /*7e50*/  PRMT R0, R23, 0x7772, RZ ;  /* 0x0000777217007816 */ /* 0x002fe200000000ff */
[----:B------:R-:W-:Y:S01]  /*7e60*/  STG.E.U8 desc[UR6][R14.64+0x505], R21 ;  /* 0x000505150e007986 */ /* 0x000fe2000c101106 */
[----:B------:R-:W-:Y:S02]  /*7e70*/  LOP3.LUT R2, R11, 0xff00, R2, 0xf8, !PT ;  /* 0x0000ff000b027812 */ /* 0x000fe400078ef802 */
[----:B------:R-:W-:Y:S01]  /*7e80*/  SHF.R.U32.HI R17, RZ, 0x18, R17 ;  /* 0x00000018ff117819 */ /* 0x000fe20000011611 */
[----:B------:R-:W-:Y:S01]  /*7e90*/  IMAD.U32 R0, R0, 0x10000, RZ ;  /* 0x0001000000007824 */ /* 0x000fe200078e00ff */
[----:B------:R-:W-:Y:S01]  /*7ea0*/  LOP3.LUT R8, R2, R9, RZ, 0xfc, !PT ;  /* 0x0000000902087212 */ /* 0x000fe200078efcff */
[----:B------:R-:W-:Y:S01]  /*7eb0*/  STG.E.U8 desc[UR6][R14.64+0x105], R31 ;  /* 0x0001051f0e007986 */ /* 0x000fe2000c101106 */
[----:B------:R-:W-:-:S02]  /*7ec0*/  PRMT R7, R22, 0x7773, RZ ;  /* 0x0000777316077816 */ /* 0x000fc400000000ff */
[C---:B------:R-:W-:Y:S01]  /*7ed0*/  PRMT R11, R22.reuse, 0x7771, RZ ;  /* 0x00007771160b7816 */ /* 0x040fe200000000ff */
[----:B------:R1:W-:Y:S01]  /*7ee0*/  STG.E.U8 desc[UR6][R14.64+0x507], R17 ;  /* 0x000507110e007986 */ /* 0x0003e2000c101106 */
[----:B------:R-:W-:Y:S01]  /*7ef0*/  PRMT R9, R22, 0x7772, RZ ;  /* 0x0000777216097816 */ /* 0x000fe200000000ff */
[----:B0-----:R-:W-:Y:S01]  /*7f00*/  IMAD.HI.U32 R5, R7, 0x1000000, RZ ;  /* 0x0100000007057827 */ /* 0x001fe200078e00ff */
[C---:B------:R-:W-:Y:S01]  /*7f10*/  PRMT R2, R23.reuse, 0x7771, RZ ;  /* 0x0000777117027816 */ /* 0x040fe200000000ff */
[----:B------:R-:W-:Y:S01]  /*7f20*/  STG.E.U8 desc[UR6][R14.64+0x604], R8 ;  /* 0x000604080e007986 */ /* 0x000fe2000c101106 */
[----:B------:R-:W-:Y:S01]  /*7f30*/  PRMT R4, R23, 0x7770, RZ ;  /* 0x0000777017047816 */ /* 0x000fe200000000ff */
[----:B------:R-:W-:Y:S01]  /*7f40*/  IMAD.HI.U32 R6, R11, 0x100, RZ ;  /* 0x000001000b067827 */ /* 0x000fe200078e00ff */
[----:B------:R-:W-:Y:S01]  /*7f50*/  SHF.R.U32.HI R25, RZ, 0x18, R25 ;  /* 0x00000018ff197819 */ /* 0x000fe20000011619 */
[----:B------:R-:W-:Y:S01]  /*7f60*/  STG.E.U8 desc[UR6][R14.64+0x701], R11 ;  /* 0x0007010b0e007986 */ /* 0x000fe2000c101106 */
[----:B------:R-:W-:Y:S01]  /*7f70*/  PRMT R23, R23, 0x7773, RZ ;  /* 0x0000777317177816 */ /* 0x000fe200000000ff */
[----:B---3--:R-:W-:Y:S01]  /*7f80*/  IMAD.HI.U32 R3, R9, 0x10000, RZ ;  /* 0x0001000009037827 */ /* 0x008fe200078e00ff */
[----:B------:R-:W-:Y:S01]  /*7f90*/  LOP3.LUT R0, R0, 0xff0000, RZ, 0xc0, !PT ;  /* 0x00ff000000007812 */ /* 0x000fe200078ec0ff */
[----:B------:R0:W-:Y:S01]  /*7fa0*/  STG.E.U8 desc[UR6][R14.64+0x407], R25 ;  /* 0x000407190e007986 */ /* 0x0001e2000c101106 */
[----:B-1----:R-:W-:Y:S01]  /*7fb0*/  LOP3.LUT R17, R4, 0xff, RZ, 0xc0, !PT ;  /* 0x000000ff04117812 */ /* 0x002fe200078ec0ff */
[----:B------:R-:W-:Y:S01]  /*7fc0*/  IMAD.SHL.U32 R2, R2, 0x100, RZ ;  /* 0x0000010002027824 */ /* 0x000fe200078e00ff */
[----:B------:R-:W-:Y:S01]  /*7fd0*/  LOP3.LUT R19, R13, R8, RZ, 0xfc, !PT ;  /* 0x000000080d137212 */ /* 0x000fe200078efcff */
[----:B------:R-:W-:Y:S01]  /*7fe0*/  STG.E.U8 desc[UR6][R14.64+0x702], R9 ;  /* 0x000702090e007986 */ /* 0x000fe2000c101106 */
[----:B------:R-:W-:-:S02]  /*7ff0*/  SHF.R.U32.HI R13, RZ, 0x8, R8 ;  /* 0x00000008ff0d7819 */ /* 0x000fc40000011608 */
[----:B------:R-:W-:Y:S01]  /*8000*/  LOP3.LUT R2, R17, 0xff00, R2, 0xf8, !PT ;  /* 0x0000ff0011027812 */ /* 0x000fe200078ef802 */
[----:B------:R-:W-:Y:S01]  /*8010*/  STG.E.U8 desc[UR6][R14.64+0x703], R7 ;  /* 0x000703070e007986 */ /* 0x000fe2000c101106 */
[--C-:B------:R-:W-:Y:S02]  /*8020*/  SHF.R.U32.HI R21, RZ, 0x10, R19.reuse ;  /* 0x00000010ff157819 */ /* 0x100fe40000011613 */
[----:B------:R-:W-:Y:S01]  /*8030*/  SHF.R.U32.HI R19, RZ, 0x18, R19 ;  /* 0x00000018ff137819 */ /* 0x000fe20000011613 */
[----:B------:R1:W-:Y:S01]  /*8040*/  STG.E.U8 desc[UR6][R14.64+0x605], R13 ;  /* 0x0006050d0e007986 */ /* 0x0003e2000c101106 */
[----:B0-----:R-:W-:Y:S02]  /*8050*/  LOP3.LUT R25, R3, R5, R6, 0xfe, !PT ;  /* 0x0000000503197212 */ /* 0x001fe400078efe06 */
[----:B------:R-:W-:Y:S01]  /*8060*/  PRMT R5, R0, 0x4210, R23 ;  /* 0x0000421000057816 */ /* 0x000fe20000000017 */
[----:B------:R-:W-:Y:S01]  /*8070*/  STG.E.U8 desc[UR6][R14.64+0x606], R21 ;  /* 0x000606150e007986 */ /* 0x000fe2000c101106 */
[----:B------:R-:W-:-:S02]  /*8080*/  LOP3.LUT R0, R2, R25, RZ, 0xfc, !PT ;  /* 0x0000001902007212 */ /* 0x000fc400078efcff */
[----:B------:R-:W-:Y:S01]  /*8090*/  PRMT R3, R22, 0x7770, RZ ;  /* 0x0000777016037816 */ /* 0x000fe200000000ff */
[----:B------:R-:W-:Y:S01]  /*80a0*/  STG.E.U8 desc[UR6][R14.64+0x607], R19 ;  /* 0x000607130e007986 */ /* 0x000fe2000c101106 */
[----:B------:R-:W-:Y:S02]  /*80b0*/  LOP3.LUT R5, R5, R0, RZ, 0xfc, !PT ;  /* 0x0000000005057212 */ /* 0x000fe400078efcff */
[----:B------:R-:W-:Y:S01]  /*80c0*/  SHF.R.U32.HI R17, RZ, 0x8, R0 ;  /* 0x00000008ff117819 */ /* 0x000fe20000011600 */
[----:B------:R-:W-:Y:S01]  /*80d0*/  STG.E.U8 desc[UR6][R14.64+0x700], R3 ;  /* 0x000700030e007986 */ /* 0x000fe2000c101106 */
[--C-:B-1----:R-:W-:Y:S02]  /*80e0*/  SHF.R.U32.HI R13, RZ, 0x10, R5.reuse ;  /* 0x00000010ff0d7819 */ /* 0x102fe40000011605 */
[----:B------:R-:W-:Y:S01]  /*80f0*/  SHF.R.U32.HI R5, RZ, 0x18, R5 ;  /* 0x00000018ff057819 */ /* 0x000fe20000011605 */
[----:B------:R-:W-:Y:S04]  /*8100*/  STG.E.U8 desc[UR6][R14.64+0x704], R0 ;  /* 0x000704000e007986 */ /* 0x000fe8000c101106 */
[----:B------:R-:W-:Y:S04]  /*8110*/  STG.E.U8 desc[UR6][R14.64+0x705], R17 ;  /* 0x000705110e007986 */ /* 0x000fe8000c101106 */
[----:B------:R-:W-:Y:S04]  /*8120*/  STG.E.U8 desc[UR6][R14.64+0x706], R13 ;  /* 0x0007060d0e007986 */ /* 0x000fe8000c101106 */
[----:B------:R-:W-:Y:S01]  /*8130*/  STG.E.U8 desc[UR6][R14.64+0x707], R5 ;  /* 0x000707050e007986 */ /* 0x000fe2000c101106 */
[----:B------:R-:W-:Y:S05]  /*8140*/  EXIT ;  /* 0x000000000000794d */ /* 0x000fea0003800000 */
.L_x_504:
        /* <DEDUP_REMOVED lines=268> */
.L_x_441:
[----:B------:R-:W0:Y:S01]  /*9210*/  LDC.64 R4, c[0x0][0x388] ;  /* 0x0000e200ff047b82 */ /* 0x000e220000000a00 */
[----:B------:R-:W-:Y:S01]  /*9220*/  ACQBULK ;  /* 0x000000000000782e */ /* 0x000fe20000000000 */
[----:B------:R-:W1:Y:S06]  /*9230*/  S2R R0, SR_TID.X ;  /* 0x0000000000007919 */ /* 0x000e6c0000002100 */
[----:B------:R-:W2:Y:S01]  /*9240*/  LDC R8, c[0x0][0x3a8] ;  /* 0x0000ea00ff087b82 */ /* 0x000ea20000000800 */
[----:B0-----:R-:W-:-:S05]  /*9250*/  IMAD.WIDE.U32 R4, R3, 0x4000, R4 ;  /* 0x0000400003047825 */ /* 0x001fca00078e0004 */
[----:B------:R-:W3:Y:S04]  /*9260*/  LDG.E.U8 R45, desc[UR6][R4.64+0x3] ;  /* 0x00000306042d7981 */ /* 0x000ee8000c1e1100 */
[----:B------:R-:W4:Y:S04]  /*9270*/  LDG.E.U8 R60, desc[UR6][R4.64+0x2] ;  /* 0x00000206043c7981 */ /* 0x000f28000c1e1100 */
[----:B------:R-:W5:Y:S04]  /*9280*/  LDG.E.U8 R72, desc[UR6][R4.64+0x1] ;  /* 0x0000010604487981 */ /* 0x000f68000c1e1100 */
[----:B------:R-:W5:Y:S04]  /*9290*/  LDG.E.U8 R36, desc[UR6][R4.64+0x5] ;  /* 0x0000050604247981 */ /* 0x000f68000c1e1100 */
[----:B------:R-:W5:Y:S04]  /*92a0*/  LDG.E.U8 R73, desc[UR6][R4.64] ;  /* 0x0000000604497981 */ /* 0x000f68000c1e1100 */
[----:B------:R-:W5:Y:S04]  /*92b0*/  LDG.E.U8 R37, desc[UR6][R4.64+0x4] ;  /* 0x0000040604257981 */ /* 0x000f68000c1e1100 */
[----:B------:R-:W5:Y:S04]  /*92c0*/  LDG.E.U8 R25, desc[UR6][R4.64+0x7] ;  /* 0x0000070604197981 */ /* 0x000f68000c1e1100 */
[----:B------:R0:W5:Y:S01]  /*92d0*/  LDG.E.U8 R42, desc[UR6][R4.64+0x6] ;  /* 0x00000606042a7981 */ /* 0x000162000c1e1100 */
[----:B-1----:R-:W-:-:S02]  /*92e0*/  IMAD.SHL.U32 R2, R0, 0x8, RZ ;  /* 0x0000000800027824 */ /* 0x002fc400078e00ff */
[----:B------:R-:W-:-:S03]  /*92f0*/  IMAD.MOV R3, RZ, RZ, -R6 ;  /* 0x000000ffff037224 */ /* 0x000fc600078e0a06 */
[----:B------:R-:W-:-:S04]  /*9300*/  LOP3.LUT R53, R2, 0x1f00, RZ, 0xc0, !PT ;  /* 0x00001f0002357812 */ /* 0x000fc800078ec0ff */
[----:B------:R-:W-:Y:S02]  /*9310*/  LOP3.LUT R52, R53, 0x1f, R0, 0xf8, !PT ;  /* 0x0000001f35347812 */ /* 0x000fe400078ef800 */
[----:B--2---:R-:W-:Y:S02]  /*9320*/  VIADDMNMX R3, R3, R8, 0x800, PT ;  /* 0x0000080003037446 */ /* 0x004fe40003800108 */
[C---:B------:R-:W-:Y:S01]  /*9330*/  LEA R22, P0, R52.reuse, R4, 0x3 ;  /* 0x0000000434167211 */ /* 0x040fe200078018ff */
[C---:B0-----:R-:W-:Y:S01]  /*9340*/  VIADD R4, R52.reuse, 0x20 ;  /* 0x0000002034047836 */ /* 0x041fe20000000000 */
[----:B------:R-:W-:-:S03]  /*9350*/  ISETP.GE.AND P1, PT, R52, R3, PT ;  /* 0x000000033400720c */ /* 0x000fc60003f26270 */
[----:B------:R-:W-:Y:S01]  /*9360*/  IMAD.X R23, RZ, RZ, R5, P0 ;  /* 0x000000ffff177224 */ /* 0x000fe200000e0605 */
[----:B------:R-:W-:Y:S01]  /*9370*/  ISETP.GE.AND P0, PT, R4, R3, PT ;  /* 0x000000030400720c */ /* 0x000fe20003f06270 */
[----:B------:R-:W-:-:S05]  /*9380*/  VIADD R8, R52, 0x60 ;  /* 0x0000006034087836 */ /* 0x000fca0000000000 */
[----:B------:R-:W-:-:S07]  /*9390*/  ISETP.GE.AND P2, PT, R8, R3, PT ;  /* 0x000000030800720c */ /* 0x000fce0003f46270 */
[----:B------:R-:W2:Y:S04]  /*93a0*/  @!P0 LDG.E.U8 R80, desc[UR6][R22.64+0x103] ;  /* 0x0001030616508981 */ /* 0x000ea8000c1e1100 */
[----:B------:R-:W2:Y:S01]  /*93b0*/  @!P0 LDG.E.U8 R79, desc[UR6][R22.64+0x100] ;  /* 0x00010006164f8981 */ /* 0x000ea2000c1e1100 */
[----:B------:R-:W-:-:S03]  /*93c0*/  VIADD R10, R52, 0x80 ;  /* 0x00000080340a7836 */ /* 0x000fc60000000000 */
[----:B------:R-:W2:Y:S01]  /*93d0*/  @!P0 LDG.E.U8 R24, desc[UR6][R22.64+0x105] ;  /* 0x0001050616188981 */ /* 0x000ea2000c1e1100 */
[----:B------:R-:W-:Y:S01]  /*93e0*/  VIADD R12, R52, 0xa0 ;  /* 0x000000a0340c7836 */ /* 0x000fe20000000000 */
[-C--:B------:R-:W-:Y:S02]  /*93f0*/  ISETP.GE.AND P3, PT, R10, R3.reuse, PT ;  /* 0x000000030a00720c */ /* 0x080fe40003f66270 */
[----:B------:R-:W2:Y:S04]  /*9400*/  @!P0 LDG.E.U8 R78, desc[UR6][R22.64+0x106] ;  /* 0x00010606164e8981 */ /* 0x000ea8000c1e1100 */
[----:B------:R-:W2:Y:S01]  /*9410*/  @!P0 LDG.E.U8 R77, desc[UR6][R22.64+0x107] ;  /* 0x00010706164d8981 */ /* 0x000ea2000c1e1100 */
[----:B------:R-:W-:-:S03]  /*9420*/  ISETP.GE.AND P4, PT, R12, R3, PT ;  /* 0x000000030c00720c */ /* 0x000fc60003f86270 */
[----:B------:R-:W2:Y:S04]  /*9430*/  @!P2 LDG.E.U8 R27, desc[UR6][R22.64+0x302] ;  /* 0x00030206161ba981 */ /* 0x000ea8000c1e1100 */
[----:B------:R-:W2:Y:S04]  /*9440*/  @!P0 LDG.E.U8 R5, desc[UR6][R22.64+0x104] ;  /* 0x0001040616058981 */ /* 0x000ea8000c1e1100 */
[----:B------:R-:W2:Y:S04]  /*9450*/  @!P2 LDG.E.U8 R69, desc[UR6][R22.64+0x301] ;  /* 0x000301061645a981 */ /* 0x000ea8000c1e1100 */
[----:B------:R-:W2:Y:S04]  /*9460*/  @!P2 LDG.E.U8 R26, desc[UR6][R22.64+0x303] ;  /* 0x00030306161aa981 */ /* 0x000ea8000c1e1100 */
[----:B------:R-:W2:Y:S04]  /*9470*/  @!P2 LDG.E.U8 R65, desc[UR6][R22.64+0x305] ;  /* 0x000305061641a981 */ /* 0x000ea8000c1e1100 */
[----:B------:R-:W2:Y:S04]  /*9480*/  @!P2 LDG.E.U8 R11, desc[UR6][R22.64+0x306] ;  /* 0x00030606160ba981 */ /* 0x000ea8000c1e1100 */
[----:B------:R-:W2:Y:S01]  /*9490*/  @!P2 LDG.E.U8 R64, desc[UR6][R22.64+0x307] ;  /* 0x000307061640a981 */ /* 0x000ea2000c1e1100 */
[----:B------:R-:W-:-:S03]  /*94a0*/  VIADD R14, R52, 0xc0 ;  /* 0x000000c0340e7836 */ /* 0x000fc60000000000 */
[----:B------:R-:W2:Y:S04]  /*94b0*/  @!P2 LDG.E.U8 R66, desc[UR6][R22.64+0x304] ;  /* 0x000304061642a981 */ /* 0x000ea8000c1e1100 */
[----:B------:R-:W2:Y:S04]  /*94c0*/  @!P2 LDG.E.U8 R67, desc[UR6][R22.64+0x300] ;  /* 0x000300061643a981 */ /* 0x000ea8000c1e1100 */
[----:B------:R-:W2:Y:S01]  /*94d0*/  @!P3 LDG.E.U8 R63, desc[UR6][R22.64+0x401] ;  /* 0x00040106163fb981 */ /* 0x000ea2000c1e1100 */
[----:B------:R-:W-:-:S03]  /*94e0*/  ISETP.GE.AND P5, PT, R14, R3, PT ;  /* 0x000000030e00720c */ /* 0x000fc60003fa6270 */
[----:B------:R-:W2:Y:S04]  /*94f0*/  @!P3 LDG.E.U8 R62, desc[UR6][R22.64+0x402] ;  /* 0x00040206163eb981 */ /* 0x000ea8000c1e1100 */
[----:B------:R-:W2:Y:S04]  /*9500*/  @!P3 LDG.E.U8 R61, desc[UR6][R22.64+0x403] ;  /* 0x00040306163db981 */ /* 0x000ea8000c1e1100 */
[----:B------:R-:W2:Y:S04]  /*9510*/  @!P4 LDG.E.U8 R59, desc[UR6][R22.64+0x501] ;  /* 0x00050106163bc981 */ /* 0x000ea8000c1e1100 */
[----:B------:R-:W2:Y:S04]  /*9520*/  @!P4 LDG.E.U8 R58, desc[UR6][R22.64+0x502] ;  /* 0x00050206163ac981 */ /* 0x000ea8000c1e1100 */
[----:B------:R-:W2:Y:S01]  /*9530*/  @!P4 LDG.E.U8 R57, desc[UR6][R22.64+0x503] ;  /* 0x000503061639c981 */ /* 0x000ea2000c1e1100 */
[----:B------:R-:W-:-:S03]  /*9540*/  VIADD R16, R52, 0xe0 ;  /* 0x000000e034107836 */ /* 0x000fc60000000000 */
        /* <DEDUP_REMOVED lines=26> */
[----:B------:R-:W2:Y:S01]  /*96f0*/  @!P6 LDG.E.U8 R29, desc[UR6][R22.64+0x704] ;  /* 0x00070406161de981 */ /* 0x000ea2000c1e1100 */
[----:B---3--:R-:W-:-:S03]  /*9700*/  IMAD.WIDE.U32 R20, R45, 0x1000000, RZ ;  /* 0x010000002d147825 */ /* 0x008fc600078e00ff */
[----:B------:R-:W3:Y:S01]  /*9710*/  @!P1 LDG.E.U8 R45, desc[UR6][R22.64+0x3] ;  /* 0x00000306162d9981 */ /* 0x000ee2000c1e1100 */
[----:B----4-:R-:W-:-:S03]  /*9720*/  IMAD.WIDE.U32 R18, R60, 0x10000, RZ ;  /* 0x000100003c127825 */ /* 0x010fc600078e00ff */
[----:B------:R-:W4:Y:S01]  /*9730*/  @!P1 LDG.E.U8 R60, desc[UR6][R22.64+0x2] ;  /* 0x00000206163c9981 */ /* 0x000f22000c1e1100 */
[----:B-----5:R-:W-:-:S03]  /*9740*/  IMAD.WIDE.U32 R6, R72, 0x100, RZ ;  /* 0x0000010048067825 */ /* 0x020fc600078e00ff */
[----:B------:R-:W5:Y:S01]  /*9750*/  @!P1 LDG.E.U8 R72, desc[UR6][R22.64+0x1] ;  /* 0x0000010616489981 */ /* 0x000f62000c1e1100 */
[----:B------:R-:W-:Y:S01]  /*9760*/  IMAD.SHL.U32 R81, R36, 0x100, RZ ;  /* 0x0000010024517824 */ /* 0x000fe200078e00ff */
[----:B------:R-:W-:Y:S02]  /*9770*/  LOP3.LUT R84, R21, R7, R19, 0xfe, !PT ;  /* 0x0000000715547212 */ /* 0x000fe400078efe13 */
[----:B------:R-:W4:Y:S01]  /*9780*/  @!P1 LDG.E.U8 R36, desc[UR6][R22.64+0x5] ;  /* 0x0000050616249981 */ /* 0x000f22000c1e1100 */
[----:B------:R-:W-:Y:S01]  /*9790*/  LOP3.LUT R85, R6, 0xff, R73, 0xf8, !PT ;  /* 0x000000ff06557812 */ /* 0x000fe200078ef849 */
[----:B------:R-:W-:Y:S02]  /*97a0*/  VIADD R6, R52, 0x40 ;  /* 0x0000004034067836 */ /* 0x000fe40000000000 */
[----:B------:R-:W5:Y:S01]  /*97b0*/  @!P0 LDG.E.U8 R19, desc[UR6][R22.64+0x101] ;  /* 0x0001010616138981 */ /* 0x000f62000c1e1100 */
[----:B------:R-:W-:-:S03]  /*97c0*/  LOP3.LUT R84, R84, 0xff, R37, 0xf8, !PT ;  /* 0x000000ff54547812 */ /* 0x000fc600078ef825 */
[----:B------:R-:W5:Y:S01]  /*97d0*/  @!P0 LDG.E.U8 R21, desc[UR6][R22.64+0x102] ;  /* 0x0001020616158981 */ /* 0x000f62000c1e1100 */
[----:B------:R-:W-:-:S03]  /*97e0*/  IMAD.SHL.U32 R83, R25, 0x1000000, RZ ;  /* 0x0100000019537824 */ /* 0x000fc600078e00ff */
[----:B------:R-:W5:Y:S01]  /*97f0*/  @!P1 LDG.E.U8 R37, desc[UR6][R22.64+0x4] ;  /* 0x0000040616259981 */ /* 0x000f62000c1e1100 */
[----:B------:R-:W-:-:S03]  /*9800*/  IMAD.U32 R82, R42, 0x10000, RZ ;  /* 0x000100002a527824 */ /* 0x000fc600078e00ff */
[----:B------:R-:W5:Y:S04]  /*9810*/  @!P1 LDG.E.U8 R73, desc[UR6][R22.64] ;  /* 0x0000000616499981 */ /* 0x000f68000c1e1100 */
[----:B------:R-:W5:Y:S04]  /*9820*/  @!P1 LDG.E.U8 R42, desc[UR6][R22.64+0x6] ;  /* 0x00000606162a9981 */ /* 0x000f68000c1e1100 */
[----:B------:R-:W5:Y:S01]  /*9830*/  @!P1 LDG.E.U8 R25, desc[UR6][R22.64+0x7] ;  /* 0x0000070616199981 */ /* 0x000f62000c1e1100 */
[----:B------:R-:W-:-:S13]  /*9840*/  ISETP.GE.AND P1, PT, R6, R3, PT ;  /* 0x000000030600720c */ /* 0x000fda0003f26270 */
[----:B------:R-:W5:Y:S04]  /*9850*/  @!P1 LDG.E.U8 R76, desc[UR6][R22.64+0x201] ;  /* 0x00020106164c9981 */ /* 0x000f68000c1e1100 */
[----:B------:R-:W5:Y:S04]  /*9860*/  @!P1 LDG.E.U8 R75, desc[UR6][R22.64+0x202] ;  /* 0x00020206164b9981 */ /* 0x000f68000c1e1100 */
[----:B------:R-:W5:Y:S04]  /*9870*/  @!P1 LDG.E.U8 R7, desc[UR6][R22.64+0x203] ;  /* 0x0002030616079981 */ /* 0x000f68000c1e1100 */
[----:B------:R-:W5:Y:S04]  /*9880*/  @!P1 LDG.E.U8 R71, desc[UR6][R22.64+0x200] ;  /* 0x0002000616479981 */ /* 0x000f68000c1e1100 */
[----:B------:R-:W5:Y:S04]  /*9890*/  @!P1 LDG.E.U8 R74, desc[UR6][R22.64+0x205] ;  /* 0x00020506164a9981 */ /* 0x000f68000c1e1100 */
[----:B------:R-:W5:Y:S04]  /*98a0*/  @!P1 LDG.E.U8 R70, desc[UR6][R22.64+0x204] ;  /* 0x0002040616469981 */ /* 0x000f68000c1e1100 */
[----:B------:R-:W5:Y:S04]  /*98b0*/  @!P1 LDG.E.U8 R9, desc[UR6][R22.64+0x206] ;  /* 0x0002060616099981 */ /* 0x000f68000c1e1100 */
[----:B------:R2:W5:Y:S01]  /*98c0*/  @!P1 LDG.E.U8 R68, desc[UR6][R22.64+0x207] ;  /* 0x0002070616449981 */ /* 0x000562000c1e1100 */
[----:B------:R-:W0:Y:S01]  /*98d0*/  S2R R86, SR_LANEID ;  /* 0x0000000000567919 */ /* 0x000e220000000000 */
[----:B------:R-:W-:Y:S01]  /*98e0*/  LOP3.LUT R81, R84, 0xff00, R81, 0xf8, !PT ;  /* 0x0000ff0054517812 */ /* 0x000fe200078ef851 */
[----:B------:R-:W1:Y:S03]  /*98f0*/  S2UR UR5, SR_CgaCtaId ;  /* 0x00000000000579c3 */ /* 0x000e660000008800 */
[----:B------:R-:W-:Y:S01]  /*9900*/  LOP3.LUT R84, R81, 0xff0000, R82, 0xf8, !PT ;  /* 0x00ff000051547812 */ /* 0x000fe200078ef852 */
[----:B--2---:R-:W-:Y:S01]  /*9910*/  @!P0 IMAD.WIDE.U32 R22, R80, 0x1000000, RZ ;  /* 0x0100000050168825 */ /* 0x004fe200078e00ff */
[----:B------:R-:W-:-:S03]  /*9920*/  UMOV UR4, 0x400 ;  /* 0x0000040000047882 */ /* 0x000fc60000000000 */
[----:B------:R-:W-:Y:S02]  /*9930*/  @!P0 IMAD.SHL.U32 R24, R24, 0x100, RZ ;  /* 0x0000010018188824 */ /* 0x000fe400078e00ff */
[----:B------:R-:W-:Y:S02]  /*9940*/  @!P0 IMAD.U32 R78, R78, 0x10000, RZ ;  /* 0x000100004e4e8824 */ /* 0x000fe400078e00ff */
[----:B------:R-:W-:Y:S02]  /*9950*/  @!P0 IMAD.SHL.U32 R77, R77, 0x1000000, RZ ;  /* 0x010000004d4d8824 */ /* 0x000fe400078e00ff */
[----:B------:R-:W-:Y:S01]  /*9960*/  @!P2 IMAD.SHL.U32 R65, R65, 0x100, RZ ;  /* 0x000001004141a824 */ /* 0x000fe200078e00ff */
[----:B-1----:R-:W-:Y:S01]  /*9970*/  ULEA UR4, UR5, UR4, 0x18 ;  /* 0x0000000405047291 */ /* 0x002fe2000f8ec0ff */
[----:B------:R-:W-:Y:S02]  /*9980*/  @!P2 IMAD.U32 R11, R11, 0x10000, RZ ;  /* 0x000100000b0ba824 */ /* 0x000fe400078e00ff */
[----:B------:R-:W-:-:S02]  /*9990*/  @!P3 IMAD.SHL.U32 R13, R13, 0x100, RZ ;  /* 0x000001000d0db824 */ /* 0x000fc400078e00ff */
[----:B------:R-:W-:Y:S02]  /*99a0*/  @!P4 IMAD.U32 R55, R55, 0x10000, RZ ;  /* 0x000100003737c824 */ /* 0x000fe400078e00ff */
[----:B------:R-:W-:Y:S02]  /*99b0*/  @!P4 IMAD.SHL.U32 R56, R56, 0x1000000, RZ ;  /* 0x010000003838c824 */ /* 0x000fe400078e00ff */
[----:B------:R-:W-:Y:S02]  /*99c0*/  @!P3 IMAD.U32 R51, R51, 0x10000, RZ ;  /* 0x000100003333b824 */ /* 0x000fe400078e00ff */
[----:B------:R-:W-:Y:S02]  /*99d0*/  @!P3 IMAD.SHL.U32 R54, R54, 0x1000000, RZ ;  /* 0x010000003636b824 */ /* 0x000fe400078e00ff */
[----:B------:R-:W-:Y:S02]  /*99e0*/  @!P5 IMAD.U32 R28, R28, 0x10000, RZ ;  /* 0x000100001c1cd824 */ /* 0x000fe400078e00ff */
[----:B------:R-:W-:-:S02]  /*99f0*/  @!P5 IMAD.SHL.U32 R33, R33, 0x1000000, RZ ;  /* 0x010000002121d824 */ /* 0x000fc400078e00ff */
[----:B------:R-:W-:Y:S02]  /*9a00*/  @!P6 IMAD.U32 R30, R30, 0x10000, RZ ;  /* 0x000100001e1ee824 */ /* 0x000fe400078e00ff */
[----:B------:R-:W-:Y:S01]  /*9a10*/  @!P6 IMAD.SHL.U32 R35, R35, 0x1000000, RZ ;  /* 0x010000002323e824 */ /* 0x000fe200078e00ff */
[----:B---3--:R-:W-:Y:S02]  /*9a20*/  LOP3.LUT R45, R45, 0xffff, RZ, 0xc0, !PT ;  /* 0x0000ffff2d2d7812 */ /* 0x008fe400078ec0ff */
[----:B----4-:R-:W-:Y:S02]  /*9a30*/  LOP3.LUT R81, R36, 0xffff, RZ, 0xc0, !PT ;  /* 0x0000ffff24517812 */ /* 0x010fe400078ec0ff */
[----:B------:R-:W-:Y:S01]  /*9a40*/  LOP3.LUT R36, R20, R85, R18, 0xfe, !PT ;  /* 0x0000005514247212 */ /* 0x000fe200078efe12 */
[----:B-----5:R-:W-:-:S04]  /*9a50*/  @!P0 IMAD.WIDE.U32 R18, R19, 0x100, RZ ;  /* 0x0000010013128825 */ /* 0x020fc800078e00ff */
[----:B------:R-:W-:Y:S01]  /*9a60*/  @!P0 IMAD.WIDE.U32 R20, R21, 0x10000, RZ ;  /* 0x0001000015148825 */ /* 0x000fe200078e00ff */
[----:B------:R-:W-:Y:S02]  /*9a70*/  LOP3.LUT R60, R60, 0xffff, RZ, 0xc0, !PT ;  /* 0x0000ffff3c3c7812 */ /* 0x000fe400078ec0ff */
[----:B------:R-:W-:Y:S01]  /*9a80*/  LOP3.LUT R82, R37, 0xffff, RZ, 0xc0, !PT ;  /* 0x0000ffff25527812 */ /* 0x000fe200078ec0ff */
[----:B0-----:R-:W-:Y:S01]  /*9a90*/  IMAD.IADD R85, R53, 0x1, R86 ;  /* 0x0000000135557824 */ /* 0x001fe200078e0256 */
[----:B------:R-:W-:Y:S02]  /*9aa0*/  @!P0 LOP3.LUT R79, R20, R18, R79, 0xfe, !PT ;  /* 0x00000012144f8212 */ /* 0x000fe400078efe4f */
[----:B------:R-:W-:Y:S01]  /*9ab0*/  LOP3.LUT R37, R84, R83, RZ, 0xfc, !PT ;  /* 0x0000005354257212 */ /* 0x000fe200078efcff */
[----:B------:R-:W-:Y:S01]  /*9ac0*/  IMAD.MOV.U32 R83, RZ, RZ, R36 ;  /* 0x000000ffff537224 */ /* 0x000fe200078e0024 */
[----:B------:R-:W-:Y:S01]  /*9ad0*/  @!P0 LOP3.LUT R83, R79, R22, RZ, 0xfc, !PT ;  /* 0x000000164f538212 */ /* 0x000fe200078efcff */
[C---:B------:R-:W-:Y:S01]  /*9ae0*/  VIADD R18, R85.reuse, 0x20 ;  /* 0x0000002055127836 */ /* 0x040fe20000000000 */
[----:B------:R-:W-:Y:S01]  /*9af0*/  LOP3.LUT R42, R42, 0xffff, RZ, 0xc0, !PT ;  /* 0x0000ffff2a2a7812 */ /* 0x000fe200078ec0ff */
[----:B------:R-:W-:Y:S01]  /*9b00*/  VIADD R20, R85, 0x40 ;  /* 0x0000004055147836 */ /* 0x000fe20000000000 */
[----:B------:R-:W-:Y:S01]  /*9b10*/  LOP3.LUT R73, R73, 0xffff, RZ, 0xc0, !PT ;  /* 0x0000ffff49497812 */ /* 0x000fe200078ec0ff */
[----:B------:R-:W-:Y:S01]  /*9b20*/  VIADD R22, R85, 0x60 ;  /* 0x0000006055167836 */ /* 0x000fe20000000000 */
[----:B------:R-:W-:-:S02]  /*9b30*/  LOP3.LUT R25, R25, 0xffff, RZ, 0xc0, !PT ;  /* 0x0000ffff19197812 */ /* 0x000fc400078ec0ff */
[----:B------:R-:W-:Y:S02]  /*9b40*/  LOP3.LUT R72, R72, 0xffff, RZ, 0xc0, !PT ;  /* 0x0000ffff48487812 */ /* 0x000fe400078ec0ff */
[----:B------:R-:W-:Y:S02]  /*9b50*/  PRMT R82, R82, 0x3340, R81 ;  /* 0x0000334052527816 */ /* 0x000fe40000000051 */
[----:B------:R-:W-:Y:S01]  /*9b60*/  PRMT R81, R60, 0x3340, R45 ;  /* 0x000033403c517816 */ /* 0x000fe2000000002d */
[----:B------:R-:W-:Y:S01]  /*9b70*/  IMAD R45, R86, 0x7, R85 ;  /* 0x00000007562d7824 */ /* 0x000fe200078e0255 */
[----:B------:R-:W-:Y:S01]  /*9b80*/  PRMT R25, R42, 0x3340, R25 ;  /* 0x000033402a197816 */ /* 0x000fe20000000019 */
[----:B------:R-:W-:Y:S01]  /*9b90*/  VIADD R42, R85, 0x80 ;  /* 0x00000080552a7836 */ /* 0x000fe20000000000 */
[----:B------:R-:W-:Y:S01]  /*9ba0*/  PRMT R84, R73, 0x3340, R72 ;  /* 0x0000334049547816 */ /* 0x000fe20000000048 */
[----:B------:R-:W-:Y:S01]  /*9bb0*/  VIADD R72, R85, 0xa0 ;  /* 0x000000a055487836 */ /* 0x000fe20000000000 */
[----:B------:R-:W-:Y:S01]  /*9bc0*/  @!P0 LOP3.LUT R80, R23, R19, R21, 0xfe, !PT ;  /* 0x0000001317508212 */ /* 0x000fe200078efe15 */
[C---:B------:R-:W-:Y:S01]  /*9bd0*/  VIADD R60, R85.reuse, 0xc0 ;  /* 0x000000c0553c7836 */ /* 0x040fe20000000000 */
[-C--:B------:R-:W-:Y:S01]  /*9be0*/  LEA.HI.SX32 R86, R18, R85.reuse, 0x1b ;  /* 0x0000005512567211 */ /* 0x080fe200078fdaff */
[----:B------:R-:W-:Y:S01]  /*9bf0*/  VIADD R88, R85, 0xe0 ;  /* 0x000000e055587836 */ /* 0x000fe20000000000 */
[-C--:B------:R-:W-:Y:S01]  /*9c00*/  LEA.HI.SX32 R87, R20, R85.reuse, 0x1b ;  /* 0x0000005514577211 */ /* 0x080fe200078fdaff */
[----:B------:R-:W-:Y:S01]  /*9c10*/  @!P1 IMAD.WIDE.U32 R20, R76, 0x100, RZ ;  /* 0x000001004c149825 */ /* 0x000fe200078e00ff */
[----:B------:R-:W-:-:S03]  /*9c20*/  LEA.HI.SX32 R79, R22, R85, 0x1b ;  /* 0x00000055164f7211 */ /* 0x000fc600078fdaff */
[----:B------:R-:W-:-:S04]  /*9c30*/  @!P1 IMAD.WIDE.U32 R22, R75, 0x10000, RZ ;  /* 0x000100004b169825 */ /* 0x000fc800078e00ff */
[----:B------:R-:W-:Y:S01]  /*9c40*/  @!P1 IMAD.WIDE.U32 R18, R7, 0x1000000, RZ ;  /* 0x0100000007129825 */ /* 0x000fe200078e00ff */
[-C--:B------:R-:W-:Y:S02]  /*9c50*/  LEA.HI.SX32 R73, R42, R85.reuse, 0x1b ;  /* 0x000000552a497211 */ /* 0x080fe400078fdaff */
[-C--:B------:R-:W-:Y:S02]  /*9c60*/  LEA.HI.SX32 R72, R72, R85.reuse, 0x1b ;  /* 0x0000005548487211 */ /* 0x080fe400078fdaff */
[-C--:B------:R-:W-:Y:S01]  /*9c70*/  LEA.HI.SX32 R60, R60, R85.reuse, 0x1b ;  /* 0x000000553c3c7211 */ /* 0x080fe200078fdaff */
[----:B------:R-:W-:Y:S01]  /*9c80*/  @!P1 IMAD.SHL.U32 R75, R74, 0x100, RZ ;  /* 0x000001004a4b9824 */ /* 0x000fe200078e00ff */
[----:B------:R-:W-:Y:S02]  /*9c90*/  LEA.HI.SX32 R42, R88, R85, 0x1b ;  /* 0x00000055582a7211 */ /* 0x000fe400078fdaff */
[----:B------:R-:W-:Y:S02]  /*9ca0*/  @!P1 LOP3.LUT R19, R19, R21, R23, 0xfe, !PT ;  /* 0x0000001513139212 */ /* 0x000fe400078efe17 */
[----:B------:R-:W-:Y:S01]  /*9cb0*/  @!P1 LOP3.LUT R71, R22, R20, R71, 0xfe, !PT ;  /* 0x0000001416479212 */ /* 0x000fe200078efe47 */
[----:B------:R-:W-:Y:S01]  /*9cc0*/  @!P2 IMAD.WIDE.U32 R22, R27, 0x10000, RZ ;  /* 0x000100001b16a825 */ /* 0x000fe200078e00ff */
[----:B------:R-:W-:-:S02]  /*9cd0*/  LEA.HI.SX32 R85, R85, R85, 0x1b ;  /* 0x0000005555557211 */ /* 0x000fc400078fdaff */
[----:B------:R-:W-:Y:S01]  /*9ce0*/  @!P0 LOP3.LUT R80, R24, R80, R5, 0xfe, !PT ;  /* 0x0000005018508212 */ /* 0x000fe200078efe05 */
[----:B------:R-:W-:Y:S01]  /*9cf0*/  @!P2 IMAD.WIDE.U32 R20, R69, 0x100, RZ ;  /* 0x000001004514a825 */ /* 0x000fe200078e00ff */
[----:B------:R-:W-:-:S03]  /*9d00*/  PRMT R25, R82, 0x5410, R25 ;  /* 0x0000541052197816 */ /* 0x000fc60000000019 */
[----:B------:R-:W-:Y:S01]  /*9d10*/  @!P2 IMAD.WIDE.U32 R26, R26, 0x1000000, RZ ;  /* 0x010000001a1aa825 */ /* 0x000fe200078e00ff */
[----:B------:R-:W-:Y:S02]  /*9d20*/  PRMT R24, R84, 0x5410, R81 ;  /* 0x0000541054187816 */ /* 0x000fe40000000051 */
[----:B------:R-:W-:Y:S01]  /*9d30*/  LEA R5, R85, UR4, 0x3 ;  /* 0x0000000455057c11 */ /* 0x000fe2000f8e18ff */
[----:B------:R-:W-:Y:S01]  /*9d40*/  IMAD.MOV.U32 R82, RZ, RZ, R37 ;  /* 0x000000ffff527224 */ /* 0x000fe200078e0025 */
[----:B------:R-:W-:Y:S02]  /*9d50*/  @!P0 LOP3.LUT R82, R77, R80, R78, 0xfe, !PT ;  /* 0x000000504d528212 */ /* 0x000fe400078efe4e */
[----:B------:R-:W-:Y:S01]  /*9d60*/  @!P1 LOP3.LUT R70, R75, R19, R70, 0xfe, !PT ;  /* 0x000000134b469212 */ /* 0x000fe200078efe46 */
[----:B------:R-:W-:Y:S01]  /*9d70*/  IMAD.MOV.U32 R74, RZ, RZ, R36 ;  /* 0x000000ffff4a7224 */ /* 0x000fe200078e0024 */
[----:B------:R-:W-:Y:S01]  /*9d80*/  @!P2 LOP3.LUT R19, R27, R21, R23, 0xfe, !PT ;  /* 0x000000151b13a212 */ /* 0x000fe200078efe17 */
[----:B------:R0:W-:Y:S01]  /*9d90*/  STS.64 [R5], R24 ;  /* 0x0000001805007388 */ /* 0x0001e20000000a00 */
[----:B------:R-:W-:Y:S01]  /*9da0*/  @!P1 LOP3.LUT R74, R71, R18, RZ, 0xfc, !PT ;  /* 0x00000012474a9212 */ /* 0x000fe200078efcff */
[----:B------:R-:W-:Y:S01]  /*9db0*/  @!P2 IMAD.SHL.U32 R18, R64, 0x1000000, RZ ;  /* 0x010000004012a824 */ /* 0x000fe200078e00ff */
[----:B------:R-:W-:-:S02]  /*9dc0*/  LEA R7, R86, UR4, 0x3 ;  /* 0x0000000456077c11 */ /* 0x000fc4000f8e18ff */
[----:B------:R-:W-:Y:S01]  /*9dd0*/  @!P2 LOP3.LUT R66, R65, R19, R66, 0xfe, !PT ;  /* 0x000000134142a212 */ /* 0x000fe200078efe42 */
[----:B------:R-:W-:Y:S01]  /*9de0*/  IMAD.MOV.U32 R27, RZ, RZ, R37 ;  /* 0x000000ffff1b7224 */ /* 0x000fe200078e0025 */
[----:B------:R-:W-:Y:S01]  /*9df0*/  @!P2 LOP3.LUT R67, R22, R20, R67, 0xfe, !PT ;  /* 0x000000141643a212 */ /* 0x000fe200078efe43 */
[----:B------:R-:W-:-:S04]  /*9e00*/  @!P3 IMAD.WIDE.U32 R22, R63, 0x100, RZ ;  /* 0x000001003f16b825 */ /* 0x000fc800078e00ff */
[----:B0-----:R-:W-:Y:S02]  /*9e10*/  IMAD.MOV.U32 R24, RZ, RZ, R83 ;  /* 0x000000ffff187224 */ /* 0x001fe400078e0053 */
[----:B------:R-:W-:Y:S01]  /*9e20*/  IMAD.MOV.U32 R25, RZ, RZ, R82 ;  /* 0x000000ffff197224 */ /* 0x000fe200078e0052 */
[----:B------:R-:W-:Y:S01]  /*9e30*/  @!P2 LOP3.LUT R27, R18, R66, R11, 0xfe, !PT ;  /* 0x00000042121ba212 */ /* 0x000fe200078efe0b */
[----:B------:R-:W-:-:S03]  /*9e40*/  @!P3 IMAD.WIDE.U32 R62, R62, 0x10000, RZ ;  /* 0x000100003e3eb825 */ /* 0x000fc600078e00ff */
[----:B------:R0:W-:Y:S01]  /*9e50*/  STS.64 [R7+0x100], R24 ;  /* 0x0001001807007388 */ /* 0x0001e20000000a00 */
[----:B------:R-:W-:-:S04]  /*9e60*/  @!P3 IMAD.WIDE.U32 R18, R61, 0x1000000, RZ ;  /* 0x010000003d12b825 */ /* 0x000fc800078e00ff */
[----:B------:R-:W-:Y:S02]  /*9e70*/  @!P1 IMAD.U32 R9, R9, 0x10000, RZ ;  /* 0x0001000009099824 */ /* 0x000fe400078e00ff */
[----:B------:R-:W-:Y:S02]  /*9e80*/  @!P1 IMAD.SHL.U32 R68, R68, 0x1000000, RZ ;  /* 0x0100000044449824 */ /* 0x000fe400078e00ff */
[----:B------:R-:W-:-:S04]  /*9e90*/  @!P4 IMAD.WIDE.U32 R20, R57, 0x1000000, RZ ;  /* 0x010000003914c825 */ /* 0x000fc800078e00ff */
[----:B0-----:R-:W-:Y:S01]  /*9ea0*/  @!P4 IMAD.WIDE.U32 R24, R59, 0x100, RZ ;  /* 0x000001003b18c825 */ /* 0x001fe200078e00ff */
[----:B------:R-:W-:-:S03]  /*9eb0*/  @!P3 LOP3.LUT R23, R19, R23, R63, 0xfe, !PT ;  /* 0x000000171317b212 */ /* 0x000fc600078efe3f */
[----:B------:R-:W-:-:S04]  /*9ec0*/  @!P4 IMAD.WIDE.U32 R58, R58, 0x10000, RZ ;  /* 0x000100003a3ac825 */ /* 0x000fc800078e00ff */
[----:B------:R-:W-:Y:S01]  /*9ed0*/  IMAD.MOV.U32 R75, RZ, RZ, R37 ;  /* 0x000000ffff4b7224 */ /* 0x000fe200078e0025 */
[----:B------:R-:W-:Y:S01]  /*9ee0*/  @!P1 LOP3.LUT R75, R68, R70, R9, 0xfe, !PT ;  /* 0x00000046444b9212 */ /* 0x000fe200078efe09 */
[----:B------:R-:W-:Y:S01]  /*9ef0*/  @!P4 IMAD.SHL.U32 R19, R46, 0x100, RZ ;  /* 0x000001002e13c824 */ /* 0x000fe200078e00ff */
[----:B------:R-:W-:Y:S01]  /*9f00*/  @!P4 LOP3.LUT R21, R21, R25, R59, 0xfe, !PT ;  /* 0x000000191515c212 */ /* 0x000fe200078efe3b */
[----:B------:R-:W-:Y:S01]  /*9f10*/  IMAD.MOV.U32 R68, RZ, RZ, R36 ;  /* 0x000000ffff447224 */ /* 0x000fe200078e0024 */
[----:B------:R-:W-:Y:S02]  /*9f20*/  @!P2 LOP3.LUT R68, R67, R26, RZ, 0xfc, !PT ;  /* 0x0000001a4344a212 */ /* 0x000fe400078efcff */
[----:B------:R-:W-:Y:S02]  /*9f30*/  @!P3 LOP3.LUT R63, R62, R22, R47, 0xfe, !PT ;  /* 0x000000163e3fb212 */ /* 0x000fe400078efe2f */
[----:B------:R-:W-:Y:S02]  /*9f40*/  @!P4 LOP3.LUT R49, R58, R24, R49, 0xfe, !PT ;  /* 0x000000183a31c212 */ /* 0x000fe400078efe31 */
[----:B------:R-:W-:Y:S01]  /*9f50*/  @!P4 LOP3.LUT R19, R19, R21, R50, 0xfe, !PT ;  /* 0x000000151313c212 */ /* 0x000fe200078efe32 */
[----:B------:R-:W-:Y:S01]  /*9f60*/  IMAD.MOV.U32 R64, RZ, RZ, R74 ;  /* 0x000000ffff407224 */ /* 0x000fe200078e004a */
[----:B------:R-:W-:Y:S01]  /*9f70*/  LEA R9, R87, UR4, 0x3 ;  /* 0x0000000457097c11 */ /* 0x000fe2000f8e18ff */
[----:B------:R-:W-:Y:S01]  /*9f80*/  IMAD.MOV.U32 R65, RZ, RZ, R75 ;  /* 0x000000ffff417224 */ /* 0x000fe200078e004b */
[----:B------:R-:W-:Y:S01]  /*9f90*/  LEA R11, R79, UR4, 0x3 ;  /* 0x000000044f0b7c11 */ /* 0x000fe2000f8e18ff */
[----:B------:R-:W-:Y:S01]  /*9fa0*/  IMAD.MOV.U32 R26, RZ, RZ, R68 ;  /* 0x000000ffff1a7224 */ /* 0x000fe200078e0044 */
[----:B------:R-:W-:Y:S01]  /*9fb0*/  @!P3 LOP3.LUT R13, R13, R23, R48, 0xfe, !PT ;  /* 0x000000170d0db212 */ /* 0x000fe200078efe30 */
[--C-:B------:R-:W-:Y:S01]  /*9fc0*/  IMAD.MOV.U32 R24, RZ, RZ, R36.reuse ;  /* 0x000000ffff187224 */ /* 0x100fe200078e0024 */
[----:B------:R-:W-:Y:S01]  /*9fd0*/  @!P3 LOP3.LUT R24, R63, R18, RZ, 0xfc, !PT ;  /* 0x000000123f18b212 */ /* 0x000fe200078efcff */
[----:B------:R-:W-:Y:S01]  /*9fe0*/  IMAD.MOV.U32 R46, RZ, RZ, R36 ;  /* 0x000000ffff2e7224 */ /* 0x000fe200078e0024 */
[----:B------:R-:W-:Y:S01]  /*9ff0*/  @!P4 LOP3.LUT R46, R49, R20, RZ, 0xfc, !PT ;  /* 0x00000014312ec212 */ /* 0x000fe200078efcff */
[----:B------:R-:W-:Y:S01]  /*a000*/  IMAD.MOV.U32 R47, RZ, RZ, R37 ;  /* 0x000000ffff2f7224 */ /* 0x000fe200078e0025 */
[----:B------:R-:W-:Y:S01]  /*a010*/  @!P4 LOP3.LUT R47, R56, R19, R55, 0xfe, !PT ;  /* 0x00000013382fc212 */ /* 0x000fe200078efe37 */
[----:B------:R-:W-:Y:S01]  /*a020*/  @!P5 IMAD.WIDE.U32 R18, R44, 0x100, RZ ;  /* 0x000001002c12d825 */ /* 0x000fe200078e00ff */
[----:B------:R-:W-:Y:S03]  /*a030*/  STS.64 [R9+0x200], R64 ;  /* 0x0002004009007388 */ /* 0x000fe60000000a00 */
[----:B------:R-:W-:Y:S01]  /*a040*/  @!P5 IMAD.WIDE.U32 R20, R43, 0x10000, RZ ;  /* 0x000100002b14d825 */ /* 0x000fe200078e00ff */
[----:B------:R0:W-:Y:S03]  /*a050*/  STS.64 [R11+0x300], R26 ;  /* 0x0003001a0b007388 */ /* 0x0001e60000000a00 */
[----:B------:R-:W-:-:S05]  /*a060*/  @!P5 IMAD.WIDE.U32 R22, R15, 0x1000000, RZ ;  /* 0x010000000f16d825 */ /* 0x000fca00078e00ff */
[----:B------:R-:W-:Y:S01]  /*a070*/  @!P5 LOP3.LUT R23, R23, R19, R21, 0xfe, !PT ;  /* 0x000000131717d212 */ /* 0x000fe200078efe15 */
[----:B0-----:R-:W-:Y:S01]  /*a080*/  @!P5 IMAD.SHL.U32 R26, R41, 0x100, RZ ;  /* 0x00000100291ad824 */ /* 0x001fe200078e00ff */
[----:B------:R-:W-:Y:S01]  /*a090*/  @!P5 LOP3.LUT R27, R20, R18, R40, 0xfe, !PT ;  /* 0x00000012141bd212 */ /* 0x000fe200078efe28 */
[----:B------:R-:W-:-:S03]  /*a0a0*/  @!P6 IMAD.WIDE.U32 R18, R34, 0x10000, RZ ;  /* 0x000100002212e825 */ /* 0x000fc600078e00ff */
[----:B------:R-:W-:Y:S01]  /*a0b0*/  @!P5 LOP3.LUT R23, R26, R23, R39, 0xfe, !PT ;  /* 0x000000171a17d212 */ /* 0x000fe200078efe27 */
[----:B------:R-:W-:-:S04]  /*a0c0*/  @!P6 IMAD.WIDE.U32 R38, R38, 0x100, RZ ;  /* 0x000001002626e825 */ /* 0x000fc800078e00ff */
[----:B------:R-:W-:-:S04]  /*a0d0*/  @!P6 IMAD.WIDE.U32 R20, R31, 0x1000000, RZ ;  /* 0x010000001f14e825 */ /* 0x000fc800078e00ff */
[----:B------:R-:W-:Y:S01]  /*a0e0*/  IMAD.MOV.U32 R25, RZ, RZ, R37 ;  /* 0x000000ffff197224 */ /* 0x000fe200078e0025 */
[----:B------:R-:W-:Y:S01]  /*a0f0*/  @!P3 LOP3.LUT R25, R54, R13, R51, 0xfe, !PT ;  /* 0x0000000d3619b212 */ /* 0x000fe200078efe33 */
[----:B------:R-:W-:Y:S01]  /*a100*/  @!P6 IMAD.SHL.U32 R26, R17, 0x100, RZ ;  /* 0x00000100111ae824 */ /* 0x000fe200078e00ff */
[----:B------:R-:W-:Y:S01]  /*a110*/  @!P6 LOP3.LUT R17, R21, R39, R19, 0xfe, !PT ;  /* 0x000000271511e212 */ /* 0x000fe200078efe13 */
[----:B------:R-:W-:Y:S01]  /*a120*/  IMAD.MOV.U32 R40, RZ, RZ, R36 ;  /* 0x000000ffff287224 */ /* 0x000fe200078e0024 */
[----:B------:R-:W-:Y:S01]  /*a130*/  LEA R13, R73, UR4, 0x3 ;  /* 0x00000004490d7c11 */ /* 0x000fe2000f8e18ff */
[----:B------:R-:W-:Y:S01]  /*a140*/  IMAD.MOV.U32 R41, RZ, RZ, R37 ;  /* 0x000000ffff297224 */ /* 0x000fe200078e0025 */
[----:B------:R-:W-:Y:S01]  /*a150*/  @!P6 LOP3.LUT R19, R18, R38, R32, 0xfe, !PT ;  /* 0x000000261213e212 */ /* 0x000fe200078efe20 */
[----:B------:R-:W-:Y:S01]  /*a160*/  VIADD R18, R45, 0x3 ;  /* 0x000000032d127836 */ /* 0x000fe20000000000 */
[----:B------:R-:W-:Y:S02]  /*a170*/  @!P5 LOP3.LUT R40, R27, R22, RZ, 0xfc, !PT ;  /* 0x000000161b28d212 */ /* 0x000fe400078efcff */
[----:B------:R-:W-:Y:S01]  /*a180*/  @!P5 LOP3.LUT R41, R33, R23, R28, 0xfe, !PT ;  /* 0x000000172129d212 */ /* 0x000fe200078efe1c */
[----:B------:R0:W-:Y:S01]  /*a190*/  STS.64 [R13+0x400], R24 ;  /* 0x000400180d007388 */ /* 0x0001e20000000a00 */
[----:B------:R-:W-:-:S02]  /*a1a0*/  @!P6 LOP3.LUT R26, R26, R17, R29, 0xfe, !PT ;  /* 0x000000111a1ae212 */ /* 0x000fc400078efe1d */
[----:B------:R-:W-:Y:S01]  /*a1b0*/  @!P6 LOP3.LUT R36, R19, R20, RZ, 0xfc, !PT ;  /* 0x000000141324e212 */ /* 0x000fe200078efcff */
[----:B------:R-:W-:Y:S01]  /*a1c0*/  IMAD.MOV.U32 R22, RZ, RZ, R40 ;  /* 0x000000ffff167224 */ /* 0x000fe200078e0028 */
[----:B------:R-:W-:Y:S01]  /*a1d0*/  LEA R15, R72, UR4, 0x3 ;  /* 0x00000004480f7c11 */ /* 0x000fe2000f8e18ff */
[----:B------:R-:W-:Y:S01]  /*a1e0*/  IMAD.MOV.U32 R23, RZ, RZ, R41 ;  /* 0x000000ffff177224 */ /* 0x000fe200078e0029 */
[----:B------:R-:W-:Y:S02]  /*a1f0*/  LEA.HI.SX32 R19, R18, R45, 0x1b ;  /* 0x0000002d12137211 */ /* 0x000fe400078fdaff */
[----:B------:R-:W-:Y:S01]  /*a200*/  LEA R17, R60, UR4, 0x3 ;  /* 0x000000043c117c11 */ /* 0x000fe2000f8e18ff */
[----:B0-----:R-:W-:Y:S02]  /*a210*/  IMAD.MOV.U32 R24, RZ, RZ, R46 ;  /* 0x000000ffff187224 */ /* 0x001fe400078e002e */
[----:B------:R-:W-:Y:S01]  /*a220*/  IMAD.MOV.U32 R25, RZ, RZ, R47 ;  /* 0x000000ffff197224 */ /* 0x000fe200078e002f */
[----:B------:R-:W-:-:S02]  /*a230*/  @!P6 LOP3.LUT R37, R35, R26, R30, 0xfe, !PT ;  /* 0x0000001a2325e212 */ /* 0x000fc400078efe1e */
[----:B------:R-:W-:Y:S02]  /*a240*/  LEA R18, R42, UR4, 0x3 ;  /* 0x000000042a127c11 */ /* 0x000fe4000f8e18ff */
[----:B------:R-:W-:Y:S01]  /*a250*/  LEA R19, R19, UR4, 0x3 ;  /* 0x0000000413137c11 */ /* 0x000fe2000f8e18ff */
[----:B------:R-:W-:Y:S04]  /*a260*/  STS.64 [R15+0x500], R24 ;  /* 0x000500180f007388 */ /* 0x000fe80000000a00 */
[----:B------:R-:W-:Y:S04]  /*a270*/  STS.64 [R17+0x600], R22 ;  /* 0x0006001611007388 */ /* 0x000fe80000000a00 */
[----:B------:R-:W-:Y:S01]  /*a280*/  STS.64 [R18+0x700], R36 ;  /* 0x0007002412007388 */ /* 0x000fe20000000a00 */
[----:B------:R-:W-:-:S03]  /*a290*/  NOP ;  /* 0x0000000000007918 */ /* 0x000fc60000000000 */
[----:B------:R-:W0:Y:S01]  /*a2a0*/  LDS.64 R30, [R19+0x18] ;  /* 0x00001800131e7984 */ /* 0x000e220000000a00 */
[----:B------:R-:W-:-:S05]  /*a2b0*/  VIADD R20, R45, 0x4 ;  /* 0x000000042d147836 */ /* 0x000fca0000000000 */
[----:B------:R-:W-:-:S04]  /*a2c0*/  LEA.HI.SX32 R20, R20, R45, 0x1b ;  /* 0x0000002d14147211 */ /* 0x000fc800078fdaff */
[----:B------:R-:W-:-:S05]  /*a2d0*/  LEA R20, R20, UR4, 0x3 ;  /* 0x0000000414147c11 */ /* 0x000fca000f8e18ff */
[----:B------:R-:W1:Y:S01]  /*a2e0*/  LDS.64 R24, [R20+0x20] ;  /* 0x0000200014187984 */ /* 0x000e620000000a00 */
[----:B------:R-:W-:-:S05]  /*a2f0*/  VIADD R26, R45, 0x5 ;  /* 0x000000052d1a7836 */ /* 0x000fca0000000000 */
[----:B------:R-:W-:Y:S02]  /*a300*/  LEA.HI.SX32 R32, R26, R45, 0x1b ;  /* 0x0000002d1a207211 */ /* 0x000fe400078fdaff */
[C---:B0-----:R-:W-:Y:S02]  /*a310*/  PRMT R22, R31.reuse, 0x7770, RZ ;  /* 0x000077701f167816 */ /* 0x041fe400000000ff */
[C---:B------:R-:W-:Y:S02]  /*a320*/  PRMT R39, R30.reuse, 0x7771, RZ ;  /* 0x000077711e277816 */ /* 0x040fe400000000ff */
[----:B------:R-:W-:Y:S02]  /*a330*/  PRMT R21, R31, 0x7771, RZ ;  /* 0x000077711f157816 */ /* 0x000fe400000000ff */
[C---:B------:R-:W-:Y:S02]  /*a340*/  PRMT R38, R30.reuse, 0x7772, RZ ;  /* 0x000077721e267816 */ /* 0x040fe400000000ff */
[----:B------:R-:W-:-:S02]  /*a350*/  PRMT R36, R30, 0x7773, RZ ;  /* 0x000077731e247816 */ /* 0x000fc400000000ff */
[----:B------:R-:W-:Y:S01]  /*a360*/  LOP3.LUT R33, R22, 0xff, RZ, 0xc0, !PT ;  /* 0x000000ff16217812 */ /* 0x000fe200078ec0ff */
[----:B------:R-:W-:Y:S01]  /*a370*/  IMAD.WIDE.U32 R22, R39, 0x100, RZ ;  /* 0x0000010027167825 */ /* 0x000fe200078e00ff */
[----:B------:R-:W-:-:S03]  /*a380*/  PRMT R40, R30, 0x7770, RZ ;  /* 0x000077701e287816 */ /* 0x000fc600000000ff */
[----:B------:R-:W-:Y:S01]  /*a390*/  IMAD.SHL.U32 R30, R21, 0x100, RZ ;  /* 0x00000100151e7824 */ /* 0x000fe200078e00ff */
[----:B------:R-:W-:Y:S01]  /*a3a0*/  LEA R21, R32, UR4, 0x3 ;  /* 0x0000000420157c11 */ /* 0x000fe2000f8e18ff */
[----:B------:R-:W-:Y:S01]  /*a3b0*/  IMAD.WIDE.U32 R26, R38, 0x10000, RZ ;  /* 0x00010000261a7825 */ /* 0x000fe200078e00ff */
[----:B------:R-:W-:-:S03]  /*a3c0*/  LOP3.LUT R41, R22, 0xff, R40, 0xf8, !PT ;  /* 0x000000ff16297812 */ /* 0x000fc600078ef828 */
[----:B------:R-:W-:Y:S01]  /*a3d0*/  IMAD.WIDE.U32 R28, R36, 0x1000000, RZ ;  /* 0x01000000241c7825 */ /* 0x000fe200078e00ff */
[----:B------:R-:W-:Y:S01]  /*a3e0*/  PRMT R22, R31, 0x7772, RZ ;  /* 0x000077721f167816 */ /* 0x000fe200000000ff */
[----:B------:R-:W0:Y:S01]  /*a3f0*/  LDS.64 R46, [R21+0x28] ;  /* 0x00002800152e7984 */ /* 0x000e220000000a00 */
[----:B------:R-:W-:Y:S01]  /*a400*/  LOP3.LUT R44, R26, R28, R41, 0xfe, !PT ;  /* 0x0000001c1a2c7212 */ /* 0x000fe200078efe29 */
[----:B------:R-:W-:Y:S01]  /*a410*/  VIADD R28, R45, 0x1 ;  /* 0x000000012d1c7836 */ /* 0x000fe20000000000 */
[----:B------:R-:W-:Y:S01]  /*a420*/  LOP3.LUT R37, R27, R29, R23, 0xfe, !PT ;  /* 0x0000001d1b257212 */ /* 0x000fe200078efe17 */
[----:B------:R-:W-:Y:S01]  /*a430*/  IMAD.U32 R26, R22, 0x10000, RZ ;  /* 0x00010000161a7824 */ /* 0x000fe200078e00ff */
[C---:B-1----:R-:W-:Y:S02]  /*a440*/  PRMT R23, R25.reuse, 0x7770, RZ ;  /* 0x0000777019177816 */ /* 0x042fe400000000ff */
[----:B------:R-:W-:Y:S02]  /*a450*/  PRMT R22, R25, 0x7771, RZ ;  /* 0x0000777119167816 */ /* 0x000fe400000000ff */
[----:B------:R-:W-:-:S02]  /*a460*/  LEA.HI.SX32 R28, R28, R45, 0x1b ;  /* 0x0000002d1c1c7211 */ /* 0x000fc400078fdaff */
[----:B------:R-:W-:Y:S02]  /*a470*/  LOP3.LUT R27, R26, 0xff0000, RZ, 0xc0, !PT ;  /* 0x00ff00001a1b7812 */ /* 0x000fe400078ec0ff */
[----:B------:R-:W-:Y:S01]  /*a480*/  LOP3.LUT R26, R23, 0xff, RZ, 0xc0, !PT ;  /* 0x000000ff171a7812 */ /* 0x000fe200078ec0ff */
[----:B------:R-:W-:Y:S01]  /*a490*/  IMAD.SHL.U32 R23, R22, 0x100, RZ ;  /* 0x0000010016177824 */ /* 0x000fe200078e00ff */
[----:B------:R-:W-:Y:S02]  /*a4a0*/  LEA R22, R28, UR4, 0x3 ;  /* 0x000000041c167c11 */ /* 0x000fe4000f8e18ff */
[----:B------:R-:W-:-:S03]  /*a4b0*/  LOP3.LUT R30, R33, 0xff00, R30, 0xf8, !PT ;  /* 0x0000ff00211e7812 */ /* 0x000fc600078ef81e */
[----:B------:R-:W1:Y:S01]  /*a4c0*/  LDS.64 R66, [R22+0x8] ;  /* 0x0000080016427984 */ /* 0x000e620000000a00 */
[----:B------:R-:W-:Y:S02]  /*a4d0*/  PRMT R108, R31, 0x7773, RZ ;  /* 0x000077731f6c7816 */ /* 0x000fe400000000ff */
[----:B------:R-:W-:Y:S02]  /*a4e0*/  LOP3.LUT R31, R26, 0xff00, R23, 0xf8, !PT ;  /* 0x0000ff001a1f7812 */ /* 0x000fe400078ef817 */
[----:B------:R-:W-:Y:S02]  /*a4f0*/  LOP3.LUT R37, R30, R37, RZ, 0xfc, !PT ;  /* 0x000000251e257212 */ /* 0x000fe400078efcff */
[----:B------:R-:W-:Y:S02]  /*a500*/  PRMT R23, R25, 0x7772, RZ ;  /* 0x0000777219177816 */ /* 0x000fe400000000ff */
[C---:B------:R-:W-:Y:S02]  /*a510*/  PRMT R33, R24.reuse, 0x7771, RZ ;  /* 0x0000777118217816 */ /* 0x040fe400000000ff */
[----:B------:R-:W-:-:S02]  /*a520*/  PRMT R32, R24, 0x7772, RZ ;  /* 0x0000777218207816 */ /* 0x000fc400000000ff */
[C---:B------:R-:W-:Y:S02]  /*a530*/  PRMT R30, R24.reuse, 0x7773, RZ ;  /* 0x00007773181e7816 */ /* 0x040fe400000000ff */
[----:B------:R-:W-:Y:S01]  /*a540*/  PRMT R34, R24, 0x7770, RZ ;  /* 0x0000777018227816 */ /* 0x000fe200000000ff */
[C---:B------:R-:W-:Y:S02]  /*a550*/  VIADD R24, R45.reuse, 0x2 ;  /* 0x000000022d187836 */ /* 0x040fe40000000000 */
[----:B------:R-:W-:Y:S02]  /*a560*/  VIADD R48, R45, 0x6 ;  /* 0x000000062d307836 */ /* 0x000fe40000000000 */
[----:B------:R-:W-:Y:S01]  /*a570*/  IMAD.U32 R23, R23, 0x10000, RZ ;  /* 0x0001000017177824 */ /* 0x000fe200078e00ff */
[-C--:B------:R-:W-:Y:S02]  /*a580*/  LEA.HI.SX32 R24, R24, R45.reuse, 0x1b ;  /* 0x0000002d18187211 */ /* 0x080fe400078fdaff */
[----:B------:R-:W-:-:S02]  /*a590*/  LEA.HI.SX32 R48, R48, R45, 0x1b ;  /* 0x0000002d30307211 */ /* 0x000fc400078fdaff */
[----:B------:R-:W-:Y:S02]  /*a5a0*/  PRMT R106, R25, 0x7773, RZ ;  /* 0x00007773196a7816 */ /* 0x000fe400000000ff */
[----:B------:R-:W-:Y:S02]  /*a5b0*/  LOP3.LUT R25, R23, 0xff0000, RZ, 0xc0, !PT ;  /* 0x00ff000017197812 */ /* 0x000fe400078ec0ff */
[----:B------:R-:W-:Y:S02]  /*a5c0*/  LEA R23, R24, UR4, 0x3 ;  /* 0x0000000418177c11 */ /* 0x000fe4000f8e18ff */
[----:B------:R-:W-:Y:S02]  /*a5d0*/  LEA R24, R48, UR4, 0x3 ;  /* 0x0000000430187c11 */ /* 0x000fe4000f8e18ff */
[----:B------:R-:W-:Y:S01]  /*a5e0*/  PRMT R108, R27, 0x4210, R108 ;  /* 0x000042101b6c7816 */ /* 0x000fe2000000006c */
[----:B------:R-:W-:Y:S01]  /*a5f0*/  IMAD.WIDE.U32 R26, R33, 0x100, RZ ;  /* 0x00000100211a7825 */ /* 0x000fe200078e00ff */
[----:B------:R-:W-:Y:S03]  /*a600*/  LDS.64 R68, [R23+0x10] ;  /* 0x0000100017447984 */ /* 0x000fe60000000a00 */
[----:B------:R-:W-:Y:S01]  /*a610*/  IMAD.WIDE.U32 R28, R32, 0x10000, RZ ;  /* 0x00010000201c7825 */ /* 0x000fe200078e00ff */
[----:B------:R-:W2:Y:S03]  /*a620*/  LDS.64 R70, [R24+0x30] ;  /* 0x0000300018467984 */ /* 0x000ea60000000a00 */
[----:B------:R-:W-:Y:S01]  /*a630*/  IMAD.WIDE.U32 R42, R30, 0x1000000, RZ ;  /* 0x010000001e2a7825 */ /* 0x000fe200078e00ff */
[----:B------:R-:W-:-:S04]  /*a640*/  LOP3.LUT R35, R26, 0xff, R34, 0xf8, !PT ;  /* 0x000000ff1a237812 */ /* 0x000fc800078ef822 */
[----:B------:R-:W-:Y:S02]  /*a650*/  LOP3.LUT R26, R29, R43, R27, 0xfe, !PT ;  /* 0x0000002b1d1a7212 */ /* 0x000fe400078efe1b */
[----:B0-----:R-:W-:Y:S02]  /*a660*/  PRMT R29, R47, 0x7772, RZ ;  /* 0x000077722f1d7816 */ /* 0x001fe400000000ff */
[----:B------:R-:W-:Y:S02]  /*a670*/  PRMT R27, R46, 0x7771, RZ ;  /* 0x000077712e1b7816 */ /* 0x000fe400000000ff */
[----:B------:R-:W-:Y:S01]  /*a680*/  LOP3.LUT R43, R28, R42, R35, 0xfe, !PT ;  /* 0x0000002a1c2b7212 */ /* 0x000fe200078efe23 */
[----:B------:R-:W-:Y:S01]  /*a690*/  IMAD.U32 R29, R29, 0x10000, RZ ;  /* 0x000100001d1d7824 */ /* 0x000fe200078e00ff */
[----:B------:R-:W-:Y:S01]  /*a6a0*/  PRMT R106, R25, 0x4210, R106 ;  /* 0x00004210196a7816 */ /* 0x000fe2000000006a */
[----:B------:R-:W-:Y:S01]  /*a6b0*/  IMAD.WIDE.U32 R54, R27, 0x100, RZ ;  /* 0x000001001b367825 */ /* 0x000fe200078e00ff */
[----:B------:R-:W-:-:S02]  /*a6c0*/  LOP3.LUT R31, R31, R26, RZ, 0xfc, !PT ;  /* 0x0000001a1f1f7212 */ /* 0x000fc400078efcff */
[C---:B------:R-:W-:Y:S02]  /*a6d0*/  PRMT R42, R47.reuse, 0x7771, RZ ;  /* 0x000077712f2a7816 */ /* 0x040fe400000000ff */
[C---:B------:R-:W-:Y:S02]  /*a6e0*/  PRMT R48, R47.reuse, 0x7770, RZ ;  /* 0x000077702f307816 */ /* 0x040fe400000000ff */
[C---:B------:R-:W-:Y:S02]  /*a6f0*/  PRMT R28, R46.reuse, 0x7770, RZ ;  /* 0x000077702e1c7816 */ /* 0x040fe400000000ff */
[C---:B------:R-:W-:Y:S02]  /*a700*/  PRMT R26, R46.reuse, 0x7772, RZ ;  /* 0x000077722e1a7816 */ /* 0x040fe400000000ff */
[----:B------:R-:W-:Y:S02]  /*a710*/  PRMT R25, R46, 0x7773, RZ ;  /* 0x000077732e197816 */ /* 0x000fe400000000ff */
[----:B------:R-:W-:Y:S01]  /*a720*/  PRMT R110, R47, 0x7773, RZ ;  /* 0x000077732f6e7816 */ /* 0x000fe200000000ff */
[----:B------:R-:W-:Y:S01]  /*a730*/  IMAD.SHL.U32 R42, R42, 0x100, RZ ;  /* 0x000001002a2a7824 */ /* 0x000fe200078e00ff */
[----:B------:R-:W-:Y:S01]  /*a740*/  LOP3.LUT R47, R29, 0xff0000, RZ, 0xc0, !PT ;  /* 0x00ff00001d2f7812 */ /* 0x000fe200078ec0ff */
[----:B------:R-:W-:Y:S01]  /*a750*/  IMAD.WIDE.U32 R50, R25, 0x1000000, RZ ;  /* 0x0100000019327825 */ /* 0x000fe200078e00ff */
[----:B------:R-:W-:-:S02]  /*a760*/  LOP3.LUT R57, R48, 0xff, RZ, 0xc0, !PT ;  /* 0x000000ff30397812 */ /* 0x000fc400078ec0ff */
[----:B------:R-:W-:Y:S01]  /*a770*/  LOP3.LUT R29, R54, 0xff, R28, 0xf8, !PT ;  /* 0x000000ff361d7812 */ /* 0x000fe200078ef81c */
[----:B------:R-:W-:Y:S01]  /*a780*/  IMAD.WIDE.U32 R48, R26, 0x10000, RZ ;  /* 0x000100001a307825 */ /* 0x000fe200078e00ff */
[----:B------:R-:W-:-:S03]  /*a790*/  PRMT R110, R47, 0x4210, R110 ;  /* 0x000042102f6e7816 */ /* 0x000fc6000000006e */
[----:B------:R-:W-:Y:S01]  /*a7a0*/  VIADD R54, R45, 0x7 ;  /* 0x000000072d367836 */ /* 0x000fe20000000000 */
[----:B-1----:R-:W-:Y:S02]  /*a7b0*/  PRMT R46, R67, 0x7772, RZ ;  /* 0x00007772432e7816 */ /* 0x002fe400000000ff */
[----:B------:R-:W-:Y:S02]  /*a7c0*/  LOP3.LUT R56, R57, 0xff00, R42, 0xf8, !PT ;  /* 0x0000ff0039387812 */ /* 0x000fe400078ef82a */
[C---:B------:R-:W-:Y:S02]  /*a7d0*/  PRMT R47, R67.reuse, 0x7771, RZ ;  /* 0x00007771432f7816 */ /* 0x040fe400000000ff */
[----:B------:R-:W-:Y:S02]  /*a7e0*/  LOP3.LUT R42, R48, R50, R29, 0xfe, !PT ;  /* 0x00000032302a7212 */ /* 0x000fe400078efe1d */
[----:B------:R-:W-:Y:S02]  /*a7f0*/  LEA.HI.SX32 R54, R54, R45, 0x1b ;  /* 0x0000002d36367211 */ /* 0x000fe400078fdaff */
[----:B------:R-:W-:-:S02]  /*a800*/  PRMT R48, R67, 0x7770, RZ ;  /* 0x0000777043307816 */ /* 0x000fc400000000ff */
[----:B------:R-:W-:Y:S02]  /*a810*/  LEA.HI.SX32 R45, R45, R45, 0x1b ;  /* 0x0000002d2d2d7211 */ /* 0x000fe400078fdaff */
[----:B------:R-:W-:Y:S01]  /*a820*/  LOP3.LUT R55, R49, R51, R55, 0xfe, !PT ;  /* 0x0000003331377212 */ /* 0x000fe200078efe37 */
[----:B------:R-:W-:Y:S01]  /*a830*/  IMAD.U32 R49, R46, 0x10000, RZ ;  /* 0x000100002e317824 */ /* 0x000fe200078e00ff */
[----:B------:R-:W-:Y:S01]  /*a840*/  LOP3.LUT R57, R48, 0xff, RZ, 0xc0, !PT ;  /* 0x000000ff30397812 */ /* 0x000fe200078ec0ff */
[----:B------:R-:W-:Y:S01]  /*a850*/  IMAD.SHL.U32 R46, R47, 0x100, RZ ;  /* 0x000001002f2e7824 */ /* 0x000fe200078e00ff */
[----:B------:R-:W-:-:S04]  /*a860*/  LEA R45, R45, UR4, 0x3 ;  /* 0x000000042d2d7c11 */ /* 0x000fc8000f8e18ff */
[----:B------:R-:W-:Y:S01]  /*a870*/  LOP3.LUT R84, R57, 0xff00, R46, 0xf8, !PT ;  /* 0x0000ff0039547812 */ /* 0x000fe200078ef82e */
[----:B------:R-:W0:Y:S01]  /*a880*/  LDS.64 R72, [R45] ;  /* 0x000000002d487984 */ /* 0x000e220000000a00 */
[----:B------:R-:W-:Y:S02]  /*a890*/  LEA R46, R54, UR4, 0x3 ;  /* 0x00000004362e7c11 */ /* 0x000fe4000f8e18ff */
[----:B------:R-:W-:Y:S02]  /*a8a0*/  PRMT R109, R67, 0x7773, RZ ;  /* 0x00007773436d7816 */ /* 0x000fe400000000ff */
[----:B------:R-:W-:Y:S01]  /*a8b0*/  LOP3.LUT R48, R49, 0xff0000, RZ, 0xc0, !PT ;  /* 0x00ff000031307812 */ /* 0x000fe200078ec0ff */
[----:B------:R-:W1:Y:S01]  /*a8c0*/  LDS.64 R74, [R46+0x38] ;  /* 0x000038002e4a7984 */ /* 0x000e620000000a00 */
[----:B--2---:R-:W-:Y:S02]  /*a8d0*/  PRMT R54, R71, 0x7771, RZ ;  /* 0x0000777147367816 */ /* 0x004fe400000000ff */
[----:B------:R-:W-:-:S02]  /*a8e0*/  LOP3.LUT R47, R56, R55, RZ, 0xfc, !PT ;  /* 0x00000037382f7212 */ /* 0x000fc400078efcff */
[----:B------:R-:W-:Y:S02]  /*a8f0*/  PRMT R109, R48, 0x4210, R109 ;  /* 0x00004210306d7816 */ /* 0x000fe4000000006d */
[----:B------:R-:W-:Y:S02]  /*a900*/  PRMT R48, R69, 0x7771, RZ ;  /* 0x0000777145307816 */ /* 0x000fe400000000ff */
[----:B------:R-:W-:Y:S02]  /*a910*/  PRMT R55, R71, 0x7770, RZ ;  /* 0x0000777047377816 */ /* 0x000fe400000000ff */
[C---:B------:R-:W-:Y:S02]  /*a920*/  PRMT R80, R66.reuse, 0x7771, RZ ;  /* 0x0000777142507816 */ /* 0x040fe400000000ff */
[C---:B------:R-:W-:Y:S02]  /*a930*/  PRMT R82, R66.reuse, 0x7772, RZ ;  /* 0x0000777242527816 */ /* 0x040fe400000000ff */
[----:B------:R-:W-:Y:S01]  /*a940*/  PRMT R83, R66, 0x7773, RZ ;  /* 0x0000777342537816 */ /* 0x000fe200000000ff */
[----:B------:R-:W-:Y:S01]  /*a950*/  IMAD.SHL.U32 R54, R54, 0x100, RZ ;  /* 0x0000010036367824 */ /* 0x000fe200078e00ff */
[----:B------:R-:W-:Y:S01]  /*a960*/  PRMT R49, R69, 0x7770, RZ ;  /* 0x0000777045317816 */ /* 0x000fe200000000ff */
[----:B------:R-:W-:Y:S01]  /*a970*/  IMAD.SHL.U32 R48, R48, 0x100, RZ ;  /* 0x0000010030307824 */ /* 0x000fe200078e00ff */
[----:B------:R-:W-:Y:S01]  /*a980*/  LOP3.LUT R55, R55, 0xff, RZ, 0xc0, !PT ;  /* 0x000000ff37377812 */ /* 0x000fe200078ec0ff */
[----:B------:R-:W-:Y:S01]  /*a990*/  IMAD.WIDE.U32 R118, R80, 0x100, RZ ;  /* 0x0000010050767825 */ /* 0x000fe200078e00ff */
[----:B------:R-:W-:-:S03]  /*a9a0*/  LOP3.LUT R49, R49, 0xff, RZ, 0xc0, !PT ;  /* 0x000000ff31317812 */ /* 0x000fc600078ec0ff */
[----:B------:R-:W-:Y:S01]  /*a9b0*/  IMAD.WIDE.U32 R114, R82, 0x10000, RZ ;  /* 0x0001000052727825 */ /* 0x000fe200078e00ff */
[----:B------:R-:W-:-:S03]  /*a9c0*/  LOP3.LUT R81, R55, 0xff00, R54, 0xf8, !PT ;  /* 0x0000ff0037517812 */ /* 0x000fc600078ef836 */
[----:B------:R-:W-:Y:S01]  /*a9d0*/  IMAD.WIDE.U32 R116, R83, 0x1000000, RZ ;  /* 0x0100000053747825 */ /* 0x000fe200078e00ff */
[----:B------:R-:W-:Y:S02]  /*a9e0*/  PRMT R54, R69, 0x7772, RZ ;  /* 0x0000777245367816 */ /* 0x000fe400000000ff */
[----:B------:R-:W-:Y:S02]  /*a9f0*/  LOP3.LUT R85, R49, 0xff00, R48, 0xf8, !PT ;  /* 0x0000ff0031557812 */ /* 0x000fe400078ef830 */
[----:B------:R-:W-:Y:S02]  /*aa00*/  PRMT R112, R69, 0x7773, RZ ;  /* 0x0000777345707816 */ /* 0x000fe400000000ff */
[----:B------:R-:W-:Y:S02]  /*aa10*/  PRMT R60, R71, 0x7772, RZ ;  /* 0x00007772473c7816 */ /* 0x000fe400000000ff */
[----:B------:R-:W-:Y:S02]  /*aa20*/  LOP3.LUT R57, R115, R117, R119, 0xfe, !PT ;  /* 0x0000007573397212 */ /* 0x000fe400078efe77 */
[----:B------:R-:W-:-:S02]  /*aa30*/  PRMT R76, R68, 0x7771, RZ ;  /* 0x00007771444c7816 */ /* 0x000fc400000000ff */
[C---:B------:R-:W-:Y:S02]  /*aa40*/  PRMT R77, R68.reuse, 0x7772, RZ ;  /* 0x00007772444d7816 */ /* 0x040fe400000000ff */
[----:B------:R-:W-:Y:S02]  /*aa50*/  PRMT R69, R68, 0x7773, RZ ;  /* 0x0000777344457816 */ /* 0x000fe400000000ff */
[C---:B------:R-:W-:Y:S02]  /*aa60*/  PRMT R49, R70.reuse, 0x7771, RZ ;  /* 0x0000777146317816 */ /* 0x040fe400000000ff */
[C---:B------:R-:W-:Y:S02]  /*aa70*/  PRMT R67, R70.reuse, 0x7772, RZ ;  /* 0x0000777246437816 */ /* 0x040fe400000000ff */
[----:B------:R-:W-:Y:S01]  /*aa80*/  PRMT R48, R70, 0x7773, RZ ;  /* 0x0000777346307816 */ /* 0x000fe200000000ff */
[----:B------:R-:W-:Y:S01]  /*aa90*/  IMAD.U32 R78, R54, 0x10000, RZ ;  /* 0x00010000364e7824 */ /* 0x000fe200078e00ff */
[----:B------:R-:W-:Y:S01]  /*aaa0*/  LOP3.LUT R84, R84, R57, RZ, 0xfc, !PT ;  /* 0x0000003954547212 */ /* 0x000fe200078efcff */
[----:B------:R-:W-:-:S02]  /*aab0*/  IMAD.U32 R79, R60, 0x10000, RZ ;  /* 0x000100003c4f7824 */ /* 0x000fc400078e00ff */
[----:B------:R-:W-:Y:S01]  /*aac0*/  IMAD.WIDE.U32 R54, R76, 0x100, RZ ;  /* 0x000001004c367825 */ /* 0x000fe200078e00ff */
[----:B------:R-:W-:-:S03]  /*aad0*/  PRMT R111, R71, 0x7773, RZ ;  /* 0x00007773476f7816 */ /* 0x000fc600000000ff */
[----:B------:R-:W-:Y:S01]  /*aae0*/  IMAD.WIDE.U32 R56, R77, 0x10000, RZ ;  /* 0x000100004d387825 */ /* 0x000fe200078e00ff */
[----:B------:R-:W-:-:S03]  /*aaf0*/  LOP3.LUT R71, R78, 0xff0000, RZ, 0xc0, !PT ;  /* 0x00ff00004e477812 */ /* 0x000fc600078ec0ff */
[----:B------:R-:W-:-:S04]  /*ab00*/  IMAD.WIDE.U32 R58, R69, 0x1000000, RZ ;  /* 0x01000000453a7825 */ /* 0x000fc800078e00ff */
[----:B------:R-:W-:-:S04]  /*ab10*/  IMAD.WIDE.U32 R60, R49, 0x100, RZ ;  /* 0x00000100313c7825 */ /* 0x000fc800078e00ff */
[----:B------:R-:W-:-:S04]  /*ab20*/  IMAD.WIDE.U32 R62, R67, 0x10000, RZ ;  /* 0x00010000433e7825 */ /* 0x000fc800078e00ff */
[----:B------:R-:W-:Y:S01]  /*ab30*/  IMAD.WIDE.U32 R64, R48, 0x1000000, RZ ;  /* 0x0100000030407825 */ /* 0x000fe200078e00ff */
[----:B------:R-:W-:Y:S02]  /*ab40*/  LOP3.LUT R78, R79, 0xff0000, RZ, 0xc0, !PT ;  /* 0x00ff00004f4e7812 */ /* 0x000fe400078ec0ff */
[----:B------:R-:W-:Y:S02]  /*ab50*/  LOP3.LUT R88, R57, R59, R55, 0xfe, !PT ;  /* 0x0000003b39587212 */ /* 0x000fe400078efe37 */
[----:B------:R-:W-:Y:S02]  /*ab60*/  LOP3.LUT R86, R63, R65, R61, 0xfe, !PT ;  /* 0x000000413f567212 */ /* 0x000fe400078efe3d */
[----:B------:R-:W-:Y:S02]  /*ab70*/  PRMT R111, R78, 0x4210, R111 ;  /* 0x000042104e6f7816 */ /* 0x000fe4000000006f */
[----:B------:R-:W-:Y:S02]  /*ab80*/  LOP3.LUT R79, R85, R88, RZ, 0xfc, !PT ;  /* 0x00000058554f7212 */ /* 0x000fe400078efcff */
[----:B------:R-:W-:-:S02]  /*ab90*/  LOP3.LUT R78, R81, R86, RZ, 0xfc, !PT ;  /* 0x00000056514e7212 */ /* 0x000fc400078efcff */
[----:B------:R-:W-:Y:S02]  /*aba0*/  PRMT R87, R66, 0x7770, RZ ;  /* 0x0000777042577816 */ /* 0x000fe400000000ff */
[----:B------:R-:W-:Y:S02]  /*abb0*/  PRMT R81, R68, 0x7770, RZ ;  /* 0x0000777044517816 */ /* 0x000fe400000000ff */
[----:B------:R-:W-:Y:S02]  /*abc0*/  PRMT R85, R70, 0x7770, RZ ;  /* 0x0000777046557816 */ /* 0x000fe400000000ff */
[----:B------:R-:W-:Y:S02]  /*abd0*/  PRMT R112, R71, 0x4210, R112 ;  /* 0x0000421047707816 */ /* 0x000fe40000000070 */
[C---:B0-----:R-:W-:Y:S02]  /*abe0*/  PRMT R93, R72.reuse, 0x7770, RZ ;  /* 0x00007770485d7816 */ /* 0x041fe400000000ff */
[----:B------:R-:W-:-:S02]  /*abf0*/  PRMT R94, R72, 0x7771, RZ ;  /* 0x00007771485e7816 */ /* 0x000fc400000000ff */
[C---:B------:R-:W-:Y:S02]  /*ac00*/  PRMT R95, R72.reuse, 0x7772, RZ ;  /* 0x00007772485f7816 */ /* 0x040fe400000000ff */
[C---:B------:R-:W-:Y:S02]  /*ac10*/  PRMT R97, R73.reuse, 0x7770, RZ ;  /* 0x0000777049617816 */ /* 0x040fe400000000ff */
[C---:B------:R-:W-:Y:S02]  /*ac20*/  PRMT R98, R73.reuse, 0x7771, RZ ;  /* 0x0000777149627816 */ /* 0x040fe400000000ff */
[C---:B------:R-:W-:Y:S02]  /*ac30*/  PRMT R99, R73.reuse, 0x7772, RZ ;  /* 0x0000777249637816 */ /* 0x040fe400000000ff */
[----:B------:R-:W-:Y:S02]  /*ac40*/  PRMT R72, R72, 0x7773, RZ ;  /* 0x0000777348487816 */ /* 0x000fe400000000ff */
[----:B------:R-:W-:-:S02]  /*ac50*/  PRMT R73, R73, 0x7773, RZ ;  /* 0x0000777349497816 */ /* 0x000fc400000000ff */
[----:B------:R-:W-:Y:S02]  /*ac60*/  LOP3.LUT R71, R118, 0xff, R87, 0xf8, !PT ;  /* 0x000000ff76477812 */ /* 0x000fe400078ef857 */
[----:B------:R-:W-:Y:S02]  /*ac70*/  LOP3.LUT R125, R54, 0xff, R81, 0xf8, !PT ;  /* 0x000000ff367d7812 */ /* 0x000fe400078ef851 */
[----:B------:R-:W-:Y:S02]  /*ac80*/  LOP3.LUT R101, R60, 0xff, R85, 0xf8, !PT ;  /* 0x000000ff3c657812 */ /* 0x000fe400078ef855 */
[----:B------:R-:W-:Y:S02]  /*ac90*/  LOP3.LUT R105, R108, R37, RZ, 0xfc, !PT ;  /* 0x000000256c697212 */ /* 0x000fe400078efcff */
[C---:B-1----:R-:W-:Y:S02]  /*aca0*/  PRMT R86, R75.reuse, 0x7773, RZ ;  /* 0x000077734b567816 */ /* 0x042fe400000000ff */
[----:B------:R-:W-:-:S02]  /*acb0*/  PRMT R68, R75, 0x7772, RZ ;  /* 0x000077724b447816 */ /* 0x000fc400000000ff */
[C---:B------:R-:W-:Y:S02]  /*acc0*/  PRMT R66, R75.reuse, 0x7771, RZ ;  /* 0x000077714b427816 */ /* 0x040fe400000000ff */
[----:B------:R-:W-:Y:S02]  /*acd0*/  PRMT R88, R75, 0x7770, RZ ;  /* 0x000077704b587816 */ /* 0x000fe400000000ff */
[C---:B------:R-:W-:Y:S02]  /*ace0*/  PRMT R89, R74.reuse, 0x7770, RZ ;  /* 0x000077704a597816 */ /* 0x040fe400000000ff */
[C---:B------:R-:W-:Y:S02]  /*acf0*/  PRMT R90, R74.reuse, 0x7771, RZ ;  /* 0x000077714a5a7816 */ /* 0x040fe400000000ff */
[C---:B------:R-:W-:Y:S02]  /*ad00*/  PRMT R91, R74.reuse, 0x7772, RZ ;  /* 0x000077724a5b7816 */ /* 0x040fe400000000ff */
[----:B------:R-:W-:-:S02]  /*ad10*/  PRMT R92, R74, 0x7773, RZ ;  /* 0x000077734a5c7816 */ /* 0x000fc400000000ff */
[----:B------:R-:W-:Y:S02]  /*ad20*/  PRMT R96, R72, 0x7610, R96 ;  /* 0x0000761048607816 */ /* 0x000fe40000000060 */
[----:B------:R-:W-:Y:S02]  /*ad30*/  PRMT R100, R73, 0x7610, R100 ;  /* 0x0000761049647816 */ /* 0x000fe40000000064 */
[----:B------:R-:W-:Y:S02]  /*ad40*/  LOP3.LUT R102, R114, R116, R71, 0xfe, !PT ;  /* 0x0000007472667212 */ /* 0x000fe400078efe47 */
[----:B------:R-:W-:Y:S02]  /*ad50*/  LOP3.LUT R103, R56, R58, R125, 0xfe, !PT ;  /* 0x0000003a38677212 */ /* 0x000fe400078efe7d */
[----:B------:R-:W-:Y:S02]  /*ad60*/  LOP3.LUT R104, R62, R64, R101, 0xfe, !PT ;  /* 0x000000403e687212 */ /* 0x000fe400078efe65 */
[----:B------:R-:W-:-:S02]  /*ad70*/  LOP3.LUT R106, R106, R31, RZ, 0xfc, !PT ;  /* 0x0000001f6a6a7212 */ /* 0x000fc400078efcff */
[----:B------:R-:W-:Y:S02]  /*ad80*/  LOP3.LUT R107, R110, R47, RZ, 0xfc, !PT ;  /* 0x0000002f6e6b7212 */ /* 0x000fe400078efcff */
[----:B------:R-:W-:Y:S02]  /*ad90*/  LOP3.LUT R109, R109, R84, RZ, 0xfc, !PT ;  /* 0x000000546d6d7212 */ /* 0x000fe400078efcff */
[----:B------:R-:W-:Y:S02]  /*ada0*/  LOP3.LUT R108, R112, R79, RZ, 0xfc, !PT ;  /* 0x0000004f706c7212 */ /* 0x000fe400078efcff */
[----:B------:R-:W-:Y:S01]  /*adb0*/  LOP3.LUT R111, R111, R78, RZ, 0xfc, !PT ;  /* 0x0000004e6f6f7212 */ /* 0x000fe200078efcff */
[----:B------:R-:W-:Y:S01]  /*adc0*/  BAR.SYNC.DEFER_BLOCKING 0x0 ;  /* 0x0000000000007b1d */ /* 0x000fe20000010000 */
[----:B------:R-:W-:-:S07]  /*add0*/  VIADD R70, R2, 0x1 ;  /* 0x0000000102467836 */ /* 0x000fce0000000000 */
[----:B------:R-:W-:Y:S01]  /*ade0*/  PREEXIT ;  /* 0x000000000000782d */ /* 0x000fe20000000000 */
[----:B------:R-:W-:Y:S01]  /*adf0*/  BSSY.RECONVERGENT B0, `(.L_x_505) ;  /* 0x000004b000007945 */ /* 0x000fe20003800200 */
[----:B------:R-:W-:-:S13]  /*ae00*/  ISETP.GE.U32.AND P0, PT, R70, R3, PT ;  /* 0x000000034600720c */ /* 0x000fda0003f06070 */
[----:B------:R-:W-:Y:S05]  /*ae10*/  @P0 BRA `(.L_x_506) ;  /* 0x0000000000b00947 */ /* 0x000fea0003800000 */
[----:B------:R-:W-:Y:S01]  /*ae20*/  LOP3.LUT R110, R100, 0xffff, RZ, 0xc0, !PT ;  /* 0x0000ffff646e7812 */ /* 0x000fe200078ec0ff */
[----:B------:R-:W-:Y:S01]  /*ae30*/  IMAD.U32 R113, R99, 0x10000, RZ ;  /* 0x0001000063717824 */ /* 0x000fe200078e00ff */
[----:B------:R-:W-:Y:S02]  /*ae40*/  PRMT R112, R98, 0x7104, RZ ;  /* 0x0000710462707816 */ /* 0x000fe400000000ff */
[----:B------:R-:W-:Y:S01]  /*ae50*/  LOP3.LUT R119, R119, R109, R115, 0xfe, !PT ;  /* 0x0000006d77777212 */ /* 0x000fe200078efe73 */
[----:B------:R-:W-:Y:S01]  /*ae60*/  IMAD.SHL.U32 R110, R110, 0x1000000, RZ ;  /* 0x010000006e6e7824 */ /* 0x000fe200078e00ff */
[----:B------:R-:W-:Y:S02]  /*ae70*/  LOP3.LUT R113, R113, 0xff0000, RZ, 0xc0, !PT ;  /* 0x00ff000071717812 */ /* 0x000fe400078ec0ff */
[----:B------:R-:W-:Y:S02]  /*ae80*/  LOP3.LUT R112, R112, 0xff00, RZ, 0xc0, !PT ;  /* 0x0000ff0070707812 */ /* 0x000fe400078ec0ff */
[----:B------:R-:W-:-:S02]  /*ae90*/  LOP3.LUT R73, R110, R113, RZ, 0xfc, !PT ;  /* 0x000000716e497212 */ /* 0x000fc400078efcff */
[----:B------:R-:W-:Y:S02]  /*aea0*/  LOP3.LUT R116, R116, R114, R71, 0xfe, !PT ;  /* 0x0000007274747212 */ /* 0x000fe400078efe47 */
[----:B------:R-:W-:Y:S02]  /*aeb0*/  LOP3.LUT R115, R97, 0xff, RZ, 0xc0, !PT ;  /* 0x000000ff61737812 */ /* 0x000fe400078ec0ff */
[----:B------:R-:W-:Y:S02]  /*aec0*/  LOP3.LUT R72, R73, R112, RZ, 0xfc, !PT ;  /* 0x0000007049487212 */ /* 0x000fe400078efcff */
[----:B------:R-:W-:Y:S02]  /*aed0*/  LOP3.LUT R70, R96, 0xff, RZ, 0xc0, !PT ;  /* 0x000000ff60467812 */ /* 0x000fe400078ec0ff */
[----:B------:R-:W-:Y:S02]  /*aee0*/  LOP3.LUT R114, R95, 0xff, RZ, 0xc0, !PT ;  /* 0x000000ff5f727812 */ /* 0x000fe400078ec0ff */
[----:B------:R-:W-:Y:S01]  /*aef0*/  LOP3.LUT R123, R72, R115, RZ, 0xfc, !PT ;  /* 0x00000073487b7212 */ /* 0x000fe200078efcff */
[----:B------:R-:W-:Y:S01]  /*af00*/  IMAD.WIDE.U32 R70, R70, 0x1000000, RZ ;  /* 0x0100000046467825 */ /* 0x000fe200078e00ff */
[----:B------:R-:W-:-:S02]  /*af10*/  LOP3.LUT R72, R94, 0xff, RZ, 0xc0, !PT ;  /* 0x000000ff5e487812 */ /* 0x000fc400078ec0ff */
[----:B------:R-:W-:Y:S01]  /*af20*/  LOP3.LUT R119, R119, R117, RZ, 0xfc, !PT ;  /* 0x0000007577777212 */ /* 0x000fe200078efcff */
[----:B------:R-:W-:Y:S01]  /*af30*/  IMAD.WIDE.U32 R74, R114, 0x10000, RZ ;  /* 0x00010000724a7825 */ /* 0x000fe200078e00ff */
[----:B------:R-:W-:Y:S02]  /*af40*/  LOP3.LUT R123, R123, R71, RZ, 0xfc, !PT ;  /* 0x000000477b7b7212 */ /* 0x000fe400078efcff */
[----:B------:R-:W-:Y:S01]  /*af50*/  PRMT R117, R94, 0x7610, R117 ;  /* 0x000076105e757816 */ /* 0x000fe20000000075 */
[----:B------:R-:W-:Y:S01]  /*af60*/  IMAD.WIDE.U32 R72, R72, 0x100, RZ ;  /* 0x0000010048487825 */ /* 0x000fe200078e00ff */
[----:B------:R-:W-:Y:S02]  /*af70*/  LOP3.LUT R121, R70, R74, RZ, 0xfc, !PT ;  /* 0x0000004a46797212 */ /* 0x000fe400078efcff */
[----:B------:R-:W-:Y:S02]  /*af80*/  PRMT R118, R95, 0x7610, R118 ;  /* 0x000076105f767816 */ /* 0x000fe40000000076 */
[----:B------:R-:W-:-:S02]  /*af90*/  LOP3.LUT R72, R121, R72, RZ, 0xfc, !PT ;  /* 0x0000004879487212 */ /* 0x000fc400078efcff */
[----:B------:R-:W-:Y:S02]  /*afa0*/  LOP3.LUT R74, R73, R123, R75, 0xfe, !PT ;  /* 0x0000007b494a7212 */ /* 0x000fe400078efe4b */
[----:B------:R-:W-:Y:S02]  /*afb0*/  LOP3.LUT R73, R72, 0xff, R93, 0xf8, !PT ;  /* 0x000000ff48497812 */ /* 0x000fe400078ef85d */
[----:B------:R-:W-:Y:S02]  /*afc0*/  PRMT R120, R97, 0x7610, R120 ;  /* 0x0000761061787816 */ /* 0x000fe40000000078 */
[----:B------:R-:W-:Y:S02]  /*afd0*/  ISETP.GE.U32.AND P0, PT, R73, R116, PT ;  /* 0x000000744900720c */ /* 0x000fe40003f06070 */
[----:B------:R-:W-:Y:S02]  /*afe0*/  PRMT R116, R93, 0x7610, R116 ;  /* 0x000076105d747816 */ /* 0x000fe40000000074 */
[----:B------:R-:W-:-:S02]  /*aff0*/  ISETP.GE.AND.EX P0, PT, R74, R119, PT, P0 ;  /* 0x000000774a00720c */ /* 0x000fc40003f06300 */
[----:B------:R-:W-:Y:S02]  /*b000*/  PRMT R119, R96, 0x7610, R119 ;  /* 0x0000761060777816 */ /* 0x000fe40000000077 */
[----:B------:R-:W-:Y:S02]  /*b010*/  PRMT R121, R98, 0x7610, R121 ;  /* 0x0000761062797816 */ /* 0x000fe40000000079 */
[----:B------:R-:W-:Y:S02]  /*b020*/  PRMT R122, R99, 0x7610, R122 ;  /* 0x00007610637a7816 */ /* 0x000fe4000000007a */
[----:B------:R-:W-:-:S05]  /*b030*/  PRMT R123, R100, 0x7610, R123 ;  /* 0x00007610647b7816 */ /* 0x000fca000000007b */
[----:B------:R-:W-:Y:S05]  /*b040*/  @P0 BRA `(.L_x_507) ;  /* 0x0000000000940947 */ /* 0x000fea0003800000 */
[----:B------:R-:W-:Y:S02]  /*b050*/  PRMT R116, R87, 0x7610, R116 ;  /* 0x0000761057747816 */ /* 0x000fe40000000074 */
[----:B------:R-:W-:Y:S02]  /*b060*/  PRMT R117, R80, 0x7610, R117 ;  /* 0x0000761050757816 */ /* 0x000fe40000000075 */
[----:B------:R-:W-:Y:S02]  /*b070*/  PRMT R118, R82, 0x7610, R118 ;  /* 0x0000761052767816 */ /* 0x000fe40000000076 */
[----:B------:R-:W-:Y:S02]  /*b080*/  PRMT R119, R83, 0x7610, R119 ;  /* 0x0000761053777816 */ /* 0x000fe40000000077 */
[----:B------:R-:W-:Y:S02]  /*b090*/  SHF.R.U32.HI R121, RZ, 0x8, R84 ;  /* 0x00000008ff797819 */ /* 0x000fe40000011654 */
[----:B------:R-:W-:-:S02]  /*b0a0*/  SHF.R.U32.HI R122, RZ, 0x10, R109 ;  /* 0x00000010ff7a7819 */ /* 0x000fc4000001166d */
[----:B------:R-:W-:Y:S02]  /*b0b0*/  SHF.R.U32.HI R123, RZ, 0x18, R109 ;  /* 0x00000018ff7b7819 */ /* 0x000fe4000001166d */
[----:B------:R-:W-:Y:S01]  /*b0c0*/  PRMT R120, R84, 0x7610, R120 ;  /* 0x0000761054787816 */ /* 0x000fe20000000078 */
[----:B------:R-:W-:Y:S06]  /*b0d0*/  BRA `(.L_x_507) ;  /* 0x0000000000707947 */ /* 0x000fec0003800000 */
.L_x_506:
[----:B------:R-:W-:Y:S01]  /*b0e0*/  LOP3.LUT R74, R94, 0xff, RZ, 0xc0, !PT ;  /* 0x000000ff5e4a7812 */ /* 0x000fe200078ec0ff */
[----:B------:R-:W-:Y:S01]  /*b0f0*/  IMAD.U32 R113, R99, 0x10000, RZ ;  /* 0x0001000063717824 */ /* 0x000fe200078e00ff */
[----:B------:R-:W-:Y:S02]  /*b100*/  LOP3.LUT R70, R96, 0xff, RZ, 0xc0, !PT ;  /* 0x000000ff60467812 */ /* 0x000fe400078ec0ff */
[----:B------:R-:W-:Y:S01]  /*b110*/  LOP3.LUT R114, R95, 0xff, RZ, 0xc0, !PT ;  /* 0x000000ff5f727812 */ /* 0x000fe200078ec0ff */
[----:B------:R-:W-:Y:S01]  /*b120*/  IMAD.WIDE.U32 R74, R74, 0x100, RZ ;  /* 0x000001004a4a7825 */ /* 0x000fe200078e00ff */
[----:B------:R-:W-:Y:S02]  /*b130*/  PRMT R112, R98, 0x7104, RZ ;  /* 0x0000710462707816 */ /* 0x000fe400000000ff */
[----:B------:R-:W-:Y:S01]  /*b140*/  LOP3.LUT R115, R97, 0xff, RZ, 0xc0, !PT ;  /* 0x000000ff61737812 */ /* 0x000fe200078ec0ff */
[----:B------:R-:W-:Y:S01]  /*b150*/  IMAD.WIDE.U32 R70, R70, 0x1000000, RZ ;  /* 0x0100000046467825 */ /* 0x000fe200078e00ff */
[----:B------:R-:W-:-:S02]  /*b160*/  LOP3.LUT R83, R74, 0xff, R93, 0xf8, !PT ;  /* 0x000000ff4a537812 */ /* 0x000fc400078ef85d */
[----:B------:R-:W-:Y:S01]  /*b170*/  LOP3.LUT R112, R112, 0xff00, RZ, 0xc0, !PT ;  /* 0x0000ff0070707812 */ /* 0x000fe200078ec0ff */
[----:B------:R-:W-:Y:S01]  /*b180*/  IMAD.WIDE.U32 R72, R114, 0x10000, RZ ;  /* 0x0001000072487825 */ /* 0x000fe200078e00ff */
[----:B------:R-:W-:Y:S02]  /*b190*/  LOP3.LUT R110, R100, 0xffff, RZ, 0xc0, !PT ;  /* 0x0000ffff646e7812 */ /* 0x000fe400078ec0ff */
[----:B------:R-:W-:Y:S02]  /*b1a0*/  LOP3.LUT R113, R113, 0xff0000, RZ, 0xc0, !PT ;  /* 0x00ff000071717812 */ /* 0x000fe400078ec0ff */
[----:B------:R-:W-:Y:S01]  /*b1b0*/  LOP3.LUT R74, R71, R75, R73, 0xfe, !PT ;  /* 0x0000004b474a7212 */ /* 0x000fe200078efe49 */
[----:B------:R-:W-:Y:S01]  /*b1c0*/  IMAD.SHL.U32 R110, R110, 0x1000000, RZ ;  /* 0x010000006e6e7824 */ /* 0x000fe200078e00ff */
[----:B------:R-:W-:Y:S02]  /*b1d0*/  LOP3.LUT R102, R70, R83, R72, 0xfe, !PT ;  /* 0x0000005346667212 */ /* 0x000fe400078efe48 */
[----:B------:R-:W-:-:S02]  /*b1e0*/  LOP3.LUT R73, R74, R115, RZ, 0xfc, !PT ;  /* 0x000000734a497212 */ /* 0x000fc400078efcff */
[----:B------:R-:W-:Y:S02]  /*b1f0*/  PRMT R116, R93, 0x7610, R116 ;  /* 0x000076105d747816 */ /* 0x000fe40000000074 */
[----:B------:R-:W-:Y:S02]  /*b200*/  LOP3.LUT R72, R73, R112, RZ, 0xfc, !PT ;  /* 0x0000007049487212 */ /* 0x000fe400078efcff */
[----:B------:R-:W-:Y:S02]  /*b210*/  PRMT R117, R94, 0x7610, R117 ;  /* 0x000076105e757816 */ /* 0x000fe40000000075 */
[----:B------:R-:W-:Y:S02]  /*b220*/  LOP3.LUT R109, R72, R113, RZ, 0xfc, !PT ;  /* 0x00000071486d7212 */ /* 0x000fe400078efcff */
[----:B------:R-:W-:Y:S02]  /*b230*/  PRMT R118, R95, 0x7610, R118 ;  /* 0x000076105f767816 */ /* 0x000fe40000000076 */
[----:B------:R-:W-:-:S02]  /*b240*/  PRMT R119, R96, 0x7610, R119 ;  /* 0x0000761060777816 */ /* 0x000fc40000000077 */
[----:B------:R-:W-:Y:S02]  /*b250*/  PRMT R120, R97, 0x7610, R120 ;  /* 0x0000761061787816 */ /* 0x000fe40000000078 */
[----:B------:R-:W-:Y:S02]  /*b260*/  PRMT R121, R98, 0x7610, R121 ;  /* 0x0000761062797816 */ /* 0x000fe40000000079 */
[----:B------:R-:W-:Y:S02]  /*b270*/  PRMT R122, R99, 0x7610, R122 ;  /* 0x00007610637a7816 */ /* 0x000fe4000000007a */
[----:B------:R-:W-:Y:S02]  /*b280*/  LOP3.LUT R109, R109, R110, RZ, 0xfc, !PT ;  /* 0x0000006e6d6d7212 */ /* 0x000fe400078efcff */
[----:B------:R-:W-:-:S07]  /*b290*/  PRMT R123, R100, 0x7610, R123 ;  /* 0x00007610647b7816 */ /* 0x000fce000000007b */
.L_x_507:
[----:B------:R-:W-:Y:S05]  /*b2a0*/  BSYNC.RECONVERGENT B0 ;  /* 0x0000000000007941 */ /* 0x000fea0003800200 */
.L_x_505:
[----:B------:R-:W-:Y:S01]  /*b2b0*/  VIADD R72, R2, 0x2 ;  /* 0x0000000202487836 */ /* 0x000fe20000000000 */
[----:B------:R-:W-:Y:S04]  /*b2c0*/  BSSY.RECONVERGENT B0, `(.L_x_508) ;  /* 0x0000036000007945 */ /* 0x000fe80003800200 */
[----:B------:R-:W-:-:S13]  /*b2d0*/  ISETP.GE.U32.AND P0, PT, R72, R3, PT ;  /* 0x000000034800720c */ /* 0x000fda0003f06070 */
[----:B------:R-:W-:Y:S05]  /*b2e0*/  @!P0 BRA `(.L_x_509) ;  /* 0x0000000000488947 */ /* 0x000fea0003800000 */
[----:B------:R-:W-:Y:S02]  /*b2f0*/  LOP3.LUT R58, R117, 0xff, RZ, 0xc0, !PT ;  /* 0x000000ff753a7812 */ /* 0x000fe400078ec0ff */
[----:B------:R-:W-:Y:S02]  /*b300*/  LOP3.LUT R56, R118, 0xff, RZ, 0xc0, !PT ;  /* 0x000000ff76387812 */ /* 0x000fe400078ec0ff */
[----:B------:R-:W-:Y:S01]  /*b310*/  LOP3.LUT R54, R119, 0xff, RZ, 0xc0, !PT ;  /* 0x000000ff77367812 */ /* 0x000fe200078ec0ff */
[----:B------:R-:W-:-:S04]  /*b320*/  IMAD.WIDE.U32 R58, R58, 0x100, RZ ;  /* 0x000001003a3a7825 */ /* 0x000fc800078e00ff */
[----:B------:R-:W-:Y:S01]  /*b330*/  IMAD.WIDE.U32 R56, R56, 0x10000, RZ ;  /* 0x0001000038387825 */ /* 0x000fe200078e00ff */
[----:B------:R-:W-:-:S03]  /*b340*/  LOP3.LUT R103, R58, 0xff, R116, 0xf8, !PT ;  /* 0x000000ff3a677812 */ /* 0x000fc600078ef874 */
[----:B------:R-:W-:-:S05]  /*b350*/  IMAD.WIDE.U32 R54, R54, 0x1000000, RZ ;  /* 0x0100000036367825 */ /* 0x000fca00078e00ff */
[----:B------:R-:W-:Y:S02]  /*b360*/  LOP3.LUT R57, R55, R59, R57, 0xfe, !PT ;  /* 0x0000003b37397212 */ /* 0x000fe400078efe39 */
[----:B------:R-:W-:Y:S02]  /*b370*/  PRMT R55, R121, 0x7104, RZ ;  /* 0x0000710479377816 */ /* 0x000fe400000000ff */
[----:B------:R-:W-:Y:S01]  /*b380*/  LOP3.LUT R108, R57, 0xff, R120, 0xf8, !PT ;  /* 0x000000ff396c7812 */ /* 0x000fe200078ef878 */
[----:B------:R-:W-:Y:S01]  /*b390*/  IMAD.U32 R57, R122, 0x10000, RZ ;  /* 0x000100007a397824 */ /* 0x000fe200078e00ff */
[----:B------:R-:W-:Y:S02]  /*b3a0*/  LOP3.LUT R59, R123, 0xffff, RZ, 0xc0, !PT ;  /* 0x0000ffff7b3b7812 */ /* 0x000fe400078ec0ff */
[----:B------:R-:W-:Y:S02]  /*b3b0*/  LOP3.LUT R108, R108, 0xff00, R55, 0xf8, !PT ;  /* 0x0000ff006c6c7812 */ /* 0x000fe400078ef837 */
[----:B------:R-:W-:Y:S01]  /*b3c0*/  LOP3.LUT R103, R54, R103, R56, 0xfe, !PT ;  /* 0x0000006736677212 */ /* 0x000fe200078efe38 */
[----:B------:R-:W-:Y:S01]  /*b3d0*/  IMAD.SHL.U32 R59, R59, 0x1000000, RZ ;  /* 0x010000003b3b7824 */ /* 0x000fe200078e00ff */
[----:B------:R-:W-:-:S04]  /*b3e0*/  LOP3.LUT R108, R108, 0xff0000, R57, 0xf8, !PT ;  /* 0x00ff00006c6c7812 */ /* 0x000fc800078ef839 */
[----:B------:R-:W-:Y:S01]  /*b3f0*/  LOP3.LUT R108, R108, R59, RZ, 0xfc, !PT ;  /* 0x0000003b6c6c7212 */ /* 0x000fe200078efcff */
[----:B------:R-:W-:Y:S06]  /*b400*/  BRA `(.L_x_510) ;  /* 0x0000000000847947 */ /* 0x000fec0003800000 */
.L_x_509:
[----:B------:R-:W-:Y:S01]  /*b410*/  IMAD.U32 R54, R122, 0x10000, RZ ;  /* 0x000100007a367824 */ /* 0x000fe200078e00ff */
[----:B------:R-:W-:Y:S02]  /*b420*/  LOP3.LUT R87, R123, 0xffff, RZ, 0xc0, !PT ;  /* 0x0000ffff7b577812 */ /* 0x000fe400078ec0ff */
[----:B------:R-:W-:Y:S02]  /*b430*/  LOP3.LUT R82, R119, 0xff, RZ, 0xc0, !PT ;  /* 0x000000ff77527812 */ /* 0x000fe400078ec0ff */
[----:B------:R-:W-:Y:S02]  /*b440*/  LOP3.LUT R54, R54, 0xff0000, RZ, 0xc0, !PT ;  /* 0x00ff000036367812 */ /* 0x000fe400078ec0ff */
[----:B------:R-:W-:Y:S01]  /*b450*/  LOP3.LUT R72, R118, 0xff, RZ, 0xc0, !PT ;  /* 0x000000ff76487812 */ /* 0x000fe200078ec0ff */
[----:B------:R-:W-:Y:S01]  /*b460*/  IMAD.WIDE.U32 R82, R82, 0x1000000, RZ ;  /* 0x0100000052527825 */ /* 0x000fe200078e00ff */
[----:B------:R-:W-:Y:S02]  /*b470*/  PRMT R87, R54, 0x4210, R87 ;  /* 0x0000421036577816 */ /* 0x000fe40000000057 */
[----:B------:R-:W-:Y:S01]  /*b480*/  PRMT R54, R121, 0x7104, RZ ;  /* 0x0000710479367816 */ /* 0x000fe200000000ff */
[----:B------:R-:W-:Y:S01]  /*b490*/  IMAD.WIDE.U32 R72, R72, 0x10000, RZ ;  /* 0x0001000048487825 */ /* 0x000fe200078e00ff */
[----:B------:R-:W-:-:S02]  /*b4a0*/  LOP3.LUT R74, R117, 0xff, RZ, 0xc0, !PT ;  /* 0x000000ff754a7812 */ /* 0x000fc400078ec0ff */
[----:B------:R-:W-:Y:S02]  /*b4b0*/  LOP3.LUT R87, R87, 0xff00, R54, 0xf8, !PT ;  /* 0x0000ff0057577812 */ /* 0x000fe400078ef836 */
[----:B------:R-:W-:Y:S01]  /*b4c0*/  LOP3.LUT R55, R55, R108, R57, 0xfe, !PT ;  /* 0x0000006c37377212 */ /* 0x000fe200078efe39 */
[----:B------:R-:W-:Y:S01]  /*b4d0*/  IMAD.WIDE.U32 R74, R74, 0x100, RZ ;  /* 0x000001004a4a7825 */ /* 0x000fe200078e00ff */
[----:B------:R-:W-:Y:S02]  /*b4e0*/  LOP3.LUT R87, R87, 0xff, R120, 0xf8, !PT ;  /* 0x000000ff57577812 */ /* 0x000fe400078ef878 */
[----:B------:R-:W-:Y:S02]  /*b4f0*/  LOP3.LUT R56, R58, R56, R125, 0xfe, !PT ;  /* 0x000000383a387212 */ /* 0x000fe400078efe7d */
[----:B------:R-:W-:Y:S02]  /*b500*/  LOP3.LUT R73, R73, R87, R83, 0xfe, !PT ;  /* 0x0000005749497212 */ /* 0x000fe400078efe53 */
[----:B------:R-:W-:-:S02]  /*b510*/  LOP3.LUT R83, R74, R82, R72, 0xfe, !PT ;  /* 0x000000524a537212 */ /* 0x000fc400078efe48 */
[----:B------:R-:W-:Y:S02]  /*b520*/  LOP3.LUT R58, R55, R59, RZ, 0xfc, !PT ;  /* 0x0000003b373a7212 */ /* 0x000fe400078efcff */
[----:B------:R-:W-:Y:S02]  /*b530*/  LOP3.LUT R55, R83, 0xff, R116, 0xf8, !PT ;  /* 0x000000ff53377812 */ /* 0x000fe400078ef874 */
[----:B------:R-:W-:Y:S02]  /*b540*/  LOP3.LUT R73, R73, R75, RZ, 0xfc, !PT ;  /* 0x0000004b49497212 */ /* 0x000fe400078efcff */
[----:B------:R-:W-:-:S04]  /*b550*/  ISETP.GE.U32.AND P0, PT, R55, R56, PT ;  /* 0x000000383700720c */ /* 0x000fc80003f06070 */
[----:B------:R-:W-:-:S13]  /*b560*/  ISETP.GE.AND.EX P0, PT, R73, R58, PT, P0 ;  /* 0x0000003a4900720c */ /* 0x000fda0003f06300 */
[----:B------:R-:W-:Y:S02]  /*b570*/  @!P0 PRMT R120, R79, 0x7610, R120 ;  /* 0x000076104f788816 */ /* 0x000fe40000000078 */
[----:B------:R-:W-:Y:S02]  /*b580*/  @!P0 SHF.R.U32.HI R79, RZ, 0x8, R79 ;  /* 0x00000008ff4f8819 */ /* 0x000fe4000001164f */
[--C-:B------:R-:W-:Y:S02]  /*b590*/  @!P0 SHF.R.U32.HI R55, RZ, 0x10, R108.reuse ;  /* 0x00000010ff378819 */ /* 0x100fe4000001166c */
[----:B------:R-:W-:Y:S02]  /*b5a0*/  @!P0 SHF.R.U32.HI R54, RZ, 0x18, R108 ;  /* 0x00000018ff368819 */ /* 0x000fe4000001166c */
[----:B------:R-:W-:Y:S02]  /*b5b0*/  @!P0 PRMT R116, R81, 0x7610, R116 ;  /* 0x0000761051748816 */ /* 0x000fe40000000074 */
[----:B------:R-:W-:-:S02]  /*b5c0*/  @!P0 PRMT R117, R76, 0x7610, R117 ;  /* 0x000076104c758816 */ /* 0x000fc40000000075 */
[----:B------:R-:W-:Y:S02]  /*b5d0*/  @!P0 PRMT R118, R77, 0x7610, R118 ;  /* 0x000076104d768816 */ /* 0x000fe40000000076 */
[----:B------:R-:W-:Y:S02]  /*b5e0*/  @!P0 PRMT R119, R69, 0x7610, R119 ;  /* 0x0000761045778816 */ /* 0x000fe40000000077 */
[----:B------:R-:W-:Y:S02]  /*b5f0*/  @!P0 PRMT R121, R79, 0x7610, R121 ;  /* 0x000076104f798816 */ /* 0x000fe40000000079 */
[----:B------:R-:W-:Y:S02]  /*b600*/  @!P0 PRMT R122, R55, 0x7610, R122 ;  /* 0x00007610377a8816 */ /* 0x000fe4000000007a */
[----:B------:R-:W-:-:S07]  /*b610*/  @!P0 PRMT R123, R54, 0x7610, R123 ;  /* 0x00007610367b8816 */ /* 0x000fce000000007b */
.L_x_510:
[----:B------:R-:W-:Y:S05]  /*b620*/  BSYNC.RECONVERGENT B0 ;  /* 0x0000000000007941 */ /* 0x000fea0003800200 */
.L_x_508:
[----:B------:R-:W-:Y:S01]  /*b630*/  VIADD R54, R2, 0x3 ;  /* 0x0000000302367836 */ /* 0x000fe20000000000 */
[----:B------:R-:W-:Y:S04]  /*b640*/  BSSY.RECONVERGENT B0, `(.L_x_511) ;  /* 0x0000039000007945 */ /* 0x000fe80003800200 */
[----:B------:R-:W-:-:S13]  /*b650*/  ISETP.GE.U32.AND P0, PT, R54, R3, PT ;  /* 0x000000033600720c */ /* 0x000fda0003f06070 */
[----:B------:R-:W-:Y:S05]  /*b660*/  @!P0 BRA `(.L_x_512) ;  /* 0x0000000000488947 */ /* 0x000fea0003800000 */
        /* <DEDUP_REMOVED lines=16> */
[----:B------:R-:W-:Y:S01]  /*b770*/  LOP3.LUT R105, R54, R105, RZ, 0xfc, !PT ;  /* 0x0000006936697212 */ /* 0x000fe200078efcff */
[----:B------:R-:W-:Y:S06]  /*b780*/  BRA `(.L_x_513) ;  /* 0x0000000000907947 */ /* 0x000fec0003800000 */
.L_x_512:
[----:B------:R-:W-:Y:S01]  /*b790*/  IMAD.U32 R55, R122, 0x10000, RZ ;  /* 0x000100007a377824 */ /* 0x000fe200078e00ff */
[----:B------:R-:W-:Y:S01]  /*b7a0*/  LOP3.LUT R54, R123, 0xffff, RZ, 0xc0, !PT ;  /* 0x0000ffff7b367812 */ /* 0x000fe200078ec0ff */
[----:B------:R-:W-:Y:S01]  /*b7b0*/  IMAD.HI.U32 R76, R39, 0x100, RZ ;  /* 0x00000100274c7827 */ /* 0x000fe200078e00ff */
[----:B------:R-:W-:Y:S02]  /*b7c0*/  LOP3.LUT R74, R119, 0xff, RZ, 0xc0, !PT ;  /* 0x000000ff774a7812 */ /* 0x000fe400078ec0ff */
[----:B------:R-:W-:Y:S02]  /*b7d0*/  LOP3.LUT R55, R55, 0xff0000, RZ, 0xc0, !PT ;  /* 0x00ff000037377812 */ /* 0x000fe400078ec0ff */
[----:B------:R-:W-:Y:S01]  /*b7e0*/  LOP3.LUT R72, R118, 0xff, RZ, 0xc0, !PT ;  /* 0x000000ff76487812 */ /* 0x000fe200078ec0ff */
[----:B------:R-:W-:Y:S01]  /*b7f0*/  IMAD.WIDE.U32 R74, R74, 0x1000000, RZ ;  /* 0x010000004a4a7825 */ /* 0x000fe200078e00ff */
[----:B------:R-:W-:Y:S02]  /*b800*/  LOP3.LUT R58, R117, 0xff, RZ, 0xc0, !PT ;  /* 0x000000ff753a7812 */ /* 0x000fe400078ec0ff */
[----:B------:R-:W-:Y:S01]  /*b810*/  PRMT R57, R121, 0x7104, RZ ;  /* 0x0000710479397816 */ /* 0x000fe200000000ff */
[----:B------:R-:W-:Y:S01]  /*b820*/  IMAD.WIDE.U32 R72, R72, 0x10000, RZ ;  /* 0x0001000048487825 */ /* 0x000fe200078e00ff */
[----:B------:R-:W-:-:S03]  /*b830*/  PRMT R54, R55, 0x4210, R54 ;  /* 0x0000421037367816 */ /* 0x000fc60000000036 */
[----:B------:R-:W-:Y:S01]  /*b840*/  IMAD.WIDE.U32 R58, R58, 0x100, RZ ;  /* 0x000001003a3a7825 */ /* 0x000fe200078e00ff */
[----:B------:R-:W-:-:S03]  /*b850*/  LOP3.LUT R69, R54, 0xff00, R57, 0xf8, !PT ;  /* 0x0000ff0036457812 */ /* 0x000fc600078ef839 */
[----:B------:R-:W-:Y:S01]  /*b860*/  IMAD.WIDE.U32 R56, R38, 0x10000, RZ ;  /* 0x0001000026387825 */ /* 0x000fe200078e00ff */
[----:B------:R-:W-:Y:S02]  /*b870*/  LOP3.LUT R77, R58, R74, R72, 0xfe, !PT ;  /* 0x0000004a3a4d7212 */ /* 0x000fe400078efe48 */
[----:B------:R-:W-:Y:S01]  /*b880*/  LOP3.LUT R69, R69, 0xff, R120, 0xf8, !PT ;  /* 0x000000ff45457812 */ /* 0x000fe200078ef878 */
[----:B------:R-:W-:Y:S01]  /*b890*/  IMAD.WIDE.U32 R54, R36, 0x1000000, RZ ;  /* 0x0100000024367825 */ /* 0x000fe200078e00ff */
[----:B------:R-:W-:Y:S02]  /*b8a0*/  LOP3.LUT R57, R76, R105, R57, 0xfe, !PT ;  /* 0x000000694c397212 */ /* 0x000fe400078efe39 */
[----:B------:R-:W-:Y:S02]  /*b8b0*/  LOP3.LUT R69, R73, R69, R75, 0xfe, !PT ;  /* 0x0000004549457212 */ /* 0x000fe400078efe4b */
[----:B------:R-:W-:Y:S02]  /*b8c0*/  LOP3.LUT R41, R54, R56, R41, 0xfe, !PT ;  /* 0x0000003836297212 */ /* 0x000fe400078efe29 */
[----:B------:R-:W-:-:S02]  /*b8d0*/  LOP3.LUT R56, R77, 0xff, R116, 0xf8, !PT ;  /* 0x000000ff4d387812 */ /* 0x000fc400078ef874 */
[----:B------:R-:W-:Y:S02]  /*b8e0*/  LOP3.LUT R54, R57, R55, RZ, 0xfc, !PT ;  /* 0x0000003739367212 */ /* 0x000fe400078efcff */
[----:B------:R-:W-:Y:S02]  /*b8f0*/  ISETP.GE.U32.AND P0, PT, R56, R41, PT ;  /* 0x000000293800720c */ /* 0x000fe40003f06070 */
[----:B------:R-:W-:-:S04]  /*b900*/  LOP3.LUT R69, R69, R59, RZ, 0xfc, !PT ;  /* 0x0000003b45457212 */ /* 0x000fc800078efcff */
[----:B------:R-:W-:-:S13]  /*b910*/  ISETP.GE.AND.EX P0, PT, R69, R54, PT, P0 ;  /* 0x000000364500720c */ /* 0x000fda0003f06300 */
[----:B------:R-:W-:Y:S02]  /*b920*/  @!P0 PRMT R117, R39, 0x7610, R117 ;  /* 0x0000761027758816 */ /* 0x000fe40000000075 */
[----:B------:R-:W-:Y:S02]  /*b930*/  @!P0 PRMT R118, R38, 0x7610, R118 ;  /* 0x0000761026768816 */ /* 0x000fe40000000076 */
[----:B------:R-:W-:Y:S02]  /*b940*/  @!P0 PRMT R120, R37, 0x7610, R120 ;  /* 0x0000761025788816 */ /* 0x000fe40000000078 */
[----:B------:R-:W-:Y:S02]  /*b950*/  @!P0 SHF.R.U32.HI R37, RZ, 0x8, R37 ;  /* 0x00000008ff258819 */ /* 0x000fe40000011625 */
[--C-:B------:R-:W-:Y:S02]  /*b960*/  @!P0 SHF.R.U32.HI R39, RZ, 0x10, R105.reuse ;  /* 0x00000010ff278819 */ /* 0x100fe40000011669 */
[----:B------:R-:W-:-:S02]  /*b970*/  @!P0 SHF.R.U32.HI R38, RZ, 0x18, R105 ;  /* 0x00000018ff268819 */ /* 0x000fc40000011669 */
[----:B------:R-:W-:Y:S02]  /*b980*/  @!P0 PRMT R116, R40, 0x7610, R116 ;  /* 0x0000761028748816 */ /* 0x000fe40000000074 */
[----:B------:R-:W-:Y:S02]  /*b990*/  @!P0 PRMT R119, R36, 0x7610, R119 ;  /* 0x0000761024778816 */ /* 0x000fe40000000077 */
[----:B------:R-:W-:Y:S02]  /*b9a0*/  @!P0 PRMT R121, R37, 0x7610, R121 ;  /* 0x0000761025798816 */ /* 0x000fe40000000079 */
[----:B------:R-:W-:Y:S02]  /*b9b0*/  @!P0 PRMT R122, R39, 0x7610, R122 ;  /* 0x00007610277a8816 */ /* 0x000fe4000000007a */
[----:B------:R-:W-:-:S07]  /*b9c0*/  @!P0 PRMT R123, R38, 0x7610, R123 ;  /* 0x00007610267b8816 */ /* 0x000fce000000007b */
.L_x_513:
[----:B------:R-:W-:Y:S05]  /*b9d0*/  BSYNC.RECONVERGENT B0 ;  /* 0x0000000000007941 */ /* 0x000fea0003800200 */
.L_x_511:
        /* <DEDUP_REMOVED lines=22> */
.L_x_515:
        /* <DEDUP_REMOVED lines=36> */
.L_x_516:
[----:B------:R-:W-:Y:S05]  /*bd80*/  BSYNC.RECONVERGENT B0 ;  /* 0x0000000000007941 */ /* 0x000fea0003800200 */
.L_x_514:
        /* <DEDUP_REMOVED lines=8> */
[----:B------:R-:W-:-:S04]  /*be10*/  IMAD.WIDE.U32 R28, R28, 0x10000, RZ ;  /* 0x000100001c1c7825 */ /* 0x000fc800078e00ff */
[----:B------:R-:W-:-:S05]  /*be20*/  IMAD.WIDE.U32 R26, R26, 0x1000000, RZ ;  /* 0x010000001a1a7825 */ /* 0x000fca00078e00ff */
[----:B------:R-:W-:Y:S02]  /*be30*/  LOP3.LUT R25, R27, R31, R29, 0xfe, !PT ;  /* 0x0000001f1b197212 */ /* 0x000fe400078efe1d */
[----:B------:R-:W-:Y:S02]  /*be40*/  PRMT R27, R121, 0x7104, RZ ;  /* 0x00007104791b7816 */ /* 0x000fe400000000ff */
[----:B------:R-:W-:Y:S01]  /*be50*/  LOP3.LUT R32, R25, 0xff, R120, 0xf8, !PT ;  /* 0x000000ff19207812 */ /* 0x000fe200078ef878 */
[----:B------:R-:W-:Y:S01]  /*be60*/  IMAD.U32 R25, R122, 0x10000, RZ ;  /* 0x000100007a197824 */ /* 0x000fe200078e00ff */
[----:B------:R-:W-:Y:S02]  /*be70*/  LOP3.LUT R29, R123, 0xffff, RZ, 0xc0, !PT ;  /* 0x0000ffff7b1d7812 */ /* 0x000fe400078ec0ff */
[----:B------:R-:W-:Y:S02]  /*be80*/  LOP3.LUT R32, R32, 0xff00, R27, 0xf8, !PT ;  /* 0x0000ff0020207812 */ /* 0x000fe400078ef81b */
[----:B------:R-:W-:Y:S01]  /*be90*/  LOP3.LUT R31, R30, 0xff, R116, 0xf8, !PT ;  /* 0x000000ff1e1f7812 */ /* 0x000fe200078ef874 */
[----:B------:R-:W-:Y:S01]  /*bea0*/  IMAD.SHL.U32 R29, R29, 0x1000000, RZ ;  /* 0x010000001d1d7824 */ /* 0x000fe200078e00ff */
[----:B------:R-:W-:-:S02]  /*beb0*/  LOP3.LUT R32, R32, 0xff0000, R25, 0xf8, !PT ;  /* 0x00ff000020207812 */ /* 0x000fc400078ef819 */
[----:B------:R-:W-:Y:S02]  /*bec0*/  LOP3.LUT R42, R26, R31, R28, 0xfe, !PT ;  /* 0x0000001f1a2a7212 */ /* 0x000fe400078efe1c */
[----:B------:R-:W-:Y:S01]  /*bed0*/  LOP3.LUT R107, R32, R29, RZ, 0xfc, !PT ;  /* 0x0000001d206b7212 */ /* 0x000fe200078efcff */
[----:B------:R-:W-:Y:S06]  /*bee0*/  BRA `(.L_x_519) ;  /* 0x00000000008c7947 */ /* 0x000fec0003800000 */
.L_x_518:
[----:B------:R-:W-:Y:S01]  /*bef0*/  IMAD.U32 R31, R122, 0x10000, RZ ;  /* 0x000100007a1f7824 */ /* 0x000fe200078e00ff */
[----:B------:R-:W-:Y:S01]  /*bf00*/  LOP3.LUT R30, R123, 0xffff, RZ, 0xc0, !PT ;  /* 0x0000ffff7b1e7812 */ /* 0x000fe200078ec0ff */
[----:B------:R-:W-:Y:S01]  /*bf10*/  IMAD.HI.U32 R38, R27, 0x100, RZ ;  /* 0x000001001b267827 */ /* 0x000fe200078e00ff */
[----:B------:R-:W-:Y:S02]  /*bf20*/  PRMT R33, R121, 0x7104, RZ ;  /* 0x0000710479217816 */ /* 0x000fe400000000ff */
[----:B------:R-:W-:Y:S02]  /*bf30*/  LOP3.LUT R31, R31, 0xff0000, RZ, 0xc0, !PT ;  /* 0x00ff00001f1f7812 */ /* 0x000fe400078ec0ff */
[----:B------:R-:W-:Y:S02]  /*bf40*/  LOP3.LUT R36, R119, 0xff, RZ, 0xc0, !PT ;  /* 0x000000ff77247812 */ /* 0x000fe400078ec0ff */
[----:B------:R-:W-:Y:S02]  /*bf50*/  PRMT R30, R31, 0x4210, R30 ;  /* 0x000042101f1e7816 */ /* 0x000fe4000000001e */
[----:B------:R-:W-:Y:S01]  /*bf60*/  LOP3.LUT R34, R118, 0xff, RZ, 0xc0, !PT ;  /* 0x000000ff76227812 */ /* 0x000fe200078ec0ff */
[----:B------:R-:W-:Y:S01]  /*bf70*/  IMAD.WIDE.U32 R36, R36, 0x1000000, RZ ;  /* 0x0100000024247825 */ /* 0x000fe200078e00ff */
[----:B------:R-:W-:-:S02]  /*bf80*/  LOP3.LUT R32, R117, 0xff, RZ, 0xc0, !PT ;  /* 0x000000ff75207812 */ /* 0x000fc400078ec0ff */
[----:B------:R-:W-:Y:S01]  /*bf90*/  LOP3.LUT R39, R30, 0xff00, R33, 0xf8, !PT ;  /* 0x0000ff001e277812 */ /* 0x000fe200078ef821 */
[----:B------:R-:W-:-:S03]  /*bfa0*/  IMAD.WIDE.U32 R34, R34, 0x10000, RZ ;  /* 0x0001000022227825 */ /* 0x000fc600078e00ff */
[----:B------:R-:W-:Y:S01]  /*bfb0*/  LOP3.LUT R39, R39, 0xff, R120, 0xf8, !PT ;  /* 0x000000ff27277812 */ /* 0x000fe200078ef878 */
[----:B------:R-:W-:-:S03]  /*bfc0*/  IMAD.WIDE.U32 R32, R32, 0x100, RZ ;  /* 0x0000010020207825 */ /* 0x000fc600078e00ff */
[----:B------:R-:W-:Y:S01]  /*bfd0*/  LOP3.LUT R39, R35, R39, R37, 0xfe, !PT ;  /* 0x0000002723277212 */ /* 0x000fe200078efe25 */
[----:B------:R-:W-:Y:S01]  /*bfe0*/  IMAD.WIDE.U32 R30, R26, 0x10000, RZ ;  /* 0x000100001a1e7825 */ /* 0x000fe200078e00ff */
[----:B------:R-:W-:Y:S02]  /*bff0*/  LOP3.LUT R41, R32, R36, R34, 0xfe, !PT ;  /* 0x0000002420297212 */ /* 0x000fe400078efe22 */
[----:B------:R-:W-:Y:S02]  /*c000*/  LOP3.LUT R39, R39, R33, RZ, 0xfc, !PT ;  /* 0x0000002127277212 */ /* 0x000fe400078efcff */
[----:B------:R-:W-:Y:S02]  /*c010*/  LOP3.LUT R29, R50, R30, R29, 0xfe, !PT ;  /* 0x0000001e321d7212 */ /* 0x000fe400078efe1d */
[----:B------:R-:W-:Y:S02]  /*c020*/  LOP3.LUT R31, R38, R107, R31, 0xfe, !PT ;  /* 0x0000006b261f7212 */ /* 0x000fe400078efe1f */
[----:B------:R-:W-:-:S02]  /*c030*/  LOP3.LUT R30, R41, 0xff, R116, 0xf8, !PT ;  /* 0x000000ff291e7812 */ /* 0x000fc400078ef874 */
[----:B------:R-:W-:Y:S02]  /*c040*/  LOP3.LUT R50, R31, R51, RZ, 0xfc, !PT ;  /* 0x000000331f327212 */ /* 0x000fe400078efcff */
[----:B------:R-:W-:-:S04]  /*c050*/  ISETP.GE.U32.AND P0, PT, R30, R29, PT ;  /* 0x0000001d1e00720c */ /* 0x000fc80003f06070 */
        /* <DEDUP_REMOVED lines=12> */
.L_x_519:
[----:B------:R-:W-:Y:S05]  /*c120*/  BSYNC.RECONVERGENT B0 ;  /* 0x0000000000007941 */ /* 0x000fea0003800200 */
.L_x_517:
        /* <DEDUP_REMOVED lines=22> */
.L_x_521:
[----:B------:R-:W-:Y:S01]  /*c290*/  IMAD.U32 R26, R122, 0x10000, RZ ;  /* 0x000100007a1a7824 */ /* 0x000fe200078e00ff */
[----:B------:R-:W-:Y:S02]  /*c2a0*/  LOP3.LUT R25, R123, 0xffff, RZ, 0xc0, !PT ;  /* 0x0000ffff7b197812 */ /* 0x000fe400078ec0ff */
[----:B------:R-:W-:Y:S02]  /*c2b0*/  LOP3.LUT R30, R119, 0xff, RZ, 0xc0, !PT ;  /* 0x000000ff771e7812 */ /* 0x000fe400078ec0ff */
[----:B------:R-:W-:Y:S02]  /*c2c0*/  LOP3.LUT R26, R26, 0xff0000, RZ, 0xc0, !PT ;  /* 0x00ff00001a1a7812 */ /* 0x000fe400078ec0ff */
[----:B------:R-:W-:Y:S01]  /*c2d0*/  LOP3.LUT R28, R118, 0xff, RZ, 0xc0, !PT ;  /* 0x000000ff761c7812 */ /* 0x000fe200078ec0ff */
[----:B------:R-:W-:Y:S01]  /*c2e0*/  IMAD.WIDE.U32 R30, R30, 0x1000000, RZ ;  /* 0x010000001e1e7825 */ /* 0x000fe200078e00ff */
[----:B------:R-:W-:Y:S02]  /*c2f0*/  LOP3.LUT R27, R117, 0xff, RZ, 0xc0, !PT ;  /* 0x000000ff751b7812 */ /* 0x000fe400078ec0ff */
[----:B------:R-:W-:Y:S01]  /*c300*/  PRMT R25, R26, 0x4210, R25 ;  /* 0x000042101a197816 */ /* 0x000fe20000000019 */
[----:B------:R-:W-:Y:S01]  /*c310*/  IMAD.WIDE.U32 R28, R28, 0x10000, RZ ;  /* 0x000100001c1c7825 */ /* 0x000fe200078e00ff */
[----:B------:R-:W-:-:S02]  /*c320*/  PRMT R32, R121, 0x7104, RZ ;  /* 0x0000710479207816 */ /* 0x000fc400000000ff */
[----:B------:R-:W-:Y:S01]  /*c330*/  LOP3.LUT R61, R61, R111, R63, 0xfe, !PT ;  /* 0x0000006f3d3d7212 */ /* 0x000fe200078efe3f */
[----:B------:R-:W-:Y:S01]  /*c340*/  IMAD.WIDE.U32 R26, R27, 0x100, RZ ;  /* 0x000001001b1a7825 */ /* 0x000fe200078e00ff */
[----:B------:R-:W-:Y:S02]  /*c350*/  LOP3.LUT R25, R25, 0xff00, R32, 0xf8, !PT ;  /* 0x0000ff0019197812 */ /* 0x000fe400078ef820 */
[----:B------:R-:W-:Y:S02]  /*c360*/  LOP3.LUT R62, R64, R62, R101, 0xfe, !PT ;  /* 0x0000003e403e7212 */ /* 0x000fe400078efe65 */
[----:B------:R-:W-:Y:S02]  /*c370*/  LOP3.LUT R33, R26, R30, R28, 0xfe, !PT ;  /* 0x0000001e1a217212 */ /* 0x000fe400078efe1c */
[----:B------:R-:W-:Y:S02]  /*c380*/  LOP3.LUT R25, R25, 0xff, R120, 0xf8, !PT ;  /* 0x000000ff19197812 */ /* 0x000fe400078ef878 */
[----:B------:R-:W-:-:S02]  /*c390*/  LOP3.LUT R33, R33, 0xff, R116, 0xf8, !PT ;  /* 0x000000ff21217812 */ /* 0x000fc400078ef874 */
[----:B------:R-:W-:Y:S02]  /*c3a0*/  LOP3.LUT R25, R29, R25, R31, 0xfe, !PT ;  /* 0x000000191d197212 */ /* 0x000fe400078efe1f */
[----:B------:R-:W-:Y:S02]  /*c3b0*/  LOP3.LUT R64, R61, R65, RZ, 0xfc, !PT ;  /* 0x000000413d407212 */ /* 0x000fe400078efcff */
[----:B------:R-:W-:Y:S02]  /*c3c0*/  ISETP.GE.U32.AND P0, PT, R33, R62, PT ;  /* 0x0000003e2100720c */ /* 0x000fe40003f06070 */
[----:B------:R-:W-:-:S04]  /*c3d0*/  LOP3.LUT R25, R25, R27, RZ, 0xfc, !PT ;  /* 0x0000001b19197212 */ /* 0x000fc800078efcff */
        /* <DEDUP_REMOVED lines=12> */
.L_x_522:
[----:B------:R-:W-:Y:S05]  /*c4a0*/  BSYNC.RECONVERGENT B0 ;  /* 0x0000000000007941 */ /* 0x000fea0003800200 */
.L_x_520:
[----:B------:R-:W-:Y:S01]  /*c4b0*/  IMAD.WIDE.U32 R26, R90, 0x100, RZ ;  /* 0x000001005a1a7825 */ /* 0x000fe200078e00ff */
[----:B------:R-:W-:Y:S01]  /*c4c0*/  BSSY.RECONVERGENT B0, `(.L_x_523) ;  /* 0x0000022000007945 */ /* 0x000fe20003800200 */
[----:B------:R-:W-:Y:S02]  /*c4d0*/  ISETP.GE.U32.AND P1, PT, R2, R3, PT ;  /* 0x000000030200720c */ /* 0x000fe40003f26070 */
[----:B------:R-:W-:Y:S01]  /*c4e0*/  IMAD.WIDE.U32 R28, R92, 0x1000000, RZ ;  /* 0x010000005c1c7825 */ /* 0x000fe200078e00ff */
[----:B------:R-:W-:-:S03]  /*c4f0*/  LOP3.LUT R89, R26, 0xff, R89, 0xf8, !PT ;  /* 0x000000ff1a597812 */ /* 0x000fc600078ef859 */
[----:B------:R-:W-:-:S04]  /*c500*/  IMAD.WIDE.U32 R30, R91, 0x10000, RZ ;  /* 0x000100005b1e7825 */ /* 0x000fc800078e00ff */
[----:B------:R-:W-:Y:S01]  /*c510*/  VIADD R32, R2, 0x7 ;  /* 0x0000000702207836 */ /* 0x000fe20000000000 */
[----:B------:R-:W-:Y:S01]  /*c520*/  LOP3.LUT R25, R29, R27, R31, 0xfe, !PT ;  /* 0x0000001b1d197212 */ /* 0x000fe200078efe1f */
[----:B------:R-:W-:Y:S01]  /*c530*/  IMAD.SHL.U32 R66, R66, 0x100, RZ ;  /* 0x0000010042427824 */ /* 0x000fe200078e00ff */
[----:B------:R-:W-:Y:S01]  /*c540*/  LOP3.LUT R29, R28, R89, R30, 0xfe, !PT ;  /* 0x000000591c1d7212 */ /* 0x000fe200078efe1e */
[----:B------:R-:W-:Y:S01]  /*c550*/  IMAD.U32 R68, R68, 0x10000, RZ ;  /* 0x0001000044447824 */ /* 0x000fe200078e00ff */
[----:B------:R-:W-:Y:S01]  /*c560*/  ISETP.GE.U32.AND P0, PT, R32, R3, PT ;  /* 0x000000032000720c */ /* 0x000fe20003f06070 */
[----:B------:R-:W-:Y:S01]  /*c570*/  IMAD.SHL.U32 R86, R86, 0x1000000, RZ ;  /* 0x0100000056567824 */ /* 0x000fe200078e00ff */
[----:B------:R-:W-:-:S04]  /*c580*/  LOP3.LUT R25, R25, 0xff, R88, 0xf8, !PT ;  /* 0x000000ff19197812 */ /* 0x000fc800078ef858 */
[----:B------:R-:W-:-:S04]  /*c590*/  LOP3.LUT R25, R25, 0xff00, R66, 0xf8, !PT ;  /* 0x0000ff0019197812 */ /* 0x000fc800078ef842 */
[----:B------:R-:W-:-:S04]  /*c5a0*/  LOP3.LUT R25, R25, 0xff0000, R68, 0xf8, !PT ;  /* 0x00ff000019197812 */ /* 0x000fc800078ef844 */
[----:B------:R-:W-:Y:S01]  /*c5b0*/  LOP3.LUT R26, R25, R86, RZ, 0xfc, !PT ;  /* 0x00000056191a7212 */ /* 0x000fe200078efcff */
[----:B------:R-:W-:Y:S06]  /*c5c0*/  @!P0 BRA `(.L_x_524) ;  /* 0x0000000000448947 */ /* 0x000fec0003800000 */
        /* <DEDUP_REMOVED lines=8> */
[----:B------:R-:W-:-:S04]  /*c650*/  IMAD.WIDE.U32 R30, R30, 0x1000000, RZ ;  /* 0x010000001e1e7825 */ /* 0x000fc800078e00ff */
[----:B------:R-:W-:Y:S01]  /*c660*/  IMAD.SHL.U32 R123, R123, 0x1000000, RZ ;  /* 0x010000007b7b7824 */ /* 0x000fe200078e00ff */
[----:B------:R-:W-:Y:S02]  /*c670*/  LOP3.LUT R25, R31, R27, R29, 0xfe, !PT ;  /* 0x0000001b1f197212 */ /* 0x000fe400078efe1d */
[----:B------:R-:W-:Y:S02]  /*c680*/  LOP3.LUT R27, R26, 0xff, R116, 0xf8, !PT ;  /* 0x000000ff1a1b7812 */ /* 0x000fe400078ef874 */
[----:B------:R-:W-:Y:S02]  /*c690*/  LOP3.LUT R120, R25, 0xff, R120, 0xf8, !PT ;  /* 0x000000ff19787812 */ /* 0x000fe400078ef878 */
[----:B------:R-:W-:Y:S02]  /*c6a0*/  LOP3.LUT R29, R30, R27, R28, 0xfe, !PT ;  /* 0x0000001b1e1d7212 */ /* 0x000fe400078efe1c */
[----:B------:R-:W-:-:S04]  /*c6b0*/  LOP3.LUT R121, R120, 0xff00, R121, 0xf8, !PT ;  /* 0x0000ff0078797812 */ /* 0x000fc800078ef879 */
[----:B------:R-:W-:-:S04]  /*c6c0*/  LOP3.LUT R122, R121, 0xff0000, R122, 0xf8, !PT ;  /* 0x00ff0000797a7812 */ /* 0x000fc800078ef87a */
[----:B------:R-:W-:-:S07]  /*c6d0*/  LOP3.LUT R26, R122, R123, RZ, 0xfc, !PT ;  /* 0x0000007b7a1a7212 */ /* 0x000fce00078efcff */
.L_x_524:
[----:B------:R-:W-:Y:S05]  /*c6e0*/  BSYNC.RECONVERGENT B0 ;  /* 0x0000000000007941 */ /* 0x000fea0003800200 */
.L_x_523:
[----:B------:R-:W-:Y:S04]  /*c6f0*/  BSSY.RECONVERGENT B0, `(.L_x_525) ;  /* 0x0000141000007945 */ /* 0x000fe80003800200 */
[----:B------:R-:W-:Y:S05]  /*c700*/  @P1 BRA `(.L_x_526) ;  /* 0x0000001000fc1947 */ /* 0x000fea0003800000 */
[----:B------:R-:W-:Y:S01]  /*c710*/  LOP3.LUT R32, R94, 0xff, RZ, 0xc0, !PT ;  /* 0x000000ff5e207812 */ /* 0x000fe200078ec0ff */
[----:B------:R-:W-:Y:S01]  /*c720*/  IMAD.WIDE.U32 R30, R114, 0x10000, RZ ;  /* 0x00010000721e7825 */ /* 0x000fe200078e00ff */
[CC--:B------:R-:W-:Y:S02]  /*c730*/  ISETP.LT.U32.AND P1, PT, R44.reuse, R103.reuse, PT ;  /* 0x000000672c00720c */ /* 0x0c0fe40003f21070 */
[----:B------:R-:W-:Y:S01]  /*c740*/  ISETP.GT.U32.AND P0, PT, R44, R103, PT ;  /* 0x000000672c00720c */ /* 0x000fe20003f04070 */
[----:B------:R-:W-:Y:S01]  /*c750*/  IMAD.WIDE.U32 R32, R32, 0x100, RZ ;  /* 0x0000010020207825 */ /* 0x000fe200078e00ff */
[----:B------:R-:W-:Y:S02]  /*c760*/  ISETP.LT.AND.EX P1, PT, R105, R108, PT, P1 ;  /* 0x0000006c6900720c */ /* 0x000fe40003f21310 */
[----:B------:R-:W-:Y:S02]  /*c770*/  ISETP.LT.U32.AND P3, PT, R42, R43, PT ;  /* 0x0000002b2a00720c */ /* 0x000fe40003f61070 */
[----:B------:R-:W-:-:S02]  /*c780*/  LOP3.LUT R37, R32, 0xff, R93, 0xf8, !PT ;  /* 0x000000ff20257812 */ /* 0x000fc400078ef85d */
[----:B------:R-:W-:Y:S02]  /*c790*/  LOP3.LUT R40, R71, R33, R31, 0xfe, !PT ;  /* 0x0000002147287212 */ /* 0x000fe400078efe1f */
[----:B------:R-:W-:Y:S02]  /*c7a0*/  SEL R31, R44, R103, P1 ;  /* 0x000000672c1f7207 */ /* 0x000fe40000800000 */
[CC--:B------:R-:W-:Y:S02]  /*c7b0*/  SEL R32, R105.reuse, R108.reuse, P1 ;  /* 0x0000006c69207207 */ /* 0x0c0fe40000800000 */
[----:B------:R-:W-:Y:S02]  /*c7c0*/  ISETP.GT.AND.EX P0, PT, R105, R108, PT, P0 ;  /* 0x0000006c6900720c */ /* 0x000fe40003f04300 */
[----:B------:R-:W-:Y:S02]  /*c7d0*/  ISETP.LT.AND.EX P1, PT, R107, R106, PT, P3 ;  /* 0x0000006a6b00720c */ /* 0x000fe40003f21330 */
[----:B------:R-:W-:-:S02]  /*c7e0*/  ISETP.GT.U32.AND P2, PT, R42, R43, PT ;  /* 0x0000002b2a00720c */ /* 0x000fc40003f44070 */
[----:B------:R-:W-:Y:S02]  /*c7f0*/  ISETP.LT.U32.AND P3, PT, R29, R104, PT ;  /* 0x000000681d00720c */ /* 0x000fe40003f61070 */
[----:B------:R-:W-:Y:S02]  /*c800*/  SEL R39, R44, R103, P0 ;  /* 0x000000672c277207 */ /* 0x000fe40000000000 */
[----:B------:R-:W-:Y:S02]  /*c810*/  SEL R38, R105, R108, P0 ;  /* 0x0000006c69267207 */ /* 0x000fe40000000000 */
[----:B------:R-:W-:Y:S02]  /*c820*/  ISETP.GT.AND.EX P0, PT, R107, R106, PT, P2 ;  /* 0x0000006a6b00720c */ /* 0x000fe40003f04320 */
[----:B------:R-:W-:Y:S02]  /*c830*/  ISETP.LT.AND.EX P3, PT, R26, R111, PT, P3 ;  /* 0x0000006f1a00720c */ /* 0x000fe40003f61330 */
[----:B------:R-:W-:-:S02]  /*c840*/  ISETP.GT.U32.AND P2, PT, R29, R104, PT ;  /* 0x000000681d00720c */ /* 0x000fc40003f44070 */
[----:B------:R-:W-:Y:S02]  /*c850*/  LOP3.LUT R40, R112, R40, R115, 0xfe, !PT ;  /* 0x0000002870287212 */ /* 0x000fe400078efe73 */
[----:B------:R-:W-:Y:S02]  /*c860*/  LOP3.LUT R71, R70, R37, R30, 0xfe, !PT ;  /* 0x0000002546477212 */ /* 0x000fe400078efe1e */
[----:B------:R-:W-:Y:S02]  /*c870*/  SEL R35, R29, R104, P3 ;  /* 0x000000681d237207 */ /* 0x000fe40001800000 */
[----:B------:R-:W-:Y:S02]  /*c880*/  SEL R36, R26, R111, P3 ;  /* 0x0000006f1a247207 */ /* 0x000fe40001800000 */
[----:B------:R-:W-:Y:S02]  /*c890*/  SEL R2, R42, R43, P0 ;  /* 0x0000002b2a027207 */ /* 0x000fe40000000000 */
[----:B------:R-:W-:-:S02]  /*c8a0*/  ISETP.GT.AND.EX P2, PT, R26, R111, PT, P2 ;  /* 0x0000006f1a00720c */ /* 0x000fc40003f44320 */
[----:B------:R-:W-:Y:S02]  /*c8b0*/  LOP3.LUT R40, R110, R40, R113, 0xfe, !PT ;  /* 0x000000286e287212 */ /* 0x000fe400078efe71 */
[----:B------:R-:W-:Y:S02]  /*c8c0*/  ISETP.GE.U32.AND P3, PT, R102, R71, PT ;  /* 0x000000476600720c */ /* 0x000fe40003f66070 */
[----:B------:R-:W-:Y:S02]  /*c8d0*/  SEL R28, R42, R43, P1 ;  /* 0x0000002b2a1c7207 */ /* 0x000fe40000800000 */
[----:B------:R-:W-:Y:S02]  /*c8e0*/  SEL R25, R107, R106, P0 ;  /* 0x0000006a6b197207 */ /* 0x000fe40000000000 */
[----:B------:R-:W-:Y:S02]  /*c8f0*/  SEL R33, R29, R104, P2 ;  /* 0x000000681d217207 */ /* 0x000fe40001000000 */
[----:B------:R-:W-:-:S02]  /*c900*/  ISETP.GT.U32.AND P4, PT, R35, R2, PT ;  /* 0x000000022300720c */ /* 0x000fc40003f84070 */
[----:B------:R-:W-:Y:S02]  /*c910*/  ISETP.GE.AND.EX P3, PT, R109, R40, PT, P3 ;  /* 0x000000286d00720c */ /* 0x000fe40003f66330 */
[----:B------:R-:W-:Y:S02]  /*c920*/  SEL R27, R107, R106, P1 ;  /* 0x0000006a6b1b7207 */ /* 0x000fe40000800000 */
[CC--:B------:R-:W-:Y:S02]  /*c930*/  ISETP.GT.U32.AND P0, PT, R28.reuse, R39.reuse, PT ;  /* 0x000000271c00720c */ /* 0x0c0fe40003f04070 */
[----:B------:R-:W-:Y:S02]  /*c940*/  ISETP.LT.U32.AND P1, PT, R28, R39, PT ;  /* 0x000000271c00720c */ /* 0x000fe40003f21070 */
[----:B------:R-:W-:Y:S02]  /*c950*/  SEL R34, R26, R111, P2 ;  /* 0x0000006f1a227207 */ /* 0x000fe40001000000 */
[----:B------:R-:W-:-:S02]  /*c960*/  ISETP.GT.U32.AND P5, PT, R2, R33, PT ;  /* 0x000000210200720c */ /* 0x000fc40003fa4070 */
[----:B------:R-:W-:Y:S02]  /*c970*/  ISETP.GT.AND.EX P4, PT, R36, R25, PT, P4 ;  /* 0x000000192400720c */ /* 0x000fe40003f84340 */
[CC--:B------:R-:W-:Y:S02]  /*c980*/  ISETP.GT.AND.EX P0, PT, R27.reuse, R38.reuse, PT, P0 ;  /* 0x000000261b00720c */ /* 0x0c0fe40003f04300 */
[----:B------:R-:W-:Y:S02]  /*c990*/  ISETP.LT.AND.EX P1, PT, R27, R38, PT, P1 ;  /* 0x000000261b00720c */ /* 0x000fe40003f21310 */
[----:B------:R-:W-:Y:S02]  /*c9a0*/  ISETP.GT.AND.EX P5, PT, R25, R34, PT, P5 ;  /* 0x000000221900720c */ /* 0x000fe40003fa4350 */
[----:B------:R-:W-:Y:S02]  /*c9b0*/  SEL R26, R35, R2, P4 ;  /* 0x00000002231a7207 */ /* 0x000fe40002000000 */
[----:B------:R-:W-:-:S02]  /*c9c0*/  SEL R29, R28, R39, P0 ;  /* 0x000000271c1d7207 */ /* 0x000fc40000000000 */
[----:B------:R-:W-:Y:S02]  /*c9d0*/  SEL R39, R28, R39, P1 ;  /* 0x000000271c277207 */ /* 0x000fe40000800000 */
[----:B------:R-:W-:Y:S02]  /*c9e0*/  ISETP.LT.U32.AND P2, PT, R35, R2, PT ;  /* 0x000000022300720c */ /* 0x000fe40003f41070 */
[CC--:B------:R-:W-:Y:S02]  /*c9f0*/  SEL R28, R27.reuse, R38.reuse, P0 ;  /* 0x000000261b1c7207 */ /* 0x0c0fe40000000000 */
[----:B------:R-:W-:Y:S02]  /*ca00*/  SEL R38, R27, R38, P1 ;  /* 0x000000261b267207 */ /* 0x000fe40000800000 */
[----:B------:R-:W-:Y:S02]  /*ca10*/  SEL R43, R26, R33, P5 ;  /* 0x000000211a2b7207 */ /* 0x000fe40002800000 */
[----:B------:R-:W-:-:S02]  /*ca20*/  SEL R44, R33, R26, P5 ;  /* 0x0000001a212c7207 */ /* 0x000fc40002800000 */
[-C--:B------:R-:W-:Y:S02]  /*ca30*/  SEL R27, R36, R25.reuse, P4 ;  /* 0x00000019241b7207 */ /* 0x080fe40002000000 */
[----:B------:R-:W-:Y:S02]  /*ca40*/  @!P3 SHF.R.U64 R26, R102, 0x10, R109 ;  /* 0x00000010661ab819 */ /* 0x000fe4000000126d */
[----:B------:R-:W-:Y:S02]  /*ca50*/  ISETP.LT.AND.EX P2, PT, R36, R25, PT, P2 ;  /* 0x000000192400720c */ /* 0x000fe40003f41320 */
[----:B------:R-:W-:Y:S02]  /*ca60*/  SEL R42, R27, R34, P5 ;  /* 0x000000221b2a7207 */ /* 0x000fe40002800000 */
[----:B------:R-:W-:Y:S02]  /*ca70*/  SEL R37, R34, R27, P5 ;  /* 0x0000001b22257207 */ /* 0x000fe40002800000 */
[----:B------:R-:W-:-:S02]  /*ca80*/  @!P3 PRMT R95, R26, 0x7610, R95 ;  /* 0x000076101a5fb816 */ /* 0x000fc4000000005f */
[----:B------:R-:W-:Y:S02]  /*ca90*/  SEL R2, R35, R2, P2 ;  /* 0x0000000223027207 */ /* 0x000fe40001000000 */
[C-C-:B------:R-:W-:Y:S02]  /*caa0*/  @!P3 SHF.R.U64 R27, R102.reuse, 0x18, R109.reuse ;  /* 0x00000018661bb819 */ /* 0x140fe4000000126d */
[--C-:B------:R-:W-:Y:S02]  /*cab0*/  @!P3 SHF.R.U32.HI R26, RZ, 0x8, R109.reuse ;  /* 0x00000008ff1ab819 */ /* 0x100fe4000001166d */
[C---:B------:R-:W-:Y:S02]  /*cac0*/  @!P3 SHF.R.U64 R30, R102.reuse, 0x8, R109 ;  /* 0x00000008661eb819 */ /* 0x040fe4000000126d */
[----:B------:R-:W-:Y:S01]  /*cad0*/  @!P3 PRMT R93, R102, 0x7610, R93 ;  /* 0x00007610665db816 */ /* 0x000fe2000000005d */
[----:B------:R-:W-:Y:S01]  /*cae0*/  @!P3 IMAD.MOV.U32 R102, RZ, RZ, R71 ;  /* 0x000000ffff66b224 */ /* 0x000fe200078e0047 */
[----:B------:R-:W-:-:S02]  /*caf0*/  SEL R25, R36, R25, P2 ;  /* 0x0000001924197207 */ /* 0x000fc40001000000 */
[----:B------:R-:W-:Y:S02]  /*cb00*/  @!P3 PRMT R96, R27, 0x7610, R96 ;  /* 0x000076101b60b816 */ /* 0x000fe40000000060 */
[----:B------:R-:W-:Y:S02]  /*cb10*/  @!P3 PRMT R98, R26, 0x7610, R98 ;  /* 0x000076101a62b816 */ /* 0x000fe40000000062 */
[CC--:B------:R-:W-:Y:S02]  /*cb20*/  ISETP.GT.U32.AND P2, PT, R2.reuse, R29.reuse, PT ;  /* 0x0000001d0200720c */ /* 0x0c0fe40003f44070 */
[----:B------:R-:W-:Y:S02]  /*cb30*/  ISETP.LT.U32.AND P4, PT, R2, R29, PT ;  /* 0x0000001d0200720c */ /* 0x000fe40003f81070 */
[--C-:B------:R-:W-:Y:S02]  /*cb40*/  @!P3 SHF.R.U32.HI R26, RZ, 0x10, R109.reuse ;  /* 0x00000010ff1ab819 */ /* 0x100fe4000001166d */
[----:B------:R-:W-:-:S02]  /*cb50*/  @!P3 SHF.R.U32.HI R27, RZ, 0x18, R109 ;  /* 0x00000018ff1bb819 */ /* 0x000fc4000001166d */
[----:B------:R-:W-:Y:S01]  /*cb60*/  @!P3 PRMT R97, R109, 0x7610, R97 ;  /* 0x000076106d61b816 */ /* 0x000fe20000000061 */
[----:B------:R-:W-:Y:S01]  /*cb70*/  @!P3 IMAD.MOV.U32 R109, RZ, RZ, R40 ;  /* 0x000000ffff6db224 */ /* 0x000fe200078e0028 */
[----:B------:R-:W-:Y:S02]  /*cb80*/  ISETP.GT.U32.AND P0, PT, R31, R102, PT ;  /* 0x000000661f00720c */ /* 0x000fe40003f04070 */
[----:B------:R-:W-:Y:S02]  /*cb90*/  @!P3 PRMT R94, R30, 0x7610, R94 ;  /* 0x000076101e5eb816 */ /* 0x000fe4000000005e */
[CC--:B------:R-:W-:Y:S02]  /*cba0*/  ISETP.GT.AND.EX P2, PT, R25.reuse, R28.reuse, PT, P2 ;  /* 0x0000001c1900720c */ /* 0x0c0fe40003f44320 */
[----:B------:R-:W-:Y:S02]  /*cbb0*/  ISETP.LT.AND.EX P4, PT, R25, R28, PT, P4 ;  /* 0x0000001c1900720c */ /* 0x000fe40003f81340 */
[----:B------:R-:W-:-:S02]  /*cbc0*/  ISETP.LT.U32.AND P1, PT, R31, R102, PT ;  /* 0x000000661f00720c */ /* 0x000fc40003f21070 */
[-C--:B------:R-:W-:Y:S02]  /*cbd0*/  ISETP.GT.AND.EX P0, PT, R32, R109.reuse, PT, P0 ;  /* 0x0000006d2000720c */ /* 0x080fe40003f04300 */
[----:B------:R-:W-:Y:S02]  /*cbe0*/  @!P3 PRMT R99, R26, 0x7610, R99 ;  /* 0x000076101a63b816 */ /* 0x000fe40000000063 */
[CC--:B------:R-:W-:Y:S02]  /*cbf0*/  SEL R36, R25.reuse, R28.reuse, P2 ;  /* 0x0000001c19247207 */ /* 0x0c0fe40001000000 */
[----:B------:R-:W-:Y:S02]  /*cc00*/  SEL R40, R25, R28, P4 ;  /* 0x0000001c19287207 */ /* 0x000fe40002000000 */
[----:B------:R-:W-:Y:S02]  /*cc10*/  ISETP.LT.AND.EX P1, PT, R32, R109, PT, P1 ;  /* 0x0000006d2000720c */ /* 0x000fe40003f21310 */
[----:B------:R-:W-:-:S02]  /*cc20*/  LOP3.LUT R30, R94, 0xff, RZ, 0xc0, !PT ;  /* 0x000000ff5e1e7812 */ /* 0x000fc400078ec0ff */
[----:B------:R-:W-:Y:S02]  /*cc30*/  LOP3.LUT R26, R96, 0xff, RZ, 0xc0, !PT ;  /* 0x000000ff601a7812 */ /* 0x000fe400078ec0ff */
[----:B------:R-:W-:Y:S02]  /*cc40*/  LOP3.LUT R28, R95, 0xff, RZ, 0xc0, !PT ;  /* 0x000000ff5f1c7812 */ /* 0x000fe400078ec0ff */
[CC--:B------:R-:W-:Y:S02]  /*cc50*/  SEL R34, R31.reuse, R102.reuse, P0 ;  /* 0x000000661f227207 */ /* 0x0c0fe40000000000 */
[----:B------:R-:W-:Y:S01]  /*cc60*/  SEL R102, R31, R102, P1 ;  /* 0x000000661f667207 */ /* 0x000fe20000800000 */
[----:B------:R-:W-:Y:S01]  /*cc70*/  IMAD.WIDE.U32 R30, R30, 0x100, RZ ;  /* 0x000001001e1e7825 */ /* 0x000fe200078e00ff */
[----:B------:R-:W-:Y:S02]  /*cc80*/  @!P3 PRMT R100, R27, 0x7610, R100 ;  /* 0x000076101b64b816 */ /* 0x000fe40000000064 */
[-C--:B------:R-:W-:Y:S01]  /*cc90*/  SEL R35, R2, R29.reuse, P2 ;  /* 0x0000001d02237207 */ /* 0x080fe20001000000 */
[----:B------:R-:W-:Y:S01]  /*cca0*/  IMAD.WIDE.U32 R26, R26, 0x1000000, RZ ;  /* 0x010000001a1a7825 */ /* 0x000fe200078e00ff */
[----:B------:R-:W-:-:S02]  /*ccb0*/  SEL R41, R2, R29, P4 ;  /* 0x0000001d02297207 */ /* 0x000fc40002000000 */
[----:B------:R-:W-:Y:S01]  /*ccc0*/  LOP3.LUT R47, R30, 0xff, R93, 0xf8, !PT ;  /* 0x000000ff1e2f7812 */ /* 0x000fe200078ef85d */
[----:B------:R-:W-:Y:S01]  /*ccd0*/  IMAD.WIDE.U32 R28, R28, 0x10000, RZ ;  /* 0x000100001c1c7825 */ /* 0x000fe200078e00ff */
[----:B------:R-:W-:Y:S02]  /*cce0*/  PRMT R25, R98, 0x7104, RZ ;  /* 0x0000710462197816 */ /* 0x000fe400000000ff */
[C---:B------:R-:W-:Y:S02]  /*ccf0*/  SEL R33, R32.reuse, R109, P0 ;  /* 0x0000006d20217207 */ /* 0x040fe40000000000 */
[----:B------:R-:W-:Y:S01]  /*cd00*/  LOP3.LUT R30, R27, R31, R29, 0xfe, !PT ;  /* 0x0000001f1b1e7212 */ /* 0x000fe200078efe1d */
[----:B------:R-:W-:Y:S01]  /*cd10*/  IMAD.U32 R27, R99, 0x10000, RZ ;  /* 0x00010000631b7824 */ /* 0x000fe200078e00ff */
[----:B------:R-:W-:Y:S02]  /*cd20*/  SEL R109, R32, R109, P1 ;  /* 0x0000006d206d7207 */ /* 0x000fe40000800000 */
[----:B------:R-:W-:-:S02]  /*cd30*/  LOP3.LUT R30, R30, 0xff, R97, 0xf8, !PT ;  /* 0x000000ff1e1e7812 */ /* 0x000fc400078ef861 */
[-C--:B------:R-:W-:Y:S02]  /*cd40*/  ISETP.GT.U32.AND P1, PT, R44, R35.reuse, PT ;  /* 0x000000232c00720c */ /* 0x080fe40003f24070 */
[----:B------:R-:W-:Y:S02]  /*cd50*/  LOP3.LUT R30, R30, 0xff00, R25, 0xf8, !PT ;  /* 0x0000ff001e1e7812 */ /* 0x000fe400078ef819 */
[----:B------:R-:W-:Y:S02]  /*cd60*/  LOP3.LUT R25, R100, 0xffff, RZ, 0xc0, !PT ;  /* 0x0000ffff64197812 */ /* 0x000fe400078ec0ff */
[----:B------:R-:W-:Y:S02]  /*cd70*/  ISETP.LT.U32.AND P3, PT, R44, R35, PT ;  /* 0x000000232c00720c */ /* 0x000fe40003f61070 */
[----:B------:R-:W-:Y:S01]  /*cd80*/  LOP3.LUT R47, R26, R47, R28, 0xfe, !PT ;  /* 0x0000002f1a2f7212 */ /* 0x000fe200078efe1c */
[----:B------:R-:W-:Y:S01]  /*cd90*/  IMAD.SHL.U32 R28, R25, 0x1000000, RZ ;  /* 0x01000000191c7824 */ /* 0x000fe200078e00ff */
[----:B------:R-:W-:-:S02]  /*cda0*/  ISETP.GT.AND.EX P1, PT, R37, R36, PT, P1 ;  /* 0x000000242500720c */ /* 0x000fc40003f24310 */
[----:B------:R-:W-:Y:S02]  /*cdb0*/  ISETP.GT.U32.AND P0, PT, R39, R34, PT ;  /* 0x000000222700720c */ /* 0x000fe40003f04070 */
[----:B------:R-:W-:Y:S02]  /*cdc0*/  LOP3.LUT R29, R30, 0xff0000, R27, 0xf8, !PT ;  /* 0x00ff00001e1d7812 */ /* 0x000fe400078ef81b */
[CC--:B------:R-:W-:Y:S02]  /*cdd0*/  ISETP.LT.AND.EX P3, PT, R37.reuse, R36.reuse, PT, P3 ;  /* 0x000000242500720c */ /* 0x0c0fe40003f61330 */
[----:B------:R-:W-:Y:S02]  /*cde0*/  SEL R26, R44, R35, P1 ;  /* 0x000000232c1a7207 */ /* 0x000fe40000800000 */
[----:B------:R-:W-:Y:S02]  /*cdf0*/  ISETP.GT.AND.EX P0, PT, R38, R33, PT, P0 ;  /* 0x000000212600720c */ /* 0x000fe40003f04300 */
[----:B------:R-:W-:-:S02]  /*ce00*/  SEL R27, R37, R36, P1 ;  /* 0x00000024251b7207 */ /* 0x000fc40000800000 */
[----:B------:R-:W-:Y:S02]  /*ce10*/  LOP3.LUT R28, R29, R28, RZ, 0xfc, !PT ;  /* 0x0000001c1d1c7212 */ /* 0x000fe400078efcff */
[----:B------:R-:W-:Y:S02]  /*ce20*/  ISETP.GE.U32.AND P1, PT, R102, R47, PT ;  /* 0x0000002f6600720c */ /* 0x000fe40003f26070 */
[----:B------:R-:W-:Y:S02]  /*ce30*/  SEL R25, R37, R36, P3 ;  /* 0x0000002425197207 */ /* 0x000fe40001800000 */
[----:B------:R-:W-:Y:S02]  /*ce40*/  SEL R36, R39, R34, P0 ;  /* 0x0000002227247207 */ /* 0x000fe40000000000 */
[----:B------:R-:W-:Y:S02]  /*ce50*/  SEL R37, R38, R33, P0 ;  /* 0x0000002126257207 */ /* 0x000fe40000000000 */
[----:B------:R-:W-:-:S02]  /*ce60*/  ISETP.GE.AND.EX P0, PT, R109, R28, PT, P1 ;  /* 0x0000001c6d00720c */ /* 0x000fc40003f06310 */
[----:B------:R-:W-:Y:S02]  /*ce70*/  SEL R2, R44, R35, P3 ;  /* 0x000000232c027207 */ /* 0x000fe40001800000 */
[----:B------:R-:W-:Y:S02]  /*ce80*/  ISETP.LT.U32.AND P2, PT, R39, R34, PT ;  /* 0x000000222700720c */ /* 0x000fe40003f41070 */
[CC--:B------:R-:W-:Y:S02]  /*ce90*/  ISETP.GT.U32.AND P3, PT, R43.reuse, R26.reuse, PT ;  /* 0x0000001a2b00720c */ /* 0x0c0fe40003f64070 */
[----:B------:R-:W-:Y:S02]  /*cea0*/  ISETP.LT.U32.AND P4, PT, R43, R26, PT ;  /* 0x0000001a2b00720c */ /* 0x000fe40003f81070 */
[----:B------:R-:W-:Y:S02]  /*ceb0*/  ISETP.LT.AND.EX P2, PT, R38, R33, PT, P2 ;  /* 0x000000212600720c */ /* 0x000fe40003f41320 */
[----:B------:R-:W-:-:S02]  /*cec0*/  ISETP.GT.AND.EX P1, PT, R42, R27, PT, P3 ;  /* 0x0000001b2a00720c */ /* 0x000fc40003f24330 */
[----:B------:R-:W-:Y:S02]  /*ced0*/  ISETP.LT.AND.EX P4, PT, R42, R27, PT, P4 ;  /* 0x0000001b2a00720c */ /* 0x000fe40003f81340 */
[----:B------:R-:W-:Y:S02]  /*cee0*/  SEL R39, R39, R34, P2 ;  /* 0x0000002227277207 */ /* 0x000fe40001000000 */
[----:B------:R-:W-:Y:S02]  /*cef0*/  SEL R38, R38, R33, P2 ;  /* 0x0000002126267207 */ /* 0x000fe40001000000 */
[----:B------:R-:W-:Y:S02]  /*cf00*/  SEL R35, R43, R26, P1 ;  /* 0x0000001a2b237207 */ /* 0x000fe40000800000 */
[----:B------:R-:W-:Y:S02]  /*cf10*/  ISETP.GT.U32.AND P2, PT, R41, R36, PT ;  /* 0x000000242900720c */ /* 0x000fe40003f44070 */
[----:B------:R-:W-:-:S02]  /*cf20*/  SEL R43, R43, R26, P4 ;  /* 0x0000001a2b2b7207 */ /* 0x000fc40002000000 */
[----:B------:R-:W-:Y:S02]  /*cf30*/  @!P0 SHF.R.U64 R26, R102, 0x10, R109 ;  /* 0x00000010661a8819 */ /* 0x000fe4000000126d */
[----:B------:R-:W-:Y:S02]  /*cf40*/  ISETP.LT.U32.AND P3, PT, R41, R36, PT ;  /* 0x000000242900720c */ /* 0x000fe40003f61070 */
[-C--:B------:R-:W-:Y:S02]  /*cf50*/  ISETP.GT.AND.EX P2, PT, R40, R37.reuse, PT, P2 ;  /* 0x000000252800720c */ /* 0x080fe40003f44320 */
[----:B------:R-:W-:Y:S02]  /*cf60*/  @!P0 PRMT R95, R26, 0x7610, R95 ;  /* 0x000076101a5f8816 */ /* 0x000fe4000000005f */
[----:B------:R-:W-:Y:S02]  /*cf70*/  @!P0 SHF.R.U32.HI R26, RZ, 0x8, R109 ;  /* 0x00000008ff1a8819 */ /* 0x000fe4000001166d */
[----:B------:R-:W-:-:S02]  /*cf80*/  ISETP.LT.AND.EX P3, PT, R40, R37, PT, P3 ;  /* 0x000000252800720c */ /* 0x000fc40003f61330 */
[CC--:B------:R-:W-:Y:S02]  /*cf90*/  SEL R34, R42.reuse, R27.reuse, P1 ;  /* 0x0000001b2a227207 */ /* 0x0c0fe40000800000 */
[----:B------:R-:W-:Y:S02]  /*cfa0*/  SEL R48, R42, R27, P4 ;  /* 0x0000001b2a307207 */ /* 0x000fe40002000000 */
[C-C-:B------:R-:W-:Y:S02]  /*cfb0*/  @!P0 SHF.R.U64 R30, R102.reuse, 0x8, R109.reuse ;  /* 0x00000008661e8819 */ /* 0x140fe4000000126d */
[----:B------:R-:W-:Y:S02]  /*cfc0*/  SEL R27, R41, R36, P2 ;  /* 0x00000024291b7207 */ /* 0x000fe40001000000 */
[----:B------:R-:W-:Y:S02]  /*cfd0*/  @!P0 SHF.R.U64 R29, R102, 0x18, R109 ;  /* 0x00000018661d8819 */ /* 0x000fe4000000126d */
[----:B------:R-:W-:-:S02]  /*cfe0*/  SEL R32, R40, R37, P2 ;  /* 0x0000002528207207 */ /* 0x000fc40001000000 */
[----:B------:R-:W-:Y:S02]  /*cff0*/  @!P0 PRMT R98, R26, 0x7610, R98 ;  /* 0x000076101a628816 */ /* 0x000fe40000000062 */
[----:B------:R-:W-:Y:S02]  /*d000*/  SEL R36, R41, R36, P3 ;  /* 0x0000002429247207 */ /* 0x000fe40001800000 */
[----:B------:R-:W-:Y:S02]  /*d010*/  SEL R37, R40, R37, P3 ;  /* 0x0000002528257207 */ /* 0x000fe40001800000 */
[----:B------:R-:W-:Y:S02]  /*d020*/  @!P0 PRMT R94, R30, 0x7610, R94 ;  /* 0x000076101e5e8816 */ /* 0x000fe4000000005e */
[----:B------:R-:W-:Y:S02]  /*d030*/  @!P0 SHF.R.U32.HI R26, RZ, 0x18, R109 ;  /* 0x00000018ff1a8819 */ /* 0x000fe4000001166d */
[----:B------:R-:W-:-:S02]  /*d040*/  @!P0 PRMT R96, R29, 0x7610, R96 ;  /* 0x000076101d608816 */ /* 0x000fc40000000060 */
[CC--:B------:R-:W-:Y:S02]  /*d050*/  ISETP.GT.U32.AND P2, PT, R2.reuse, R27.reuse, PT ;  /* 0x0000001b0200720c */ /* 0x0c0fe40003f44070 */
[----:B------:R-:W-:Y:S02]  /*d060*/  ISETP.LT.U32.AND P3, PT, R2, R27, PT ;  /* 0x0000001b0200720c */ /* 0x000fe40003f61070 */
[----:B------:R-:W-:Y:S02]  /*d070*/  @!P0 SHF.R.U32.HI R29, RZ, 0x10, R109 ;  /* 0x00000010ff1d8819 */ /* 0x000fe4000001166d */
[----:B------:R-:W-:Y:S01]  /*d080*/  @!P0 PRMT R97, R109, 0x7610, R97 ;  /* 0x000076106d618816 */ /* 0x000fe20000000061 */
[----:B------:R-:W-:Y:S01]  /*d090*/  @!P0 IMAD.MOV.U32 R109, RZ, RZ, R28 ;  /* 0x000000ffff6d8224 */ /* 0x000fe200078e001c */
[----:B------:R-:W-:Y:S02]  /*d0a0*/  @!P0 PRMT R100, R26, 0x7610, R100 ;  /* 0x000076101a648816 */ /* 0x000fe40000000064 */
[----:B------:R-:W-:-:S02]  /*d0b0*/  LOP3.LUT R30, R94, 0xff, RZ, 0xc0, !PT ;  /* 0x000000ff5e1e7812 */ /* 0x000fc400078ec0ff */
[CC--:B------:R-:W-:Y:S02]  /*d0c0*/  ISETP.GT.AND.EX P2, PT, R25.reuse, R32.reuse, PT, P2 ;  /* 0x000000201900720c */ /* 0x0c0fe40003f44320 */
[----:B------:R-:W-:Y:S01]  /*d0d0*/  ISETP.LT.AND.EX P3, PT, R25, R32, PT, P3 ;  /* 0x000000201900720c */ /* 0x000fe20003f61330 */
[----:B------:R-:W-:Y:S01]  /*d0e0*/  IMAD.WIDE.U32 R30, R30, 0x100, RZ ;  /* 0x000001001e1e7825 */ /* 0x000fe200078e00ff */
[----:B------:R-:W-:Y:S02]  /*d0f0*/  LOP3.LUT R26, R96, 0xff, RZ, 0xc0, !PT ;  /* 0x000000ff601a7812 */ /* 0x000fe400078ec0ff */
[----:B------:R-:W-:Y:S02]  /*d100*/  LOP3.LUT R28, R95, 0xff, RZ, 0xc0, !PT ;  /* 0x000000ff5f1c7812 */ /* 0x000fe400078ec0ff */
[----:B------:R-:W-:Y:S02]  /*d110*/  @!P0 PRMT R99, R29, 0x7610, R99 ;  /* 0x000076101d638816 */ /* 0x000fe40000000063 */
[-C--:B------:R-:W-:Y:S01]  /*d120*/  SEL R44, R2, R27.reuse, P2 ;  /* 0x0000001b022c7207 */ /* 0x080fe20001000000 */
[----:B------:R-:W-:Y:S01]  /*d130*/  IMAD.WIDE.U32 R28, R28, 0x10000, RZ ;  /* 0x000100001c1c7825 */ /* 0x000fe200078e00ff */
[----:B------:R-:W-:-:S02]  /*d140*/  SEL R33, R2, R27, P3 ;  /* 0x0000001b02217207 */ /* 0x000fc40001800000 */
[----:B------:R-:W-:Y:S01]  /*d150*/  @!P0 PRMT R93, R102, 0x7610, R93 ;  /* 0x00007610665d8816 */ /* 0x000fe2000000005d */
[----:B------:R-:W-:Y:S01]  /*d160*/  IMAD.WIDE.U32 R26, R26, 0x1000000, RZ ;  /* 0x010000001a1a7825 */ /* 0x000fe200078e00ff */
[----:B------:R-:W-:Y:S02]  /*d170*/  SEL R105, R25, R32, P2 ;  /* 0x0000002019697207 */ /* 0x000fe40001000000 */
[----:B------:R-:W-:Y:S01]  /*d180*/  LOP3.LUT R41, R30, 0xff, R93, 0xf8, !PT ;  /* 0x000000ff1e297812 */ /* 0x000fe200078ef85d */
[----:B------:R-:W-:Y:S01]  /*d190*/  @!P0 IMAD.MOV.U32 R102, RZ, RZ, R47 ;  /* 0x000000ffff668224 */ /* 0x000fe200078e002f */
[----:B------:R-:W-:Y:S02]  /*d1a0*/  LOP3.LUT R30, R27, R31, R29, 0xfe, !PT ;  /* 0x0000001f1b1e7212 */ /* 0x000fe400078efe1d */
[----:B------:R-:W-:Y:S02]  /*d1b0*/  PRMT R27, R98, 0x7104, RZ ;  /* 0x00007104621b7816 */ /* 0x000fe400000000ff */
[----:B------:R-:W-:-:S02]  /*d1c0*/  LOP3.LUT R40, R30, 0xff, R97, 0xf8, !PT ;  /* 0x000000ff1e287812 */ /* 0x000fc400078ef861 */
[CC--:B------:R-:W-:Y:S02]  /*d1d0*/  ISETP.GT.U32.AND P0, PT, R39.reuse, R102.reuse, PT ;  /* 0x000000662700720c */ /* 0x0c0fe40003f04070 */
[----:B------:R-:W-:Y:S02]  /*d1e0*/  ISETP.LT.U32.AND P1, PT, R39, R102, PT ;  /* 0x000000662700720c */ /* 0x000fe40003f21070 */
[----:B------:R-:W-:Y:S02]  /*d1f0*/  LOP3.LUT R30, R26, R41, R28, 0xfe, !PT ;  /* 0x000000291a1e7212 */ /* 0x000fe400078efe1c */
[----:B------:R-:W-:Y:S01]  /*d200*/  LOP3.LUT R40, R40, 0xff00, R27, 0xf8, !PT ;  /* 0x0000ff0028287812 */ /* 0x000fe200078ef81b */
[----:B------:R-:W-:Y:S01]  /*d210*/  IMAD.U32 R27, R99, 0x10000, RZ ;  /* 0x00010000631b7824 */ /* 0x000fe200078e00ff */
[----:B------:R-:W-:Y:S02]  /*d220*/  LOP3.LUT R26, R100, 0xffff, RZ, 0xc0, !PT ;  /* 0x0000ffff641a7812 */ /* 0x000fe400078ec0ff */
[----:B------:R-:W-:-:S02]  /*d230*/  ISETP.GT.AND.EX P0, PT, R38, R109, PT, P0 ;  /* 0x0000006d2600720c */ /* 0x000fc40003f04300 */
[-C--:B------:R-:W-:Y:S01]  /*d240*/  ISETP.LT.AND.EX P1, PT, R38, R109.reuse, PT, P1 ;  /* 0x0000006d2600720c */ /* 0x080fe20003f21310 */
[----:B------:R-:W-:Y:S01]  /*d250*/  IMAD.SHL.U32 R26, R26, 0x1000000, RZ ;  /* 0x010000001a1a7824 */ /* 0x000fe200078e00ff */
[----:B------:R-:W-:Y:S02]  /*d260*/  SEL R32, R25, R32, P3 ;  /* 0x0000002019207207 */ /* 0x000fe40001800000 */
[CC--:B------:R-:W-:Y:S02]  /*d270*/  SEL R25, R39.reuse, R102.reuse, P0 ;  /* 0x0000006627197207 */ /* 0x0c0fe40000000000 */
[----:B------:R-:W-:Y:S02]  /*d280*/  SEL R39, R39, R102, P1 ;  /* 0x0000006627277207 */ /* 0x000fe40000800000 */
[----:B------:R-:W-:Y:S02]  /*d290*/  LOP3.LUT R27, R40, 0xff0000, R27, 0xf8, !PT ;  /* 0x00ff0000281b7812 */ /* 0x000fe400078ef81b */
[----:B------:R-:W-:-:S02]  /*d2a0*/  SEL R2, R38, R109, P0 ;  /* 0x0000006d26027207 */ /* 0x000fc40000000000 */
[----:B------:R-:W-:Y:S02]  /*d2b0*/  SEL R38, R38, R109, P1 ;  /* 0x0000006d26267207 */ /* 0x000fe40000800000 */
[----:B------:R-:W-:Y:S02]  /*d2c0*/  LOP3.LUT R41, R27, R26, RZ, 0xfc, !PT ;  /* 0x0000001a1b297212 */ /* 0x000fe400078efcff */
[----:B------:R-:W-:Y:S02]  /*d2d0*/  ISETP.GE.U32.AND P2, PT, R39, R30, PT ;  /* 0x0000001e2700720c */ /* 0x000fe40003f46070 */
[----:B------:R-:W-:Y:S02]  /*d2e0*/  ISETP.GT.U32.AND P1, PT, R36, R25, PT ;  /* 0x000000192400720c */ /* 0x000fe40003f24070 */
[----:B------:R-:W-:Y:S02]  /*d2f0*/  ISETP.GE.AND.EX P2, PT, R38, R41, PT, P2 ;  /* 0x000000292600720c */ /* 0x000fe40003f46320 */
[----:B------:R-:W-:-:S02]  /*d300*/  ISETP.GT.U32.AND P4, PT, R43, R44, PT ;  /* 0x0000002c2b00720c */ /* 0x000fc40003f84070 */
[----:B------:R-:W-:Y:S02]  /*d310*/  ISETP.GT.AND.EX P1, PT, R37, R2, PT, P1 ;  /* 0x000000022500720c */ /* 0x000fe40003f24310 */
[----:B------:R-:W-:Y:S02]  /*d320*/  ISETP.LT.U32.AND P3, PT, R43, R44, PT ;  /* 0x0000002c2b00720c */ /* 0x000fe40003f61070 */
[----:B------:R-:W-:Y:S02]  /*d330*/  ISETP.LT.U32.AND P5, PT, R36, R25, PT ;  /* 0x000000192400720c */ /* 0x000fe40003fa1070 */
[----:B------:R-:W-:Y:S02]  /*d340*/  ISETP.GT.AND.EX P4, PT, R48, R105, PT, P4 ;  /* 0x000000693000720c */ /* 0x000fe40003f84340 */
[----:B------:R-:W-:Y:S02]  /*d350*/  ISETP.GT.U32.AND P0, PT, R44, R35, PT ;  /* 0x000000232c00720c */ /* 0x000fe40003f04070 */
[----:B------:R-:W-:-:S02]  /*d360*/  SEL R102, R36, R25, P1 ;  /* 0x0000001924667207 */ /* 0x000fc40000800000 */
[CC--:B------:R-:W-:Y:S02]  /*d370*/  ISETP.LT.AND.EX P3, PT, R48.reuse, R105.reuse, PT, P3 ;  /* 0x000000693000720c */ /* 0x0c0fe40003f61330 */
[CC--:B------:R-:W-:Y:S02]  /*d380*/  ISETP.LT.AND.EX P5, PT, R37.reuse, R2.reuse, PT, P5 ;  /* 0x000000022500720c */ /* 0x0c0fe40003fa1350 */
[----:B------:R-:W-:Y:S02]  /*d390*/  SEL R109, R37, R2, P1 ;  /* 0x00000002256d7207 */ /* 0x000fe40000800000 */
[----:B------:R-:W-:Y:S02]  /*d3a0*/  SEL R42, R43, R44, P4 ;  /* 0x0000002c2b2a7207 */ /* 0x000fe40002000000 */
[----:B------:R-:W-:Y:S02]  /*d3b0*/  ISETP.GT.AND.EX P0, PT, R105, R34, PT, P0 ;  /* 0x000000226900720c */ /* 0x000fe40003f04300 */
[----:B------:R-:W-:-:S02]  /*d3c0*/  SEL R107, R48, R105, P4 ;  /* 0x00000069306b7207 */ /* 0x000fc40002000000 */
[----:B------:R-:W-:Y:S02]  /*d3d0*/  ISETP.GT.U32.AND P1, PT, R33, R102, PT ;  /* 0x000000662100720c */ /* 0x000fe40003f24070 */
[----:B------:R-:W-:Y:S02]  /*d3e0*/  SEL R44, R43, R44, P3 ;  /* 0x0000002c2b2c7207 */ /* 0x000fe40001800000 */
[----:B------:R-:W-:Y:S02]  /*d3f0*/  SEL R105, R48, R105, P3 ;  /* 0x0000006930697207 */ /* 0x000fe40001800000 */
[----:B------:R-:W-:Y:S02]  /*d400*/  SEL R36, R36, R25, P5 ;  /* 0x0000001924247207 */ /* 0x000fe40002800000 */
[----:B------:R-:W-:Y:S02]  /*d410*/  SEL R37, R37, R2, P5 ;  /* 0x0000000225257207 */ /* 0x000fe40002800000 */
[----:B------:R-:W-:-:S02]  /*d420*/  ISETP.LT.U32.AND P3, PT, R33, R102, PT ;  /* 0x000000662100720c */ /* 0x000fc40003f61070 */
[C-C-:B------:R-:W-:Y:S02]  /*d430*/  @!P2 SHF.R.U64 R31, R39.reuse, 0x8, R38.reuse ;  /* 0x00000008271fa819 */ /* 0x140fe40000001226 */
[C-C-:B------:R-:W-:Y:S02]  /*d440*/  @!P2 SHF.R.U64 R25, R39.reuse, 0x10, R38.reuse ;  /* 0x000000102719a819 */ /* 0x140fe40000001226 */
[----:B------:R-:W-:Y:S02]  /*d450*/  @!P2 SHF.R.U64 R2, R39, 0x18, R38 ;  /* 0x000000182702a819 */ /* 0x000fe40000001226 */
[CC--:B------:R-:W-:Y:S02]  /*d460*/  ISETP.GT.AND.EX P1, PT, R32.reuse, R109.reuse, PT, P1 ;  /* 0x0000006d2000720c */ /* 0x0c0fe40003f24310 */
[----:B------:R-:W-:Y:S02]  /*d470*/  ISETP.LT.AND.EX P3, PT, R32, R109, PT, P3 ;  /* 0x0000006d2000720c */ /* 0x000fe40003f61330 */
[----:B------:R-:W-:-:S02]  /*d480*/  @!P2 PRMT R94, R31, 0x7610, R94 ;  /* 0x000076101f5ea816 */ /* 0x000fc4000000005e */
[----:B------:R-:W-:Y:S02]  /*d490*/  @!P2 PRMT R95, R25, 0x7610, R95 ;  /* 0x00007610195fa816 */ /* 0x000fe4000000005f */
[----:B------:R-:W-:Y:S02]  /*d4a0*/  @!P2 PRMT R96, R2, 0x7610, R96 ;  /* 0x000076100260a816 */ /* 0x000fe40000000060 */
[----:B------:R-:W-:Y:S02]  /*d4b0*/  SEL R27, R33, R102, P1 ;  /* 0x00000066211b7207 */ /* 0x000fe40000800000 */
[----:B------:R-:W-:Y:S02]  /*d4c0*/  SEL R26, R107, R34, P0 ;  /* 0x000000226b1a7207 */ /* 0x000fe40000000000 */
[----:B------:R-:W-:Y:S02]  /*d4d0*/  SEL R28, R32, R109, P1 ;  /* 0x0000006d201c7207 */ /* 0x000fe40000800000 */
[----:B------:R-:W-:Y:S01]  /*d4e0*/  @!P2 PRMT R93, R39, 0x7610, R93 ;  /* 0x00007610275da816 */ /* 0x000fe2000000005d */
[----:B------:R-:W-:Y:S01]  /*d4f0*/  @!P2 IMAD.MOV.U32 R39, RZ, RZ, R30 ;  /* 0x000000ffff27a224 */ /* 0x000fe200078e001e */
[----:B------:R-:W-:-:S02]  /*d500*/  SEL R29, R42, R35, P0 ;  /* 0x000000232a1d7207 */ /* 0x000fc40000000000 */
[----:B------:R-:W-:Y:S02]  /*d510*/  SEL R107, R34, R107, P0 ;  /* 0x0000006b226b7207 */ /* 0x000fe40000000000 */
[----:B------:R-:W-:Y:S02]  /*d520*/  SEL R109, R32, R109, P3 ;  /* 0x0000006d206d7207 */ /* 0x000fe40001800000 */
[----:B------:R-:W-:Y:S02]  /*d530*/  SEL R42, R35, R42, P0 ;  /* 0x0000002a232a7207 */ /* 0x000fe40000000000 */
[----:B------:R-:W-:Y:S02]  /*d540*/  @!P2 SHF.R.U32.HI R31, RZ, 0x8, R38 ;  /* 0x00000008ff1fa819 */ /* 0x000fe40000011626 */
[----:B------:R-:W-:Y:S02]  /*d550*/  LOP3.LUT R32, R96, 0xff, RZ, 0xc0, !PT ;  /* 0x000000ff60207812 */ /* 0x000fe400078ec0ff */
[----:B------:R-:W-:-:S02]  /*d560*/  LOP3.LUT R30, R95, 0xff, RZ, 0xc0, !PT ;  /* 0x000000ff5f1e7812 */ /* 0x000fc400078ec0ff */
[----:B------:R-:W-:Y:S02]  /*d570*/  LOP3.LUT R34, R94, 0xff, RZ, 0xc0, !PT ;  /* 0x000000ff5e227812 */ /* 0x000fe400078ec0ff */
[CC--:B------:R-:W-:Y:S02]  /*d580*/  ISETP.GT.U32.AND P0, PT, R44.reuse, R27.reuse, PT ;  /* 0x0000001b2c00720c */ /* 0x0c0fe40003f04070 */
[----:B------:R-:W-:Y:S01]  /*d590*/  ISETP.LT.U32.AND P1, PT, R44, R27, PT ;  /* 0x0000001b2c00720c */ /* 0x000fe20003f21070 */
[----:B------:R-:W-:Y:S01]  /*d5a0*/  IMAD.WIDE.U32 R34, R34, 0x100, RZ ;  /* 0x0000010022227825 */ /* 0x000fe200078e00ff */
[----:B------:R-:W-:Y:S02]  /*d5b0*/  SEL R102, R33, R102, P3 ;  /* 0x0000006621667207 */ /* 0x000fe40001800000 */
[--C-:B------:R-:W-:Y:S01]  /*d5c0*/  @!P2 SHF.R.U32.HI R25, RZ, 0x10, R38.reuse ;  /* 0x00000010ff19a819 */ /* 0x100fe20000011626 */
[----:B------:R-:W-:Y:S01]  /*d5d0*/  IMAD.WIDE.U32 R32, R32, 0x1000000, RZ ;  /* 0x0100000020207825 */ /* 0x000fe200078e00ff */
[----:B------:R-:W-:-:S02]  /*d5e0*/  @!P2 SHF.R.U32.HI R2, RZ, 0x18, R38 ;  /* 0x00000018ff02a819 */ /* 0x000fc40000011626 */
[----:B------:R-:W-:Y:S01]  /*d5f0*/  @!P2 PRMT R98, R31, 0x7610, R98 ;  /* 0x000076101f62a816 */ /* 0x000fe20000000062 */
[----:B------:R-:W-:Y:S01]  /*d600*/  IMAD.WIDE.U32 R30, R30, 0x10000, RZ ;  /* 0x000100001e1e7825 */ /* 0x000fe200078e00ff */
[CC--:B------:R-:W-:Y:S02]  /*d610*/  ISETP.GT.AND.EX P0, PT, R105.reuse, R28.reuse, PT, P0 ;  /* 0x0000001c6900720c */ /* 0x0c0fe40003f04300 */
[----:B------:R-:W-:Y:S02]  /*d620*/  ISETP.LT.AND.EX P1, PT, R105, R28, PT, P1 ;  /* 0x0000001c6900720c */ /* 0x000fe40003f21310 */
[----:B------:R-:W-:Y:S02]  /*d630*/  @!P2 PRMT R99, R25, 0x7610, R99 ;  /* 0x000076101963a816 */ /* 0x000fe40000000063 */
[----:B------:R-:W-:Y:S02]  /*d640*/  @!P2 PRMT R100, R2, 0x7610, R100 ;  /* 0x000076100264a816 */ /* 0x000fe40000000064 */
[----:B------:R-:W-:Y:S01]  /*d650*/  @!P2 PRMT R97, R38, 0x7610, R97 ;  /* 0x000076102661a816 */ /* 0x000fe20000000061 */
[----:B------:R-:W-:Y:S01]  /*d660*/  @!P2 IMAD.MOV.U32 R38, RZ, RZ, R41 ;  /* 0x000000ffff26a224 */ /* 0x000fe200078e0029 */
[----:B------:R-:W-:-:S02]  /*d670*/  SEL R25, R44, R27, P0 ;  /* 0x0000001b2c197207 */ /* 0x000fc40000000000 */
[-C--:B------:R-:W-:Y:S02]  /*d680*/  SEL R2, R105, R28.reuse, P0 ;  /* 0x0000001c69027207 */ /* 0x080fe40000000000 */
[----:B------:R-:W-:Y:S02]  /*d690*/  SEL R44, R44, R27, P1 ;  /* 0x0000001b2c2c7207 */ /* 0x000fe40000800000 */
[----:B------:R-:W-:Y:S01]  /*d6a0*/  LOP3.LUT R40, R33, R35, R31, 0xfe, !PT ;  /* 0x0000002321287212 */ /* 0x000fe200078efe1f */
[----:B------:R-:W-:Y:S01]  /*d6b0*/  IMAD.U32 R33, R99, 0x10000, RZ ;  /* 0x0001000063217824 */ /* 0x000fe200078e00ff */
[----:B------:R-:W-:Y:S02]  /*d6c0*/  SEL R105, R105, R28, P1 ;  /* 0x0000001c69697207 */ /* 0x000fe40000800000 */
[CC--:B------:R-:W-:Y:S02]  /*d6d0*/  ISETP.GT.U32.AND P0, PT, R36.reuse, R39.reuse, PT ;  /* 0x000000272400720c */ /* 0x0c0fe40003f04070 */
[----:B------:R-:W-:-:S02]  /*d6e0*/  ISETP.LT.U32.AND P1, PT, R36, R39, PT ;  /* 0x000000272400720c */ /* 0x000fc40003f21070 */
[----:B------:R-:W-:Y:S02]  /*d6f0*/  PRMT R27, R98, 0x7104, RZ ;  /* 0x00007104621b7816 */ /* 0x000fe400000000ff */
[----:B------:R-:W-:Y:S02]  /*d700*/  LOP3.LUT R40, R40, 0xff, R97, 0xf8, !PT ;  /* 0x000000ff28287812 */ /* 0x000fe400078ef861 */
[CC--:B------:R-:W-:Y:S02]  /*d710*/  ISETP.GT.AND.EX P0, PT, R37.reuse, R38.reuse, PT, P0 ;  /* 0x000000262500720c */ /* 0x0c0fe40003f04300 */
[----:B------:R-:W-:Y:S02]  /*d720*/  ISETP.LT.AND.EX P1, PT, R37, R38, PT, P1 ;  /* 0x000000262500720c */ /* 0x000fe40003f21310 */
[----:B------:R-:W-:Y:S02]  /*d730*/  LOP3.LUT R40, R40, 0xff00, R27, 0xf8, !PT ;  /* 0x0000ff0028287812 */ /* 0x000fe400078ef81b */
[----:B------:R-:W-:-:S02]  /*d740*/  LOP3.LUT R28, R100, 0xffff, RZ, 0xc0, !PT ;  /* 0x0000ffff641c7812 */ /* 0x000fc400078ec0ff */
[CC--:B------:R-:W-:Y:S02]  /*d750*/  SEL R31, R36.reuse, R39.reuse, P0 ;  /* 0x00000027241f7207 */ /* 0x0c0fe40000000000 */
[----:B------:R-:W-:Y:S01]  /*d760*/  SEL R27, R36, R39, P1 ;  /* 0x00000027241b7207 */ /* 0x000fe20000800000 */
[----:B------:R-:W-:Y:S01]  /*d770*/  IMAD.SHL.U32 R28, R28, 0x1000000, RZ ;  /* 0x010000001c1c7824 */ /* 0x000fe200078e00ff */
[----:B------:R-:W-:Y:S02]  /*d780*/  LOP3.LUT R35, R34, 0xff, R93, 0xf8, !PT ;  /* 0x000000ff22237812 */ /* 0x000fe400078ef85d */
[CC--:B------:R-:W-:Y:S02]  /*d790*/  SEL R36, R37.reuse, R38.reuse, P0 ;  /* 0x0000002625247207 */ /* 0x0c0fe40000000000 */
[----:B------:R-:W-:Y:S02]  /*d7a0*/  SEL R34, R37, R38, P1 ;  /* 0x0000002625227207 */ /* 0x000fe40000800000 */
[----:B------:R-:W-:-:S02]  /*d7b0*/  ISETP.GT.U32.AND P0, PT, R42, R25, PT ;  /* 0x000000192a00720c */ /* 0x000fc40003f04070 */
[----:B------:R-:W-:Y:S02]  /*d7c0*/  ISETP.LT.U32.AND P1, PT, R42, R25, PT ;  /* 0x000000192a00720c */ /* 0x000fe40003f21070 */
[----:B------:R-:W-:Y:S02]  /*d7d0*/  ISETP.GT.U32.AND P4, PT, R102, R31, PT ;  /* 0x0000001f6600720c */ /* 0x000fe40003f84070 */
[----:B------:R-:W-:Y:S02]  /*d7e0*/  LOP3.LUT R33, R40, 0xff0000, R33, 0xf8, !PT ;  /* 0x00ff000028217812 */ /* 0x000fe400078ef821 */
[----:B------:R-:W-:Y:S02]  /*d7f0*/  LOP3.LUT R30, R32, R35, R30, 0xfe, !PT ;  /* 0x00000023201e7212 */ /* 0x000fe400078efe1e */
[CC--:B------:R-:W-:Y:S02]  /*d800*/  ISETP.GT.AND.EX P0, PT, R107.reuse, R2.reuse, PT, P0 ;  /* 0x000000026b00720c */ /* 0x0c0fe40003f04300 */
[----:B------:R-:W-:-:S02]  /*d810*/  ISETP.LT.AND.EX P1, PT, R107, R2, PT, P1 ;  /* 0x000000026b00720c */ /* 0x000fc40003f21310 */
[----:B------:R-:W-:Y:S02]  /*d820*/  ISETP.GT.AND.EX P4, PT, R109, R36, PT, P4 ;  /* 0x000000246d00720c */ /* 0x000fe40003f84340 */
[----:B------:R-:W-:Y:S02]  /*d830*/  LOP3.LUT R33, R33, R28, RZ, 0xfc, !PT ;  /* 0x0000001c21217212 */ /* 0x000fe400078efcff */
[----:B------:R-:W-:Y:S02]  /*d840*/  ISETP.GE.U32.AND P2, PT, R27, R30, PT ;  /* 0x0000001e1b00720c */ /* 0x000fe40003f46070 */
[CC--:B------:R-:W-:Y:S02]  /*d850*/  SEL R104, R42.reuse, R25.reuse, P0 ;  /* 0x000000192a687207 */ /* 0x0c0fe40000000000 */
[----:B------:R-:W-:Y:S02]  /*d860*/  SEL R42, R42, R25, P1 ;  /* 0x000000192a2a7207 */ /* 0x000fe40000800000 */
[----:B------:R-:W-:-:S02]  /*d870*/  SEL R25, R102, R31, P4 ;  /* 0x0000001f66197207 */ /* 0x000fc40002000000 */
[----:B------:R-:W-:Y:S02]  /*d880*/  ISETP.GE.AND.EX P2, PT, R34, R33, PT, P2 ;  /* 0x000000212200720c */ /* 0x000fe40003f46320 */
[----:B------:R-:W-:Y:S02]  /*d890*/  SEL R28, R109, R36, P4 ;  /* 0x000000246d1c7207 */ /* 0x000fe40002000000 */
[CC--:B------:R-:W-:Y:S02]  /*d8a0*/  ISETP.GT.U32.AND P4, PT, R44.reuse, R25.reuse, PT ;  /* 0x000000192c00720c */ /* 0x0c0fe40003f84070 */
[----:B------:R-:W-:Y:S02]  /*d8b0*/  ISETP.LT.U32.AND P5, PT, R44, R25, PT ;  /* 0x000000192c00720c */ /* 0x000fe40003fa1070 */
[----:B------:R-:W-:Y:S02]  /*d8c0*/  ISETP.LT.U32.AND P3, PT, R102, R31, PT ;  /* 0x0000001f6600720c */ /* 0x000fe40003f61070 */
[----:B------:R-:W-:-:S02]  /*d8d0*/  SEL R111, R107, R2, P0 ;  /* 0x000000026b6f7207 */ /* 0x000fc40000000000 */
[----:B------:R-:W-:Y:S02]  /*d8e0*/  SEL R107, R107, R2, P1 ;  /* 0x000000026b6b7207 */ /* 0x000fe40000800000 */
[CC--:B------:R-:W-:Y:S02]  /*d8f0*/  ISETP.GT.AND.EX P0, PT, R105.reuse, R28.reuse, PT, P4 ;  /* 0x0000001c6900720c */ /* 0x0c0fe40003f04340 */
[----:B------:R-:W-:Y:S02]  /*d900*/  ISETP.LT.AND.EX P1, PT, R105, R28, PT, P5 ;  /* 0x0000001c6900720c */ /* 0x000fe40003f21350 */
[----:B------:R-:W-:Y:S02]  /*d910*/  ISETP.LT.AND.EX P3, PT, R109, R36, PT, P3 ;  /* 0x000000246d00720c */ /* 0x000fe40003f61330 */
[CC--:B------:R-:W-:Y:S02]  /*d920*/  SEL R43, R44.reuse, R25.reuse, P0 ;  /* 0x000000192c2b7207 */ /* 0x0c0fe40000000000 */
[----:B------:R-:W-:-:S02]  /*d930*/  SEL R44, R44, R25, P1 ;  /* 0x000000192c2c7207 */ /* 0x000fc40000800000 */
[----:B------:R-:W-:Y:S02]  /*d940*/  SEL R102, R102, R31, P3 ;  /* 0x0000001f66667207 */ /* 0x000fe40001800000 */
[C-C-:B------:R-:W-:Y:S02]  /*d950*/  @!P2 SHF.R.U64 R25, R27.reuse, 0x8, R34.reuse ;  /* 0x000000081b19a819 */ /* 0x140fe40000001222 */
[C-C-:B------:R-:W-:Y:S02]  /*d960*/  @!P2 SHF.R.U64 R2, R27.reuse, 0x10, R34.reuse ;  /* 0x000000101b02a819 */ /* 0x140fe40000001222 */
[C---:B------:R-:W-:Y:S02]  /*d970*/  @!P2 PRMT R93, R27.reuse, 0x7610, R93 ;  /* 0x000076101b5da816 */ /* 0x040fe4000000005d */
[----:B------:R-:W-:Y:S01]  /*d980*/  @!P2 SHF.R.U64 R31, R27, 0x18, R34 ;  /* 0x000000181b1fa819 */ /* 0x000fe20000001222 */
[----:B------:R-:W-:Y:S01]  /*d990*/  @!P2 IMAD.MOV.U32 R27, RZ, RZ, R30 ;  /* 0x000000ffff1ba224 */ /* 0x000fe200078e001e */
[----:B------:R-:W-:-:S02]  /*d9a0*/  SEL R106, R105, R28, P0 ;  /* 0x0000001c696a7207 */ /* 0x000fc40000000000 */
[----:B------:R-:W-:Y:S02]  /*d9b0*/  SEL R105, R105, R28, P1 ;  /* 0x0000001c69697207 */ /* 0x000fe40000800000 */
[----:B------:R-:W-:Y:S02]  /*d9c0*/  @!P2 PRMT R94, R25, 0x7610, R94 ;  /* 0x00007610195ea816 */ /* 0x000fe4000000005e */
[----:B------:R-:W-:Y:S02]  /*d9d0*/  @!P2 PRMT R95, R2, 0x7610, R95 ;  /* 0x00007610025fa816 */ /* 0x000fe4000000005f */
[----:B------:R-:W-:Y:S02]  /*d9e0*/  @!P2 PRMT R97, R34, 0x7610, R97 ;  /* 0x000076102261a816 */ /* 0x000fe40000000061 */
[--C-:B------:R-:W-:Y:S02]  /*d9f0*/  @!P2 SHF.R.U32.HI R28, RZ, 0x8, R34.reuse ;  /* 0x00000008ff1ca819 */ /* 0x100fe40000011622 */
[----:B------:R-:W-:-:S02]  /*da00*/  @!P2 SHF.R.U32.HI R25, RZ, 0x10, R34 ;  /* 0x00000010ff19a819 */ /* 0x000fc40000011622 */
[----:B------:R-:W-:Y:S01]  /*da10*/  @!P2 SHF.R.U32.HI R2, RZ, 0x18, R34 ;  /* 0x00000018ff02a819 */ /* 0x000fe20000011622 */
[----:B------:R-:W-:Y:S01]  /*da20*/  @!P2 IMAD.MOV.U32 R34, RZ, RZ, R33 ;  /* 0x000000ffff22a224 */ /* 0x000fe200078e0021 */
[----:B------:R-:W-:Y:S02]  /*da30*/  SEL R109, R109, R36, P3 ;  /* 0x000000246d6d7207 */ /* 0x000fe40001800000 */
[CC--:B------:R-:W-:Y:S02]  /*da40*/  ISETP.GT.U32.AND P0, PT, R102.reuse, R27.reuse, PT ;  /* 0x0000001b6600720c */ /* 0x0c0fe40003f04070 */
[----:B------:R-:W-:Y:S02]  /*da50*/  ISETP.LT.U32.AND P1, PT, R102, R27, PT ;  /* 0x0000001b6600720c */ /* 0x000fe40003f21070 */
[CC--:B------:R-:W-:Y:S02]  /*da60*/  ISETP.GT.AND.EX P0, PT, R109.reuse, R34.reuse, PT, P0 ;  /* 0x000000226d00720c */ /* 0x0c0fe40003f04300 */
[----:B------:R-:W-:-:S02]  /*da70*/  ISETP.LT.AND.EX P1, PT, R109, R34, PT, P1 ;  /* 0x000000226d00720c */ /* 0x000fc40003f21310 */
[----:B------:R-:W-:Y:S02]  /*da80*/  SEL R103, R102, R27, P0 ;  /* 0x0000001b66677207 */ /* 0x000fe40000000000 */
[----:B------:R-:W-:Y:S02]  /*da90*/  SEL R108, R109, R34, P0 ;  /* 0x000000226d6c7207 */ /* 0x000fe40000000000 */
[----:B------:R-:W-:Y:S02]  /*daa0*/  @!P2 PRMT R96, R31, 0x7610, R96 ;  /* 0x000076101f60a816 */ /* 0x000fe40000000060 */
[----:B------:R-:W-:Y:S02]  /*dab0*/  @!P2 PRMT R98, R28, 0x7610, R98 ;  /* 0x000076101c62a816 */ /* 0x000fe40000000062 */
[----:B------:R-:W-:Y:S02]  /*dac0*/  @!P2 PRMT R99, R25, 0x7610, R99 ;  /* 0x000076101963a816 */ /* 0x000fe40000000063 */
[----:B------:R-:W-:-:S02]  /*dad0*/  @!P2 PRMT R100, R2, 0x7610, R100 ;  /* 0x000076100264a816 */ /* 0x000fc40000000064 */
[----:B------:R-:W-:Y:S02]  /*dae0*/  SEL R102, R102, R27, P1 ;  /* 0x0000001b66667207 */ /* 0x000fe40000800000 */
[----:B------:R-:W-:-:S07]  /*daf0*/  SEL R109, R109, R34, P1 ;  /* 0x000000226d6d7207 */ /* 0x000fce0000800000 */
.L_x_526:
[----:B------:R-:W-:Y:S05]  /*db00*/  BSYNC.RECONVERGENT B0 ;  /* 0x0000000000007941 */ /* 0x000fea0003800200 */
.L_x_525:
[----:B------:R-:W-:Y:S01]  /*db10*/  LEA R2, R0, UR4, 0x6 ;  /* 0x0000000400027c11 */ /* 0x000fe2000f8e30ff */
[----:B------:R-:W-:-:S07]  /*db20*/  IMAD.MOV.U32 R25, RZ, RZ, 0x2 ;  /* 0x00000002ff197424 */ /* 0x000fce00078e00ff */
.L_x_588:
[----:B------:R-:W-:Y:S01]  /*db30*/  SHF.R.U32.HI R33, RZ, 0x10, R105 ;  /* 0x00000010ff217819 */ /* 0x000fe20000011669 */
[----:B------:R-:W-:Y:S01]  /*db40*/  IMAD.MOV R57, RZ, RZ, -R25 ;  /* 0x000000ffff397224 */ /* 0x000fe200078e0a19 */
[----:B------:R-:W-:Y:S01]  /*db50*/  SHF.R.U32.HI R36, RZ, 0x18, R105 ;  /* 0x00000018ff247819 */ /* 0x000fe20000011669 */
[----:B------:R-:W-:Y:S01]  /*db60*/  BAR.SYNC.DEFER_BLOCKING 0x0 ;  /* 0x0000000000007b1d */ /* 0x000fe20000010000 */
[C-C-:B------:R-:W-:Y:S02]  /*db70*/  SHF.R.U64 R35, R102.reuse, 0x10, R109.reuse ;  /* 0x0000001066237819 */ /* 0x140fe4000000126d */
[C-C-:B------:R-:W-:Y:S02]  /*db80*/  SHF.R.U64 R34, R102.reuse, 0x18, R109.reuse ;  /* 0x0000001866227819 */ /* 0x140fe4000000126d */
[----:B------:R-:W-:Y:S01]  /*db90*/  SHF.R.U64 R37, R102, 0x8, R109 ;  /* 0x0000000866257819 */ /* 0x000fe2000000126d */
[----:B------:R-:W-:Y:S01]  /*dba0*/  BSSY.RECONVERGENT B0, `(.L_x_527) ;  /* 0x000009c000007945 */ /* 0x000fe20003800200 */
[----:B------:R-:W-:-:S02]  /*dbb0*/  PRMT R36, R33, 0x3340, R36 ;  /* 0x0000334021247816 */ /* 0x000fc40000000024 */
[--C-:B------:R-:W-:Y:S02]  /*dbc0*/  SHF.R.U32.HI R38, RZ, 0x8, R105.reuse ;  /* 0x00000008ff267819 */ /* 0x100fe40000011669 */
[----:B------:R-:W-:Y:S02]  /*dbd0*/  PRMT R34, R35, 0x3340, R34 ;  /* 0x0000334023227816 */ /* 0x000fe40000000022 */
[----:B------:R-:W-:Y:S02]  /*dbe0*/  SHF.R.U64 R33, R44, 0x8, R105 ;  /* 0x000000082c217819 */ /* 0x000fe40000001269 */
[----:B------:R-:W-:Y:S02]  /*dbf0*/  PRMT R35, R102, 0x3340, R37 ;  /* 0x0000334066237816 */ /* 0x000fe40000000025 */
[C-C-:B------:R-:W-:Y:S02]  /*dc00*/  SHF.R.U64 R40, R44.reuse, 0x10, R105.reuse ;  /* 0x000000102c287819 */ /* 0x140fe40000001269 */
[----:B------:R-:W-:-:S02]  /*dc10*/  SHF.R.U64 R37, R44, 0x18, R105 ;  /* 0x000000182c257819 */ /* 0x000fc40000001269 */
[--C-:B------:R-:W-:Y:S02]  /*dc20*/  SHF.R.U32.HI R48, RZ, 0x10, R108.reuse ;  /* 0x00000010ff307819 */ /* 0x100fe4000001166c */
[----:B------:R-:W-:Y:S02]  /*dc30*/  SHF.R.U32.HI R39, RZ, 0x18, R108 ;  /* 0x00000018ff277819 */ /* 0x000fe4000001166c */
[----:B------:R-:W-:Y:S02]  /*dc40*/  PRMT R105, R105, 0x3340, R38 ;  /* 0x0000334069697816 */ /* 0x000fe40000000026 */
[----:B------:R-:W-:Y:S02]  /*dc50*/  PRMT R38, R44, 0x3340, R33 ;  /* 0x000033402c267816 */ /* 0x000fe40000000021 */
[----:B------:R-:W-:Y:S02]  /*dc60*/  SHF.R.U32.HI R33, RZ, 0x8, R108 ;  /* 0x00000008ff217819 */ /* 0x000fe4000001166c */
[----:B------:R-:W-:-:S02]  /*dc70*/  PRMT R37, R40, 0x3340, R37 ;  /* 0x0000334028257816 */ /* 0x000fc40000000025 */
[----:B------:R-:W-:Y:S02]  /*dc80*/  PRMT R39, R48, 0x3340, R39 ;  /* 0x0000334030277816 */ /* 0x000fe40000000027 */
[C-C-:B------:R-:W-:Y:S02]  /*dc90*/  SHF.R.U64 R48, R103.reuse, 0x8, R108.reuse ;  /* 0x0000000867307819 */ /* 0x140fe4000000126c */
[C-C-:B------:R-:W-:Y:S02]  /*dca0*/  SHF.R.U64 R47, R103.reuse, 0x10, R108.reuse ;  /* 0x00000010672f7819 */ /* 0x140fe4000000126c */
[----:B------:R-:W-:Y:S02]  /*dcb0*/  SHF.R.U64 R40, R103, 0x18, R108 ;  /* 0x0000001867287819 */ /* 0x000fe4000000126c */
[--C-:B------:R-:W-:Y:S02]  /*dcc0*/  SHF.R.U32.HI R44, RZ, 0x10, R107.reuse ;  /* 0x00000010ff2c7819 */ /* 0x100fe4000001166b */
[----:B------:R-:W-:-:S02]  /*dcd0*/  SHF.R.U32.HI R41, RZ, 0x18, R107 ;  /* 0x00000018ff297819 */ /* 0x000fc4000001166b */
[----:B------:R-:W-:Y:S02]  /*dce0*/  PRMT R108, R108, 0x3340, R33 ;  /* 0x000033406c6c7816 */ /* 0x000fe40000000021 */
[----:B------:R-:W-:Y:S02]  /*dcf0*/  SHF.R.U64 R33, R42, 0x8, R107 ;  /* 0x000000082a217819 */ /* 0x000fe4000000126b */
[----:B------:R-:W-:Y:S02]  /*dd00*/  PRMT R40, R47, 0x3340, R40 ;  /* 0x000033402f287816 */ /* 0x000fe40000000028 */
[----:B------:R-:W-:Y:S02]  /*dd10*/  PRMT R41, R44, 0x3340, R41 ;  /* 0x000033402c297816 */ /* 0x000fe40000000029 */
[C-C-:B------:R-:W-:Y:S02]  /*dd20*/  SHF.R.U64 R44, R42.reuse, 0x10, R107.reuse ;  /* 0x000000102a2c7819 */ /* 0x140fe4000000126b */
[----:B------:R-:W-:-:S02]  /*dd30*/  SHF.R.U64 R47, R42, 0x18, R107 ;  /* 0x000000182a2f7819 */ /* 0x000fc4000000126b */
[--C-:B------:R-:W-:Y:S02]  /*dd40*/  SHF.R.U32.HI R50, RZ, 0x10, R106.reuse ;  /* 0x00000010ff327819 */ /* 0x100fe4000001166a */
[--C-:B------:R-:W-:Y:S02]  /*dd50*/  SHF.R.U32.HI R49, RZ, 0x18, R106.reuse ;  /* 0x00000018ff317819 */ /* 0x100fe4000001166a */
[----:B------:R-:W-:Y:S02]  /*dd60*/  PRMT R42, R42, 0x3340, R33 ;  /* 0x000033402a2a7816 */ /* 0x000fe40000000021 */
[----:B------:R-:W-:Y:S02]  /*dd70*/  SHF.R.U32.HI R33, RZ, 0x8, R106 ;  /* 0x00000008ff217819 */ /* 0x000fe4000001166a */
[----:B------:R-:W-:Y:S02]  /*dd80*/  PRMT R49, R50, 0x3340, R49 ;  /* 0x0000334032317816 */ /* 0x000fe40000000031 */
[----:B------:R-:W-:-:S02]  /*dd90*/  PRMT R47, R44, 0x3340, R47 ;  /* 0x000033402c2f7816 */ /* 0x000fc4000000002f */
[C-C-:B------:R-:W-:Y:S02]  /*dda0*/  SHF.R.U64 R54, R43.reuse, 0x8, R106.reuse ;  /* 0x000000082b367819 */ /* 0x140fe4000000126a */
[C-C-:B------:R-:W-:Y:S02]  /*ddb0*/  SHF.R.U64 R55, R43.reuse, 0x10, R106.reuse ;  /* 0x000000102b377819 */ /* 0x140fe4000000126a */
[----:B------:R-:W-:Y:S02]  /*ddc0*/  SHF.R.U64 R50, R43, 0x18, R106 ;  /* 0x000000182b327819 */ /* 0x000fe4000000126a */
[--C-:B------:R-:W-:Y:S02]  /*ddd0*/  SHF.R.U32.HI R44, RZ, 0x10, R26.reuse ;  /* 0x00000010ff2c7819 */ /* 0x100fe4000001161a */
[----:B------:R-:W-:Y:S02]  /*dde0*/  SHF.R.U32.HI R51, RZ, 0x18, R26 ;  /* 0x00000018ff337819 */ /* 0x000fe4000001161a */
[----:B------:R-:W-:-:S02]  /*ddf0*/  PRMT R106, R106, 0x3340, R33 ;  /* 0x000033406a6a7816 */ /* 0x000fc40000000021 */
[----:B------:R-:W-:Y:S02]  /*de00*/  SHF.R.U32.HI R33, RZ, 0x8, R26 ;  /* 0x00000008ff217819 */ /* 0x000fe4000001161a */
[----:B------:R-:W-:Y:S02]  /*de10*/  PRMT R50, R55, 0x3340, R50 ;  /* 0x0000334037327816 */ /* 0x000fe40000000032 */
[----:B------:R-:W-:Y:S02]  /*de20*/  PRMT R43, R43, 0x3340, R54 ;  /* 0x000033402b2b7816 */ /* 0x000fe40000000036 */
[----:B------:R-:W-:Y:S02]  /*de30*/  PRMT R51, R44, 0x3340, R51 ;  /* 0x000033402c337816 */ /* 0x000fe40000000033 */
[C-C-:B------:R-:W-:Y:S02]  /*de40*/  SHF.R.U64 R56, R29.reuse, 0x8, R26.reuse ;  /* 0x000000081d387819 */ /* 0x140fe4000000121a */
[----:B------:R-:W-:-:S02]  /*de50*/  SHF.R.U64 R44, R29, 0x10, R26 ;  /* 0x000000101d2c7819 */ /* 0x000fc4000000121a */
[----:B------:R-:W-:Y:S01]  /*de60*/  PRMT R54, R26, 0x3340, R33 ;  /* 0x000033401a367816 */ /* 0x000fe20000000021 */
[----:B------:R-:W-:Y:S01]  /*de70*/  VIADD R33, R25, 0xffffffff ;  /* 0xffffffff19217836 */ /* 0x000fe20000000000 */
[----:B------:R-:W-:Y:S02]  /*de80*/  SHF.R.U64 R55, R29, 0x18, R26 ;  /* 0x000000181d377819 */ /* 0x000fe4000000121a */
[----:B------:R-:W-:Y:S02]  /*de90*/  LOP3.LUT R26, R0, R57, RZ, 0xc0, !PT ;  /* 0x00000039001a7212 */ /* 0x000fe400078ec0ff */
[----:B------:R-:W-:Y:S02]  /*dea0*/  PRMT R55, R44, 0x3340, R55 ;  /* 0x000033402c377816 */ /* 0x000fe40000000037 */
[--C-:B------:R-:W-:Y:S01]  /*deb0*/  SHF.R.U32.HI R32, RZ, 0x10, R109.reuse ;  /* 0x00000010ff207819 */ /* 0x100fe2000001166d */
[----:B------:R-:W-:Y:S01]  /*dec0*/  IMAD.SHL.U32 R26, R26, 0x8, RZ ;  /* 0x000000081a1a7824 */ /* 0x000fe200078e00ff */
[----:B------:R-:W-:-:S02]  /*ded0*/  SHF.R.U32.HI R31, RZ, 0x18, R109 ;  /* 0x00000018ff1f7819 */ /* 0x000fc4000001166d */
[----:B------:R-:W-:Y:S02]  /*dee0*/  LOP3.LUT R27, R100, 0xffff, RZ, 0xc0, !PT ;  /* 0x0000ffff641b7812 */ /* 0x000fe400078ec0ff */
[----:B------:R-:W-:Y:S02]  /*def0*/  VIMNMX R44, PT, PT, R3, R26, PT ;  /* 0x0000001a032c7248 */ /* 0x000fe40003fe0100 */
[----:B------:R-:W-:Y:S02]  /*df00*/  LOP3.LUT R28, R99, 0xffff, RZ, 0xc0, !PT ;  /* 0x0000ffff631c7812 */ /* 0x000fe400078ec0ff */
[C-C-:B------:R-:W-:Y:S01]  /*df10*/  SHF.R.U64 R60, R104.reuse, 0x10, R111.reuse ;  /* 0x00000010683c7819 */ /* 0x140fe2000000126f */
[----:B------:R-:W-:Y:S01]  /*df20*/  IMAD R26, R25, 0x4, R44 ;  /* 0x00000004191a7824 */ /* 0x000fe200078e022c */
[----:B------:R-:W-:Y:S02]  /*df30*/  SHF.R.U64 R59, R104, 0x18, R111 ;  /* 0x00000018683b7819 */ /* 0x000fe4000000126f */
[----:B------:R-:W-:-:S02]  /*df40*/  LOP3.LUT R98, R98, 0xffff, RZ, 0xc0, !PT ;  /* 0x0000ffff62627812 */ /* 0x000fc400078ec0ff */
[----:B------:R-:W-:Y:S02]  /*df50*/  VIMNMX R26, PT, PT, R3, R26, PT ;  /* 0x0000001a031a7248 */ /* 0x000fe40003fe0100 */
[----:B------:R-:W-:Y:S02]  /*df60*/  LOP3.LUT R97, R97, 0xffff, RZ, 0xc0, !PT ;  /* 0x0000ffff61617812 */ /* 0x000fe400078ec0ff */
[----:B------:R-:W-:Y:S02]  /*df70*/  PRMT R31, R32, 0x3340, R31 ;  /* 0x00003340201f7816 */ /* 0x000fe4000000001f */
[----:B------:R-:W-:Y:S02]  /*df80*/  SHF.R.U32.HI R32, RZ, 0x8, R109 ;  /* 0x00000008ff207819 */ /* 0x000fe4000001166d */
[----:B------:R-:W-:Y:S02]  /*df90*/  PRMT R56, R29, 0x3340, R56 ;  /* 0x000033401d387816 */ /* 0x000fe40000000038 */
[----:B------:R-:W-:-:S02]  /*dfa0*/  PRMT R27, R28, 0x3340, R27 ;  /* 0x000033401c1b7816 */ /* 0x000fc4000000001b */
[----:B------:R-:W-:Y:S02]  /*dfb0*/  LOP3.LUT R30, R96, 0xffff, RZ, 0xc0, !PT ;  /* 0x0000ffff601e7812 */ /* 0x000fe400078ec0ff */
[----:B------:R-:W-:Y:S02]  /*dfc0*/  LOP3.LUT R95, R95, 0xffff, RZ, 0xc0, !PT ;  /* 0x0000ffff5f5f7812 */ /* 0x000fe400078ec0ff */
[----:B------:R-:W-:Y:S02]  /*dfd0*/  LOP3.LUT R94, R94, 0xffff, RZ, 0xc0, !PT ;  /* 0x0000ffff5e5e7812 */ /* 0x000fe400078ec0ff */
[----:B------:R-:W-:Y:S02]  /*dfe0*/  LOP3.LUT R93, R93, 0xffff, RZ, 0xc0, !PT ;  /* 0x0000ffff5d5d7812 */ /* 0x000fe400078ec0ff */
[----:B------:R-:W-:Y:S02]  /*dff0*/  SHF.R.U64 R29, R104, 0x8, R111 ;  /* 0x00000008681d7819 */ /* 0x000fe4000000126f */
[----:B------:R-:W-:Y:S01]  /*e000*/  PRMT R59, R60, 0x3340, R59 ;  /* 0x000033403c3b7816 */ /* 0x000fe2000000003b */
[----:B------:R-:W-:Y:S01]  /*e010*/  IMAD R60, R25, 0x4, R26 ;  /* 0x00000004193c7824 */ /* 0x000fe200078e021a */
[----:B------:R-:W-:-:S02]  /*e020*/  PRMT R28, R97, 0x3340, R98 ;  /* 0x00003340611c7816 */ /* 0x000fc40000000062 */
[----:B------:R-:W-:Y:S02]  /*e030*/  PRMT R32, R109, 0x3340, R32 ;  /* 0x000033406d207816 */ /* 0x000fe40000000020 */
[----:B------:R-:W-:Y:S02]  /*e040*/  LOP3.LUT R33, R33, R0, RZ, 0xc0, !PT ;  /* 0x0000000021217212 */ /* 0x000fe400078ec0ff */
[----:B------:R-:W-:Y:S02]  /*e050*/  PRMT R30, R95, 0x3340, R30 ;  /* 0x000033405f1e7816 */ /* 0x000fe4000000001e */
[----:B------:R-:W-:Y:S02]  /*e060*/  PRMT R93, R93, 0x3340, R94 ;  /* 0x000033405d5d7816 */ /* 0x000fe4000000005e */
[----:B------:R-:W-:Y:S02]  /*e070*/  PRMT R104, R104, 0x3340, R29 ;  /* 0x0000334068687816 */ /* 0x000fe4000000001d */
[----:B------:R-:W-:-:S02]  /*e080*/  PRMT R29, R28, 0x5410, R27 ;  /* 0x000054101c1d7816 */ /* 0x000fc4000000001b */
[----:B------:R-:W-:Y:S01]  /*e090*/  PRMT R31, R32, 0x5410, R31 ;  /* 0x00005410201f7816 */ /* 0x000fe2000000001f */
[----:B------:R-:W-:Y:S01]  /*e0a0*/  IMAD.SHL.U32 R32, R33, 0x8, RZ ;  /* 0x0000000821207824 */ /* 0x000fe200078e00ff */
[----:B------:R-:W-:Y:S02]  /*e0b0*/  VIMNMX R27, PT, PT, R3, R60, PT ;  /* 0x0000003c031b7248 */ /* 0x000fe40003fe0100 */
[----:B------:R-:W-:Y:S02]  /*e0c0*/  PRMT R28, R93, 0x5410, R30 ;  /* 0x000054105d1c7816 */ /* 0x000fe4000000001e */
[----:B------:R-:W-:Y:S02]  /*e0d0*/  PRMT R30, R35, 0x5410, R34 ;  /* 0x00005410231e7816 */ /* 0x000fe40000000022 */
[----:B------:R-:W-:Y:S01]  /*e0e0*/  PRMT R35, R105, 0x5410, R36 ;  /* 0x0000541069237816 */ /* 0x000fe20000000024 */
[----:B------:R-:W-:Y:S01]  /*e0f0*/  IMAD.IADD R36, R27, 0x1, -R26 ;  /* 0x000000011b247824 */ /* 0x000fe200078e0a1a */
[----:B------:R-:W-:Y:S01]  /*e100*/  VIMNMX R61, PT, PT, R3, R32, PT ;  /* 0x00000020033d7248 */ /* 0x000fe20003fe0100 */
[----:B------:R0:W-:Y:S01]  /*e110*/  STS.128 [R2], R28 ;  /* 0x0000001c02007388 */ /* 0x0001e20000000c00 */
[----:B------:R-:W-:-:S02]  /*e120*/  SHF.R.U32.HI R58, RZ, 0x10, R111 ;  /* 0x00000010ff3a7819 */ /* 0x000fc4000001166f */
[C---:B------:R-:W-:Y:S01]  /*e130*/  ISETP.GE.AND P0, PT, R61.reuse, R36, PT ;  /* 0x000000243d00720c */ /* 0x040fe20003f06270 */
[----:B------:R-:W-:Y:S01]  /*e140*/  IMAD.IADD R36, R61, 0x1, -R36 ;  /* 0x000000013d247824 */ /* 0x000fe200078e0a24 */
[----:B------:R-:W-:Y:S02]  /*e150*/  SHF.R.U32.HI R57, RZ, 0x18, R111 ;  /* 0x00000018ff397819 */ /* 0x000fe4000001166f */
[----:B------:R-:W-:Y:S02]  /*e160*/  PRMT R34, R38, 0x5410, R37 ;  /* 0x0000541026227816 */ /* 0x000fe40000000025 */
[----:B------:R-:W-:Y:S02]  /*e170*/  PRMT R38, R42, 0x5410, R47 ;  /* 0x000054102a267816 */ /* 0x000fe4000000002f */
[----:B------:R-:W-:Y:S02]  /*e180*/  PRMT R37, R106, 0x5410, R49 ;  /* 0x000054106a257816 */ /* 0x000fe40000000031 */
[----:B------:R-:W-:-:S02]  /*e190*/  PRMT R103, R103, 0x3340, R48 ;  /* 0x0000334067677816 */ /* 0x000fc40000000030 */
[----:B------:R-:W-:Y:S02]  /*e1a0*/  VIADDMNMX R47, R26, -R44, R61, PT ;  /* 0x8000002c1a2f7246 */ /* 0x000fe4000380013d */
[----:B------:R-:W-:Y:S02]  /*e1b0*/  SEL R49, R36, RZ, P0 ;  /* 0x000000ff24317207 */ /* 0x000fe40000000000 */
[----:B------:R-:W-:Y:S02]  /*e1c0*/  SHF.R.U32.HI R48, RZ, 0x8, R107 ;  /* 0x00000008ff307819 */ /* 0x000fe4000001166b */
[----:B------:R-:W-:Y:S02]  /*e1d0*/  PRMT R57, R58, 0x3340, R57 ;  /* 0x000033403a397816 */ /* 0x000fe40000000039 */
[----:B------:R-:W-:Y:S02]  /*e1e0*/  SHF.R.U32.HI R58, RZ, 0x8, R111 ;  /* 0x00000008ff3a7819 */ /* 0x000fe4000001166f */
[----:B------:R-:W-:-:S02]  /*e1f0*/  ISETP.GE.AND P0, PT, R49, R47, PT ;  /* 0x0000002f3100720c */ /* 0x000fc40003f06270 */
[----:B------:R-:W-:Y:S02]  /*e200*/  PRMT R48, R107, 0x3340, R48 ;  /* 0x000033406b307816 */ /* 0x000fe40000000030 */
[----:B------:R-:W-:Y:S02]  /*e210*/  PRMT R58, R111, 0x3340, R58 ;  /* 0x000033406f3a7816 */ /* 0x000fe4000000003a */
[----:B------:R-:W-:Y:S02]  /*e220*/  PRMT R33, R108, 0x5410, R39 ;  /* 0x000054106c217816 */ /* 0x000fe40000000027 */
[----:B------:R-:W-:Y:S02]  /*e230*/  PRMT R32, R103, 0x5410, R40 ;  /* 0x0000541067207816 */ /* 0x000fe40000000028 */
[----:B------:R-:W-:Y:S02]  /*e240*/  PRMT R39, R48, 0x5410, R41 ;  /* 0x0000541030277816 */ /* 0x000fe40000000029 */
[----:B------:R-:W-:Y:S01]  /*e250*/  PRMT R36, R43, 0x5410, R50 ;  /* 0x000054102b247816 */ /* 0x000fe20000000032 */
[----:B------:R0:W-:Y:S01]  /*e260*/  STS.128 [R2+0x10], R32 ;  /* 0x0000102002007388 */ /* 0x0001e20000000c00 */
[----:B------:R-:W-:-:S02]  /*e270*/  PRMT R43, R54, 0x5410, R51 ;  /* 0x00005410362b7816 */ /* 0x000fc40000000033 */
        /* <DEDUP_REMOVED lines=8> */
.L_x_529:
        /* <DEDUP_REMOVED lines=38> */
.L_x_528:
[----:B------:R-:W-:Y:S05]  /*e560*/  BSYNC.RECONVERGENT B0 ;  /* 0x0000000000007941 */ /* 0x000fea0003800200 */
.L_x_527:
[----:B------:R-:W-:Y:S01]  /*e570*/  IMAD.IADD R73, R44, 0x1, R49 ;  /* 0x000000012c497824 */ /* 0x000fe200078e0231 */
[----:B------:R-:W-:Y:S01]  /*e580*/  IADD3 R68, PT, PT, -R49, R26, R61 ;  /* 0x0000001a31447210 */ /* 0x000fe20007ffe13d */
[----:B------:R-:W-:Y:S01]  /*e590*/  BSSY.RECONVERGENT B0, `(.L_x_530) ;  /* 0x000004a000007945 */ /* 0x000fe20003800200 */
[----:B------:R-:W-:Y:S02]  /*e5a0*/  PLOP3.LUT P0, PT, PT, PT, PT, 0x8, 0x80 ;  /* 0x000000000080781c */ /* 0x000fe40003f0e170 */
[----:B------:R-:W-:Y:S02]  /*e5b0*/  LEA R44, R73, UR4, 0x3 ;  /* 0x00000004492c7c11 */ /* 0x000fe4000f8e18ff */
[C---:B------:R-:W-:Y:S02]  /*e5c0*/  LEA R63, R68.reuse, UR4, 0x3 ;  /* 0x00000004443f7c11 */ /* 0x040fe4000f8e18ff */
[----:B------:R-:W-:Y:S01]  /*e5d0*/  ISETP.GE.AND P1, PT, R68, R27, PT ;  /* 0x0000001b4400720c */ /* 0x000fe20003f26270 */
[----:B0-----:R-:W0:Y:S04]  /*e5e0*/  LDS.64 R28, [R44] ;  /* 0x000000002c1c7984 */ /* 0x001e280000000a00 */
[----:B------:R-:W1:Y:S01]  /*e5f0*/  LDS.64 R36, [R63] ;  /* 0x000000003f247984 */ /* 0x000e620000000a00 */
[----:B0-----:R-:W-:-:S02]  /*e600*/  PRMT R30, R28, 0x7770, RZ ;  /* 0x000077701c1e7816 */ /* 0x001fc400000000ff */
[C---:B------:R-:W-:Y:S02]  /*e610*/  PRMT R31, R28.reuse, 0x7771, RZ ;  /* 0x000077711c1f7816 */ /* 0x040fe400000000ff */
[C---:B------:R-:W-:Y:S02]  /*e620*/  PRMT R32, R28.reuse, 0x7772, RZ ;  /* 0x000077721c207816 */ /* 0x040fe400000000ff */
[----:B------:R-:W-:Y:S02]  /*e630*/  PRMT R33, R28, 0x7773, RZ ;  /* 0x000077731c217816 */ /* 0x000fe400000000ff */
[C---:B------:R-:W-:Y:S02]  /*e640*/  PRMT R34, R29.reuse, 0x7770, RZ ;  /* 0x000077701d227816 */ /* 0x040fe400000000ff */
[C---:B------:R-:W-:Y:S02]  /*e650*/  PRMT R35, R29.reuse, 0x7771, RZ ;  /* 0x000077711d237816 */ /* 0x040fe400000000ff */
[----:B------:R-:W-:-:S02]  /*e660*/  PRMT R38, R29, 0x7772, RZ ;  /* 0x000077721d267816 */ /* 0x000fc400000000ff */
[----:B------:R-:W-:Y:S02]  /*e670*/  PRMT R39, R29, 0x7773, RZ ;  /* 0x000077731d277816 */ /* 0x000fe400000000ff */
[----:B------:R-:W-:Y:S02]  /*e680*/  PRMT R28, R30, 0x7610, R28 ;  /* 0x000076101e1c7816 */ /* 0x000fe4000000001c */
[----:B------:R-:W-:Y:S02]  /*e690*/  PRMT R29, R31, 0x7610, R29 ;  /* 0x000076101f1d7816 */ /* 0x000fe4000000001d */
[----:B------:R-:W-:Y:S02]  /*e6a0*/  PRMT R30, R32, 0x7610, R30 ;  /* 0x00007610201e7816 */ /* 0x000fe4000000001e */
[----:B------:R-:W-:Y:S02]  /*e6b0*/  PRMT R31, R33, 0x7610, R31 ;  /* 0x00007610211f7816 */ /* 0x000fe4000000001f */
[----:B-1----:R-:W-:-:S02]  /*e6c0*/  PRMT R47, R36, 0x7770, RZ ;  /* 0x00007770242f7816 */ /* 0x002fc400000000ff */
[C---:B------:R-:W-:Y:S02]  /*e6d0*/  PRMT R56, R36.reuse, 0x7771, RZ ;  /* 0x0000777124387816 */ /* 0x040fe400000000ff */
[C---:B------:R-:W-:Y:S02]  /*e6e0*/  PRMT R57, R36.reuse, 0x7772, RZ ;  /* 0x0000777224397816 */ /* 0x040fe400000000ff */
[----:B------:R-:W-:Y:S01]  /*e6f0*/  PRMT R58, R36, 0x7773, RZ ;  /* 0x00007773243a7816 */ /* 0x000fe200000000ff */
[----:B------:R-:W-:Y:S01]  /*e700*/  VIADD R36, R68, 0x1 ;  /* 0x0000000144247836 */ /* 0x000fe20000000000 */
[C---:B------:R-:W-:Y:S02]  /*e710*/  PRMT R59, R37.reuse, 0x7770, RZ ;  /* 0x00007770253b7816 */ /* 0x040fe400000000ff */
[C---:B------:R-:W-:Y:S02]  /*e720*/  PRMT R60, R37.reuse, 0x7771, RZ ;  /* 0x00007771253c7816 */ /* 0x040fe400000000ff */
[----:B------:R-:W-:-:S02]  /*e730*/  PRMT R61, R37, 0x7772, RZ ;  /* 0x00007772253d7816 */ /* 0x000fc400000000ff */
[----:B------:R-:W-:Y:S01]  /*e740*/  PRMT R62, R37, 0x7773, RZ ;  /* 0x00007773253e7816 */ /* 0x000fe200000000ff */
[----:B------:R-:W-:Y:S01]  /*e750*/  VIADD R37, R73, 0x1 ;  /* 0x0000000149257836 */ /* 0x000fe20000000000 */
        /* <DEDUP_REMOVED lines=45> */
.L_x_531:
[----:B------:R-:W-:Y:S05]  /*ea30*/  BSYNC.RECONVERGENT B0 ;  /* 0x0000000000007941 */ /* 0x000fea0003800200 */
.L_x_530:
        /* <DEDUP_REMOVED lines=15> */
[C---:B------:R-:W-:Y:S02]  /*eb30*/  PRMT R57, R62.reuse, 0x7772, RZ ;  /* 0x000077723e397816 */ /* 0x040fe400000000ff */
[----:B------:R-:W-:Y:S02]  /*eb40*/  PRMT R58, R62, 0x7773, RZ ;  /* 0x000077733e3a7816 */ /* 0x000fe400000000ff */
[----:B------:R-:W-:-:S02]  /*eb50*/  PRMT R59, R63, 0x7770, RZ ;  /* 0x000077703f3b7816 */ /* 0x000fc400000000ff */
[C---:B------:R-:W-:Y:S02]  /*eb60*/  PRMT R60, R63.reuse, 0x7771, RZ ;  /* 0x000077713f3c7816 */ /* 0x040fe400000000ff */
[C---:B------:R-:W-:Y:S02]  /*eb70*/  PRMT R61, R63.reuse, 0x7772, RZ ;  /* 0x000077723f3d7816 */ /* 0x040fe400000000ff */
[----:B------:R-:W-:Y:S01]  /*eb80*/  PRMT R62, R63, 0x7773, RZ ;  /* 0x000077733f3e7816 */ /* 0x000fe200000000ff */
[----:B------:R-:W-:Y:S06]  /*eb90*/  BRA `(.L_x_534) ;  /* 0x0000000000447947 */ /* 0x000fec0003800000 */
.L_x_533:
        /* <DEDUP_REMOVED lines=9> */
[----:B------:R-:W-:Y:S02]  /*ec30*/  PRMT R28, R30, 0x7610, R28 ;  /* 0x000076101e1c7816 */ /* 0x000fe4000000001c */
[----:B------:R-:W-:Y:S02]  /*ec40*/  PRMT R29, R31, 0x7610, R29 ;  /* 0x000076101f1d7816 */ /* 0x000fe4000000001d */
[----:B------:R-:W-:-:S02]  /*ec50*/  PRMT R30, R32, 0x7610, R30 ;  /* 0x00007610201e7816 */ /* 0x000fc4000000001e */
[----:B------:R-:W-:Y:S02]  /*ec60*/  PRMT R31, R33, 0x7610, R31 ;  /* 0x00007610211f7816 */ /* 0x000fe4000000001f */
[----:B------:R-:W-:Y:S02]  /*ec70*/  PRMT R32, R34, 0x7610, R32 ;  /* 0x0000761022207816 */ /* 0x000fe40000000020 */
[----:B------:R-:W-:Y:S02]  /*ec80*/  PRMT R33, R35, 0x7610, R33 ;  /* 0x0000761023217816 */ /* 0x000fe40000000021 */
[----:B------:R-:W-:Y:S02]  /*ec90*/  PRMT R34, R38, 0x7610, R34 ;  /* 0x0000761026227816 */ /* 0x000fe40000000022 */
[----:B------:R-:W-:-:S07]  /*eca0*/  PRMT R35, R39, 0x7610, R35 ;  /* 0x0000761027237816 */ /* 0x000fce0000000023 */
.L_x_534:
[----:B------:R-:W-:Y:S05]  /*ecb0*/  BSYNC.RECONVERGENT B0 ;  /* 0x0000000000007941 */ /* 0x000fea0003800200 */
.L_x_532:
        /* <DEDUP_REMOVED lines=44> */
.L_x_536:
[----:B------:R-:W-:Y:S05]  /*ef80*/  BSYNC.RECONVERGENT B0 ;  /* 0x0000000000007941 */ /* 0x000fea0003800200 */
.L_x_535:
        /* <DEDUP_REMOVED lines=20> */
.L_x_538:
        /* <DEDUP_REMOVED lines=17> */
.L_x_539:
[----:B------:R-:W-:Y:S05]  /*f1e0*/  BSYNC.RECONVERGENT B0 ;  /* 0x0000000000007941 */ /* 0x000fea0003800200 */
.L_x_537:
        /* <DEDUP_REMOVED lines=9> */
[----:B------:R-:W-:Y:S02]  /*f280*/  PRMT R33, R30, 0x7773, RZ ;  /* 0x000077731e217816 */ /* 0x000fe400000000ff */
[C---:B------:R-:W-:Y:S02]  /*f290*/  PRMT R34, R31.reuse, 0x7770, RZ ;  /* 0x000077701f227816 */ /* 0x040fe400000000ff */
[C---:B------:R-:W-:Y:S02]  /*f2a0*/  PRMT R35, R31.reuse, 0x7771, RZ ;  /* 0x000077711f237816 */ /* 0x040fe400000000ff */
[----:B------:R-:W-:-:S02]  /*f2b0*/  PRMT R36, R31, 0x7772, RZ ;  /* 0x000077721f247816 */ /* 0x000fc400000000ff */
[----:B------:R-:W-:Y:S02]  /*f2c0*/  PRMT R37, R31, 0x7773, RZ ;  /* 0x000077731f257816 */ /* 0x000fe400000000ff */
[C---:B------:R-:W-:Y:S02]  /*f2d0*/  PRMT R28, R30.reuse, 0x7770, RZ ;  /* 0x000077701e1c7816 */ /* 0x040fe400000000ff */
[----:B------:R-:W-:Y:S02]  /*f2e0*/  PRMT R29, R30, 0x7771, RZ ;  /* 0x000077711e1d7816 */ /* 0x000fe400000000ff */
[----:B------:R-:W-:Y:S02]  /*f2f0*/  PRMT R30, R32, 0x7610, R30 ;  /* 0x00007610201e7816 */ /* 0x000fe4000000001e */
[----:B------:R-:W-:Y:S02]  /*f300*/  PRMT R31, R33, 0x7610, R31 ;  /* 0x00007610211f7816 */ /* 0x000fe4000000001f */
[----:B------:R-:W-:-:S02]  /*f310*/  PRMT R32, R34, 0x7610, R32 ;  /* 0x0000761022207816 */ /* 0x000fc40000000020 */
[----:B------:R-:W-:Y:S02]  /*f320*/  PRMT R33, R35, 0x7610, R33 ;  /* 0x0000761023217816 */ /* 0x000fe40000000021 */
[----:B------:R-:W-:Y:S02]  /*f330*/  PRMT R34, R36, 0x7610, R34 ;  /* 0x0000761024227816 */ /* 0x000fe40000000022 */
[----:B------:R-:W-:Y:S01]  /*f340*/  PRMT R35, R37, 0x7610, R35 ;  /* 0x0000761025237816 */ /* 0x000fe20000000023 */
[----:B------:R-:W-:Y:S06]  /*f350*/  BRA `(.L_x_542) ;  /* 0x00000000002c7947 */ /* 0x000fec0003800000 */
.L_x_541:
        /* <DEDUP_REMOVED lines=11> */
.L_x_542:
[----:B------:R-:W-:Y:S05]  /*f410*/  BSYNC.RECONVERGENT B0 ;  /* 0x0000000000007941 */ /* 0x000fea0003800200 */
.L_x_540:
        /* <DEDUP_REMOVED lines=44> */
.L_x_544:
[----:B------:R-:W-:Y:S05]  /*f6e0*/  BSYNC.RECONVERGENT B0 ;  /* 0x0000000000007941 */ /* 0x000fea0003800200 */
.L_x_543:
        /* <DEDUP_REMOVED lines=10> */
[----:B------:R-:W-:Y:S01]  /*f790*/  LOP3.LUT R37, R41, R37, R39, 0xfe, !PT ;  /* 0x0000002529257212 */ /* 0x000fe200078efe27 */
[----:B------:R-:W-:Y:S01]  /*f7a0*/  IMAD.U32 R41, R34, 0x10000, RZ ;  /* 0x0001000022297824 */ /* 0x000fe200078e00ff */
        /* <DEDUP_REMOVED lines=8> */
.L_x_546:
        /* <DEDUP_REMOVED lines=17> */
.L_x_547:
[----:B------:R-:W-:Y:S05]  /*f940*/  BSYNC.RECONVERGENT B0 ;  /* 0x0000000000007941 */ /* 0x000fea0003800200 */
.L_x_545:
        /* <DEDUP_REMOVED lines=23> */
.L_x_549:
        /* <DEDUP_REMOVED lines=11> */
.L_x_550:
[----:B------:R-:W-:Y:S05]  /*fb70*/  BSYNC.RECONVERGENT B0 ;  /* 0x0000000000007941 */ /* 0x000fea0003800200 */
.L_x_548:
        /* <DEDUP_REMOVED lines=44> */
.L_x_552:
[----:B------:R-:W-:Y:S05]  /*fe40*/  BSYNC.RECONVERGENT B0 ;  /* 0x0000000000007941 */ /* 0x000fea0003800200 */
.L_x_551:
        /* <DEDUP_REMOVED lines=15> */
[----:B------:R-:W-:-:S04]  /*ff40*/  LOP3.LUT R44, R44, 0xff00, R39, 0xf8, !PT ;  /* 0x0000ff002c2c7812 */ /* 0x000fc800078ef827 */
[----:B------:R-:W-:Y:S02]  /*ff50*/  LOP3.LUT R41, R44, 0xff0000, R41, 0xf8, !PT ;  /* 0x00ff00002c297812 */ /* 0x000fe400078ef829 */
[----:B------:R-:W-:Y:S02]  /*ff60*/  LOP3.LUT R44, R40, R37, R38, 0xfe, !PT ;  /* 0x00000025282c7212 */ /* 0x000fe400078efe26 */
[----:B------:R-:W-:Y:S01]  /*ff70*/  LOP3.LUT R105, R41, R42, RZ, 0xfc, !PT ;  /* 0x0000002a29697212 */ /* 0x000fe200078efcff */
[----:B------:R-:W-:Y:S06]  /*ff80*/  BRA `(.L_x_555) ;  /* 0x0000000000447947 */ /* 0x000fec0003800000 */
.L_x_554:
        /* <DEDUP_REMOVED lines=17> */
.L_x_555:
[----:B------:R-:W-:Y:S05]  /*100a0*/  BSYNC.RECONVERGENT B0 ;  /* 0x0000000000007941 */ /* 0x000fea0003800200 */
.L_x_553:
        /* <DEDUP_REMOVED lines=23> */
.L_x_557:
        /* <DEDUP_REMOVED lines=11> */
.L_x_558:
[----:B------:R-:W-:Y:S05]  /*102d0*/  BSYNC.RECONVERGENT B0 ;  /* 0x0000000000007941 */ /* 0x000fea0003800200 */
.L_x_556:
        /* <DEDUP_REMOVED lines=44> */
.L_x_560:
[----:B------:R-:W-:Y:S05]  /*105a0*/  BSYNC.RECONVERGENT B0 ;  /* 0x0000000000007941 */ /* 0x000fea0003800200 */
.L_x_559:
        /* <DEDUP_REMOVED lines=20> */
.L_x_562:
        /* <DEDUP_REMOVED lines=17> */
.L_x_563:
[----:B------:R-:W-:Y:S05]  /*10800*/  BSYNC.RECONVERGENT B0 ;  /* 0x0000000000007941 */ /* 0x000fea0003800200 */
.L_x_561:
[----:B------:R-:W-:Y:S01]  /*10810*/  BSSY.RECONVERGENT B0, `(.L_x_564) ;  /* 0x0000024000007945 */ /* 0x000fe20003800200 */
[----:B------:R-:W-:Y:S02]  /*10820*/  VIADD R66, R64, 0x1 ;  /* 0x0000000140427836 */ /* 0x000fe40000000000 */
[----:B------:R-:W-:Y:S02]  /*10830*/  VIADD R63, R55, 0x1 ;  /* 0x00000001373f7836 */ /* 0x000fe40000000000 */
[----:B------:R-:W-:Y:S02]  /*10840*/  @!P0 IMAD.MOV R66, RZ, RZ, R64 ;  /* 0x000000ffff428224 */ /* 0x000fe400078e0240 */
[----:B------:R-:W-:Y:S01]  /*10850*/  @P0 IMAD.MOV R63, RZ, RZ, R55 ;  /* 0x000000ffff3f0224 */ /* 0x000fe200078e0237 */
[----:B------:R-:W-:Y:S06]  /*10860*/  @P0 BRA `(.L_x_565) ;  /* 0x00000000004c0947 */ /* 0x000fec0003800000 */
[----:B------:R-:W-:-:S05]  /*10870*/  LEA R30, R63, UR4, 0x3 ;  /* 0x000000043f1e7c11 */ /* 0x000fca000f8e18ff */
        /* <DEDUP_REMOVED lines=17> */
[----:B------:R-:W-:Y:S06]  /*10990*/  BRA `(.L_x_566) ;  /* 0x00000000002c7947 */ /* 0x000fec0003800000 */
.L_x_565:
        /* <DEDUP_REMOVED lines=11> */
.L_x_566:
[----:B------:R-:W-:Y:S05]  /*10a50*/  BSYNC.RECONVERGENT B0 ;  /* 0x0000000000007941 */ /* 0x000fea0003800200 */
.L_x_564:
        /* <DEDUP_REMOVED lines=44> */
.L_x_568:
[----:B------:R-:W-:Y:S05]  /*10d20*/  BSYNC.RECONVERGENT B0 ;  /* 0x0000000000007941 */ /* 0x000fea0003800200 */
.L_x_567:
        /* <DEDUP_REMOVED lines=20> */
.L_x_570:
        /* <DEDUP_REMOVED lines=17> */
.L_x_571:
[----:B------:R-:W-:Y:S05]  /*10f80*/  BSYNC.RECONVERGENT B0 ;  /* 0x0000000000007941 */ /* 0x000fea0003800200 */
.L_x_569:
        /* <DEDUP_REMOVED lines=25> */
.L_x_573:
        /* <DEDUP_REMOVED lines=11> */
.L_x_574:
[----:B------:R-:W-:Y:S05]  /*111d0*/  BSYNC.RECONVERGENT B0 ;  /* 0x0000000000007941 */ /* 0x000fea0003800200 */
.L_x_572:
        /* <DEDUP_REMOVED lines=44> */
.L_x_576:
[----:B------:R-:W-:Y:S05]  /*114a0*/  BSYNC.RECONVERGENT B0 ;  /* 0x0000000000007941 */ /* 0x000fea0003800200 */
.L_x_575:
        /* <DEDUP_REMOVED lines=20> */
.L_x_578:
        /* <DEDUP_REMOVED lines=17> */
.L_x_579:
[----:B------:R-:W-:Y:S05]  /*11700*/  BSYNC.RECONVERGENT B0 ;  /* 0x0000000000007941 */ /* 0x000fea0003800200 */
.L_x_577:
        /* <DEDUP_REMOVED lines=25> */
.L_x_581:
        /* <DEDUP_REMOVED lines=11> */
.L_x_582:
[----:B------:R-:W-:Y:S05]  /*11950*/  BSYNC.RECONVERGENT B0 ;  /* 0x0000000000007941 */ /* 0x000fea0003800200 */
.L_x_580:
        /* <DEDUP_REMOVED lines=45> */
.L_x_585:
[----:B------:R-:W-:Y:S05]  /*11c30*/  BSYNC.RELIABLE B0 ;  /* 0x0000000000007941 */ /* 0x000fea0003800100 */
.L_x_584:
        /* <DEDUP_REMOVED lines=13> */
[----:B------:R-:W-:-:S04]  /*11d10*/  LOP3.LUT R27, R27, 0xff, R32, 0xf8, !PT ;  /* 0x000000ff1b1b7812 */ /* 0x000fc800078ef820 */
[----:B------:R-:W-:-:S04]  /*11d20*/  LOP3.LUT R27, R27, 0xff00, R38, 0xf8, !PT ;  /* 0x0000ff001b1b7812 */ /* 0x000fc800078ef826 */
[----:B------:R-:W-:-:S04]  /*11d30*/  LOP3.LUT R27, R27, 0xff0000, R34, 0xf8, !PT ;  /* 0x00ff00001b1b7812 */ /* 0x000fc800078ef822 */
[----:B------:R-:W-:Y:S01]  /*11d40*/  LOP3.LUT R26, R27, R28, RZ, 0xfc, !PT ;  /* 0x0000001c1b1a7212 */ /* 0x000fe200078efcff */
[----:B------:R-:W-:Y:S06]  /*11d50*/  BRA `(.L_x_587) ;  /* 0x0000000000447947 */ /* 0x000fec0003800000 */
.L_x_586:
[----:B------:R-:W-:Y:S02]  /*11d60*/  LOP3.LUT R30, R56, 0xff, RZ, 0xc0, !PT ;  /* 0x000000ff381e7812 */ /* 0x000fe400078ec0ff */
        /* <DEDUP_REMOVED lines=10> */
[----:B------:R-:W-:Y:S01]  /*11e10*/  LOP3.LUT R27, R32, 0xff, R59, 0xf8, !PT ;  /* 0x000000ff201b7812 */ /* 0x000fe200078ef83b */
[----:B------:R-:W-:Y:S01]  /*11e20*/  IMAD.U32 R32, R61, 0x10000, RZ ;  /* 0x000100003d207824 */ /* 0x000fe200078e00ff */
[----:B------:R-:W-:Y:S02]  /*11e30*/  LOP3.LUT R29, R28, R29, R26, 0xfe, !PT ;  /* 0x0000001d1c1d7212 */ /* 0x000fe400078efe1a */
[----:B------:R-:W-:-:S04]  /*11e40*/  LOP3.LUT R27, R27, 0xff00, R60, 0xf8, !PT ;  /* 0x0000ff001b1b7812 */ /* 0x000fc800078ef83c */
[----:B------:R-:W-:-:S04]  /*11e50*/  LOP3.LUT R27, R27, 0xff0000, R32, 0xf8, !PT ;  /* 0x00ff00001b1b7812 */ /* 0x000fc800078ef820 */
[----:B------:R-:W-:-:S07]  /*11e60*/  LOP3.LUT R26, R27, R62, RZ, 0xfc, !PT ;  /* 0x0000003e1b1a7212 */ /* 0x000fce00078efcff */
.L_x_587:
[----:B------:R-:W-:Y:S05]  /*11e70*/  BSYNC.RECONVERGENT B1 ;  /* 0x0000000000017941 */ /* 0x000fea0003800200 */
.L_x_583:
[----:B------:R-:W-:Y:S05]  /*11e80*/  WARPSYNC.ALL ;  /* 0x0000000000007948 */ /* 0x000fea0003800000 */
[C---:B------:R-:W-:Y:S01]  /*11e90*/  ISETP.GE.U32.AND P0, PT, R25.reuse, 0x81, PT ;  /* 0x000000811900780c */ /* 0x040fe20003f06070 */
[----:B------:R-:W-:-:S12]  /*11ea0*/  IMAD.SHL.U32 R25, R25, 0x2, RZ ;  /* 0x0000000219197824 */ /* 0x000fd800078e00ff */
[----:B------:R-:W-:Y:S05]  /*11eb0*/  @!P0 BRA `(.L_x_588) ;  /* 0xffffffbc001c8947 */ /* 0x000fea000383ffff */
[----:B------:R-:W0:Y:S01]  /*11ec0*/  LDCU.U8 UR4, c[0x0][0x380] ;  /* 0x00007000ff0477ac */ /* 0x000e220008000000 */
[----:B------:R-:W1:Y:S01]  /*11ed0*/  S2R R33, SR_CTAID.X ;  /* 0x0000000000217919 */ /* 0x000e620000002500 */
[----:B0-----:R-:W-:-:S04]  /*11ee0*/  UPRMT UR4, UR4, 0x8880, URZ ;  /* 0x0000888004047896 */ /* 0x001fc800080000ff */
[----:B------:R-:W-:Y:S01]  /*11ef0*/  UISETP.NE.AND UP0, UPT, UR4, URZ, UPT ;  /* 0x000000ff0400728c */ /* 0x000fe2000bf05270 */
[----:B------:R-:W-:Y:S08]  /*11f00*/  BAR.SYNC.DEFER_BLOCKING 0x0 ;  /* 0x0000000000007b1d */ /* 0x000ff00000010000 */
[----:B------:R-:W-:Y:S05]  /*11f10*/  BRA.U !UP0, `(.L_x_589) ;  /* 0x0000001108ec7547 */ /* 0x000fea000b800000 */
[----:B------:R-:W-:Y:S01]  /*11f20*/  LOP3.LUT R25, R98, 0xffff, RZ, 0xc0, !PT ;  /* 0x0000ffff62197812 */ /* 0x000fe200078ec0ff */
[----:B------:R-:W0:Y:S01]  /*11f30*/  S2UR UR5, SR_CgaCtaId ;  /* 0x00000000000579c3 */ /* 0x000e220000008800 */
[----:B------:R-:W-:Y:S01]  /*11f40*/  LOP3.LUT R28, R97, 0xffff, RZ, 0xc0, !PT ;  /* 0x0000ffff611c7812 */ /* 0x000fe200078ec0ff */
[----:B------:R-:W-:Y:S01]  /*11f50*/  UMOV UR4, 0x400 ;  /* 0x0000040000047882 */ /* 0x000fe20000000000 */
[----:B------:R-:W-:Y:S01]  /*11f60*/  LOP3.LUT R2, R100, 0xffff, RZ, 0xc0, !PT ;  /* 0x0000ffff64027812 */ /* 0x000fe200078ec0ff */
[----:B------:R-:W-:Y:S01]  /*11f70*/  IMAD.MOV.U32 R53, RZ, RZ, RZ ;  /* 0x000000ffff357224 */ /* 0x000fe200078e00ff */
[----:B------:R-:W-:Y:S01]  /*11f80*/  LOP3.LUT R99, R99, 0xffff, RZ, 0xc0, !PT ;  /* 0x0000ffff63637812 */ /* 0x000fe200078ec0ff */
[----:B------:R-:W-:Y:S01]  /*11f90*/  BSSY.RECONVERGENT B1, `(.L_x_590) ;  /* 0x0000068000017945 */ /* 0x000fe20003800200 */
[----:B------:R-:W-:Y:S01]  /*11fa0*/  LOP3.LUT R27, R96, 0xffff, RZ, 0xc0, !PT ;  /* 0x0000ffff601b7812 */ /* 0x000fe200078ec0ff */
[----:B-1----:R-:W-:Y:S01]  /*11fb0*/  IMAD.WIDE.U32 R32, R33, 0x800, R52 ;  /* 0x0000080021207825 */ /* 0x002fe200078e0034 */
[----:B------:R-:W-:-:S02]  /*11fc0*/  LOP3.LUT R30, R95, 0xffff, RZ, 0xc0, !PT ;  /* 0x0000ffff5f1e7812 */ /* 0x000fc400078ec0ff */
[----:B------:R-:W-:Y:S02]  /*11fd0*/  LOP3.LUT R94, R94, 0xffff, RZ, 0xc0, !PT ;  /* 0x0000ffff5e5e7812 */ /* 0x000fe400078ec0ff */
[----:B------:R-:W-:Y:S02]  /*11fe0*/  LOP3.LUT R93, R93, 0xffff, RZ, 0xc0, !PT ;  /* 0x0000ffff5d5d7812 */ /* 0x000fe400078ec0ff */
[----:B------:R-:W-:Y:S02]  /*11ff0*/  PRMT R25, R28, 0x3340, R25 ;  /* 0x000033401c197816 */ /* 0x000fe40000000019 */
[----:B------:R-:W-:Y:S02]  /*12000*/  PRMT R2, R99, 0x3340, R2 ;  /* 0x0000334063027816 */ /* 0x000fe40000000002 */
[----:B------:R-:W-:Y:S02]  /*12010*/  PRMT R27, R30, 0x3340, R27 ;  /* 0x000033401e1b7816 */ /* 0x000fe4000000001b */
[----:B------:R-:W-:-:S02]  /*12020*/  PRMT R28, R93, 0x3340, R94 ;  /* 0x000033405d1c7816 */ /* 0x000fc4000000005e */
[----:B------:R-:W-:Y:S01]  /*12030*/  PRMT R31, R25, 0x5410, R2 ;  /* 0x00005410191f7816 */ /* 0x000fe20000000002 */
[----:B0-----:R-:W-:Y:S01]  /*12040*/  ULEA UR4, UR5, UR4, 0x18 ;  /* 0x0000000405047291 */ /* 0x001fe2000f8ec0ff */
[----:B------:R-:W-:Y:S01]  /*12050*/  PRMT R30, R28, 0x5410, R27 ;  /* 0x000054101c1e7816 */ /* 0x000fe2000000001b */
[----:B------:R-:W-:Y:S01]  /*12060*/  IMAD.MOV.U32 R25, RZ, RZ, R26 ;  /* 0x000000ffff197224 */ /* 0x000fe200078e001a */
[----:B------:R-:W-:-:S03]  /*12070*/  ISETP.NE.AND P0, PT, R0, RZ, PT ;  /* 0x000000ff0000720c */ /* 0x000fc60003f05270 */
[----:B------:R0:W-:Y:S02]  /*12080*/  STS.64 [R45], R30 ;  /* 0x0000001e2d007388 */ /* 0x0001e40000000a00 */
[----:B0-----:R-:W-:Y:S02]  /*12090*/  IMAD.MOV.U32 R31, RZ, RZ, R109 ;  /* 0x000000ffff1f7224 */ /* 0x001fe400078e006d */
[----:B------:R-:W-:Y:S02]  /*120a0*/  IMAD.MOV.U32 R30, RZ, RZ, R102 ;  /* 0x000000ffff1e7224 */ /* 0x000fe400078e0066 */
[----:B------:R-:W-:Y:S02]  /*120b0*/  IMAD.MOV.U32 R109, RZ, RZ, R108 ;  /* 0x000000ffff6d7224 */ /* 0x000fe400078e006c */
[----:B------:R-:W-:Y:S01]  /*120c0*/  IMAD.MOV.U32 R108, RZ, RZ, R103 ;  /* 0x000000ffff6c7224 */ /* 0x000fe200078e0067 */
[----:B------:R0:W-:Y:S01]  /*120d0*/  STS.64 [R22+0x8], R30 ;  /* 0x0000081e16007388 */ /* 0x0001e20000000a00 */
[----:B------:R-:W-:-:S02]  /*120e0*/  IMAD.MOV.U32 R45, RZ, RZ, R105 ;  /* 0x000000ffff2d7224 */ /* 0x000fc400078e0069 */
[----:B------:R-:W-:Y:S01]  /*120f0*/  IMAD.MOV.U32 R105, RZ, RZ, R111 ;  /* 0x000000ffff697224 */ /* 0x000fe200078e006f */
[----:B------:R1:W-:Y:S04]  /*12100*/  STS.64 [R23+0x10], R108 ;  /* 0x0000106c17007388 */ /* 0x0003e80000000a00 */
[----:B------:R-:W-:Y:S01]  /*12110*/  STS.64 [R19+0x18], R44 ;  /* 0x0000182c13007388 */ /* 0x000fe20000000a00 */
[----:B0-----:R-:W-:Y:S02]  /*12120*/  IMAD.MOV.U32 R22, RZ, RZ, R43 ;  /* 0x000000ffff167224 */ /* 0x001fe400078e002b */
[----:B------:R-:W-:Y:S02]  /*12130*/  IMAD.MOV.U32 R43, RZ, RZ, R107 ;  /* 0x000000ffff2b7224 */ /* 0x000fe400078e006b */
[----:B-1----:R-:W-:-:S05]  /*12140*/  IMAD.MOV.U32 R23, RZ, RZ, R106 ;  /* 0x000000ffff177224 */ /* 0x002fca00078e006a */
[----:B------:R-:W-:Y:S04]  /*12150*/  STS.64 [R20+0x20], R22 ;  /* 0x0000201614007388 */ /* 0x000fe80000000a00 */
[----:B------:R-:W-:Y:S04]  /*12160*/  STS.64 [R21+0x28], R42 ;  /* 0x0000282a15007388 */ /* 0x000fe80000000a00 */
[----:B------:R0:W-:Y:S02]  /*12170*/  STS.64 [R24+0x30], R104 ;  /* 0x0000306818007388 */ /* 0x0001e40000000a00 */
[----:B0-----:R-:W-:-:S05]  /*12180*/  IMAD.MOV.U32 R24, RZ, RZ, R29 ;  /* 0x000000ffff187224 */ /* 0x001fca00078e001d */
[----:B------:R-:W-:Y:S01]  /*12190*/  STS.64 [R46+0x38], R24 ;  /* 0x000038182e007388 */ /* 0x000fe20000000a00 */
[----:B------:R-:W-:-:S03]  /*121a0*/  NOP ;  /* 0x0000000000007918 */ /* 0x000fc60000000000 */
[----:B------:R-:W0:Y:S04]  /*121b0*/  LDS.64 R34, [R5] ;  /* 0x0000000005227984 */ /* 0x000e280000000a00 */
[----:B------:R-:W-:Y:S04]  /*121c0*/  LDS.64 R36, [R7+0x100] ;  /* 0x0001000007247984 */ /* 0x000fe80000000a00 */
[----:B------:R-:W-:Y:S04]  /*121d0*/  LDS.64 R30, [R9+0x200] ;  /* 0x00020000091e7984 */ /* 0x000fe80000000a00 */
[----:B------:R-:W-:Y:S04]  /*121e0*/  LDS.64 R28, [R11+0x300] ;  /* 0x000300000b1c7984 */ /* 0x000fe80000000a00 */
[----:B------:R-:W-:Y:S04]  /*121f0*/  LDS.64 R26, [R13+0x400] ;  /* 0x000400000d1a7984 */ /* 0x000fe80000000a00 */
[----:B------:R-:W-:Y:S04]  /*12200*/  LDS.64 R20, [R15+0x500] ;  /* 0x000500000f147984 */ /* 0x000fe80000000a00 */
[----:B------:R-:W-:Y:S04]  /*12210*/  LDS.64 R22, [R17+0x600] ;  /* 0x0006000011167984 */ /* 0x000fe80000000a00 */
[----:B------:R-:W-:Y:S04]  /*12220*/  LDS.64 R18, [R18+0x700] ;  /* 0x0007000012127984 */ /* 0x000fe80000000a00 */
[----:B------:R0:W-:Y:S01]  /*12230*/  @!P0 STS [UR4+0x4200], R3 ;  /* 0x00420003ff008988 */ /* 0x0001e20008000804 */
[----:B------:R-:W-:Y:S01]  /*12240*/  BAR.SYNC.DEFER_BLOCKING 0x0 ;  /* 0x0000000000007b1d */ /* 0x000fe20000010000 */
[----:B0-----:R-:W-:-:S02]  /*12250*/  PRMT R3, R35, 0x7772, RZ ;  /* 0x0000777223037816 */ /* 0x001fc400000000ff */
[C---:B------:R-:W-:Y:S02]  /*12260*/  PRMT R5, R35.reuse, 0x7771, RZ ;  /* 0x0000777123057816 */ /* 0x040fe400000000ff */
[----:B------:R-:W-:Y:S02]  /*12270*/  PRMT R7, R35, 0x7770, RZ ;  /* 0x0000777023077816 */ /* 0x000fe400000000ff */
[C---:B------:R-:W-:Y:S02]  /*12280*/  PRMT R15, R34.reuse, 0x7770, RZ ;  /* 0x00007770220f7816 */ /* 0x040fe400000000ff */
[C---:B------:R-:W-:Y:S02]  /*12290*/  PRMT R13, R34.reuse, 0x7771, RZ ;  /* 0x00007771220d7816 */ /* 0x040fe400000000ff */
[C---:B------:R-:W-:Y:S02]  /*122a0*/  PRMT R11, R34.reuse, 0x7772, RZ ;  /* 0x00007772220b7816 */ /* 0x040fe400000000ff */
[----:B------:R-:W-:-:S02]  /*122b0*/  PRMT R9, R34, 0x7773, RZ ;  /* 0x0000777322097816 */ /* 0x000fc400000000ff */
[----:B------:R-:W-:Y:S01]  /*122c0*/  PRMT R35, R35, 0x7773, RZ ;  /* 0x0000777323237816 */ /* 0x000fe200000000ff */
[----:B------:R-:W0:Y:S01]  /*122d0*/  LDS R39, [UR4+0x4200] ;  /* 0x00420004ff277984 */ /* 0x000e220008000800 */
[----:B------:R-:W1:Y:S02]  /*122e0*/  LDCU.64 UR4, c[0x0][0x398] ;  /* 0x00007300ff0477ac */ /* 0x000e640008000a00 */
[----:B-1----:R-:W-:-:S04]  /*122f0*/  LEA R24, P1, R32, UR4, 0x3 ;  /* 0x0000000420187c11 */ /* 0x002fc8000f8218ff */
[----:B------:R-:W-:Y:S02]  /*12300*/  LEA.HI.X R25, R32, UR5, R33, 0x3, P1 ;  /* 0x0000000520197c11 */ /* 0x000fe400088f1c21 */
[-C--:B0-----:R-:W-:Y:S02]  /*12310*/  ISETP.GE.AND P0, PT, R52, R39.reuse, PT ;  /* 0x000000273400720c */ /* 0x081fe40003f06270 */
[-C--:B------:R-:W-:Y:S02]  /*12320*/  ISETP.GE.AND P1, PT, R6, R39.reuse, PT ;  /* 0x000000270600720c */ /* 0x080fe40003f26270 */
[-C--:B------:R-:W-:Y:S02]  /*12330*/  ISETP.GE.AND P2, PT, R8, R39.reuse, PT ;  /* 0x000000270800720c */ /* 0x080fe40003f46270 */
[-C--:B------:R-:W-:Y:S02]  /*12340*/  ISETP.GE.AND P3, PT, R10, R39.reuse, PT ;  /* 0x000000270a00720c */ /* 0x080fe40003f66270 */
[----:B------:R-:W-:-:S02]  /*12350*/  ISETP.GE.AND P4, PT, R12, R39, PT ;  /* 0x000000270c00720c */ /* 0x000fc40003f86270 */
[-C--:B------:R-:W-:Y:S02]  /*12360*/  ISETP.GE.AND P5, PT, R14, R39.reuse, PT ;  /* 0x000000270e00720c */ /* 0x080fe40003fa6270 */
[-C--:B------:R-:W-:Y:S01]  /*12370*/  ISETP.GE.AND P6, PT, R16, R39.reuse, PT ;  /* 0x000000271000720c */ /* 0x080fe20003fc6270 */
        /* <DEDUP_REMOVED lines=8> */
[----:B------:R-:W-:-:S13]  /*12400*/  ISETP.GE.AND P0, PT, R4, R39, PT ;  /* 0x000000270400720c */ /* 0x000fda0003f06270 */
[----:B0-----:R-:W-:Y:S05]  /*12410*/  @P0 BRA `(.L_x_591) ;  /* 0x00000000007c0947 */ /* 0x001fea0003800000 */
[----:B------:R-:W-:Y:S02]  /*12420*/  PRMT R0, R37, 0x7772, RZ ;  /* 0x0000777225007816 */ /* 0x000fe400000000ff */
[C---:B------:R-:W-:Y:S02]  /*12430*/  PRMT R5, R36.reuse, 0x7773, RZ ;  /* 0x0000777324057816 */ /* 0x040fe400000000ff */
[----:B------:R-:W-:Y:S01]  /*12440*/  PRMT R9, R36, 0x7771, RZ ;  /* 0x0000777124097816 */ /* 0x000fe200000000ff */
[----:B------:R-:W-:Y:S01]  /*12450*/  IMAD.U32 R0, R0, 0x10000, RZ ;  /* 0x0001000000007824 */ /* 0x000fe200078e00ff */
[----:B------:R-:W-:Y:S01]  /*12460*/  PRMT R7, R36, 0x7772, RZ ;  /* 0x0000777224077816 */ /* 0x000fe200000000ff */
[----:B------:R-:W-:Y:S01]  /*12470*/  IMAD.HI.U32 R4, R5, 0x1000000, RZ ;  /* 0x0100000005047827 */ /* 0x000fe200078e00ff */
[C---:B------:R-:W-:Y:S01]  /*12480*/  PRMT R3, R37.reuse, 0x7771, RZ ;  /* 0x0000777125037816 */ /* 0x040fe200000000ff */
[----:B------:R0:W-:Y:S01]  /*12490*/  STG.E.U8 desc[UR6][R24.64+0x101], R9 ;  /* 0x0001010918007986 */ /* 0x0001e2000c101106 */
[----:B------:R-:W-:Y:S01]  /*124a0*/  PRMT R2, R37, 0x7770, RZ ;  /* 0x0000777025027816 */ /* 0x000fe200000000ff */
[----:B------:R-:W-:Y:S01]  /*124b0*/  IMAD.HI.U32 R11, R9, 0x100, RZ ;  /* 0x00000100090b7827 */ /* 0x000fe200078e00ff */
[----:B------:R-:W-:Y:S01]  /*124c0*/  PRMT R37, R37, 0x7773, RZ ;  /* 0x0000777325257816 */ /* 0x000fe200000000ff */
[----:B------:R0:W-:Y:S01]  /*124d0*/  STG.E.U8 desc[UR6][R24.64+0x102], R7 ;  /* 0x0001020718007986 */ /* 0x0001e2000c101106 */
[----:B------:R-:W-:Y:S01]  /*124e0*/  LOP3.LUT R2, R2, 0xff, RZ, 0xc0, !PT ;  /* 0x000000ff02027812 */ /* 0x000fe200078ec0ff */
[----:B------:R-:W-:Y:S01]  /*124f0*/  IMAD.HI.U32 R6, R7, 0x10000, RZ ;  /* 0x0001000007067827 */ /* 0x000fe200078e00ff */
[----:B------:R-:W-:Y:S01]  /*12500*/  LOP3.LUT R0, R0, 0xff0000, RZ, 0xc0, !PT ;  /* 0x00ff000000007812 */ /* 0x000fe200078ec0ff */
[----:B------:R0:W-:Y:S02]  /*12510*/  STG.E.U8 desc[UR6][R24.64+0x103], R5 ;  /* 0x0001030518007986 */ /* 0x0001e4000c101106 */
[----:B------:R-:W-:Y:S01]  /*12520*/  IMAD.SHL.U32 R3, R3, 0x100, RZ ;  /* 0x0000010003037824 */ /* 0x000fe200078e00ff */
[----:B------:R-:W-:-:S02]  /*12530*/  LOP3.LUT R4, R6, R4, R11, 0xfe, !PT ;  /* 0x0000000406047212 */ /* 0x000fc400078efe0b */
[----:B------:R-:W-:Y:S02]  /*12540*/  PRMT R11, R0, 0x4210, R37 ;  /* 0x00004210000b7816 */ /* 0x000fe40000000025 */
[----:B------:R-:W-:Y:S02]  /*12550*/  LOP3.LUT R13, R2, 0xff00, R3, 0xf8, !PT ;  /* 0x0000ff00020d7812 */ /* 0x000fe400078ef803 */
[----:B------:R-:W-:Y:S02]  /*12560*/  PRMT R3, R36, 0x7770, RZ ;  /* 0x0000777024037816 */ /* 0x000fe400000000ff */
[----:B------:R-:W-:-:S03]  /*12570*/  LOP3.LUT R0, R13, R4, RZ, 0xfc, !PT ;  /* 0x000000040d007212 */ /* 0x000fc600078efcff */
[----:B------:R0:W-:Y:S01]  /*12580*/  STG.E.U8 desc[UR6][R24.64+0x100], R3 ;  /* 0x0001000318007986 */ /* 0x0001e2000c101106 */
[----:B------:R-:W-:Y:S02]  /*12590*/  LOP3.LUT R11, R11, R0, RZ, 0xfc, !PT ;  /* 0x000000000b0b7212 */ /* 0x000fe400078efcff */
[----:B------:R-:W-:Y:S01]  /*125a0*/  SHF.R.U32.HI R15, RZ, 0x8, R0 ;  /* 0x00000008ff0f7819 */ /* 0x000fe20000011600 */
[----:B------:R0:W-:Y:S01]  /*125b0*/  STG.E.U8 desc[UR6][R24.64+0x104], R0 ;  /* 0x0001040018007986 */ /* 0x0001e2000c101106 */
[--C-:B------:R-:W-:Y:S02]  /*125c0*/  SHF.R.U32.HI R13, RZ, 0x10, R11.reuse ;  /* 0x00000010ff0d7819 */ /* 0x100fe4000001160b */
[----:B------:R-:W-:Y:S01]  /*125d0*/  SHF.R.U32.HI R11, RZ, 0x18, R11 ;  /* 0x00000018ff0b7819 */ /* 0x000fe2000001160b */
[----:B------:R0:W-:Y:S04]  /*125e0*/  STG.E.U8 desc[UR6][R24.64+0x105], R15 ;  /* 0x0001050f18007986 */ /* 0x0001e8000c101106 */
[----:B------:R0:W-:Y:S04]  /*125f0*/  STG.E.U8 desc[UR6][R24.64+0x106], R13 ;  /* 0x0001060d18007986 */ /* 0x0001e8000c101106 */
[----:B------:R0:W-:Y:S02]  /*12600*/  STG.E.U8 desc[UR6][R24.64+0x107], R11 ;  /* 0x0001070b18007986 */ /* 0x0001e4000c101106 */
.L_x_591:
[----:B------:R-:W-:Y:S05]  /*12610*/  BSYNC.RECONVERGENT B1 ;  /* 0x0000000000017941 */ /* 0x000fea0003800200 */
.L_x_590:
[----:B------:R-:W-:Y:S01]  /*12620*/  BSSY.RECONVERGENT B1, `(.L_x_592) ;  /* 0x0000021000017945 */ /* 0x000fe20003800200 */
[C---:B0-----:R-:W-:Y:S02]  /*12630*/  PRMT R0, R31.reuse, 0x7772, RZ ;  /* 0x000077721f007816 */ /* 0x041fe400000000ff */
[C---:B------:R-:W-:Y:S02]  /*12640*/  PRMT R2, R31.reuse, 0x7773, RZ ;  /* 0x000077731f027816 */ /* 0x040fe400000000ff */
[C---:B------:R-:W-:Y:S02]  /*12650*/  PRMT R3, R31.reuse, 0x7770, RZ ;  /* 0x000077701f037816 */ /* 0x040fe400000000ff */
[----:B------:R-:W-:Y:S02]  /*12660*/  PRMT R31, R31, 0x7771, RZ ;  /* 0x000077711f1f7816 */ /* 0x000fe400000000ff */
[C---:B------:R-:W-:Y:S02]  /*12670*/  PRMT R5, R30.reuse, 0x7773, RZ ;  /* 0x000077731e057816 */ /* 0x040fe400000000ff */
[----:B------:R-:W-:-:S02]  /*12680*/  PRMT R7, R30, 0x7772, RZ ;  /* 0x000077721e077816 */ /* 0x000fc400000000ff */
[C---:B------:R-:W-:Y:S02]  /*12690*/  PRMT R9, R30.reuse, 0x7771, RZ ;  /* 0x000077711e097816 */ /* 0x040fe400000000ff */
[----:B------:R-:W-:Y:S01]  /*126a0*/  PRMT R11, R30, 0x7770, RZ ;  /* 0x000077701e0b7816 */ /* 0x000fe200000000ff */
[----:B------:R-:W-:Y:S06]  /*126b0*/  @P1 BRA `(.L_x_593) ;  /* 0x00000000005c1947 */ /* 0x000fec0003800000 */
[----:B------:R-:W-:Y:S01]  /*126c0*/  IMAD.HI.U32 R4, R5, 0x1000000, RZ ;  /* 0x0100000005047827 */ /* 0x000fe200078e00ff */
[----:B------:R-:W-:Y:S01]  /*126d0*/  LOP3.LUT R8, R3, 0xff, RZ, 0xc0, !PT ;  /* 0x000000ff03087812 */ /* 0x000fe200078ec0ff */
[----:B------:R0:W-:Y:S02]  /*126e0*/  STG.E.U8 desc[UR6][R24.64+0x200], R11 ;  /* 0x0002000b18007986 */ /* 0x0001e4000c101106 */
[----:B------:R-:W-:Y:S02]  /*126f0*/  IMAD.HI.U32 R13, R9, 0x100, RZ ;  /* 0x00000100090d7827 */ /* 0x000fe400078e00ff */
[----:B------:R0:W-:Y:S02]  /*12700*/  STG.E.U8 desc[UR6][R24.64+0x201], R9 ;  /* 0x0002010918007986 */ /* 0x0001e4000c101106 */
[----:B------:R-:W-:Y:S02]  /*12710*/  IMAD.HI.U32 R6, R7, 0x10000, RZ ;  /* 0x0001000007067827 */ /* 0x000fe400078e00ff */
[----:B------:R0:W-:Y:S02]  /*12720*/  STG.E.U8 desc[UR6][R24.64+0x202], R7 ;  /* 0x0002020718007986 */ /* 0x0001e4000c101106 */
[----:B------:R-:W-:Y:S01]  /*12730*/  IMAD.SHL.U32 R31, R31, 0x100, RZ ;  /* 0x000001001f1f7824 */ /* 0x000fe200078e00ff */
[----:B------:R-:W-:Y:S01]  /*12740*/  LOP3.LUT R4, R6, R4, R13, 0xfe, !PT ;  /* 0x0000000406047212 */ /* 0x000fe200078efe0d */
[----:B------:R-:W-:Y:S01]  /*12750*/  IMAD.U32 R0, R0, 0x10000, RZ ;  /* 0x0001000000007824 */ /* 0x000fe200078e00ff */
[----:B------:R0:W-:Y:S02]  /*12760*/  STG.E.U8 desc[UR6][R24.64+0x203], R5 ;  /* 0x0002030518007986 */ /* 0x0001e4000c101106 */
[----:B------:R-:W-:-:S02]  /*12770*/  LOP3.LUT R17, R8, 0xff00, R31, 0xf8, !PT ;  /* 0x0000ff0008117812 */ /* 0x000fc400078ef81f */
[----:B------:R-:W-:Y:S02]  /*12780*/  LOP3.LUT R3, R0, 0xff0000, RZ, 0xc0, !PT ;  /* 0x00ff000000037812 */ /* 0x000fe400078ec0ff */
[----:B------:R-:W-:Y:S02]  /*12790*/  LOP3.LUT R17, R17, R4, RZ, 0xfc, !PT ;  /* 0x0000000411117212 */ /* 0x000fe400078efcff */
[----:B------:R-:W-:Y:S02]  /*127a0*/  PRMT R2, R3, 0x4210, R2 ;  /* 0x0000421003027816 */ /* 0x000fe40000000002 */
[----:B------:R-:W-:Y:S01]  /*127b0*/  SHF.R.U32.HI R15, RZ, 0x8, R17 ;  /* 0x00000008ff0f7819 */ /* 0x000fe20000011611 */
[----:B------:R0:W-:Y:S01]  /*127c0*/  STG.E.U8 desc[UR6][R24.64+0x204], R17 ;  /* 0x0002041118007986 */ /* 0x0001e2000c101106 */
[----:B------:R-:W-:-:S03]  /*127d0*/  LOP3.LUT R3, R2, R17, RZ, 0xfc, !PT ;  /* 0x0000001102037212 */ /* 0x000fc600078efcff */
[----:B------:R0:W-:Y:S01]  /*127e0*/  STG.E.U8 desc[UR6][R24.64+0x205], R15 ;  /* 0x0002050f18007986 */ /* 0x0001e2000c101106 */
[--C-:B------:R-:W-:Y:S02]  /*127f0*/  SHF.R.U32.HI R13, RZ, 0x10, R3.reuse ;  /* 0x00000010ff0d7819 */ /* 0x100fe40000011603 */
[----:B------:R-:W-:-:S03]  /*12800*/  SHF.R.U32.HI R3, RZ, 0x18, R3 ;  /* 0x00000018ff037819 */ /* 0x000fc60000011603 */
[----:B------:R0:W-:Y:S04]  /*12810*/  STG.E.U8 desc[UR6][R24.64+0x206], R13 ;  /* 0x0002060d18007986 */ /* 0x0001e8000c101106 */
[----:B------:R0:W-:Y:S02]  /*12820*/  STG.E.U8 desc[UR6][R24.64+0x207], R3 ;  /* 0x0002070318007986 */ /* 0x0001e4000c101106 */
.L_x_593:
[----:B------:R-:W-:Y:S05]  /*12830*/  BSYNC.RECONVERGENT B1 ;  /* 0x0000000000017941 */ /* 0x000fea0003800200 */
.L_x_592:
[----:B------:R-:W-:Y:S01]  /*12840*/  BSSY.RECONVERGENT B1, `(.L_x_594) ;  /* 0x0000021000017945 */ /* 0x000fe20003800200 */
[C---:B------:R-:W-:Y:S02]  /*12850*/  PRMT R0, R29.reuse, 0x7772, RZ ;  /* 0x000077721d007816 */ /* 0x040fe400000000ff */
[C---:B------:R-:W-:Y:S02]  /*12860*/  PRMT R2, R29.reuse, 0x7773, RZ ;  /* 0x000077731d027816 */ /* 0x040fe400000000ff */
[C---:B0-----:R-:W-:Y:S02]  /*12870*/  PRMT R3, R29.reuse, 0x7770, RZ ;  /* 0x000077701d037816 */ /* 0x041fe400000000ff */
        /* <DEDUP_REMOVED lines=29> */
.L_x_595:
[----:B------:R-:W-:Y:S05]  /*12a50*/  BSYNC.RECONVERGENT B1 ;  /* 0x0000000000017941 */ /* 0x000fea0003800200 */
.L_x_594:
        /* <DEDUP_REMOVED lines=33> */
.L_x_597:
[----:B------:R-:W-:Y:S05]  /*12c70*/  BSYNC.RECONVERGENT B1 ;  /* 0x0000000000017941 */ /* 0x000fea0003800200 */
.L_x_596:
        /* <DEDUP_REMOVED lines=33> */
.L_x_599:
[----:B------:R-:W-:Y:S05]  /*12e90*/  BSYNC.RECONVERGENT B1 ;  /* 0x0000000000017941 */ /* 0x000fea0003800200 */
.L_x_598:
        /* <DEDUP_REMOVED lines=33> */
.L_x_601:
[----:B------:R-:W-:Y:S05]  /*130b0*/  BSYNC.RECONVERGENT B1 ;  /* 0x0000000000017941 */ /* 0x000fea0003800200 */
.L_x_600:
[C---:B------:R-:W-:Y:S02]  /*130c0*/  PRMT R0, R19.reuse, 0x7772, RZ ;  /* 0x0000777213007816 */ /* 0x040fe400000000ff */
[C---:B------:R-:W-:Y:S02]  /*130d0*/  PRMT R2, R19.reuse, 0x7770, RZ ;  /* 0x0000777013027816 */ /* 0x040fe400000000ff */
[----:B0-----:R-:W-:Y:S02]  /*130e0*/  PRMT R3, R19, 0x7771, RZ ;  /* 0x0000777113037816 */ /* 0x001fe400000000ff */
[C---:B------:R-:W-:Y:S02]  /*130f0*/  PRMT R5, R18.reuse, 0x7773, RZ ;  /* 0x0000777312057816 */ /* 0x040fe400000000ff */
[C---:B------:R-:W-:Y:S02]  /*13100*/  PRMT R7, R18.reuse, 0x7772, RZ ;  /* 0x0000777212077816 */ /* 0x040fe400000000ff */
[----:B------:R-:W-:Y:S01]  /*13110*/  PRMT R9, R18, 0x7771, RZ ;  /* 0x0000777112097816 */ /* 0x000fe200000000ff */
[----:B------:R-:W-:Y:S06]  /*13120*/  @P6 EXIT ;  /* 0x000000000000694d */ /* 0x000fec0003800000 */
[----:B------:R-:W-:Y:S01]  /*13130*/  IMAD.U32 R0, R0, 0x10000, RZ ;  /* 0x0001000000007824 */ /* 0x000fe200078e00ff */
[----:B------:R-:W-:Y:S01]  /*13140*/  LOP3.LUT R2, R2, 0xff, RZ, 0xc0, !PT ;  /* 0x000000ff02027812 */ /* 0x000fe200078ec0ff */
[----:B------:R-:W-:Y:S01]  /*13150*/  IMAD.HI.U32 R4, R5, 0x1000000, RZ ;  /* 0x0100000005047827 */ /* 0x000fe200078e00ff */
[----:B------:R-:W-:Y:S01]  /*13160*/  PRMT R19, R19, 0x7773, RZ ;  /* 0x0000777313137816 */ /* 0x000fe200000000ff */
[----:B------:R-:W-:Y:S01]  /*13170*/  STG.E.U8 desc[UR6][R24.64+0x701], R9 ;  /* 0x0007010918007986 */ /* 0x000fe2000c101106 */
[----:B------:R-:W-:Y:S01]  /*13180*/  LOP3.LUT R0, R0, 0xff0000, RZ, 0xc0, !PT ;  /* 0x00ff000000007812 */ /* 0x000fe200078ec0ff */
[----:B------:R-:W-:Y:S02]  /*13190*/  IMAD.HI.U32 R11, R9, 0x100, RZ ;  /* 0x00000100090b7827 */ /* 0x000fe400078e00ff */
[----:B------:R-:W-:Y:S02]  /*131a0*/  STG.E.U8 desc[UR6][R24.64+0x702], R7 ;  /* 0x0007020718007986 */ /* 0x000fe4000c101106 */
[----:B------:R-:W-:-:S02]  /*131b0*/  IMAD.HI.U32 R6, R7, 0x10000, RZ ;  /* 0x0001000007067827 */ /* 0x000fc400078e00ff */
[----:B------:R-:W-:Y:S02]  /*131c0*/  STG.E.U8 desc[UR6][R24.64+0x703], R5 ;  /* 0x0007030518007986 */ /* 0x000fe4000c101106 */
[----:B------:R-:W-:Y:S01]  /*131d0*/  IMAD.SHL.U32 R3, R3, 0x100, RZ ;  /* 0x0000010003037824 */ /* 0x000fe200078e00ff */
[----:B------:R-:W-:Y:S02]  /*131e0*/  LOP3.LUT R4, R6, R4, R11, 0xfe, !PT ;  /* 0x0000000406047212 */ /* 0x000fe400078efe0b */
[----:B------:R-:W-:Y:S02]  /*131f0*/  PRMT R11, R0, 0x4210, R19 ;  /* 0x00004210000b7816 */ /* 0x000fe40000000013 */
[----:B------:R-:W-:Y:S02]  /*13200*/  LOP3.LUT R13, R2, 0xff00, R3, 0xf8, !PT ;  /* 0x0000ff00020d7812 */ /* 0x000fe400078ef803 */
[----:B------:R-:W-:Y:S02]  /*13210*/  PRMT R3, R18, 0x7770, RZ ;  /* 0x0000777012037816 */ /* 0x000fe400000000ff */
[----:B------:R-:W-:-:S03]  /*13220*/  LOP3.LUT R0, R13, R4, RZ, 0xfc, !PT ;  /* 0x000000040d007212 */ /* 0x000fc600078efcff */
[----:B------:R-:W-:Y:S01]  /*13230*/  STG.E.U8 desc[UR6][R24.64+0x700], R3 ;  /* 0x0007000318007986 */ /* 0x000fe2000c101106 */
[----:B------:R-:W-:Y:S02]  /*13240*/  LOP3.LUT R11, R11, R0, RZ, 0xfc, !PT ;  /* 0x000000000b0b7212 */ /* 0x000fe400078efcff */
[----:B------:R-:W-:Y:S01]  /*13250*/  SHF.R.U32.HI R15, RZ, 0x8, R0 ;  /* 0x00000008ff0f7819 */ /* 0x000fe20000011600 */
[----:B------:R-:W-:Y:S01]  /*13260*/  STG.E.U8 desc[UR6][R24.64+0x704], R0 ;  /* 0x0007040018007986 */ /* 0x000fe2000c101106 */
[--C-:B------:R-:W-:Y:S02]  /*13270*/  SHF.R.U32.HI R13, RZ, 0x10, R11.reuse ;  /* 0x00000010ff0d7819 */ /* 0x100fe4000001160b */
[----:B------:R-:W-:Y:S01]  /*13280*/  SHF.R.U32.HI R11, RZ, 0x18, R11 ;  /* 0x00000018ff0b7819 */ /* 0x000fe2000001160b */
[----:B------:R-:W-:Y:S04]  /*13290*/  STG.E.U8 desc[UR6][R24.64+0x705], R15 ;  /* 0x0007050f18007986 */ /* 0x000fe8000c101106 */
[----:B------:R-:W-:Y:S04]  /*132a0*/  STG.E.U8 desc[UR6][R24.64+0x706], R13 ;  /* 0x0007060d18007986 */ /* 0x000fe8000c101106 */
[----:B------:R-:W-:Y:S01]  /*132b0*/  STG.E.U8 desc[UR6][R24.64+0x707], R11 ;  /* 0x0007070b18007986 */ /* 0x000fe2000c101106 */
[----:B------:R-:W-:Y:S05]  /*132c0*/  EXIT ;  /* 0x000000000000794d */ /* 0x000fea0003800000 */
.L_x_589:
[----:B------:R-:W0:Y:S01]  /*132d0*/  S2UR UR5, SR_CgaCtaId ;  /* 0x00000000000579c3 */ /* 0x000e220000008800 */
[----:B------:R-:W-:Y:S01]  /*132e0*/  LOP3.LUT R100, R100, 0xffff, RZ, 0xc0, !PT ;  /* 0x0000ffff64647812 */ /* 0x000fe200078ec0ff */
[----:B------:R-:W-:Y:S01]  /*132f0*/  IMAD.MOV.U32 R31, RZ, RZ, R109 ;  /* 0x000000ffff1f7224 */ /* 0x000fe200078e006d */
[----:B------:R-:W-:Y:S01]  /*13300*/  LOP3.LUT R99, R99, 0xffff, RZ, 0xc0, !PT ;  /* 0x0000ffff63637812 */ /* 0x000fe200078ec0ff */
[----:B------:R-:W-:Y:S01]  /*13310*/  IMAD.MOV.U32 R30, RZ, RZ, R102 ;  /* 0x000000ffff1e7224 */ /* 0x000fe200078e0066 */
[----:B------:R-:W-:Y:S01]  /*13320*/  LOP3.LUT R98, R98, 0xffff, RZ, 0xc0, !PT ;  /* 0x0000ffff62627812 */ /* 0x000fe200078ec0ff */
[----:B------:R-:W-:Y:S01]  /*13330*/  IMAD.MOV.U32 R109, RZ, RZ, R108 ;  /* 0x000000ffff6d7224 */ /* 0x000fe200078e006c */
[----:B------:R-:W-:Y:S01]  /*13340*/  LOP3.LUT R97, R97, 0xffff, RZ, 0xc0, !PT ;  /* 0x0000ffff61617812 */ /* 0x000fe200078ec0ff */
[----:B------:R-:W-:Y:S01]  /*13350*/  IMAD.MOV.U32 R108, RZ, RZ, R103 ;  /* 0x000000ffff6c7224 */ /* 0x000fe200078e0067 */
[----:B------:R-:W-:Y:S01]  /*13360*/  LOP3.LUT R96, R96, 0xffff, RZ, 0xc0, !PT ;  /* 0x0000ffff60607812 */ /* 0x000fe200078ec0ff */
[----:B------:R-:W-:Y:S01]  /*13370*/  UMOV UR4, 0x400 ;  /* 0x0000040000047882 */ /* 0x000fe20000000000 */
[----:B------:R-:W-:Y:S01]  /*13380*/  LOP3.LUT R95, R95, 0xffff, RZ, 0xc0, !PT ;  /* 0x0000ffff5f5f7812 */ /* 0x000fe200078ec0ff */
[----:B------:R-:W-:Y:S01]  /*13390*/  IMAD.MOV.U32 R27, RZ, RZ, R26 ;  /* 0x000000ffff1b7224 */ /* 0x000fe200078e001a */
[----:B------:R-:W-:Y:S01]  /*133a0*/  LOP3.LUT R94, R94, 0xffff, RZ, 0xc0, !PT ;  /* 0x0000ffff5e5e7812 */ /* 0x000fe200078ec0ff */
[----:B------:R-:W-:Y:S01]  /*133b0*/  IMAD.MOV.U32 R26, RZ, RZ, R29 ;  /* 0x000000ffff1a7224 */ /* 0x000fe200078e001d */
[----:B------:R-:W-:Y:S01]  /*133c0*/  LOP3.LUT R93, R93, 0xffff, RZ, 0xc0, !PT ;  /* 0x0000ffff5d5d7812 */ /* 0x000fe200078ec0ff */
[----:B------:R-:W-:Y:S01]  /*133d0*/  IMAD.MOV.U32 R2, RZ, RZ, R52 ;  /* 0x000000ffff027224 */ /* 0x000fe200078e0034 */
[----:B------:R-:W-:Y:S01]  /*133e0*/  PRMT R99, R99, 0x3340, R100 ;  /* 0x0000334063637816 */ /* 0x000fe20000000064 */
[----:B------:R-:W-:Y:S01]  /*133f0*/  BSSY.RECONVERGENT B1, `(.L_x_602) ;  /* 0x000005e000017945 */ /* 0x000fe20003800200 */
[----:B------:R-:W-:-:S02]  /*13400*/  PRMT R98, R97, 0x3340, R98 ;  /* 0x0000334061627816 */ /* 0x000fc40000000062 */
[----:B------:R-:W-:Y:S02]  /*13410*/  PRMT R95, R95, 0x3340, R96 ;  /* 0x000033405f5f7816 */ /* 0x000fe40000000060 */
[----:B------:R-:W-:Y:S01]  /*13420*/  PRMT R94, R93, 0x3340, R94 ;  /* 0x000033405d5e7816 */ /* 0x000fe2000000005e */
[----:B0-----:R-:W-:Y:S01]  /*13430*/  ULEA UR4, UR5, UR4, 0x18 ;  /* 0x0000000405047291 */ /* 0x001fe2000f8ec0ff */
[----:B------:R-:W-:Y:S02]  /*13440*/  PRMT R99, R98, 0x5410, R99 ;  /* 0x0000541062637816 */ /* 0x000fe40000000063 */
[----:B------:R-:W-:Y:S02]  /*13450*/  PRMT R98, R94, 0x5410, R95 ;  /* 0x000054105e627816 */ /* 0x000fe4000000005f */
[----:B------:R-:W-:-:S03]  /*13460*/  ISETP.NE.AND P0, PT, R0, RZ, PT ;  /* 0x000000ff0000720c */ /* 0x000fc60003f05270 */
[----:B------:R0:W-:Y:S04]  /*13470*/  STS.64 [R45], R98 ;  /* 0x000000622d007388 */ /* 0x0001e80000000a00 */
[----:B------:R2:W-:Y:S04]  /*13480*/  STS.64 [R22+0x8], R30 ;  /* 0x0000081e16007388 */ /* 0x0005e80000000a00 */
[----:B------:R3:W-:Y:S01]  /*13490*/  STS.64 [R23+0x10], R108 ;  /* 0x0000106c17007388 */ /* 0x0007e20000000a00 */
[----:B0-----:R-:W-:Y:S02]  /*134a0*/  IMAD.MOV.U32 R45, RZ, RZ, R105 ;  /* 0x000000ffff2d7224 */ /* 0x001fe400078e0069 */
[----:B------:R-:W-:-:S02]  /*134b0*/  IMAD.MOV.U32 R105, RZ, RZ, R111 ;  /* 0x000000ffff697224 */ /* 0x000fc400078e006f */
[----:B--2---:R-:W-:Y:S01]  /*134c0*/  IMAD.MOV.U32 R22, RZ, RZ, R43 ;  /* 0x000000ffff167224 */ /* 0x004fe200078e002b */
[----:B------:R-:W-:Y:S01]  /*134d0*/  STS.64 [R19+0x18], R44 ;  /* 0x0000182c13007388 */ /* 0x000fe20000000a00 */
[----:B------:R-:W-:Y:S02]  /*134e0*/  IMAD.MOV.U32 R43, RZ, RZ, R107 ;  /* 0x000000ffff2b7224 */ /* 0x000fe400078e006b */
[----:B---3--:R-:W-:-:S05]  /*134f0*/  IMAD.MOV.U32 R23, RZ, RZ, R106 ;  /* 0x000000ffff177224 */ /* 0x008fca00078e006a */
[----:B------:R-:W-:Y:S04]  /*13500*/  STS.64 [R20+0x20], R22 ;  /* 0x0000201614007388 */ /* 0x000fe80000000a00 */
[----:B------:R-:W-:Y:S04]  /*13510*/  STS.64 [R21+0x28], R42 ;  /* 0x0000282a15007388 */ /* 0x000fe80000000a00 */
[----:B------:R-:W-:Y:S04]  /*13520*/  STS.64 [R24+0x30], R104 ;  /* 0x0000306818007388 */ /* 0x000fe80000000a00 */
        /* <DEDUP_REMOVED lines=12> */
[----:B--2---:R-:W-:Y:S01]  /*135f0*/  IMAD.MOV.U32 R3, RZ, RZ, RZ ;  /* 0x000000ffff037224 */ /* 0x004fe200078e00ff */
[----:B0-----:R-:W-:-:S02]  /*13600*/  PRMT R5, R35, 0x7771, RZ ;  /* 0x0000777123057816 */ /* 0x001fc400000000ff */
[----:B------:R-:W-:Y:S01]  /*13610*/  PRMT R7, R35, 0x7770, RZ ;  /* 0x0000777023077816 */ /* 0x000fe200000000ff */
[----:B-1----:R-:W-:Y:S01]  /*13620*/  IMAD.WIDE.U32 R32, R33, 0x800, R2 ;  /* 0x0000080021207825 */ /* 0x002fe200078e0002 */
        /* <DEDUP_REMOVED lines=58> */
.L_x_603:
[----:B------:R-:W-:Y:S05]  /*139d0*/  BSYNC.RECONVERGENT B1 ;  /* 0x0000000000017941 */ /* 0x000fea0003800200 */
.L_x_602:
        /* <DEDUP_REMOVED lines=33> */
.L_x_605:
[----:B------:R-:W-:Y:S05]  /*13bf0*/  BSYNC.RECONVERGENT B1 ;  /* 0x0000000000017941 */ /* 0x000fea0003800200 */
.L_x_604:
        /* <DEDUP_REMOVED lines=33> */
.L_x_607:
[----:B------:R-:W-:Y:S05]  /*13e10*/  BSYNC.RECONVERGENT B1 ;  /* 0x0000000000017941 */ /* 0x000fea0003800200 */
.L_x_606:
        /* <DEDUP_REMOVED lines=33> */
.L_x_609:
[----:B------:R-:W-:Y:S05]  /*14030*/  BSYNC.RECONVERGENT B1 ;  /* 0x0000000000017941 */ /* 0x000fea0003800200 */
.L_x_608:
        /* <DEDUP_REMOVED lines=33> */
.L_x_611:
[----:B------:R-:W-:Y:S05]  /*14250*/  BSYNC.RECONVERGENT B1 ;  /* 0x0000000000017941 */ /* 0x000fea0003800200 */
.L_x_610:
        /* <DEDUP_REMOVED lines=33> */
.L_x_613:
[----:B------:R-:W-:Y:S05]  /*14470*/  BSYNC.RECONVERGENT B1 ;  /* 0x0000000000017941 */ /* 0x000fea0003800200 */
.L_x_612:
        /* <DEDUP_REMOVED lines=33> */
.L_x_614:
        /* <DEDUP_REMOVED lines=15> */
.L_x_2336:


//--------------------- .text._ZN3cub18CUB_300001_SM_10006detail10merge_sort26DeviceMergeSortMergeKernelINS2_10policy_hubIP4KeyTE9Policy600ES6_PNS0_8NullTypeES6_SA_jN4cuda3std3__44lessIS5_EES5_S9_EEvbT2_T3_T4_PT6_PT7_T5_PSI_SI_NS1_7vsmem_tE --------------------------
	.section	.text._ZN3cub18CUB_300001_SM_10006detail10merge_sort26DeviceMergeSortMergeKernelINS2_10policy_hubIP4KeyTE9Policy600ES6_PNS0_8NullTypeES6_SA_jN4cuda3std3__44lessIS5_EES5_S9_EEvbT2_T3_T4_PT6_PT7_T5_PSI_SI_NS1_7vsmem_tE,"ax",@progbits
	.align	128
        .global         _ZN3cub18CUB_300001_SM_10006detail10merge_sort26DeviceMergeSortMergeKernelINS2_10policy_hubIP4KeyTE9Policy600ES6_PNS0_8NullTypeES6_SA_jN4cuda3std3__44lessIS5_EES5_S9_EEvbT2_T3_T4_PT6_PT7_T5_PSI_SI_NS1_7vsmem_tE
        .type           _ZN3cub18CUB_300001_SM_10006detail10merge_sort26DeviceMergeSortMergeKernelINS2_10policy_hubIP4KeyTE9Policy600ES6_PNS0_8NullTypeES6_SA_jN4cuda3std3__44lessIS5_EES5_S9_EEvbT2_T3_T4_PT6_PT7_T5_PSI_SI_NS1_7vsmem_tE,@function
        .size           _ZN3cub18CUB_300001_SM_10006detail10merge_sort26DeviceMergeSortMergeKernelINS2_10policy_hubIP4KeyTE9Policy600ES6_PNS0_8NullTypeES6_SA_jN4cuda3std3__44lessIS5_EES5_S9_EEvbT2_T3_T4_PT6_PT7_T5_PSI_SI_NS1_7vsmem_tE,(.L_x_2337 - _ZN3cub18CUB_300001_SM_10006detail10merge_sort26DeviceMergeSortMergeKernelINS2_10policy_hubIP4KeyTE9Policy600ES6_PNS0_8NullTypeES6_SA_jN4cuda3std3__44lessIS5_EES5_S9_EEvbT2_T3_T4_PT6_PT7_T5_PSI_SI_NS1_7vsmem_tE)
        .other          _ZN3cub18CUB_300001_SM_10006detail10merge_sort26DeviceMergeSortMergeKernelINS2_10policy_hubIP4KeyTE9Policy600ES6_PNS0_8NullTypeES6_SA_jN4cuda3std3__44lessIS5_EES5_S9_EEvbT2_T3_T4_PT6_PT7_T5_PSI_SI_NS1_7vsmem_tE,@"STO_CUDA_ENTRY STV_DEFAULT"
_ZN3cub18CUB_300001_SM_10006detail10merge_sort26DeviceMergeSortMergeKernelINS2_10policy_hubIP4KeyTE9Policy600ES6_PNS0_8NullTypeES6_SA_jN4cuda3std3__44lessIS5_EES5_S9_EEvbT2_T3_T4_PT6_PT7_T5_PSI_SI_NS1_7vsmem_tE:
.text._ZN3cub18CUB_300001_SM_10006detail10merge_sort26DeviceMergeSortMergeKernelINS2_10policy_hubIP4KeyTE9Policy600ES6_PNS0_8NullTypeES6_SA_jN4cuda3std3__44lessIS5_EES5_S9_EEvbT2_T3_T4_PT6_PT7_T5_PSI_SI_NS1_7vsmem_tE:
[----:B------:R-:W-:Y:S01]  /*0000*/  LDC R1, c[0x0][0x37c] ;  /* 0x0000df00ff017b82 */ /* 0x000fe20000000800 */
[----:B------:R-:W0:Y:S01]  /*0010*/  S2R R2, SR_CTAID.X ;  /* 0x0000000000027919 */ /* 0x000e220000002500 */
[----:B------:R-:W1:Y:S06]  /*0020*/  LDCU UR4, c[0x0][0x370] ;  /* 0x00006e00ff0477ac */ /* 0x000e6c0008000800 */
[----:B------:R-:W2:Y:S01]  /*0030*/  LDC R7, c[0x0][0x3c0] ;  /* 0x0000f000ff077b82 */ /* 0x000ea20000000800 */
[----:B------:R-:W3:Y:S01]  /*0040*/  S2R R0, SR_TID.X ;  /* 0x0000000000007919 */ /* 0x000ee20000002100 */
[----:B------:R-:W4:Y:S01]  /*0050*/  LDCU.64 UR6, c[0x0][0x358] ;  /* 0x00006b00ff0677ac */ /* 0x000f220008000a00 */
[----:B-1----:R-:W-:Y:S01]  /*0060*/  UIADD3 UR4, UPT, UPT, UR4, -0x1, URZ ;  /* 0xffffffff04047890 */ /* 0x002fe2000fffe0ff */
[----:B--2---:R-:W-:-:S05]  /*0070*/  IMAD.SHL.U32 R8, R7, 0x400, RZ ;  /* 0x0000040007087824 */ /* 0x004fca00078e00ff */
[----:B0-----:R-:W-:-:S13]  /*0080*/  ISETP.GE.U32.AND P0, PT, R2, UR4, PT ;  /* 0x0000000402007c0c */ /* 0x001fda000bf06070 */
[----:B---34-:R-:W-:Y:S05]  /*0090*/  @P0 BRA `(.L_x_615) ;  /* 0x0000006c00b40947 */ /* 0x018fea0003800000 */
[----:B------:R-:W0:Y:S01]  /*00a0*/  LDC.64 R4, c[0x0][0x3b8] ;  /* 0x0000ee00ff047b82 */ /* 0x000e220000000a00 */
[----:B------:R-:W-:Y:S01]  /*00b0*/  IMAD.MOV R11, RZ, RZ, -R7 ;  /* 0x000000ffff0b7224 */ /* 0x000fe200078e0a07 */
[----:B------:R-:W1:Y:S06]  /*00c0*/  LDCU.U8 UR4, c[0x0][0x380] ;  /* 0x00007000ff0477ac */ /* 0x000e6c0008000000 */
[----:B------:R-:W2:Y:S01]  /*00d0*/  LDC R12, c[0x0][0x398] ;  /* 0x0000e600ff0c7b82 */ /* 0x000ea20000000800 */
[----:B0-----:R-:W-:-:S05]  /*00e0*/  IMAD.WIDE.U32 R4, R2, 0x4, R4 ;  /* 0x0000000402047825 */ /* 0x001fca00078e0004 */
[----:B------:R-:W3:Y:S04]  /*00f0*/  LDG.E R6, desc[UR6][R4.64+0x4] ;  /* 0x0000040604067981 */ /* 0x000ee8000c1e1900 */
[----:B------:R0:W4:Y:S01]  /*0100*/  LDG.E R3, desc[UR6][R4.64] ;  /* 0x0000000604037981 */ /* 0x000122000c1e1900 */
[CC--:B------:R-:W-:Y:S01]  /*0110*/  LOP3.LUT R7, R2.reuse, R11.reuse, RZ, 0xc0, !PT ;  /* 0x0000000b02077212 */ /* 0x0c0fe200078ec0ff */
[----:B-1----:R-:W-:Y:S01]  /*0120*/  UPRMT UR4, UR4, 0x8880, URZ ;  /* 0x0000888004047896 */ /* 0x002fe200080000ff */
[C---:B------:R-:W-:Y:S01]  /*0130*/  LOP3.LUT R10, R2.reuse, R11, RZ, 0xfc, !PT ;  /* 0x0000000b020a7212 */ /* 0x040fe200078efcff */
[----:B------:R-:W-:Y:S02]  /*0140*/  ACQBULK ;  /* 0x000000000000782e */ /* 0x000fe40000000000 */
[----:B------:R-:W-:Y:S01]  /*0150*/  IMAD.IADD R9, R2, 0x1, -R7 ;  /* 0x0000000102097824 */ /* 0x000fe200078e0a07 */
[----:B------:R-:W-:Y:S01]  /*0160*/  ISETP.NE.AND P1, PT, R10, -0x1, PT ;  /* 0xffffffff0a00780c */ /* 0x000fe20003f25270 */
[----:B------:R-:W-:Y:S01]  /*0170*/  IMAD.SHL.U32 R7, R7, 0x800, RZ ;  /* 0x0000080007077824 */ /* 0x000fe200078e00ff */
[----:B------:R-:W-:Y:S01]  /*0180*/  LOP3.LUT R10, R8, 0xfffff800, RZ, 0xc0, !PT ;  /* 0xfffff800080a7812 */ /* 0x000fe200078ec0ff */
[----:B------:R-:W-:Y:S01]  /*0190*/  IMAD.SHL.U32 R9, R9, 0x800, RZ ;  /* 0x0000080009097824 */ /* 0x000fe200078e00ff */
[----:B------:R-:W-:Y:S01]  /*01a0*/  UISETP.NE.AND UP0, UPT, UR4, URZ, UPT ;  /* 0x000000ff0400728c */ /* 0x000fe2000bf05270 */
[----:B--2---:R-:W-:-:S02]  /*01b0*/  IMAD.IADD R11, R12, 0x1, -R7 ;  /* 0x000000010c0b7824 */ /* 0x004fc400078e0a07 */
[C---:B0-----:R-:W-:Y:S01]  /*01c0*/  VIADD R4, R9.reuse, 0x7ff ;  /* 0x000007ff09047836 */ /* 0x041fe20000000000 */
[----:B------:R-:W-:Y:S02]  /*01d0*/  ISETP.NE.AND P0, PT, R9, -0x800, PT ;  /* 0xfffff8000900780c */ /* 0x000fe40003f05270 */
[----:B------:R-:W-:-:S05]  /*01e0*/  VIMNMX.U32 R13, PT, PT, R10, R11, !PT ;  /* 0x0000000b0a0d7248 */ /* 0x000fca0007fe0000 */
[----:B------:R-:W-:-:S06]  /*01f0*/  IMAD.IADD R13, R13, 0x1, -R10 ;  /* 0x000000010d0d7824 */ /* 0x000fcc00078e0a0a */
[----:B------:R-:W-:Y:S02]  /*0200*/  @P0 VIADD R4, R9, 0x800 ;  /* 0x0000080009040836 */ /* 0x000fe40000000000 */
[----:B---3--:R-:W-:-:S04]  /*0210*/  IMAD.IADD R5, R6, 0x1, -R7 ;  /* 0x0000000106057824 */ /* 0x008fc800078e0a07 */
[----:B------:R-:W-:Y:S01]  /*0220*/  IMAD.IADD R15, R4, 0x1, -R5 ;  /* 0x00000001040f7824 */ /* 0x000fe200078e0a05 */
[----:B------:R-:W-:Y:S01]  /*0230*/  @!P1 VIMNMX.U32 R5, PT, PT, R10, R11, PT ;  /* 0x0000000b0a059248 */ /* 0x000fe20003fe0000 */
[----:B----4-:R-:W-:-:S03]  /*0240*/  IMAD.IADD R4, R3, 0x1, -R7 ;  /* 0x0000000103047824 */ /* 0x010fc600078e0a07 */
[----:B------:R-:W-:Y:S01]  /*0250*/  SEL R6, R10, R15, !P1 ;  /* 0x0000000f0a067207 */ /* 0x000fe20004800000 */
[----:B------:R-:W-:Y:S01]  /*0260*/  IMAD.IADD R3, R5, 0x1, -R4 ;  /* 0x0000000105037824 */ /* 0x000fe200078e0a04 */
[----:B------:R-:W-:Y:S02]  /*0270*/  VIADDMNMX.U32 R8, R9, -R4, R13, PT ;  /* 0x8000000409087246 */ /* 0x000fe4000380000d */
[----:B------:R-:W-:Y:S01]  /*0280*/  VIMNMX.U32 R9, PT, PT, R13, R6, PT ;  /* 0x000000060d097248 */ /* 0x000fe20003fe0000 */
[----:B------:R-:W-:Y:S06]  /*0290*/  BRA.U !UP0, `(.L_x_616) ;  /* 0x0000000908707547 */ /* 0x000fec000b800000 */
[----:B------:R-:W0:Y:S01]  /*02a0*/  LDCU.64 UR4, c[0x0][0x388] ;  /* 0x00007100ff0477ac */ /* 0x000e220008000a00 */
[C---:B------:R-:W-:Y:S02]  /*02b0*/  IADD3 R5, P0, P1, R0.reuse, R4, R7 ;  /* 0x0000000400057210 */ /* 0x040fe4000791e007 */
[----:B------:R-:W-:Y:S02]  /*02c0*/  ISETP.GE.AND P6, PT, R0, R3, PT ;  /* 0x000000030000720c */ /* 0x000fe40003fc6270 */
[----:B------:R-:W-:Y:S02]  /*02d0*/  IADD3.X R6, PT, PT, RZ, RZ, RZ, P0, P1 ;  /* 0x000000ffff067210 */ /* 0x000fe400007e24ff */
        /* <DEDUP_REMOVED lines=10> */
[----:B------:R-:W-:Y:S01]  /*0380*/  IMAD.IADD R6, R0, 0x1, -R3 ;  /* 0x0000000100067824 */ /* 0x000fe200078e0a03 */
[----:B------:R-:W-:Y:S01]  /*0390*/  IADD3 R7, P0, P1, R8, R7, R10 ;  /* 0x0000000708077210 */ /* 0x000fe2000791e00a */
[----:B------:R-:W-:-:S02]  /*03a0*/  VIADD R10, R0, 0x100 ;  /* 0x00000100000a7836 */ /* 0x000fc40000000000 */
[----:B------:R-:W-:Y:S01]  /*03b0*/  VIADD R12, R0, 0x200 ;  /* 0x00000200000c7836 */ /* 0x000fe20000000000 */
[----:B------:R-:W-:Y:S01]  /*03c0*/  IADD3 R7, P2, PT, R6, R7, RZ ;  /* 0x0000000706077210 */ /* 0x000fe20007f5e0ff */
[----:B------:R-:W-:Y:S01]  /*03d0*/  VIADD R14, R0, 0x300 ;  /* 0x00000300000e7836 */ /* 0x000fe20000000000 */
[----:B------:R-:W-:Y:S02]  /*03e0*/  IADD3.X R11, PT, PT, RZ, RZ, RZ, P0, P1 ;  /* 0x000000ffff0b7210 */ /* 0x000fe400007e24ff */
[----:B------:R-:W-:Y:S02]  /*03f0*/  ISETP.GE.AND P5, PT, R10, R3, PT ;  /* 0x000000030a00720c */ /* 0x000fe40003fa6270 */
[----:B------:R-:W-:Y:S02]  /*0400*/  LEA.HI.X.SX32 R16, R6, R11, 0x1, P2 ;  /* 0x0000000b06107211 */ /* 0x000fe400010f0eff */
[----:B------:R-:W-:Y:S02]  /*0410*/  LEA R6, P0, R7, UR4, 0x3 ;  /* 0x0000000407067c11 */ /* 0x000fe4000f8018ff */
[----:B------:R-:W-:-:S02]  /*0420*/  LOP3.LUT R10, R0, 0x400, RZ, 0xfc, !PT ;  /* 0x00000400000a7812 */ /* 0x000fc400078efcff */
[-C--:B------:R-:W-:Y:S01]  /*0430*/  ISETP.GE.AND P4, PT, R12, R3.reuse, PT ;  /* 0x000000030c00720c */ /* 0x080fe20003f86270 */
[----:B------:R-:W-:Y:S01]  /*0440*/  VIADD R12, R0, 0x500 ;  /* 0x00000500000c7836 */ /* 0x000fe20000000000 */
        /* <DEDUP_REMOVED lines=129> */
.L_x_616:
        /* <DEDUP_REMOVED lines=16> */
[C---:B------:R-:W-:Y:S01]  /*0d60*/  VIADD R14, R0.reuse, 0x200 ;  /* 0x00000200000e7836 */ /* 0x040fe20000000000 */
[----:B------:R-:W-:Y:S01]  /*0d70*/  IADD3.X R6, PT, PT, RZ, RZ, RZ, P1, P2 ;  /* 0x000000ffff067210 */ /* 0x000fe20000fe44ff */
[----:B------:R-:W-:Y:S01]  /*0d80*/  VIADD R16, R0, 0x300 ;  /* 0x0000030000107836 */ /* 0x000fe20000000000 */
[----:B------:R-:W-:Y:S01]  /*0d90*/  IADD3 R7, P4, PT, R10, R7, RZ ;  /* 0x000000070a077210 */ /* 0x000fe20007f9e0ff */
[----:B------:R-:W-:Y:S01]  /*0da0*/  VIADD R12, R0, 0x100 ;  /* 0x00000100000c7836 */ /* 0x000fe20000000000 */
        /* <DEDUP_REMOVED lines=134> */
.L_x_617:
[----:B------:R-:W2:Y:S01]  /*1610*/  S2UR UR5, SR_CgaCtaId ;  /* 0x00000000000579c3 */ /* 0x000ea20000008800 */
[----:B01---5:R-:W-:Y:S01]  /*1620*/  LOP3.LUT R4, R46, 0xffff, RZ, 0xc0, !PT ;  /* 0x0000ffff2e047812 */ /* 0x023fe200078ec0ff */
[----:B------:R-:W-:Y:S01]  /*1630*/  UMOV UR4, 0x400 ;  /* 0x0000040000047882 */ /* 0x000fe20000000000 */
[----:B------:R-:W-:Y:S02]  /*1640*/  LOP3.LUT R6, R43, 0xffff, RZ, 0xc0, !PT ;  /* 0x0000ffff2b067812 */ /* 0x000fe400078ec0ff */
[----:B------:R-:W-:Y:S02]  /*1650*/  LOP3.LUT R43, R60, 0xffff, RZ, 0xc0, !PT ;  /* 0x0000ffff3c2b7812 */ /* 0x000fe400078ec0ff */
[----:B------:R-:W-:Y:S02]  /*1660*/  LOP3.LUT R46, R59, 0xffff, RZ, 0xc0, !PT ;  /* 0x0000ffff3b2e7812 */ /* 0x000fe400078ec0ff */
[----:B------:R-:W-:Y:S02]  /*1670*/  LOP3.LUT R71, R71, 0xffff, RZ, 0xc0, !PT ;  /* 0x0000ffff47477812 */ /* 0x000fe400078ec0ff */
[----:B------:R-:W-:-:S02]  /*1680*/  PRMT R43, R46, 0x3340, R43 ;  /* 0x000033402e2b7816 */ /* 0x000fc4000000002b */
[----:B------:R-:W-:Y:S02]  /*1690*/  LOP3.LUT R46, R37, 0xffff, RZ, 0xc0, !PT ;  /* 0x0000ffff252e7812 */ /* 0x000fe400078ec0ff */
[----:B------:R-:W-:Y:S02]  /*16a0*/  LOP3.LUT R36, R36, 0xffff, RZ, 0xc0, !PT ;  /* 0x0000ffff24247812 */ /* 0x000fe400078ec0ff */
[----:B------:R-:W-:Y:S02]  /*16b0*/  LOP3.LUT R19, R19, 0xffff, RZ, 0xc0, !PT ;  /* 0x0000ffff13137812 */ /* 0x000fe400078ec0ff */
[----:B------:R-:W-:Y:S02]  /*16c0*/  PRMT R71, R46, 0x3340, R71 ;  /* 0x000033402e477816 */ /* 0x000fe40000000047 */
[----:B------:R-:W-:Y:S02]  /*16d0*/  LOP3.LUT R5, R44, 0xffff, RZ, 0xc0, !PT ;  /* 0x0000ffff2c057812 */ /* 0x000fe400078ec0ff */
[----:B------:R-:W-:Y:S01]  /*16e0*/  LOP3.LUT R46, R33, 0xffff, RZ, 0xc0, !PT ;  /* 0x0000ffff212e7812 */ /* 0x000fe200078ec0ff */
[----:B--2---:R-:W-:Y:S01]  /*16f0*/  ULEA UR4, UR5, UR4, 0x18 ;  /* 0x0000000405047291 */ /* 0x004fe2000f8ec0ff */
        /* <DEDUP_REMOVED lines=14> */
[----:B------:R-:W-:Y:S02]  /*17e0*/  LOP3.LUT R41, R50, 0xffff, RZ, 0xc0, !PT ;  /* 0x0000ffff32297812 */ /* 0x000fe400078ec0ff */
[----:B------:R-:W-:Y:S02]  /*17f0*/  LOP3.LUT R42, R49, 0xffff, RZ, 0xc0, !PT ;  /* 0x0000ffff312a7812 */ /* 0x000fe400078ec0ff */
[----:B------:R-:W-:Y:S02]  /*1800*/  PRMT R18, R18, 0x3340, R23 ;  /* 0x0000334012127816 */ /* 0x000fe40000000017 */
[----:B------:R-:W-:Y:S02]  /*1810*/  LOP3.LUT R45, R45, 0xffff, RZ, 0xc0, !PT ;  /* 0x0000ffff2d2d7812 */ /* 0x000fe400078ec0ff */
[----:B------:R-:W-:-:S02]  /*1820*/  PRMT R39, R44, 0x3340, R39 ;  /* 0x000033402c277816 */ /* 0x000fc40000000027 */
        /* <DEDUP_REMOVED lines=67> */
[----:B------:R-:W-:Y:S01]  /*1c60*/  PRMT R43, R43, 0x5410, R42 ;  /* 0x000054102b2b7816 */ /* 0x000fe2000000002a */
[----:B------:R-:W-:Y:S01]  /*1c70*/  IMAD.IADD R4, R9, 0x1, -R8 ;  /* 0x0000000109047824 */ /* 0x000fe200078e0a08 */
[----:B------:R-:W-:-:S02]  /*1c80*/  PRMT R69, R68, 0x5410, R69 ;  /* 0x0000541044457816 */ /* 0x000fc40000000045 */
[----:B------:R-:W-:Y:S02]  /*1c90*/  PRMT R23, R23, 0x5410, R22 ;  /* 0x0000541017177816 */ /* 0x000fe40000000016 */
[----:B------:R-:W-:Y:S02]  /*1ca0*/  PRMT R14, R7, 0x5410, R6 ;  /* 0x00005410070e7816 */ /* 0x000fe40000000006 */
[----:B------:R-:W-:Y:S02]  /*1cb0*/  PRMT R39, R40, 0x5410, R39 ;  /* 0x0000541028277816 */ /* 0x000fe40000000027 */
[----:B------:R-:W-:Y:S01]  /*1cc0*/  PRMT R38, R44, 0x5410, R41 ;  /* 0x000054102c267816 */ /* 0x000fe20000000029 */
[----:B------:R0:W-:Y:S01]  /*1cd0*/  STS.64 [R5+UR4], R14 ;  /* 0x0000000e05007988 */ /* 0x0001e20008000a04 */
        /* <DEDUP_REMOVED lines=12> */
[----:B------:R-:W-:-:S03]  /*1da0*/  PRMT R26, R10, 0x5410, R11 ;  /* 0x000054100a1a7816 */ /* 0x000fc6000000000b */
[----:B------:R-:W-:Y:S04]  /*1db0*/  STS.64 [R5+UR4+0x2800], R18 ;  /* 0x0028001205007988 */ /* 0x000fe80008000a04 */
[----:B------:R-:W-:Y:S04]  /*1dc0*/  STS.64 [R5+UR4+0x3000], R22 ;  /* 0x0030001605007988 */ /* 0x000fe80008000a04 */
[----:B------:R1:W-:Y:S01]  /*1dd0*/  STS.64 [R5+UR4+0x3800], R26 ;  /* 0x0038001a05007988 */ /* 0x0003e20008000a04 */
[----:B------:R-:W-:Y:S01]  /*1de0*/  BAR.SYNC.DEFER_BLOCKING 0x0 ;  /* 0x0000000000007b1d */ /* 0x000fe20000010000 */
[----:B------:R-:W-:-:S07]  /*1df0*/  IMAD.IADD R76, R3, 0x1, R4 ;  /* 0x00000001034c7824 */ /* 0x000fce00078e0204 */
[----:B------:R-:W-:Y:S01]  /*1e00*/  PREEXIT ;  /* 0x000000000000782d */ /* 0x000fe20000000000 */
[----:B------:R-:W-:Y:S01]  /*1e10*/  BSSY.RECONVERGENT B0, `(.L_x_618) ;  /* 0x000002e000007945 */ /* 0x000fe20003800200 */
[----:B0-----:R-:W-:-:S04]  /*1e20*/  VIMNMX R15, PT, PT, R5, R76, PT ;  /* 0x0000004c050f7248 */ /* 0x001fc80003fe0100 */
[C---:B------:R-:W-:Y:S01]  /*1e30*/  ISETP.GE.AND P0, PT, R15.reuse, R4, PT ;  /* 0x000000040f00720c */ /* 0x040fe20003f06270 */
[----:B------:R-:W-:Y:S01]  /*1e40*/  IMAD.IADD R4, R15, 0x1, -R4 ;  /* 0x000000010f047824 */ /* 0x000fe200078e0a04 */
[----:B-1----:R-:W-:-:S04]  /*1e50*/  VIMNMX R5, PT, PT, R3, R15, PT ;  /* 0x0000000f03057248 */ /* 0x002fc80003fe0100 */
[----:B------:R-:W-:-:S04]  /*1e60*/  SEL R4, R4, RZ, P0 ;  /* 0x000000ff04047207 */ /* 0x000fc80000000000 */
[----:B------:R-:W-:-:S13]  /*1e70*/  ISETP.GE.AND P0, PT, R4, R5, PT ;  /* 0x000000050400720c */ /* 0x000fda0003f06270 */
[----:B------:R-:W-:Y:S05]  /*1e80*/  @P0 BRA `(.L_x_619) ;  /* 0x0000000000980947 */ /* 0x000fea0003800000 */
[----:B------:R-:W-:-:S07]  /*1e90*/  IMAD.IADD R16, R3, 0x1, R15 ;  /* 0x0000000103107824 */ /* 0x000fce00078e020f */
.L_x_620:
[----:B------:R-:W-:-:S05]  /*1ea0*/  IMAD.IADD R6, R5, 0x1, -R4 ;  /* 0x0000000105067824 */ /* 0x000fca00078e0a04 */
[----:B------:R-:W-:-:S04]  /*1eb0*/  LEA.HI R7, R6, R6, RZ, 0x1 ;  /* 0x0000000606077211 */ /* 0x000fc800078f08ff */
[----:B------:R-:W-:-:S04]  /*1ec0*/  LEA.HI.SX32 R6, R7, R4, 0x1f ;  /* 0x0000000407067211 */ /* 0x000fc800078ffaff */
[----:B------:R-:W-:-:S05]  /*1ed0*/  LOP3.LUT R7, RZ, R6, RZ, 0x33, !PT ;  /* 0x00000006ff077212 */ /* 0x000fca00078e33ff */
        /* <DEDUP_REMOVED lines=33> */
.L_x_619:
[----:B------:R-:W-:Y:S05]  /*20f0*/  BSYNC.RECONVERGENT B0 ;  /* 0x0000000000007941 */ /* 0x000fea0003800200 */
.L_x_618:
[----:B------:R-:W-:Y:S01]  /*2100*/  IADD3 R25, PT, PT, R3, R15, -R4 ;  /* 0x0000000f03197210 */ /* 0x000fe20007ffe804 */
[----:B------:R-:W-:Y:S01]  /*2110*/  BSSY.RECONVERGENT B0, `(.L_x_621) ;  /* 0x0000045000007945 */ /* 0x000fe20003800200 */
[----:B------:R-:W-:Y:S02]  /*2120*/  LEA R24, R4, UR4, 0x3 ;  /* 0x0000000404187c11 */ /* 0x000fe4000f8e18ff */
[C---:B------:R-:W-:Y:S01]  /*2130*/  LEA R22, R25.reuse, UR4, 0x3 ;  /* 0x0000000419167c11 */ /* 0x040fe2000f8e18ff */
[C---:B------:R-:W-:Y:S01]  /*2140*/  VIADD R5, R25.reuse, 0x1 ;  /* 0x0000000119057836 */ /* 0x040fe20000000000 */
[----:B------:R-:W-:Y:S01]  /*2150*/  ISETP.GE.AND P1, PT, R25, R76, PT ;  /* 0x0000004c1900720c */ /* 0x000fe20003f26270 */
[----:B------:R-:W0:Y:S01]  /*2160*/  LDS.64 R8, [R24] ;  /* 0x0000000018087984 */ /* 0x000e220000000a00 */
[----:B------:R-:W-:-:S03]  /*2170*/  PLOP3.LUT P0, PT, PT, PT, PT, 0x8, 0x80 ;  /* 0x000000000080781c */ /* 0x000fc60003f0e170 */
[----:B------:R-:W1:Y:S01]  /*2180*/  LDS.64 R6, [R22] ;  /* 0x0000000016067984 */ /* 0x000e620000000a00 */
[C---:B0-----:R-:W-:Y:S02]  /*2190*/  PRMT R61, R8.reuse, 0x7770, RZ ;  /* 0x00007770083d7816 */ /* 0x041fe400000000ff */
[----:B------:R-:W-:Y:S02]  /*21a0*/  PRMT R62, R8, 0x7771, RZ ;  /* 0x00007771083e7816 */ /* 0x000fe400000000ff */
[C---:B-1----:R-:W-:Y:S02]  /*21b0*/  PRMT R60, R6.reuse, 0x7770, RZ ;  /* 0x00007770063c7816 */ /* 0x042fe400000000ff */
[C---:B------:R-:W-:Y:S02]  /*21c0*/  PRMT R65, R6.reuse, 0x7771, RZ ;  /* 0x0000777106417816 */ /* 0x040fe400000000ff */
[----:B------:R-:W-:Y:S02]  /*21d0*/  PRMT R64, R6, 0x7772, RZ ;  /* 0x0000777206407816 */ /* 0x000fe400000000ff */
[----:B------:R-:W-:-:S02]  /*21e0*/  PRMT R68, R7, 0x7770, RZ ;  /* 0x0000777007447816 */ /* 0x000fc400000000ff */
[C---:B------:R-:W-:Y:S02]  /*21f0*/  PRMT R70, R7.reuse, 0x7771, RZ ;  /* 0x0000777107467816 */ /* 0x040fe400000000ff */
[----:B------:R-:W-:Y:S02]  /*2200*/  PRMT R72, R7, 0x7772, RZ ;  /* 0x0000777207487816 */ /* 0x000fe400000000ff */
[----:B------:R-:W-:Y:S02]  /*2210*/  PRMT R63, R8, 0x7772, RZ ;  /* 0x00007772083f7816 */ /* 0x000fe400000000ff */
[C---:B------:R-:W-:Y:S02]  /*2220*/  PRMT R67, R9.reuse, 0x7770, RZ ;  /* 0x0000777009437816 */ /* 0x040fe400000000ff */
[C---:B------:R-:W-:Y:S02]  /*2230*/  PRMT R71, R9.reuse, 0x7771, RZ ;  /* 0x0000777109477816 */ /* 0x040fe400000000ff */
[----:B------:R-:W-:-:S02]  /*2240*/  PRMT R73, R9, 0x7772, RZ ;  /* 0x0000777209497816 */ /* 0x000fc400000000ff */
[----:B------:R-:W-:Y:S02]  /*2250*/  PRMT R6, R6, 0x7773, RZ ;  /* 0x0000777306067816 */ /* 0x000fe400000000ff */
[----:B------:R-:W-:Y:S02]  /*2260*/  PRMT R7, R7, 0x7773, RZ ;  /* 0x0000777307077816 */ /* 0x000fe400000000ff */
[----:B------:R-:W-:Y:S02]  /*2270*/  PRMT R8, R8, 0x7773, RZ ;  /* 0x0000777308087816 */ /* 0x000fe400000000ff */
[----:B------:R-:W-:Y:S02]  /*2280*/  PRMT R9, R9, 0x7773, RZ ;  /* 0x0000777309097816 */ /* 0x000fe400000000ff */
[----:B------:R-:W-:Y:S02]  /*2290*/  PRMT R66, R8, 0x7610, R66 ;  /* 0x0000761008427816 */ /* 0x000fe40000000042 */
[----:B------:R-:W-:-:S02]  /*22a0*/  PRMT R74, R9, 0x7610, R74 ;  /* 0x00007610094a7816 */ /* 0x000fc4000000004a */
        /* <DEDUP_REMOVED lines=43> */
.L_x_622:
[----:B------:R-:W-:Y:S05]  /*2560*/  BSYNC.RECONVERGENT B0 ;  /* 0x0000000000007941 */ /* 0x000fea0003800200 */
.L_x_621:
        /* <DEDUP_REMOVED lines=25> */
.L_x_624:
        /* <DEDUP_REMOVED lines=11> */
.L_x_625:
[----:B------:R-:W-:Y:S05]  /*27b0*/  BSYNC.RECONVERGENT B0 ;  /* 0x0000000000007941 */ /* 0x000fea0003800200 */
.L_x_623:
        /* <DEDUP_REMOVED lines=46> */
.L_x_627:
[----:B------:R-:W-:Y:S05]  /*2aa0*/  BSYNC.RECONVERGENT B0 ;  /* 0x0000000000007941 */ /* 0x000fea0003800200 */
.L_x_626:
        /* <DEDUP_REMOVED lines=25> */
.L_x_629:
        /* <DEDUP_REMOVED lines=12> */
.L_x_630:
[----:B------:R-:W-:Y:S05]  /*2d00*/  BSYNC.RECONVERGENT B0 ;  /* 0x0000000000007941 */ /* 0x000fea0003800200 */
.L_x_628:
        /* <DEDUP_REMOVED lines=46> */
.L_x_632:
[----:B------:R-:W-:Y:S05]  /*2ff0*/  BSYNC.RECONVERGENT B0 ;  /* 0x0000000000007941 */ /* 0x000fea0003800200 */
.L_x_631:
        /* <DEDUP_REMOVED lines=25> */
.L_x_634:
        /* <DEDUP_REMOVED lines=12> */
.L_x_635:
[----:B------:R-:W-:Y:S05]  /*3250*/  BSYNC.RECONVERGENT B0 ;  /* 0x0000000000007941 */ /* 0x000fea0003800200 */
.L_x_633:
        /* <DEDUP_REMOVED lines=46> */
.L_x_637:
[----:B------:R-:W-:Y:S05]  /*3540*/  BSYNC.RECONVERGENT B0 ;  /* 0x0000000000007941 */ /* 0x000fea0003800200 */
.L_x_636:
        /* <DEDUP_REMOVED lines=25> */
.L_x_639:
        /* <DEDUP_REMOVED lines=12> */
.L_x_640:
[----:B------:R-:W-:Y:S05]  /*37a0*/  BSYNC.RECONVERGENT B0 ;  /* 0x0000000000007941 */ /* 0x000fea0003800200 */
.L_x_638:
        /* <DEDUP_REMOVED lines=46> */
.L_x_642:
[----:B------:R-:W-:Y:S05]  /*3a90*/  BSYNC.RECONVERGENT B0 ;  /* 0x0000000000007941 */ /* 0x000fea0003800200 */
.L_x_641:
        /* <DEDUP_REMOVED lines=24> */
.L_x_644:
        /* <DEDUP_REMOVED lines=11> */
.L_x_645:
[----:B------:R-:W-:Y:S05]  /*3cd0*/  BSYNC.RECONVERGENT B0 ;  /* 0x0000000000007941 */ /* 0x000fea0003800200 */
.L_x_643:
        /* <DEDUP_REMOVED lines=46> */
.L_x_647:
[----:B------:R-:W-:Y:S05]  /*3fc0*/  BSYNC.RECONVERGENT B0 ;  /* 0x0000000000007941 */ /* 0x000fea0003800200 */
.L_x_646:
        /* <DEDUP_REMOVED lines=24> */
.L_x_649:
        /* <DEDUP_REMOVED lines=11> */
.L_x_650:
[----:B------:R-:W-:Y:S05]  /*4200*/  BSYNC.RECONVERGENT B0 ;  /* 0x0000000000007941 */ /* 0x000fea0003800200 */
.L_x_648:
        /* <DEDUP_REMOVED lines=46> */
.L_x_652:
[----:B------:R-:W-:Y:S05]  /*44f0*/  BSYNC.RECONVERGENT B0 ;  /* 0x0000000000007941 */ /* 0x000fea0003800200 */
.L_x_651:
        /* <DEDUP_REMOVED lines=24> */
.L_x_654:
        /* <DEDUP_REMOVED lines=11> */
.L_x_655:
[----:B------:R-:W-:Y:S05]  /*4730*/  BSYNC.RECONVERGENT B0 ;  /* 0x0000000000007941 */ /* 0x000fea0003800200 */
.L_x_653:
        /* <DEDUP_REMOVED lines=44> */
.L_x_657:
[----:B------:R-:W-:Y:S05]  /*4a00*/  BSYNC.RECONVERGENT B0 ;  /* 0x0000000000007941 */ /* 0x000fea0003800200 */
.L_x_656:
[----:B------:R-:W-:Y:S01]  /*4a10*/  BAR.SYNC.DEFER_BLOCKING 0x0 ;  /* 0x0000000000007b1d */ /* 0x000fe20000010000 */
[----:B------:R-:W-:Y:S01]  /*4a20*/  SEL R74, R75, R74, P0 ;  /* 0x0000004a4b4a7207 */ /* 0x000fe20000000000 */
[----:B------:R-:W-:Y:S01]  /*4a30*/  IMAD.SHL.U32 R2, R2, 0x800, RZ ;  /* 0x0000080002027824 */ /* 0x000fe200078e00ff */
[----:B------:R-:W-:Y:S01]  /*4a40*/  SEL R72, R72, R73, P0 ;  /* 0x0000004948487207 */ /* 0x000fe20000000000 */
[----:B------:R-:W-:Y:S01]  /*4a50*/  IMAD.SHL.U32 R3, R0, 0x8, RZ ;  /* 0x0000000800037824 */ /* 0x000fe200078e00ff */
        /* <DEDUP_REMOVED lines=31> */
[----:B------:R-:W-:Y:S01]  /*4c50*/  LOP3.LUT R19, R12, 0xffff, RZ, 0xc0, !PT ;  /* 0x0000ffff0c137812 */ /* 0x000fe200078ec0ff */
[----:B-1----:R-:W-:Y:S01]  /*4c60*/  IMAD R12, R20, 0x8, R3 ;  /* 0x00000008140c7824 */ /* 0x002fe200078e0203 */
[----:B------:R-:W-:-:S02]  /*4c70*/  LOP3.LUT R62, R62, 0xffff, RZ, 0xc0, !PT ;  /* 0x0000ffff3e3e7812 */ /* 0x000fc400078ec0ff */
[----:B------:R-:W-:Y:S02]  /*4c80*/  LOP3.LUT R15, R60, 0xffff, RZ, 0xc0, !PT ;  /* 0x0000ffff3c0f7812 */ /* 0x000fe400078ec0ff */
        /* <DEDUP_REMOVED lines=18> */
[----:B------:R-:W-:Y:S01]  /*4db0*/  IMAD R5, R20, -0x7, R12 ;  /* 0xfffffff914057824 */ /* 0x000fe200078e020c */
[----:B------:R-:W-:Y:S02]  /*4dc0*/  PRMT R7, R46, 0x3340, R47 ;  /* 0x000033402e077816 */ /* 0x000fe4000000002f */
[----:B------:R-:W-:Y:S02]  /*4dd0*/  PRMT R10, R43, 0x3340, R10 ;  /* 0x000033402b0a7816 */ /* 0x000fe4000000000a */
[----:B------:R-:W-:Y:S02]  /*4de0*/  PRMT R11, R40, 0x3340, R41 ;  /* 0x00003340280b7816 */ /* 0x000fe40000000029 */
[----:B------:R-:W-:Y:S02]  /*4df0*/  LOP3.LUT R17, R17, 0xffff, RZ, 0xc0, !PT ;  /* 0x0000ffff11117812 */ /* 0x000fe400078ec0ff */
[----:B------:R-:W-:-:S02]  /*4e00*/  LOP3.LUT R16, R16, 0xffff, RZ, 0xc0, !PT ;  /* 0x0000ffff10107812 */ /* 0x000fc400078ec0ff */
[----:B------:R-:W-:Y:S02]  /*4e10*/  LEA.HI.SX32 R4, R12, R12, 0x1b ;  /* 0x0000000c0c047211 */ /* 0x000fe400078fdaff */
[----:B------:R-:W-:Y:S02]  /*4e20*/  PRMT R14, R9, 0x5410, R6 ;  /* 0x00005410090e7816 */ /* 0x000fe40000000006 */
[----:B------:R-:W-:Y:S02]  /*4e30*/  LOP3.LUT R23, R23, 0xffff, RZ, 0xc0, !PT ;  /* 0x0000ffff17177812 */ /* 0x000fe400078ec0ff */
[----:B------:R-:W-:Y:S02]  /*4e40*/  LOP3.LUT R22, R22, 0xffff, RZ, 0xc0, !PT ;  /* 0x0000ffff16167812 */ /* 0x000fe400078ec0ff */
[----:B------:R-:W-:Y:S02]  /*4e50*/  PRMT R17, R16, 0x3340, R17 ;  /* 0x0000334010117816 */ /* 0x000fe40000000011 */
[----:B------:R-:W-:Y:S01]  /*4e60*/  PRMT R7, R8, 0x5410, R7 ;  /* 0x0000541008077816 */ /* 0x000fe20000000007 */
[----:B------:R-:W-:Y:S01]  /*4e70*/  VIADD R8, R5, 0x20 ;  /* 0x0000002005087836 */ /* 0x000fe20000000000 */
[----:B------:R-:W-:Y:S01]  /*4e80*/  PRMT R6, R11, 0x5410, R10 ;  /* 0x000054100b067816 */ /* 0x000fe2000000000a */
[----:B------:R-:W-:Y:S01]  /*4e90*/  VIADD R10, R5, 0x80 ;  /* 0x00000080050a7836 */ /* 0x000fe20000000000 */
[----:B------:R-:W-:-:S02]  /*4ea0*/  LEA R4, R4, UR4, 0x3 ;  /* 0x0000000404047c11 */ /* 0x000fc4000f8e18ff */
[----:B------:R-:W-:Y:S02]  /*4eb0*/  LOP3.LUT R39, R39, 0xffff, RZ, 0xc0, !PT ;  /* 0x0000ffff27277812 */ /* 0x000fe400078ec0ff */
[----:B------:R-:W-:Y:S01]  /*4ec0*/  LOP3.LUT R38, R38, 0xffff, RZ, 0xc0, !PT ;  /* 0x0000ffff26267812 */ /* 0x000fe200078ec0ff */
[----:B------:R-:W-:Y:S01]  /*4ed0*/  STS.64 [R4+0x8], R6 ;  /* 0x0000080604007388 */ /* 0x000fe20000000a00 */
[----:B------:R-:W-:Y:S02]  /*4ee0*/  LOP3.LUT R37, R37, 0xffff, RZ, 0xc0, !PT ;  /* 0x0000ffff25257812 */ /* 0x000fe400078ec0ff */
[----:B------:R-:W-:Y:S01]  /*4ef0*/  LOP3.LUT R36, R36, 0xffff, RZ, 0xc0, !PT ;  /* 0x0000ffff24247812 */ /* 0x000fe200078ec0ff */
[----:B------:R1:W-:Y:S01]  /*4f00*/  STS.64 [R4], R14 ;  /* 0x0000000e04007388 */ /* 0x0003e20000000a00 */
[----:B------:R-:W-:Y:S02]  /*4f10*/  LOP3.LUT R35, R35, 0xffff, RZ, 0xc0, !PT ;  /* 0x0000ffff23237812 */ /* 0x000fe400078ec0ff */
[----:B------:R-:W-:-:S02]  /*4f20*/  LOP3.LUT R34, R34, 0xffff, RZ, 0xc0, !PT ;  /* 0x0000ffff22227812 */ /* 0x000fc400078ec0ff */
[----:B------:R-:W-:Y:S02]  /*4f30*/  LOP3.LUT R33, R33, 0xffff, RZ, 0xc0, !PT ;  /* 0x0000ffff21217812 */ /* 0x000fe400078ec0ff */
[----:B------:R-:W-:Y:S02]  /*4f40*/  LOP3.LUT R32, R32, 0xffff, RZ, 0xc0, !PT ;  /* 0x0000ffff20207812 */ /* 0x000fe400078ec0ff */
[----:B------:R-:W-:Y:S02]  /*4f50*/  LOP3.LUT R31, R31, 0xffff, RZ, 0xc0, !PT ;  /* 0x0000ffff1f1f7812 */ /* 0x000fe400078ec0ff */
[----:B------:R-:W-:Y:S01]  /*4f60*/  LOP3.LUT R30, R30, 0xffff, RZ, 0xc0, !PT ;  /* 0x0000ffff1e1e7812 */ /* 0x000fe200078ec0ff */
[----:B-1----:R-:W-:Y:S01]  /*4f70*/  VIADD R14, R5, 0xc0 ;  /* 0x000000c0050e7836 */ /* 0x002fe20000000000 */
        /* <DEDUP_REMOVED lines=51> */
[----:B------:R1:W-:Y:S01]  /*52b0*/  STS.64 [R4+0x28], R12 ;  /* 0x0000280c04007388 */ /* 0x0003e20000000a00 */
[----:B------:R-:W-:Y:S02]  /*52c0*/  PRMT R67, R67, 0x5410, R74 ;  /* 0x0000541043437816 */ /* 0x000fe4000000004a */
[----:B------:R-:W-:Y:S01]  /*52d0*/  PRMT R66, R62, 0x5410, R63 ;  /* 0x000054103e427816 */ /* 0x000fe2000000003f */
[----:B------:R-:W-:Y:S01]  /*52e0*/  STS.64 [R4+0x30], R80 ;  /* 0x0000305004007388 */ /* 0x000fe20000000a00 */
[----:B------:R-:W-:-:S02]  /*52f0*/  LEA R6, R6, UR4, 0x3 ;  /* 0x0000000406067c11 */ /* 0x000fc4000f8e18ff */
[-C--:B------:R-:W-:Y:S01]  /*5300*/  LEA.HI.SX32 R8, R8, R5.reuse, 0x1b ;  /* 0x0000000508087211 */ /* 0x080fe200078fdaff */
[----:B------:R2:W-:Y:S01]  /*5310*/  STS.64 [R4+0x38], R66 ;  /* 0x0000384204007388 */ /* 0x0005e20000000a00 */
[----:B------:R-:W-:Y:S01]  /*5320*/  LOP3.LUT R3, R3, 0x1f, R0, 0xf8, !PT ;  /* 0x0000001f03037812 */ /* 0x000fe200078ef800 */
[C---:B------:R-:W-:Y:S01]  /*5330*/  VIADD R0, R5.reuse, 0x40 ;  /* 0x0000004005007836 */ /* 0x040fe20000000000 */
[----:B------:R-:W-:Y:S01]  /*5340*/  NOP ;  /* 0x0000000000007918 */ /* 0x000fe20000000000 */
[----:B------:R-:W3:Y:S01]  /*5350*/  LDS.64 R6, [R6] ;  /* 0x0000000006067984 */ /* 0x000ee20000000a00 */
[----:B------:R-:W-:Y:S01]  /*5360*/  LEA R8, R8, UR4, 0x3 ;  /* 0x0000000408087c11 */ /* 0x000fe2000f8e18ff */
[----:B-1----:R-:W-:Y:S01]  /*5370*/  VIADD R12, R5, 0xa0 ;  /* 0x000000a0050c7836 */ /* 0x002fe20000000000 */
[----:B------:R-:W-:Y:S02]  /*5380*/  LEA.HI.SX32 R0, R0, R5, 0x1b ;  /* 0x0000000500007211 */ /* 0x000fe400078fdaff */
[----:B------:R-:W-:Y:S01]  /*5390*/  IADD3 R3, P0, PT, R2, R3, RZ ;  /* 0x0000000302037210 */ /* 0x000fe20007f1e0ff */
[----:B------:R1:W4:Y:S01]  /*53a0*/  LDS.64 R20, [R8+0x100] ;  /* 0x0001000008147984 */ /* 0x0003220000000a00 */
[----:B------:R-:W-:-:S02]  /*53b0*/  LEA R0, R0, UR4, 0x3 ;  /* 0x0000000400007c11 */ /* 0x000fc4000f8e18ff */
[-C--:B------:R-:W-:Y:S01]  /*53c0*/  LEA.HI.SX32 R10, R10, R5.reuse, 0x1b ;  /* 0x000000050a0a7211 */ /* 0x080fe200078fdaff */
[----:B--2---:R-:W-:Y:S01]  /*53d0*/  IMAD.X R4, RZ, RZ, RZ, P0 ;  /* 0x000000ffff047224 */ /* 0x004fe200000e06ff */
[----:B0-----:R-:W-:Y:S01]  /*53e0*/  LEA R2, P0, R3, UR8, 0x3 ;  /* 0x0000000803027c11 */ /* 0x001fe2000f8018ff */
[----:B------:R-:W0:Y:S01]  /*53f0*/  LDS.64 R22, [R0+0x200] ;  /* 0x0002000000167984 */ /* 0x000e220000000a00 */
[-C--:B------:R-:W-:Y:S01]  /*5400*/  LEA.HI.SX32 R12, R12, R5.reuse, 0x1b ;  /* 0x000000050c0c7211 */ /* 0x080fe200078fdaff */
[----:B-1----:R-:W-:Y:S01]  /*5410*/  VIADD R8, R5, 0xe0 ;  /* 0x000000e005087836 */ /* 0x002fe20000000000 */
[----:B------:R-:W-:Y:S01]  /*5420*/  LEA.HI.X R3, R3, UR9, R4, 0x3, P0 ;  /* 0x0000000903037c11 */ /* 0x000fe200080f1c04 */
[----:B------:R-:W-:Y:S01]  /*5430*/  VIADD R4, R5, 0x60 ;  /* 0x0000006005047836 */ /* 0x000fe20000000000 */
[-C--:B------:R-:W-:Y:S02]  /*5440*/  LEA.HI.SX32 R14, R14, R5.reuse, 0x1b ;  /* 0x000000050e0e7211 */ /* 0x080fe400078fdaff */
[----:B------:R-:W-:-:S02]  /*5450*/  LEA.HI.SX32 R8, R8, R5, 0x1b ;  /* 0x0000000508087211 */ /* 0x000fc400078fdaff */
[----:B------:R-:W-:Y:S02]  /*5460*/  LEA.HI.SX32 R4, R4, R5, 0x1b ;  /* 0x0000000504047211 */ /* 0x000fe400078fdaff */
[----:B------:R-:W-:Y:S02]  /*5470*/  LEA R10, R10, UR4, 0x3 ;  /* 0x000000040a0a7c11 */ /* 0x000fe4000f8e18ff */
[----:B------:R-:W-:Y:S02]  /*5480*/  LEA R4, R4, UR4, 0x3 ;  /* 0x0000000404047c11 */ /* 0x000fe4000f8e18ff */
[----:B------:R-:W-:Y:S01]  /*5490*/  LEA R12, R12, UR4, 0x3 ;  /* 0x000000040c0c7c11 */ /* 0x000fe2000f8e18ff */
[----:B------:R-:W-:Y:S01]  /*54a0*/  LDS.64 R26, [R10+0x400] ;  /* 0x000400000a1a7984 */ /* 0x000fe20000000a00 */
[----:B------:R-:W-:Y:S02]  /*54b0*/  LEA R14, R14, UR4, 0x3 ;  /* 0x000000040e0e7c11 */ /* 0x000fe4000f8e18ff */
[----:B------:R-:W-:Y:S01]  /*54c0*/  LEA R8, R8, UR4, 0x3 ;  /* 0x0000000408087c11 */ /* 0x000fe2000f8e18ff */
[----:B------:R-:W1:Y:S04]  /*54d0*/  LDS.64 R24, [R4+0x300] ;  /* 0x0003000004187984 */ /* 0x000e680000000a00 */
[----:B------:R-:W-:Y:S01]  /*54e0*/  LDS.64 R28, [R8+0x700] ;  /* 0x00070000081c7984 */ /* 0x000fe20000000a00 */
[----:B---3--:R-:W-:-:S02]  /*54f0*/  PRMT R5, R7, 0x7773, RZ ;  /* 0x0000777307057816 */ /* 0x008fc400000000ff */
[C---:B------:R-:W-:Y:S02]  /*5500*/  PRMT R9, R7.reuse, 0x7772, RZ ;  /* 0x0000777207097816 */ /* 0x040fe400000000ff */
[C---:B------:R-:W-:Y:S01]  /*5510*/  PRMT R11, R7.reuse, 0x7770, RZ ;  /* 0x00007770070b7816 */ /* 0x040fe200000000ff */
[----:B------:R4:W-:Y:S01]  /*5520*/  STG.E.U8 desc[UR6][R2.64+0x7], R5 ;  /* 0x0000070502007986 */ /* 0x0009e2000c101106 */
[----:B------:R-:W-:Y:S02]  /*5530*/  PRMT R7, R7, 0x7771, RZ ;  /* 0x0000777107077816 */ /* 0x000fe400000000ff */
[C---:B------:R-:W-:Y:S01]  /*5540*/  PRMT R13, R6.reuse, 0x7773, RZ ;  /* 0x00007773060d7816 */ /* 0x040fe200000000ff */
[----:B------:R2:W-:Y:S01]  /*5550*/  STG.E.U8 desc[UR6][R2.64+0x6], R9 ;  /* 0x0000060902007986 */ /* 0x0005e2000c101106 */
[C---:B------:R-:W-:Y:S02]  /*5560*/  PRMT R15, R6.reuse, 0x7772, RZ ;  /* 0x00007772060f7816 */ /* 0x040fe400000000ff */
[C---:B------:R-:W-:Y:S01]  /*5570*/  PRMT R19, R6.reuse, 0x7770, RZ ;  /* 0x0000777006137816 */ /* 0x040fe200000000ff */
[----:B------:R3:W-:Y:S01]  /*5580*/  STG.E.U8 desc[UR6][R2.64+0x4], R11 ;  /* 0x0000040b02007986 */ /* 0x0007e2000c101106 */
[----:B------:R-:W-:-:S02]  /*5590*/  PRMT R17, R6, 0x7771, RZ ;  /* 0x0000777106117816 */ /* 0x000fc400000000ff */
[C---:B----4-:R-:W-:Y:S01]  /*55a0*/  PRMT R5, R21.reuse, 0x7773, RZ ;  /* 0x0000777315057816 */ /* 0x050fe200000000ff */
[----:B------:R4:W-:Y:S01]  /*55b0*/  STG.E.U8 desc[UR6][R2.64+0x5], R7 ;  /* 0x0000050702007986 */ /* 0x0009e2000c101106 */
[----:B--2---:R-:W-:-:S03]  /*55c0*/  PRMT R9, R21, 0x7772, RZ ;  /* 0x0000777215097816 */ /* 0x004fc600000000ff */
[----:B------:R2:W-:Y:S01]  /*55d0*/  STG.E.U8 desc[UR6][R2.64+0x3], R13 ;  /* 0x0000030d02007986 */ /* 0x0005e2000c101106 */
[----:B---3--:R-:W-:-:S03]  /*55e0*/  PRMT R11, R21, 0x7770, RZ ;  /* 0x00007770150b7816 */ /* 0x008fc600000000ff */
[----:B------:R3:W-:Y:S01]  /*55f0*/  STG.E.U8 desc[UR6][R2.64+0x2], R15 ;  /* 0x0000020f02007986 */ /* 0x0007e2000c101106 */
[----:B------:R-:W-:-:S03]  /*5600*/  PRMT R21, R21, 0x7771, RZ ;  /* 0x0000777115157816 */ /* 0x000fc600000000ff */
[----:B------:R0:W-:Y:S01]  /*5610*/  STG.E.U8 desc[UR6][R2.64], R19 ;  /* 0x0000001302007986 */ /* 0x0001e2000c101106 */
[----:B----4-:R-:W-:-:S03]  /*5620*/  PRMT R7, R20, 0x7773, RZ ;  /* 0x0000777314077816 */ /* 0x010fc600000000ff */
[----:B------:R4:W-:Y:S01]  /*5630*/  STG.E.U8 desc[UR6][R2.64+0x1], R17 ;  /* 0x0000011102007986 */ /* 0x0009e2000c101106 */
[----:B--2---:R-:W-:-:S03]  /*5640*/  PRMT R13, R20, 0x7772, RZ ;  /* 0x00007772140d7816 */ /* 0x004fc600000000ff */
[----:B------:R2:W-:Y:S01]  /*5650*/  STG.E.U8 desc[UR6][R2.64+0x107], R5 ;  /* 0x0001070502007986 */ /* 0x0005e2000c101106 */
[----:B---3--:R-:W-:-:S03]  /*5660*/  PRMT R15, R20, 0x7771, RZ ;  /* 0x00007771140f7816 */ /* 0x008fc600000000ff */
[----:B------:R3:W-:Y:S01]  /*5670*/  STG.E.U8 desc[UR6][R2.64+0x106], R9 ;  /* 0x0001060902007986 */ /* 0x0007e2000c101106 */
[----:B0-----:R-:W-:-:S03]  /*5680*/  PRMT R19, R23, 0x7773, RZ ;  /* 0x0000777317137816 */ /* 0x001fc600000000ff */
[----:B------:R-:W-:Y:S01]  /*5690*/  STG.E.U8 desc[UR6][R2.64+0x105], R21 ;  /* 0x0001051502007986 */ /* 0x000fe2000c101106 */
[----:B----4-:R-:W-:Y:S02]  /*56a0*/  PRMT R17, R20, 0x7770, RZ ;  /* 0x0000777014117816 */ /* 0x010fe400000000ff */
[C---:B--2---:R-:W-:Y:S01]  /*56b0*/  PRMT R5, R23.reuse, 0x7772, RZ ;  /* 0x0000777217057816 */ /* 0x044fe200000000ff */
[----:B------:R-:W0:Y:S01]  /*56c0*/  LDS.64 R20, [R12+0x500] ;  /* 0x000500000c147984 */ /* 0x000e220000000a00 */
[----:B---3--:R-:W-:-:S03]  /*56d0*/  PRMT R9, R23, 0x7770, RZ ;  /* 0x0000777017097816 */ /* 0x008fc600000000ff */
[----:B------:R2:W-:Y:S01]  /*56e0*/  STG.E.U8 desc[UR6][R2.64+0x104], R11 ;  /* 0x0001040b02007986 */ /* 0x0005e2000c101106 */
[----:B------:R-:W-:-:S03]  /*56f0*/  PRMT R23, R23, 0x7771, RZ ;  /* 0x0000777117177816 */ /* 0x000fc600000000ff */
[----:B------:R3:W-:Y:S04]  /*5700*/  STG.E.U8 desc[UR6][R2.64+0x103], R7 ;  /* 0x0001030702007986 */ /* 0x0007e8000c101106 */
[----:B------:R4:W-:Y:S04]  /*5710*/  STG.E.U8 desc[UR6][R2.64+0x102], R13 ;  /* 0x0001020d02007986 */ /* 0x0009e8000c101106 */
[----:B------:R5:W-:Y:S01]  /*5720*/  STG.E.U8 desc[UR6][R2.64+0x101], R15 ;  /* 0x0001010f02007986 */ /* 0x000be2000c101106 */
[----:B--2---:R-:W-:-:S03]  /*5730*/  PRMT R11, R22, 0x7773, RZ ;  /* 0x00007773160b7816 */ /* 0x004fc600000000ff */
[----:B------:R-:W-:Y:S01]  /*5740*/  STG.E.U8 desc[UR6][R2.64+0x205], R23 ;  /* 0x0002051702007986 */ /* 0x000fe2000c101106 */
[C---:B---3--:R-:W-:Y:S02]  /*5750*/  PRMT R7, R22.reuse, 0x7772, RZ ;  /* 0x0000777216077816 */ /* 0x048fe400000000ff */
[C---:B----4-:R-:W-:Y:S01]  /*5760*/  PRMT R13, R22.reuse, 0x7771, RZ ;  /* 0x00007771160d7816 */ /* 0x050fe200000000ff */
[----:B------:R1:W-:Y:S01]  /*5770*/  STG.E.U8 desc[UR6][R2.64+0x100], R17 ;  /* 0x0001001102007986 */ /* 0x0003e2000c101106 */
[----:B-----5:R-:W-:-:S03]  /*5780*/  PRMT R15, R22, 0x7770, RZ ;  /* 0x00007770160f7816 */ /* 0x020fc600000000ff */
[----:B------:R2:W-:Y:S04]  /*5790*/  STG.E.U8 desc[UR6][R2.64+0x203], R11 ;  /* 0x0002030b02007986 */ /* 0x0005e8000c101106 */
[----:B------:R-:W3:Y:S04]  /*57a0*/  LDS.64 R22, [R14+0x600] ;  /* 0x000600000e167984 */ /* 0x000ee80000000a00 */
[----:B------:R4:W-:Y:S01]  /*57b0*/  STG.E.U8 desc[UR6][R2.64+0x202], R7 ;  /* 0x0002020702007986 */ /* 0x0009e2000c101106 */
[----:B-1----:R-:W-:-:S03]  /*57c0*/  PRMT R17, R25, 0x7773, RZ ;  /* 0x0000777319117816 */ /* 0x002fc600000000ff */
[----:B------:R1:W-:Y:S01]  /*57d0*/  STG.E.U8 desc[UR6][R2.64+0x201], R13 ;  /* 0x0002010d02007986 */ /* 0x0003e2000c101106 */
[----:B--2---:R-:W-:-:S03]  /*57e0*/  PRMT R11, R24, 0x7773, RZ ;  /* 0x00007773180b7816 */ /* 0x004fc600000000ff */
[----:B------:R2:W-:Y:S04]  /*57f0*/  STG.E.U8 desc[UR6][R2.64+0x207], R19 ;  /* 0x0002071302007986 */ /* 0x0005e8000c101106 */
[----:B------:R5:W-:Y:S01]  /*5800*/  STG.E.U8 desc[UR6][R2.64+0x206], R5 ;  /* 0x0002060502007986 */ /* 0x000be2000c101106 */
[----:B----4-:R-:W-:-:S03]  /*5810*/  PRMT R7, R24, 0x7771, RZ ;  /* 0x0000777118077816 */ /* 0x010fc600000000ff */
[----:B------:R4:W-:Y:S01]  /*5820*/  STG.E.U8 desc[UR6][R2.64+0x204], R9 ;  /* 0x0002040902007986 */ /* 0x0009e2000c101106 */
[----:B-1----:R-:W-:-:S03]  /*5830*/  PRMT R13, R24, 0x7770, RZ ;  /* 0x00007770180d7816 */ /* 0x002fc600000000ff */
[----:B------:R1:W-:Y:S01]  /*5840*/  STG.E.U8 desc[UR6][R2.64+0x200], R15 ;  /* 0x0002000f02007986 */ /* 0x0003e2000c101106 */
[----:B--2---:R-:W-:Y:S02]  /*5850*/  PRMT R19, R24, 0x7772, RZ ;  /* 0x0000777218137816 */ /* 0x004fe400000000ff */
[C---:B-----5:R-:W-:Y:S01]  /*5860*/  PRMT R5, R25.reuse, 0x7772, RZ ;  /* 0x0000777219057816 */ /* 0x060fe200000000ff */
[----:B------:R2:W-:Y:S01]  /*5870*/  STG.E.U8 desc[UR6][R2.64+0x307], R17 ;  /* 0x0003071102007986 */ /* 0x0005e2000c101106 */
[----:B----4-:R-:W-:-:S03]  /*5880*/  PRMT R9, R25, 0x7770, RZ ;  /* 0x0000777019097816 */ /* 0x010fc600000000ff */
[----:B------:R4:W-:Y:S01]  /*5890*/  STG.E.U8 desc[UR6][R2.64+0x303], R11 ;  /* 0x0003030b02007986 */ /* 0x0009e2000c101106 */
[----:B------:R-:W-:Y:S02]  /*58a0*/  PRMT R25, R25, 0x7771, RZ ;  /* 0x0000777119197816 */ /* 0x000fe400000000ff */
[C---:B-1----:R-:W-:Y:S01]  /*58b0*/  PRMT R15, R27.reuse, 0x7773, RZ ;  /* 0x000077731b0f7816 */ /* 0x042fe200000000ff */
[----:B------:R0:W-:Y:S04]  /*58c0*/  STG.E.U8 desc[UR6][R2.64+0x300], R13 ;  /* 0x0003000d02007986 */ /* 0x0001e8000c101106 */
[----:B------:R1:W-:Y:S01]  /*58d0*/  STG.E.U8 desc[UR6][R2.64+0x301], R7 ;  /* 0x0003010702007986 */ /* 0x0003e2000c101106 */
[----:B--2---:R-:W-:-:S03]  /*58e0*/  PRMT R17, R27, 0x7772, RZ ;  /* 0x000077721b117816 */ /* 0x004fc600000000ff */
[----:B------:R2:W-:Y:S01]  /*58f0*/  STG.E.U8 desc[UR6][R2.64+0x306], R5 ;  /* 0x0003060502007986 */ /* 0x0005e2000c101106 */
[----:B----4-:R-:W-:-:S03]  /*5900*/  PRMT R11, R26, 0x7772, RZ ;  /* 0x000077721a0b7816 */ /* 0x010fc600000000ff */
        /* <DEDUP_REMOVED lines=8> */
[C---:B----4-:R-:W-:Y:S02]  /*5990*/  PRMT R9, R26.reuse, 0x7773, RZ ;  /* 0x000077731a097816 */ /* 0x050fe400000000ff */
[----:B0-----:R-:W-:Y:S01]  /*59a0*/  PRMT R19, R26, 0x7770, RZ ;  /* 0x000077701a137816 */ /* 0x001fe200000000ff */
[----:B------:R0:W-:Y:S01]  /*59b0*/  STG.E.U8 desc[UR6][R2.64+0x402], R11 ;  /* 0x0004020b02007986 */ /* 0x0001e2000c101106 */
[----:B-1----:R-:W-:-:S03]  /*59c0*/  PRMT R15, R21, 0x7772, RZ ;  /* 0x00007772150f7816 */ /* 0x002fc600000000ff */
[----:B------:R3:W-:Y:S01]  /*59d0*/  STG.E.U8 desc[UR6][R2.64+0x401], R7 ;  /* 0x0004010702007986 */ /* 0x0007e2000c101106 */
[----:B--2---:R-:W-:-:S03]  /*59e0*/  PRMT R17, R21, 0x7770, RZ ;  /* 0x0000777015117816 */ /* 0x004fc600000000ff */
[----:B------:R1:W-:Y:S01]  /*59f0*/  STG.E.U8 desc[UR6][R2.64+0x507], R13 ;  /* 0x0005070d02007986 */ /* 0x0003e2000c101106 */
[----:B------:R-:W-:-:S03]  /*5a00*/  PRMT R21, R21, 0x7771, RZ ;  /* 0x0000777115157816 */ /* 0x000fc600000000ff */
[----:B------:R2:W-:Y:S01]  /*5a10*/  STG.E.U8 desc[UR6][R2.64+0x305], R25 ;  /* 0x0003051902007986 */ /* 0x0005e2000c101106 */
[----:B0-----:R-:W-:-:S03]  /*5a20*/  PRMT R11, R20, 0x7771, RZ ;  /* 0x00007771140b7816 */ /* 0x001fc600000000ff */
[----:B------:R0:W-:Y:S01]  /*5a30*/  STG.E.U8 desc[UR6][R2.64+0x404], R5 ;  /* 0x0004040502007986 */ /* 0x0001e2000c101106 */
[----:B---3--:R-:W-:-:S03]  /*5a40*/  PRMT R7, R23, 0x7772, RZ ;  /* 0x0000777217077816 */ /* 0x008fc600000000ff */
        /* <DEDUP_REMOVED lines=45> */
.L_x_658:
        /* <DEDUP_REMOVED lines=27> */
[----:B------:R-:W-:Y:S01]  /*5ed0*/  LOP3.LUT R27, R12, 0xffff, RZ, 0xc0, !PT ;  /* 0x0000ffff0c1b7812 */ /* 0x000fe200078ec0ff */
[----:B-1----:R-:W-:Y:S01]  /*5ee0*/  IMAD R12, R13, 0x8, R3 ;  /* 0x000000080d0c7824 */ /* 0x002fe200078e0203 */
        /* <DEDUP_REMOVED lines=18> */
[----:B------:R-:W-:Y:S02]  /*6010*/  PRMT R15, R5, 0x5410, R4 ;  /* 0x00005410050f7816 */ /* 0x000fe40000000004 */
[----:B------:R-:W-:Y:S02]  /*6020*/  PRMT R6, R7, 0x3340, R6 ;  /* 0x0000334007067816 */ /* 0x000fe40000000006 */
[----:B------:R-:W-:Y:S02]  /*6030*/  PRMT R9, R48, 0x3340, R9 ;  /* 0x0000334030097816 */ /* 0x000fe40000000009 */
[----:B------:R-:W-:-:S02]  /*6040*/  LOP3.LUT R31, R31, 0xffff, RZ, 0xc0, !PT ;  /* 0x0000ffff1f1f7812 */ /* 0x000fc400078ec0ff */
[----:B------:R-:W-:Y:S02]  /*6050*/  LOP3.LUT R30, R30, 0xffff, RZ, 0xc0, !PT ;  /* 0x0000ffff1e1e7812 */ /* 0x000fe400078ec0ff */
[----:B------:R-:W-:Y:S02]  /*6060*/  LOP3.LUT R21, R21, 0xffff, RZ, 0xc0, !PT ;  /* 0x0000ffff15157812 */ /* 0x000fe400078ec0ff */
[----:B------:R-:W-:Y:S02]  /*6070*/  LOP3.LUT R20, R20, 0xffff, RZ, 0xc0, !PT ;  /* 0x0000ffff14147812 */ /* 0x000fe400078ec0ff */
[----:B------:R-:W-:Y:S02]  /*6080*/  PRMT R18, R18, 0x3340, R19 ;  /* 0x0000334012127816 */ /* 0x000fe40000000013 */
[----:B------:R-:W-:Y:S01]  /*6090*/  LEA.HI.SX32 R4, R12, R12, 0x1b ;  /* 0x0000000c0c047211 */ /* 0x000fe200078fdaff */
[----:B------:R-:W-:Y:S01]  /*60a0*/  IMAD R12, R13, -0x7, R12 ;  /* 0xfffffff90d0c7824 */ /* 0x000fe200078e020c */
[----:B------:R-:W-:-:S02]  /*60b0*/  LOP3.LUT R39, R39, 0xffff, RZ, 0xc0, !PT ;  /* 0x0000ffff27277812 */ /* 0x000fc400078ec0ff */
[----:B------:R-:W-:Y:S01]  /*60c0*/  LOP3.LUT R38, R38, 0xffff, RZ, 0xc0, !PT ;  /* 0x0000ffff26267812 */ /* 0x000fe200078ec0ff */
[----:B------:R-:W-:Y:S01]  /*60d0*/  VIADD R13, R12, 0xa0 ;  /* 0x000000a00c0d7836 */ /* 0x000fe20000000000 */
        /* <DEDUP_REMOVED lines=45> */
[----:B------:R-:W-:Y:S02]  /*63b0*/  LEA R6, R4, UR4, 0x3 ;  /* 0x0000000404067c11 */ /* 0x000fe4000f8e18ff */
[----:B------:R-:W-:Y:S01]  /*63c0*/  PRMT R9, R8, 0x5410, R7 ;  /* 0x0000541008097816 */ /* 0x000fe20000000007 */
[C---:B------:R-:W-:Y:S01]  /*63d0*/  VIADD R7, R12.reuse, 0x20 ;  /* 0x000000200c077836 */ /* 0x040fe20000000000 */
[C---:B------:R-:W-:Y:S01]  /*63e0*/  LEA.HI.SX32 R4, R12.reuse, R12, 0x1b ;  /* 0x0000000c0c047211 */ /* 0x040fe200078fdaff */
[----:B------:R1:W-:Y:S01]  /*63f0*/  STS.64 [R6], R14 ;  /* 0x0000000e06007388 */ /* 0x0003e20000000a00 */
[----:B------:R-:W-:Y:S01]  /*6400*/  PRMT R8, R11, 0x5410, R10 ;  /* 0x000054100b087816 */ /* 0x000fe2000000000a */
[----:B------:R-:W-:Y:S01]  /*6410*/  VIADD R11, R12, 0x80 ;  /* 0x000000800c0b7836 */ /* 0x000fe20000000000 */
[----:B------:R-:W-:-:S02]  /*6420*/  PRMT R19, R21, 0x5410, R22 ;  /* 0x0000541015137816 */ /* 0x000fc40000000016 */
[----:B------:R-:W-:Y:S01]  /*6430*/  PRMT R35, R37, 0x5410, R38 ;  /* 0x0000541025237816 */ /* 0x000fe20000000026 */
[----:B------:R2:W-:Y:S01]  /*6440*/  STS.64 [R6+0x8], R8 ;  /* 0x0000080806007388 */ /* 0x0005e20000000a00 */
[----:B------:R-:W-:Y:S02]  /*6450*/  PRMT R34, R33, 0x5410, R34 ;  /* 0x0000541021227816 */ /* 0x000fe40000000022 */
[----:B------:R-:W-:Y:S02]  /*6460*/  PRMT R27, R29, 0x5410, R30 ;  /* 0x000054101d1b7816 */ /* 0x000fe4000000001e */
[----:B------:R-:W-:Y:S01]  /*6470*/  PRMT R26, R25, 0x5410, R26 ;  /* 0x00005410191a7816 */ /* 0x000fe2000000001a */
[----:B------:R-:W-:Y:S01]  /*6480*/  STS.64 [R6+0x10], R34 ;  /* 0x0000102206007388 */ /* 0x000fe20000000a00 */
[----:B------:R-:W-:Y:S01]  /*6490*/  PRMT R18, R17, 0x5410, R18 ;  /* 0x0000541011127816 */ /* 0x000fe20000000012 */
[----:B-1----:R-:W-:Y:S01]  /*64a0*/  VIADD R15, R12, 0xc0 ;  /* 0x000000c00c0f7836 */ /* 0x002fe20000000000 */
        /* <DEDUP_REMOVED lines=9> */
[----:B------:R-:W-:Y:S01]  /*6540*/  LOP3.LUT R3, R3, 0x1f, R0, 0xf8, !PT ;  /* 0x0000001f03037812 */ /* 0x000fe200078ef800 */
[----:B------:R-:W-:Y:S01]  /*6550*/  STS.64 [R6+0x30], R80 ;  /* 0x0000305006007388 */ /* 0x000fe20000000a00 */
[----:B------:R-:W-:-:S02]  /*6560*/  LEA R4, R4, UR4, 0x3 ;  /* 0x0000000404047c11 */ /* 0x000fc4000f8e18ff */
[-C--:B------:R-:W-:Y:S01]  /*6570*/  LEA.HI.SX32 R7, R7, R12.reuse, 0x1b ;  /* 0x0000000c07077211 */ /* 0x080fe200078fdaff */
[----:B------:R-:W-:Y:S01]  /*6580*/  STS.64 [R6+0x38], R66 ;  /* 0x0000384206007388 */ /* 0x000fe20000000a00 */
[----:B--2---:R-:W-:Y:S01]  /*6590*/  IADD3 R8, P0, PT, R2, R3, RZ ;  /* 0x0000000302087210 */ /* 0x004fe20007f1e0ff */
[----:B------:R-:W-:Y:S01]  /*65a0*/  VIADD R3, R12, 0x40 ;  /* 0x000000400c037836 */ /* 0x000fe20000000000 */
[----:B------:R-:W-:Y:S01]  /*65b0*/  NOP ;  /* 0x0000000000007918 */ /* 0x000fe20000000000 */
[----:B------:R-:W1:Y:S01]  /*65c0*/  LDS.64 R4, [R4] ;  /* 0x0000000004047984 */ /* 0x000e620000000a00 */
[----:B------:R-:W-:Y:S01]  /*65d0*/  LEA R7, R7, UR4, 0x3 ;  /* 0x0000000407077c11 */ /* 0x000fe2000f8e18ff */
[----:B------:R-:W-:Y:S01]  /*65e0*/  IMAD.X R9, RZ, RZ, RZ, P0 ;  /* 0x000000ffff097224 */ /* 0x000fe200000e06ff */
[----:B------:R-:W-:Y:S02]  /*65f0*/  LEA.HI.SX32 R0, R3, R12, 0x1b ;  /* 0x0000000c03007211 */ /* 0x000fe400078fdaff */
[----:B0-----:R-:W-:Y:S01]  /*6600*/  LEA R2, P0, R8, UR8, 0x3 ;  /* 0x0000000808027c11 */ /* 0x001fe2000f8018ff */
[----:B------:R0:W2:Y:S01]  /*6610*/  LDS.64 R20, [R7+0x100] ;  /* 0x0001000007147984 */ /* 0x0000a20000000a00 */
[----:B------:R-:W-:-:S02]  /*6620*/  LEA R0, R0, UR4, 0x3 ;  /* 0x0000000400007c11 */ /* 0x000fc4000f8e18ff */
[----:B------:R-:W-:Y:S01]  /*6630*/  LEA.HI.X R3, R8, UR9, R9, 0x3, P0 ;  /* 0x0000000908037c11 */ /* 0x000fe200080f1c09 */
[C---:B------:R-:W-:Y:S01]  /*6640*/  VIADD R9, R12.reuse, 0x60 ;  /* 0x000000600c097836 */ /* 0x040fe20000000000 */
[-C--:B------:R-:W-:Y:S01]  /*6650*/  LEA.HI.SX32 R8, R11, R12.reuse, 0x1b ;  /* 0x0000000c0b087211 */ /* 0x080fe200078fdaff */
[----:B------:R-:W3:Y:S01]  /*6660*/  LDS.64 R22, [R0+0x200] ;  /* 0x0002000000167984 */ /* 0x000ee20000000a00 */
[-C--:B------:R-:W-:Y:S01]  /*6670*/  LEA.HI.SX32 R10, R13, R12.reuse, 0x1b ;  /* 0x0000000c0d0a7211 */ /* 0x080fe200078fdaff */
[----:B0-----:R-:W-:Y:S01]  /*6680*/  VIADD R7, R12, 0xe0 ;  /* 0x000000e00c077836 */ /* 0x001fe20000000000 */
[-C--:B------:R-:W-:Y:S02]  /*6690*/  LEA.HI.SX32 R6, R9, R12.reuse, 0x1b ;  /* 0x0000000c09067211 */ /* 0x080fe400078fdaff */
[-C--:B------:R-:W-:Y:S02]  /*66a0*/  LEA.HI.SX32 R14, R15, R12.reuse, 0x1b ;  /* 0x0000000c0f0e7211 */ /* 0x080fe400078fdaff */
[----:B------:R-:W-:-:S02]  /*66b0*/  LEA.HI.SX32 R12, R7, R12, 0x1b ;  /* 0x0000000c070c7211 */ /* 0x000fc400078fdaff */
[----:B------:R-:W-:Y:S02]  /*66c0*/  LEA R6, R6, UR4, 0x3 ;  /* 0x0000000406067c11 */ /* 0x000fe4000f8e18ff */
[----:B------:R-:W-:Y:S02]  /*66d0*/  LEA R8, R8, UR4, 0x3 ;  /* 0x0000000408087c11 */ /* 0x000fe4000f8e18ff */
[----:B------:R-:W-:Y:S01]  /*66e0*/  LEA R10, R10, UR4, 0x3 ;  /* 0x000000040a0a7c11 */ /* 0x000fe2000f8e18ff */
[----:B------:R-:W0:Y:S01]  /*66f0*/  LDS.64 R24, [R6+0x300] ;  /* 0x0003000006187984 */ /* 0x000e220000000a00 */
[----:B------:R-:W-:Y:S02]  /*6700*/  LEA R14, R14, UR4, 0x3 ;  /* 0x000000040e0e7c11 */ /* 0x000fe4000f8e18ff */
[----:B------:R-:W-:Y:S01]  /*6710*/  LEA R12, R12, UR4, 0x3 ;  /* 0x000000040c0c7c11 */ /* 0x000fe2000f8e18ff */
[----:B------:R-:W4:Y:S04]  /*6720*/  LDS.64 R26, [R8+0x400] ;  /* 0x00040000081a7984 */ /* 0x000f280000000a00 */
[----:B------:R-:W-:Y:S01]  /*6730*/  LDS.64 R28, [R12+0x700] ;  /* 0x000700000c1c7984 */ /* 0x000fe20000000a00 */
[----:B-1----:R-:W-:-:S02]  /*6740*/  PRMT R7, R5, 0x7773, RZ ;  /* 0x0000777305077816 */ /* 0x002fc400000000ff */
        /* <DEDUP_REMOVED lines=10> */
[C---:B--2---:R-:W-:Y:S01]  /*67f0*/  PRMT R7, R21.reuse, 0x7773, RZ ;  /* 0x0000777315077816 */ /* 0x044fe200000000ff */
[----:B------:R2:W-:Y:S01]  /*6800*/  STG.E.U8 desc[UR6][R2.64+0x5], R5 ;  /* 0x0000050502007986 */ /* 0x0005e2000c101106 */
[----:B-1----:R-:W-:-:S03]  /*6810*/  PRMT R9, R21, 0x7772, RZ ;  /* 0x0000777215097816 */ /* 0x002fc600000000ff */
[----:B------:R1:W-:Y:S01]  /*6820*/  STG.E.U8 desc[UR6][R2.64+0x3], R13 ;  /* 0x0000030d02007986 */ /* 0x0003e2000c101106 */
[----:B-----5:R-:W-:-:S03]  /*6830*/  PRMT R11, R21, 0x7770, RZ ;  /* 0x00007770150b7816 */ /* 0x020fc600000000ff */
[----:B------:R5:W-:Y:S01]  /*6840*/  STG.E.U8 desc[UR6][R2.64+0x2], R15 ;  /* 0x0000020f02007986 */ /* 0x000be2000c101106 */
[----:B------:R-:W-:-:S03]  /*6850*/  PRMT R21, R21, 0x7771, RZ ;  /* 0x0000777115157816 */ /* 0x000fc600000000ff */
[----:B------:R3:W-:Y:S01]  /*6860*/  STG.E.U8 desc[UR6][R2.64], R19 ;  /* 0x0000001302007986 */ /* 0x0007e2000c101106 */
[----:B--2---:R-:W-:-:S03]  /*6870*/  PRMT R5, R20, 0x7773, RZ ;  /* 0x0000777314057816 */ /* 0x004fc600000000ff */
[----:B------:R2:W-:Y:S01]  /*6880*/  STG.E.U8 desc[UR6][R2.64+0x1], R17 ;  /* 0x0000011102007986 */ /* 0x0005e2000c101106 */
[----:B-1----:R-:W-:-:S03]  /*6890*/  PRMT R13, R20, 0x7772, RZ ;  /* 0x00007772140d7816 */ /* 0x002fc600000000ff */
[----:B------:R1:W-:Y:S01]  /*68a0*/  STG.E.U8 desc[UR6][R2.64+0x107], R7 ;  /* 0x0001070702007986 */ /* 0x0003e2000c101106 */
[----:B-----5:R-:W-:-:S03]  /*68b0*/  PRMT R15, R20, 0x7771, RZ ;  /* 0x00007771140f7816 */ /* 0x020fc600000000ff */
[----:B------:R5:W-:Y:S01]  /*68c0*/  STG.E.U8 desc[UR6][R2.64+0x106], R9 ;  /* 0x0001060902007986 */ /* 0x000be2000c101106 */
[----:B---3--:R-:W-:-:S03]  /*68d0*/  PRMT R19, R23, 0x7773, RZ ;  /* 0x0000777317137816 */ /* 0x008fc600000000ff */
[----:B------:R-:W-:Y:S01]  /*68e0*/  STG.E.U8 desc[UR6][R2.64+0x105], R21 ;  /* 0x0001051502007986 */ /* 0x000fe2000c101106 */
[----:B--2---:R-:W-:Y:S02]  /*68f0*/  PRMT R17, R20, 0x7770, RZ ;  /* 0x0000777014117816 */ /* 0x004fe400000000ff */
[C---:B-1----:R-:W-:Y:S01]  /*6900*/  PRMT R7, R23.reuse, 0x7772, RZ ;  /* 0x0000777217077816 */ /* 0x042fe200000000ff */
[----:B------:R-:W1:Y:S01]  /*6910*/  LDS.64 R20, [R10+0x500] ;  /* 0x000500000a147984 */ /* 0x000e620000000a00 */
[----:B-----5:R-:W-:-:S03]  /*6920*/  PRMT R9, R23, 0x7770, RZ ;  /* 0x0000777017097816 */ /* 0x020fc600000000ff */
        /* <DEDUP_REMOVED lines=8> */
[C---:B-----5:R-:W-:Y:S01]  /*69b0*/  PRMT R13, R22.reuse, 0x7771, RZ ;  /* 0x00007771160d7816 */ /* 0x060fe200000000ff */
[----:B------:R2:W-:Y:S01]  /*69c0*/  STG.E.U8 desc[UR6][R2.64+0x100], R17 ;  /* 0x0001001102007986 */ /* 0x0005e2000c101106 */
[----:B0-----:R-:W-:-:S03]  /*69d0*/  PRMT R15, R22, 0x7770, RZ ;  /* 0x00007770160f7816 */ /* 0x001fc600000000ff */
[----:B------:R0:W-:Y:S04]  /*69e0*/  STG.E.U8 desc[UR6][R2.64+0x203], R11 ;  /* 0x0002030b02007986 */ /* 0x0001e8000c101106 */
[----:B------:R-:W3:Y:S04]  /*69f0*/  LDS.64 R22, [R14+0x600] ;  /* 0x000600000e167984 */ /* 0x000ee80000000a00 */
[----:B------:R5:W-:Y:S01]  /*6a00*/  STG.E.U8 desc[UR6][R2.64+0x202], R5 ;  /* 0x0002020502007986 */ /* 0x000be2000c101106 */
[----:B--2---:R-:W-:-:S03]  /*6a10*/  PRMT R17, R25, 0x7773, RZ ;  /* 0x0000777319117816 */ /* 0x004fc600000000ff */
[----:B------:R2:W-:Y:S01]  /*6a20*/  STG.E.U8 desc[UR6][R2.64+0x201], R13 ;  /* 0x0002010d02007986 */ /* 0x0005e2000c101106 */
[----:B0-----:R-:W-:-:S03]  /*6a30*/  PRMT R11, R24, 0x7773, RZ ;  /* 0x00007773180b7816 */ /* 0x001fc600000000ff */
[----:B------:R0:W-:Y:S04]  /*6a40*/  STG.E.U8 desc[UR6][R2.64+0x207], R19 ;  /* 0x0002071302007986 */ /* 0x0001e8000c101106 */
[----:B------:R4:W-:Y:S01]  /*6a50*/  STG.E.U8 desc[UR6][R2.64+0x206], R7 ;  /* 0x0002060702007986 */ /* 0x0009e2000c101106 */
[----:B-----5:R-:W-:-:S03]  /*6a60*/  PRMT R5, R24, 0x7771, RZ ;  /* 0x0000777118057816 */ /* 0x020fc600000000ff */
[----:B------:R5:W-:Y:S01]  /*6a70*/  STG.E.U8 desc[UR6][R2.64+0x204], R9 ;  /* 0x0002040902007986 */ /* 0x000be2000c101106 */
[----:B--2---:R-:W-:-:S03]  /*6a80*/  PRMT R13, R24, 0x7770, RZ ;  /* 0x00007770180d7816 */ /* 0x004fc600000000ff */
[----:B------:R2:W-:Y:S01]  /*6a90*/  STG.E.U8 desc[UR6][R2.64+0x200], R15 ;  /* 0x0002000f02007986 */ /* 0x0005e2000c101106 */
[----:B0-----:R-:W-:Y:S02]  /*6aa0*/  PRMT R19, R24, 0x7772, RZ ;  /* 0x0000777218137816 */ /* 0x001fe400000000ff */
[C---:B----4-:R-:W-:Y:S01]  /*6ab0*/  PRMT R7, R25.reuse, 0x7772, RZ ;  /* 0x0000777219077816 */ /* 0x050fe200000000ff */
[----:B------:R0:W-:Y:S01]  /*6ac0*/  STG.E.U8 desc[UR6][R2.64+0x307], R17 ;  /* 0x0003071102007986 */ /* 0x0001e2000c101106 */
[----:B-----5:R-:W-:-:S03]  /*6ad0*/  PRMT R9, R25, 0x7770, RZ ;  /* 0x0000777019097816 */ /* 0x020fc600000000ff */
[----:B------:R4:W-:Y:S01]  /*6ae0*/  STG.E.U8 desc[UR6][R2.64+0x303], R11 ;  /* 0x0003030b02007986 */ /* 0x0009e2000c101106 */
[----:B------:R-:W-:Y:S02]  /*6af0*/  PRMT R25, R25, 0x7771, RZ ;  /* 0x0000777119197816 */ /* 0x000fe400000000ff */
[C---:B--2---:R-:W-:Y:S01]  /*6b00*/  PRMT R15, R27.reuse, 0x7773, RZ ;  /* 0x000077731b0f7816 */ /* 0x044fe200000000ff */
[----:B------:R1:W-:Y:S04]  /*6b10*/  STG.E.U8 desc[UR6][R2.64+0x300], R13 ;  /* 0x0003000d02007986 */ /* 0x0003e8000c101106 */
[----:B------:R2:W-:Y:S01]  /*6b20*/  STG.E.U8 desc[UR6][R2.64+0x301], R5 ;  /* 0x0003010502007986 */ /* 0x0005e2000c101106 */
[----:B0-----:R-:W-:-:S03]  /*6b30*/  PRMT R17, R27, 0x7772, RZ ;  /* 0x000077721b117816 */ /* 0x001fc600000000ff */
[----:B------:R0:W-:Y:S01]  /*6b40*/  STG.E.U8 desc[UR6][R2.64+0x306], R7 ;  /* 0x0003060702007986 */ /* 0x0001e2000c101106 */
[----:B----4-:R-:W-:-:S03]  /*6b50*/  PRMT R11, R26, 0x7772, RZ ;  /* 0x000077721a0b7816 */ /* 0x010fc600000000ff */
[----:B------:R4:W-:Y:S01]  /*6b60*/  STG.E.U8 desc[UR6][R2.64+0x304], R9 ;  /* 0x0003040902007986 */ /* 0x0009e2000c101106 */
[----:B-1----:R-:W-:-:S03]  /*6b70*/  PRMT R13, R21, 0x7773, RZ ;  /* 0x00007773150d7816 */ /* 0x002fc600000000ff */
[----:B------:R1:W-:Y:S01]  /*6b80*/  STG.E.U8 desc[UR6][R2.64+0x302], R19 ;  /* 0x0003021302007986 */ /* 0x0003e2000c101106 */
[----:B--2---:R-:W-:-:S03]  /*6b90*/  PRMT R5, R26, 0x7771, RZ ;  /* 0x000077711a057816 */ /* 0x004fc600000000ff */
[----:B------:R2:W-:Y:S01]  /*6ba0*/  STG.E.U8 desc[UR6][R2.64+0x407], R15 ;  /* 0x0004070f02007986 */ /* 0x0005e2000c101106 */
[C---:B0-----:R-:W-:Y:S02]  /*6bb0*/  PRMT R7, R27.reuse, 0x7770, RZ ;  /* 0x000077701b077816 */ /* 0x041fe400000000ff */
[----:B------:R-:W-:Y:S01]  /*6bc0*/  PRMT R27, R27, 0x7771, RZ ;  /* 0x000077711b1b7816 */ /* 0x000fe200000000ff */
[----:B------:R0:W-:Y:S01]  /*6bd0*/  STG.E.U8 desc[UR6][R2.64+0x406], R17 ;  /* 0x0004061102007986 */ /* 0x0001e2000c101106 */
[C---:B----4-:R-:W-:Y:S02]  /*6be0*/  PRMT R9, R26.reuse, 0x7773, RZ ;  /* 0x000077731a097816 */ /* 0x050fe400000000ff */
[----:B-1----:R-:W-:Y:S01]  /*6bf0*/  PRMT R19, R26, 0x7770, RZ ;  /* 0x000077701a137816 */ /* 0x002fe200000000ff */
[----:B------:R1:W-:Y:S01]  /*6c00*/  STG.E.U8 desc[UR6][R2.64+0x402], R11 ;  /* 0x0004020b02007986 */ /* 0x0003e2000c101106 */
[----:B--2---:R-:W-:-:S03]  /*6c10*/  PRMT R15, R21, 0x7772, RZ ;  /* 0x00007772150f7816 */ /* 0x004fc600000000ff */
[----:B------:R3:W-:Y:S01]  /*6c20*/  STG.E.U8 desc[UR6][R2.64+0x401], R5 ;  /* 0x0004010502007986 */ /* 0x0007e2000c101106 */
[----:B0-----:R-:W-:-:S03]  /*6c30*/  PRMT R17, R21, 0x7770, RZ ;  /* 0x0000777015117816 */ /* 0x001fc600000000ff */
[----:B------:R0:W-:Y:S01]  /*6c40*/  STG.E.U8 desc[UR6][R2.64+0x507], R13 ;  /* 0x0005070d02007986 */ /* 0x0001e2000c101106 */
[----:B------:R-:W-:-:S03]  /*6c50*/  PRMT R21, R21, 0x7771, RZ ;  /* 0x0000777115157816 */ /* 0x000fc600000000ff */
[----:B------:R2:W-:Y:S01]  /*6c60*/  STG.E.U8 desc[UR6][R2.64+0x305], R25 ;  /* 0x0003051902007986 */ /* 0x0005e2000c101106 */
[----:B-1----:R-:W-:-:S03]  /*6c70*/  PRMT R11, R20, 0x7771, RZ ;  /* 0x00007771140b7816 */ /* 0x002fc600000000ff */
[----:B------:R1:W-:Y:S01]  /*6c80*/  STG.E.U8 desc[UR6][R2.64+0x404], R7 ;  /* 0x0004040702007986 */ /* 0x0003e2000c101106 */
[----:B---3--:R-:W-:-:S03]  /*6c90*/  PRMT R5, R23, 0x7772, RZ ;  /* 0x0000777217057816 */ /* 0x008fc600000000ff */
        /* <DEDUP_REMOVED lines=45> */
.L_x_615:
        /* <DEDUP_REMOVED lines=10> */
[----:B------:R-:W-:Y:S01]  /*7010*/  BSSY.RECONVERGENT B0, `(.L_x_659) ;  /* 0x000018d000007945 */ /* 0x000fe20003800200 */
[----:B------:R-:W-:Y:S01]  /*7020*/  ACQBULK ;  /* 0x000000000000782e */ /* 0x000fe20000000000 */
[----:B------:R-:W-:Y:S01]  /*7030*/  IMAD.IADD R10, R2, 0x1, -R9 ;  /* 0x00000001020a7824 */ /* 0x000fe200078e0a09 */
[----:B------:R-:W-:Y:S01]  /*7040*/  ISETP.NE.AND P1, PT, R7, -0x1, PT ;  /* 0xffffffff0700780c */ /* 0x000fe20003f25270 */
[----:B------:R-:W-:Y:S01]  /*7050*/  IMAD.SHL.U32 R9, R9, 0x800, RZ ;  /* 0x0000080009097824 */ /* 0x000fe200078e00ff */
[----:B------:R-:W-:Y:S01]  /*7060*/  UISETP.NE.AND UP0, UPT, UR4, URZ, UPT ;  /* 0x000000ff0400728c */ /* 0x000fe2000bf05270 */
[----:B------:R-:W-:Y:S01]  /*7070*/  IMAD.SHL.U32 R12, R10, 0x800, RZ ;  /* 0x000008000a0c7824 */ /* 0x000fe200078e00ff */
[----:B------:R-:W-:Y:S01]  /*7080*/  LOP3.LUT R10, R8, 0xfffff800, RZ, 0xc0, !PT ;  /* 0xfffff800080a7812 */ /* 0x000fe200078ec0ff */
        /* <DEDUP_REMOVED lines=13> */
[----:B------:R-:W-:-:S05]  /*7160*/  VIMNMX.U32 R5, PT, PT, R8, R5, PT ;  /* 0x0000000508057248 */ /* 0x000fca0003fe0000 */
[----:B------:R-:W-:Y:S01]  /*7170*/  IMAD.IADD R8, R5, 0x1, -R4 ;  /* 0x0000000105087824 */ /* 0x000fe200078e0a04 */
[----:B------:R-:W-:Y:S06]  /*7180*/  BRA.U !UP0, `(.L_x_660) ;  /* 0x0000000908ec7547 */ /* 0x000fec000b800000 */
[----:B------:R-:W0:Y:S01]  /*7190*/  LDCU.64 UR4, c[0x0][0x388] ;  /* 0x00007100ff0477ac */ /* 0x000e220008000a00 */
[----:B------:R-:W-:Y:S01]  /*71a0*/  IMAD.IADD R5, R0, 0x1, -R17 ;  /* 0x0000000100057824 */ /* 0x000fe200078e0a11 */
[----:B------:R-:W-:Y:S01]  /*71b0*/  IADD3 R4, P0, P1, R4, R9, R10 ;  /* 0x0000000904047210 */ /* 0x000fe2000791e00a */
[C---:B------:R-:W-:Y:S01]  /*71c0*/  VIADD R14, R0.reuse, 0x300 ;  /* 0x00000300000e7836 */ /* 0x040fe20000000000 */
[C---:B------:R-:W-:Y:S01]  /*71d0*/  IADD3 R3, P2, P3, R0.reuse, R3, R9 ;  /* 0x0000000300037210 */ /* 0x040fe20007b5e009 */
[C---:B------:R-:W-:Y:S01]  /*71e0*/  VIADD R18, R0.reuse, 0x500 ;  /* 0x0000050000127836 */ /* 0x040fe20000000000 */
[C---:B------:R-:W-:Y:S01]  /*71f0*/  IADD3 R7, P4, PT, R5.reuse, R4, RZ ;  /* 0x0000000405077210 */ /* 0x040fe20007f9e0ff */
[C---:B------:R-:W-:Y:S01]  /*7200*/  VIADD R20, R0.reuse, 0x600 ;  /* 0x0000060000147836 */ /* 0x040fe20000000000 */
[----:B------:R-:W-:Y:S01]  /*7210*/  IADD3.X R10, PT, PT, RZ, RZ, RZ, P0, P1 ;  /* 0x000000ffff0a7210 */ /* 0x000fe200007e24ff */
[----:B------:R-:W-:Y:S01]  /*7220*/  BSSY.RECONVERGENT B1, `(.L_x_661) ;  /* 0x0000025000017945 */ /* 0x000fe20003800200 */
[----:B------:R-:W-:Y:S01]  /*7230*/  IADD3.X R12, PT, PT, RZ, RZ, RZ, P2, P3 ;  /* 0x000000ffff0c7210 */ /* 0x000fe200017e64ff */
[----:B------:R-:W-:Y:S01]  /*7240*/  VIADD R38, R0, 0x700 ;  /* 0x0000070000267836 */ /* 0x000fe20000000000 */
[----:B------:R-:W-:-:S02]  /*7250*/  LEA.HI.X.SX32 R10, R5, R10, 0x1, P4 ;  /* 0x0000000a050a7211 */ /* 0x000fc400020f0eff */
[C---:B------:R-:W-:Y:S02]  /*7260*/  LOP3.LUT R16, R0.reuse, 0x400, RZ, 0xfc, !PT ;  /* 0x0000040000107812 */ /* 0x040fe400078efcff */
[----:B0-----:R-:W-:Y:S02]  /*7270*/  LEA R4, P0, R3, UR4, 0x3 ;  /* 0x0000000403047c11 */ /* 0x001fe4000f8018ff */
[----:B------:R-:W-:Y:S02]  /*7280*/  LEA R6, P1, R7, UR4, 0x3 ;  /* 0x0000000407067c11 */ /* 0x000fe4000f8218ff */
[----:B------:R-:W-:Y:S01]  /*7290*/  LEA.HI.X R5, R3, UR5, R12, 0x3, P0 ;  /* 0x0000000503057c11 */ /* 0x000fe200080f1c0c */
[----:B------:R-:W-:Y:S01]  /*72a0*/  IMAD.IADD R3, R17, 0x1, R8 ;  /* 0x0000000111037824 */ /* 0x000fe200078e0208 */
[----:B------:R-:W-:Y:S01]  /*72b0*/  LEA.HI.X R7, R7, UR5, R10, 0x3, P1 ;  /* 0x0000000507077c11 */ /* 0x000fe200088f1c0a */
[C---:B------:R-:W-:Y:S02]  /*72c0*/  VIADD R10, R0.reuse, 0x100 ;  /* 0x00000100000a7836 */ /* 0x040fe40000000000 */
[C---:B------:R-:W-:Y:S01]  /*72d0*/  VIADD R12, R0.reuse, 0x200 ;  /* 0x00000200000c7836 */ /* 0x040fe20000000000 */
[----:B------:R-:W-:-:S02]  /*72e0*/  ISETP.GE.AND P6, PT, R0, R3, PT ;  /* 0x000000030000720c */ /* 0x000fc40003fc6270 */
[-C--:B------:R-:W-:Y:S02]  /*72f0*/  ISETP.GE.AND P5, PT, R10, R3.reuse, PT ;  /* 0x000000030a00720c */ /* 0x080fe40003fa6270 */
[-C--:B------:R-:W-:Y:S02]  /*7300*/  ISETP.GE.AND P4, PT, R12, R3.reuse, PT ;  /* 0x000000030c00720c */ /* 0x080fe40003f86270 */
        /* <DEDUP_REMOVED lines=22> */
.L_x_662:
[----:B------:R-:W-:Y:S05]  /*7470*/  BSYNC.RECONVERGENT B1 ;  /* 0x0000000000017941 */ /* 0x000fea0003800200 */
.L_x_661:
        /* <DEDUP_REMOVED lines=20> */
.L_x_664:
[----:B------:R-:W-:Y:S05]  /*75c0*/  BSYNC.RECONVERGENT B1 ;  /* 0x0000000000017941 */ /* 0x000fea0003800200 */
.L_x_663:
        /* <DEDUP_REMOVED lines=19> */
.L_x_666:
[----:B------:R-:W-:Y:S05]  /*7700*/  BSYNC.RECONVERGENT B1 ;  /* 0x0000000000017941 */ /* 0x000fea0003800200 */
.L_x_665:
        /* <DEDUP_REMOVED lines=19> */
.L_x_668:
[----:B------:R-:W-:Y:S05]  /*7840*/  BSYNC.RECONVERGENT B1 ;  /* 0x0000000000017941 */ /* 0x000fea0003800200 */
.L_x_667:
        /* <DEDUP_REMOVED lines=19> */
.L_x_670:
[----:B------:R-:W-:Y:S05]  /*7980*/  BSYNC.RECONVERGENT B1 ;  /* 0x0000000000017941 */ /* 0x000fea0003800200 */
.L_x_669:
        /* <DEDUP_REMOVED lines=19> */
.L_x_672:
[----:B------:R-:W-:Y:S05]  /*7ac0*/  BSYNC.RECONVERGENT B1 ;  /* 0x0000000000017941 */ /* 0x000fea0003800200 */
.L_x_671:
        /* <DEDUP_REMOVED lines=19> */
.L_x_674:
[----:B------:R-:W-:Y:S05]  /*7c00*/  BSYNC.RECONVERGENT B1 ;  /* 0x0000000000017941 */ /* 0x000fea0003800200 */
.L_x_673:
        /* <DEDUP_REMOVED lines=19> */
.L_x_660:
[----:B------:R-:W-:Y:S01]  /*7d40*/  IMAD.IADD R5, R0, 0x1, -R17 ;  /* 0x0000000100057824 */ /* 0x000fe200078e0a11 */
[----:B------:R-:W-:Y:S01]  /*7d50*/  IADD3 R4, P0, P1, R4, R9, R10 ;  /* 0x0000000904047210 */ /* 0x000fe2000791e00a */
[----:B------:R-:W0:Y:S01]  /*7d60*/  LDCU.64 UR4, c[0x0][0x3a0] ;  /* 0x00007400ff0477ac */ /* 0x000e220008000a00 */
[C---:B------:R-:W-:Y:S01]  /*7d70*/  IADD3 R9, P2, P3, R0.reuse, R3, R9 ;  /* 0x0000000300097210 */ /* 0x040fe20007b5e009 */
[C---:B------:R-:W-:Y:S01]  /*7d80*/  VIADD R14, R0.reuse, 0x300 ;  /* 0x00000300000e7836 */ /* 0x040fe20000000000 */
[C---:B------:R-:W-:Y:S01]  /*7d90*/  IADD3 R7, P4, PT, R5.reuse, R4, RZ ;  /* 0x0000000405077210 */ /* 0x040fe20007f9e0ff */
[C---:B------:R-:W-:Y:S01]  /*7da0*/  VIADD R18, R0.reuse, 0x500 ;  /* 0x0000050000127836 */ /* 0x040fe20000000000 */
[----:B------:R-:W-:Y:S01]  /*7db0*/  IADD3.X R3, PT, PT, RZ, RZ, RZ, P0, P1 ;  /* 0x000000ffff037210 */ /* 0x000fe200007e24ff */
[C---:B------:R-:W-:Y:S01]  /*7dc0*/  VIADD R20, R0.reuse, 0x600 ;  /* 0x0000060000147836 */ /* 0x040fe20000000000 */
[----:B------:R-:W-:Y:S01]  /*7dd0*/  IADD3.X R10, PT, PT, RZ, RZ, RZ, P2, P3 ;  /* 0x000000ffff0a7210 */ /* 0x000fe200017e64ff */
[----:B------:R-:W-:Y:S01]  /*7de0*/  BSSY.RECONVERGENT B1, `(.L_x_676) ;  /* 0x0000024000017945 */ /* 0x000fe20003800200 */
[----:B------:R-:W-:Y:S01]  /*7df0*/  LEA.HI.X.SX32 R12, R5, R3, 0x1, P4 ;  /* 0x00000003050c7211 */ /* 0x000fe200020f0eff */
[----:B------:R-:W-:Y:S01]  /*7e00*/  IMAD.IADD R3, R17, 0x1, R8 ;  /* 0x0000000111037824 */ /* 0x000fe200078e0208 */
[C---:B------:R-:W-:Y:S01]  /*7e10*/  LOP3.LUT R16, R0.reuse, 0x400, RZ, 0xfc, !PT ;  /* 0x0000040000107812 */ /* 0x040fe200078efcff */
        /* <DEDUP_REMOVED lines=32> */
.L_x_677:
[----:B------:R-:W-:Y:S05]  /*8020*/  BSYNC.RECONVERGENT B1 ;  /* 0x0000000000017941 */ /* 0x000fea0003800200 */
.L_x_676:
        /* <DEDUP_REMOVED lines=20> */
.L_x_679:
[----:B------:R-:W-:Y:S05]  /*8170*/  BSYNC.RECONVERGENT B1 ;  /* 0x0000000000017941 */ /* 0x000fea0003800200 */
.L_x_678:
        /* <DEDUP_REMOVED lines=19> */
.L_x_681:
[----:B------:R-:W-:Y:S05]  /*82b0*/  BSYNC.RECONVERGENT B1 ;  /* 0x0000000000017941 */ /* 0x000fea0003800200 */
.L_x_680:
        /* <DEDUP_REMOVED lines=19> */
.L_x_683:
[----:B------:R-:W-:Y:S05]  /*83f0*/  BSYNC.RECONVERGENT B1 ;  /* 0x0000000000017941 */ /* 0x000fea0003800200 */
.L_x_682:
        /* <DEDUP_REMOVED lines=19> */
.L_x_685:
[----:B------:R-:W-:Y:S05]  /*8530*/  BSYNC.RECONVERGENT B1 ;  /* 0x0000000000017941 */ /* 0x000fea0003800200 */
.L_x_684:
        /* <DEDUP_REMOVED lines=19> */
.L_x_687:
[----:B------:R-:W-:Y:S05]  /*8670*/  BSYNC.RECONVERGENT B1 ;  /* 0x0000000000017941 */ /* 0x000fea0003800200 */
.L_x_686:
        /* <DEDUP_REMOVED lines=19> */
.L_x_689:
[----:B------:R-:W-:Y:S05]  /*87b0*/  BSYNC.RECONVERGENT B1 ;  /* 0x0000000000017941 */ /* 0x000fea0003800200 */
.L_x_688:
        /* <DEDUP_REMOVED lines=18> */
.L_x_675:
[----:B------:R-:W-:Y:S05]  /*88e0*/  BSYNC.RECONVERGENT B0 ;  /* 0x0000000000007941 */ /* 0x000fea0003800200 */
.L_x_659:
        /* <DEDUP_REMOVED lines=105> */
[----:B------:R-:W-:Y:S01]  /*8f80*/  STS.64 [R6+UR4], R4 ;  /* 0x0000000406007988 */ /* 0x000fe20008000a04 */
        /* <DEDUP_REMOVED lines=16> */
[----:B------:R0:W-:Y:S04]  /*9090*/  STS.64 [R6+UR4+0x3000], R14 ;  /* 0x0030000e06007988 */ /* 0x0001e80008000a04 */
[----:B------:R1:W-:Y:S01]  /*90a0*/  STS.64 [R6+UR4+0x3800], R10 ;  /* 0x0038000a06007988 */ /* 0x0003e20008000a04 */
[----:B------:R-:W-:Y:S01]  /*90b0*/  BAR.SYNC.DEFER_BLOCKING 0x0 ;  /* 0x0000000000007b1d */ /* 0x000fe20000010000 */
[----:B0-----:R-:W-:-:S07]  /*90c0*/  VIMNMX R14, PT, PT, R6, R3, PT ;  /* 0x00000003060e7248 */ /* 0x001fce0003fe0100 */
[----:B------:R-:W-:Y:S01]  /*90d0*/  PREEXIT ;  /* 0x000000000000782d */ /* 0x000fe20000000000 */
[----:B------:R-:W-:Y:S01]  /*90e0*/  BSSY.RECONVERGENT B0, `(.L_x_690) ;  /* 0x000002d000007945 */ /* 0x000fe20003800200 */
[C---:B------:R-:W-:Y:S01]  /*90f0*/  ISETP.GE.AND P0, PT, R14.reuse, R8, PT ;  /* 0x000000080e00720c */ /* 0x040fe20003f06270 */
[----:B------:R-:W-:Y:S01]  /*9100*/  IMAD.IADD R8, R14, 0x1, -R8 ;  /* 0x000000010e087824 */ /* 0x000fe200078e0a08 */
[----:B------:R-:W-:-:S04]  /*9110*/  VIMNMX R4, PT, PT, R17, R14, PT ;  /* 0x0000000e11047248 */ /* 0x000fc80003fe0100 */
[----:B------:R-:W-:-:S04]  /*9120*/  SEL R16, R8, RZ, P0 ;  /* 0x000000ff08107207 */ /* 0x000fc80000000000 */
[----:B------:R-:W-:-:S13]  /*9130*/  ISETP.GE.AND P0, PT, R16, R4, PT ;  /* 0x000000041000720c */ /* 0x000fda0003f06270 */
[----:B-1----:R-:W-:Y:S05]  /*9140*/  @P0 BRA `(.L_x_691) ;  /* 0x0000000000980947 */ /* 0x002fea0003800000 */
[----:B------:R-:W-:-:S07]  /*9150*/  IMAD.IADD R15, R17, 0x1, R14 ;  /* 0x00000001110f7824 */ /* 0x000fce00078e020e */
.L_x_692:
        /* <DEDUP_REMOVED lines=37> */
.L_x_691:
[----:B------:R-:W-:Y:S05]  /*93b0*/  BSYNC.RECONVERGENT B0 ;  /* 0x0000000000007941 */ /* 0x000fea0003800200 */
.L_x_690:
[----:B------:R-:W-:Y:S01]  /*93c0*/  IADD3 R26, PT, PT, R17, R14, -R16 ;  /* 0x0000000e111a7210 */ /* 0x000fe20007ffe810 */
[----:B------:R-:W-:Y:S01]  /*93d0*/  BSSY.RECONVERGENT B0, `(.L_x_693) ;  /* 0x0000044000007945 */ /* 0x000fe20003800200 */
[----:B------:R-:W-:Y:S02]  /*93e0*/  LEA R27, R16, UR4, 0x3 ;  /* 0x00000004101b7c11 */ /* 0x000fe4000f8e18ff */
[C---:B------:R-:W-:Y:S02]  /*93f0*/  LEA R25, R26.reuse, UR4, 0x3 ;  /* 0x000000041a197c11 */ /* 0x040fe4000f8e18ff */
[----:B------:R-:W-:Y:S01]  /*9400*/  ISETP.GE.AND P1, PT, R26, R3, PT ;  /* 0x000000031a00720c */ /* 0x000fe20003f26270 */
[----:B------:R-:W0:Y:S01]  /*9410*/  LDS.64 R6, [R27] ;  /* 0x000000001b067984 */ /* 0x000e220000000a00 */
[----:B------:R-:W-:-:S03]  /*9420*/  PLOP3.LUT P0, PT, PT, PT, PT, 0x8, 0x80 ;  /* 0x000000000080781c */ /* 0x000fc60003f0e170 */
[----:B------:R-:W1:Y:S01]  /*9430*/  LDS.64 R4, [R25] ;  /* 0x0000000019047984 */ /* 0x000e620000000a00 */
[C---:B0-----:R-:W-:Y:S02]  /*9440*/  PRMT R62, R6.reuse, 0x7770, RZ ;  /* 0x00007770063e7816 */ /* 0x041fe400000000ff */
[C---:B------:R-:W-:Y:S02]  /*9450*/  PRMT R63, R6.reuse, 0x7771, RZ ;  /* 0x00007771063f7816 */ /* 0x040fe400000000ff */
[C---:B-1----:R-:W-:Y:S02]  /*9460*/  PRMT R69, R5.reuse, 0x7770, RZ ;  /* 0x0000777005457816 */ /* 0x042fe400000000ff */
[C---:B------:R-:W-:Y:S02]  /*9470*/  PRMT R71, R5.reuse, 0x7771, RZ ;  /* 0x0000777105477816 */ /* 0x040fe400000000ff */
[----:B------:R-:W-:Y:S02]  /*9480*/  PRMT R73, R5, 0x7772, RZ ;  /* 0x0000777205497816 */ /* 0x000fe400000000ff */
[----:B------:R-:W-:-:S02]  /*9490*/  PRMT R64, R6, 0x7772, RZ ;  /* 0x0000777206407816 */ /* 0x000fc400000000ff */
[C---:B------:R-:W-:Y:S02]  /*94a0*/  PRMT R68, R7.reuse, 0x7770, RZ ;  /* 0x0000777007447816 */ /* 0x040fe400000000ff */
[C---:B------:R-:W-:Y:S02]  /*94b0*/  PRMT R72, R7.reuse, 0x7771, RZ ;  /* 0x0000777107487816 */ /* 0x040fe400000000ff */
[----:B------:R-:W-:Y:S02]  /*94c0*/  PRMT R74, R7, 0x7772, RZ ;  /* 0x00007772074a7816 */ /* 0x000fe400000000ff */
[----:B------:R-:W-:Y:S02]  /*94d0*/  PRMT R5, R5, 0x7773, RZ ;  /* 0x0000777305057816 */ /* 0x000fe400000000ff */
[----:B------:R-:W-:Y:S02]  /*94e0*/  PRMT R6, R6, 0x7773, RZ ;  /* 0x0000777306067816 */ /* 0x000fe400000000ff */
[----:B------:R-:W-:-:S02]  /*94f0*/  PRMT R7, R7, 0x7773, RZ ;  /* 0x0000777307077816 */ /* 0x000fc400000000ff */
[C---:B------:R-:W-:Y:S02]  /*9500*/  PRMT R61, R4.reuse, 0x7770, RZ ;  /* 0x00007770043d7816 */ /* 0x040fe400000000ff */
[C---:B------:R-:W-:Y:S02]  /*9510*/  PRMT R66, R4.reuse, 0x7771, RZ ;  /* 0x0000777104427816 */ /* 0x040fe400000000ff */
[C---:B------:R-:W-:Y:S02]  /*9520*/  PRMT R65, R4.reuse, 0x7772, RZ ;  /* 0x0000777204417816 */ /* 0x040fe400000000ff */
[----:B------:R-:W-:Y:S01]  /*9530*/  PRMT R70, R4, 0x7773, RZ ;  /* 0x0000777304467816 */ /* 0x000fe200000000ff */
[----:B------:R-:W-:Y:S01]  /*9540*/  VIADD R4, R26, 0x1 ;  /* 0x000000011a047836 */ /* 0x000fe20000000000 */
[----:B------:R-:W-:Y:S02]  /*9550*/  PRMT R67, R6, 0x7610, R67 ;  /* 0x0000761006437816 */ /* 0x000fe40000000043 */
[----:B------:R-:W-:-:S02]  /*9560*/  PRMT R75, R7, 0x7610, R75 ;  /* 0x00007610074b7816 */ /* 0x000fc4000000004b */
        /* <DEDUP_REMOVED lines=42> */
.L_x_694:
[----:B------:R-:W-:Y:S05]  /*9810*/  BSYNC.RECONVERGENT B0 ;  /* 0x0000000000007941 */ /* 0x000fea0003800200 */
.L_x_693:
        /* <DEDUP_REMOVED lines=25> */
.L_x_696:
        /* <DEDUP_REMOVED lines=11> */
.L_x_697:
[----:B------:R-:W-:Y:S05]  /*9a60*/  BSYNC.RECONVERGENT B0 ;  /* 0x0000000000007941 */ /* 0x000fea0003800200 */
.L_x_695:
        /* <DEDUP_REMOVED lines=46> */
.L_x_699:
[----:B------:R-:W-:Y:S05]  /*9d50*/  BSYNC.RECONVERGENT B0 ;  /* 0x0000000000007941 */ /* 0x000fea0003800200 */
.L_x_698:
        /* <DEDUP_REMOVED lines=24> */
.L_x_701:
        /* <DEDUP_REMOVED lines=11> */
.L_x_702:
[----:B------:R-:W-:Y:S05]  /*9f90*/  BSYNC.RECONVERGENT B0 ;  /* 0x0000000000007941 */ /* 0x000fea0003800200 */
.L_x_700:
        /* <DEDUP_REMOVED lines=46> */
.L_x_704:
[----:B------:R-:W-:Y:S05]  /*a280*/  BSYNC.RECONVERGENT B0 ;  /* 0x0000000000007941 */ /* 0x000fea0003800200 */
.L_x_703:
        /* <DEDUP_REMOVED lines=24> */
.L_x_706:
        /* <DEDUP_REMOVED lines=11> */
.L_x_707:
[----:B------:R-:W-:Y:S05]  /*a4c0*/  BSYNC.RECONVERGENT B0 ;  /* 0x0000000000007941 */ /* 0x000fea0003800200 */
.L_x_705:
        /* <DEDUP_REMOVED lines=46> */
.L_x_709:
[----:B------:R-:W-:Y:S05]  /*a7b0*/  BSYNC.RECONVERGENT B0 ;  /* 0x0000000000007941 */ /* 0x000fea0003800200 */
.L_x_708:
        /* <DEDUP_REMOVED lines=24> */
.L_x_711:
        /* <DEDUP_REMOVED lines=11> */
.L_x_712:
[----:B------:R-:W-:Y:S05]  /*a9f0*/  BSYNC.RECONVERGENT B0 ;  /* 0x0000000000007941 */ /* 0x000fea0003800200 */
.L_x_710:
        /* <DEDUP_REMOVED lines=46> */
.L_x_714:
[----:B------:R-:W-:Y:S05]  /*ace0*/  BSYNC.RECONVERGENT B0 ;  /* 0x0000000000007941 */ /* 0x000fea0003800200 */
.L_x_713:
        /* <DEDUP_REMOVED lines=24> */
.L_x_716:
        /* <DEDUP_REMOVED lines=11> */
.L_x_717:
[----:B------:R-:W-:Y:S05]  /*af20*/  BSYNC.RECONVERGENT B0 ;  /* 0x0000000000007941 */ /* 0x000fea0003800200 */
.L_x_715:
        /* <DEDUP_REMOVED lines=46> */
.L_x_719:
[----:B------:R-:W-:Y:S05]  /*b210*/  BSYNC.RECONVERGENT B0 ;  /* 0x0000000000007941 */ /* 0x000fea0003800200 */
.L_x_718:
        /* <DEDUP_REMOVED lines=24> */
.L_x_721:
        /* <DEDUP_REMOVED lines=11> */
.L_x_722:
[----:B------:R-:W-:Y:S05]  /*b450*/  BSYNC.RECONVERGENT B0 ;  /* 0x0000000000007941 */ /* 0x000fea0003800200 */
.L_x_720:
        /* <DEDUP_REMOVED lines=46> */
.L_x_724:
[----:B------:R-:W-:Y:S05]  /*b740*/  BSYNC.RECONVERGENT B0 ;  /* 0x0000000000007941 */ /* 0x000fea0003800200 */
.L_x_723:
        /* <DEDUP_REMOVED lines=24> */
.L_x_726:
        /* <DEDUP_REMOVED lines=11> */
.L_x_727:
[----:B------:R-:W-:Y:S05]  /*b980*/  BSYNC.RECONVERGENT B0 ;  /* 0x0000000000007941 */ /* 0x000fea0003800200 */
.L_x_725:
        /* <DEDUP_REMOVED lines=44> */
.L_x_729:
[----:B------:R-:W-:Y:S05]  /*bc50*/  BSYNC.RECONVERGENT B0 ;  /* 0x0000000000007941 */ /* 0x000fea0003800200 */
.L_x_728:
        /* <DEDUP_REMOVED lines=28> */
[----:B------:R-:W-:Y:S02]  /*be20*/  PRMT R26, R25, 0x3340, R26 ;  /* 0x00003340191a7816 */ /* 0x000fe4000000001a */
[----:B------:R-:W-:Y:S02]  /*be30*/  LOP3.LUT R25, R16, 0xffff, RZ, 0xc0, !PT ;  /* 0x0000ffff10197812 */ /* 0x000fe400078ec0ff */
[----:B------:R-:W-:Y:S02]  /*be40*/  PRMT R44, R44, 0x3340, R39 ;  /* 0x000033402c2c7816 */ /* 0x000fe40000000027 */
        /* <DEDUP_REMOVED lines=12> */
[----:B------:R-:W-:-:S02]  /*bf10*/  PRMT R7, R8, 0x3340, R7 ;  /* 0x0000334008077816 */ /* 0x000fc40000000007 */
[----:B------:R-:W-:Y:S01]  /*bf20*/  PRMT R18, R25, 0x3340, R18 ;  /* 0x0000334019127816 */ /* 0x000fe20000000012 */
[C---:B-1----:R-:W-:Y:S01]  /*bf30*/  IMAD R25, R20.reuse, 0x8, R39 ;  /* 0x0000000814197824 */ /* 0x042fe200078e0227 */
[----:B------:R-:W-:Y:S02]  /*bf40*/  LOP3.LUT R83, R83, 0xffff, RZ, 0xc0, !PT ;  /* 0x0000ffff53537812 */ /* 0x000fe400078ec0ff */
[----:B------:R-:W-:Y:S01]  /*bf50*/  LOP3.LUT R16, R79, 0xffff, RZ, 0xc0, !PT ;  /* 0x0000ffff4f107812 */ /* 0x000fe200078ec0ff */
[----:B------:R-:W-:Y:S01]  /*bf60*/  IMAD R20, R20, -0x7, R25 ;  /* 0xfffffff914147824 */ /* 0x000fe200078e0219 */
        /* <DEDUP_REMOVED lines=28> */
[----:B------:R-:W-:Y:S02]  /*c130*/  LEA.HI.SX32 R7, R25, R25, 0x1b ;  /* 0x0000001919077211 */ /* 0x000fe400078fdaff */
[----:B------:R-:W-:Y:S02]  /*c140*/  PRMT R10, R45, 0x3340, R46 ;  /* 0x000033402d0a7816 */ /* 0x000fe4000000002e */
[----:B------:R-:W-:Y:S02]  /*c150*/  PRMT R42, R41, 0x3340, R42 ;  /* 0x00003340292a7816 */ /* 0x000fe4000000002a */
[----:B------:R-:W-:Y:S02]  /*c160*/  LOP3.LUT R60, R60, 0xffff, RZ, 0xc0, !PT ;  /* 0x0000ffff3c3c7812 */ /* 0x000fe400078ec0ff */
[----:B------:R-:W-:-:S02]  /*c170*/  LOP3.LUT R59, R59, 0xffff, RZ, 0xc0, !PT ;  /* 0x0000ffff3b3b7812 */ /* 0x000fc400078ec0ff */
[----:B------:R-:W-:Y:S02]  /*c180*/  PRMT R75, R16, 0x3340, R75 ;  /* 0x00003340104b7816 */ /* 0x000fe4000000004b */
[----:B------:R-:W-:Y:S02]  /*c190*/  PRMT R23, R22, 0x5410, R23 ;  /* 0x0000541016177816 */ /* 0x000fe40000000017 */
[----:B------:R-:W-:Y:S02]  /*c1a0*/  LOP3.LUT R15, R15, 0xffff, RZ, 0xc0, !PT ;  /* 0x0000ffff0f0f7812 */ /* 0x000fe400078ec0ff */
[----:B------:R-:W-:Y:S02]  /*c1b0*/  LOP3.LUT R58, R58, 0xffff, RZ, 0xc0, !PT ;  /* 0x0000ffff3a3a7812 */ /* 0x000fe400078ec0ff */
[----:B------:R-:W-:Y:S02]  /*c1c0*/  PRMT R5, R6, 0x5410, R5 ;  /* 0x0000541006057816 */ /* 0x000fe40000000005 */
[----:B------:R-:W-:-:S02]  /*c1d0*/  LEA R7, R7, UR4, 0x3 ;  /* 0x0000000407077c11 */ /* 0x000fc4000f8e18ff */
[----:B------:R-:W-:Y:S02]  /*c1e0*/  PRMT R17, R34, 0x5410, R17 ;  /* 0x0000541022117816 */ /* 0x000fe40000000011 */
[----:B------:R-:W-:Y:S01]  /*c1f0*/  PRMT R16, R44, 0x5410, R33 ;  /* 0x000054102c107816 */ /* 0x000fe20000000021 */
[----:B------:R1:W-:Y:S01]  /*c200*/  STS.64 [R7], R4 ;  /* 0x0000000407007388 */ /* 0x0003e20000000a00 */
[----:B------:R-:W-:Y:S01]  /*c210*/  PRMT R22, R18, 0x5410, R19 ;  /* 0x0000541012167816 */ /* 0x000fe20000000013 */
[----:B------:R-:W-:Y:S01]  /*c220*/  VIADD R19, R20, 0xa0 ;  /* 0x000000a014137836 */ /* 0x000fe20000000000 */
[----:B------:R-:W-:Y:S01]  /*c230*/  PRMT R21, R21, 0x3340, R60 ;  /* 0x0000334015157816 */ /* 0x000fe2000000003c */
[----:B------:R2:W-:Y:S01]  /*c240*/  STS.64 [R7+0x10], R16 ;  /* 0x0000101007007388 */ /* 0x0005e20000000a00 */
[----:B------:R-:W-:Y:S02]  /*c250*/  PRMT R14, R14, 0x3340, R59 ;  /* 0x000033400e0e7816 */ /* 0x000fe4000000003b */
[----:B------:R-:W-:Y:S01]  /*c260*/  LOP3.LUT R80, R80, 0xffff, RZ, 0xc0, !PT ;  /* 0x0000ffff50507812 */ /* 0x000fe200078ec0ff */
[----:B------:R3:W-:Y:S01]  /*c270*/  STS.64 [R7+0x20], R22 ;  /* 0x0000201607007388 */ /* 0x0007e20000000a00 */
[----:B------:R-:W-:-:S02]  /*c280*/  LOP3.LUT R81, R81, 0xffff, RZ, 0xc0, !PT ;  /* 0x0000ffff51517812 */ /* 0x000fc400078ec0ff */
[----:B------:R-:W-:Y:S01]  /*c290*/  LOP3.LUT R84, R84, 0xffff, RZ, 0xc0, !PT ;  /* 0x0000ffff54547812 */ /* 0x000fe200078ec0ff */
[----:B-1----:R-:W-:Y:S01]  /*c2a0*/  VIADD R5, R20, 0x20 ;  /* 0x0000002014057836 */ /* 0x002fe20000000000 */
[----:B------:R-:W-:Y:S02]  /*c2b0*/  LOP3.LUT R13, R78, 0xffff, RZ, 0xc0, !PT ;  /* 0x0000ffff4e0d7812 */ /* 0x000fe400078ec0ff */
[----:B------:R-:W-:Y:S01]  /*c2c0*/  LOP3.LUT R82, R82, 0xffff, RZ, 0xc0, !PT ;  /* 0x0000ffff52527812 */ /* 0x000fe200078ec0ff */
[----:B--2---:R-:W-:Y:S01]  /*c2d0*/  VIADD R17, R20, 0x80 ;  /* 0x0000008014117836 */ /* 0x004fe20000000000 */
[----:B------:R-:W-:Y:S02]  /*c2e0*/  LOP3.LUT R77, R77, 0xffff, RZ, 0xc0, !PT ;  /* 0x0000ffff4d4d7812 */ /* 0x000fe400078ec0ff */
[----:B------:R-:W-:Y:S01]  /*c2f0*/  PRMT R9, R10, 0x5410, R9 ;  /* 0x000054100a097816 */ /* 0x000fe20000000009 */
[----:B---3--:R-:W-:Y:S01]  /*c300*/  VIADD R23, R20, 0xe0 ;  /* 0x000000e014177836 */ /* 0x008fe20000000000 */
[----:B------:R-:W-:Y:S01]  /*c310*/  PRMT R8, R42, 0x5410, R11 ;  /* 0x000054102a087816 */ /* 0x000fe2000000000b */
[----:B------:R-:W-:Y:S01]  /*c320*/  VIADD R11, R20, 0x60 ;  /* 0x00000060140b7836 */ /* 0x000fe20000000000 */
[----:B------:R-:W-:-:S02]  /*c330*/  PRMT R15, R58, 0x3340, R15 ;  /* 0x000033403a0f7816 */ /* 0x000fc4000000000f */
[----:B------:R-:W-:Y:S01]  /*c340*/  LOP3.LUT R32, R32, 0xffff, RZ, 0xc0, !PT ;  /* 0x0000ffff20207812 */ /* 0x000fe200078ec0ff */
[----:B------:R1:W-:Y:S01]  /*c350*/  STS.64 [R7+0x8], R8 ;  /* 0x0000080807007388 */ /* 0x0003e20000000a00 */
[----:B------:R-:W-:Y:S02]  /*c360*/  LOP3.LUT R31, R31, 0xffff, RZ, 0xc0, !PT ;  /* 0x0000ffff1f1f7812 */ /* 0x000fe400078ec0ff */
[----:B------:R-:W-:Y:S02]  /*c370*/  LOP3.LUT R30, R30, 0xffff, RZ, 0xc0, !PT ;  /* 0x0000ffff1e1e7812 */ /* 0x000fe400078ec0ff */
[----:B------:R-:W-:Y:S02]  /*c380*/  LOP3.LUT R29, R29, 0xffff, RZ, 0xc0, !PT ;  /* 0x0000ffff1d1d7812 */ /* 0x000fe400078ec0ff */
[----:B------:R-:W-:Y:S02]  /*c390*/  PRMT R80, R81, 0x3340, R80 ;  /* 0x0000334051507816 */ /* 0x000fe40000000050 */
[----:B------:R-:W-:-:S02]  /*c3a0*/  PRMT R13, R13, 0x3340, R84 ;  /* 0x000033400d0d7816 */ /* 0x000fc40000000054 */
[----:B------:R-:W-:Y:S01]  /*c3b0*/  PRMT R82, R77, 0x3340, R82 ;  /* 0x000033404d527816 */ /* 0x000fe20000000052 */
[----:B-1----:R-:W-:Y:S01]  /*c3c0*/  VIADD R9, R20, 0x40 ;  /* 0x0000004014097836 */ /* 0x002fe20000000000 */
[----:B------:R-:W-:Y:S01]  /*c3d0*/  PRMT R14, R14, 0x5410, R21 ;  /* 0x000054100e0e7816 */ /* 0x000fe20000000015 */
[----:B------:R-:W-:Y:S01]  /*c3e0*/  VIADD R21, R20, 0xc0 ;  /* 0x000000c014157836 */ /* 0x000fe20000000000 */
        /* <DEDUP_REMOVED lines=11> */
[----:B------:R1:W-:Y:S01]  /*c4a0*/  STS.64 [R7+0x28], R14 ;  /* 0x0000280e07007388 */ /* 0x0003e20000000a00 */
[----:B------:R-:W-:Y:S02]  /*c4b0*/  PRMT R13, R13, 0x5410, R80 ;  /* 0x000054100d0d7816 */ /* 0x000fe40000000050 */
[----:B------:R-:W-:Y:S02]  /*c4c0*/  PRMT R12, R82, 0x5410, R83 ;  /* 0x00005410520c7816 */ /* 0x000fe40000000053 */
[----:B------:R-:W-:Y:S02]  /*c4d0*/  ISETP.NE.AND P0, PT, R0, RZ, PT ;  /* 0x000000ff0000720c */ /* 0x000fe40003f05270 */
[----:B------:R-:W-:Y:S01]  /*c4e0*/  PRMT R27, R27, 0x3340, R28 ;  /* 0x000033401b1b7816 */ /* 0x000fe2000000001c */
[----:B------:R2:W-:Y:S01]  /*c4f0*/  STS.64 [R7+0x30], R12 ;  /* 0x0000300c07007388 */ /* 0x0005e20000000a00 */
[----:B------:R-:W-:-:S02]  /*c500*/  PRMT R68, R68, 0x3340, R71 ;  /* 0x0000334044447816 */ /* 0x000fc40000000047 */
[----:B------:R-:W-:Y:S02]  /*c510*/  PRMT R64, R64, 0x3340, R67 ;  /* 0x0000334040407816 */ /* 0x000fe40000000043 */
[----:B------:R-:W-:Y:S02]  /*c520*/  PRMT R63, R6, 0x3340, R63 ;  /* 0x00003340063f7816 */ /* 0x000fe4000000003f */
[-C--:B------:R-:W-:Y:S02]  /*c530*/  LEA.HI.SX32 R4, R20, R20.reuse, 0x1b ;  /* 0x0000001414047211 */ /* 0x080fe400078fdaff */
[-C--:B------:R-:W-:Y:S02]  /*c540*/  LEA.HI.SX32 R5, R5, R20.reuse, 0x1b ;  /* 0x0000001405057211 */ /* 0x080fe400078fdaff */
[-C--:B------:R-:W-:Y:S02]  /*c550*/  LEA.HI.SX32 R11, R11, R20.reuse, 0x1b ;  /* 0x000000140b0b7211 */ /* 0x080fe400078fdaff */
[----:B------:R-:W-:-:S02]  /*c560*/  LEA.HI.SX32 R17, R17, R20, 0x1b ;  /* 0x0000001411117211 */ /* 0x000fc400078fdaff */
[-C--:B------:R-:W-:Y:S02]  /*c570*/  LEA.HI.SX32 R19, R19, R20.reuse, 0x1b ;  /* 0x0000001413137211 */ /* 0x080fe400078fdaff */
[-C--:B------:R-:W-:Y:S02]  /*c580*/  LEA.HI.SX32 R21, R21, R20.reuse, 0x1b ;  /* 0x0000001415157211 */ /* 0x080fe400078fdaff */
[-C--:B------:R-:W-:Y:S02]  /*c590*/  LEA.HI.SX32 R23, R23, R20.reuse, 0x1b ;  /* 0x0000001417177211 */ /* 0x080fe400078fdaff */
[----:B------:R-:W-:Y:S02]  /*c5a0*/  LEA.HI.SX32 R9, R9, R20, 0x1b ;  /* 0x0000001409097211 */ /* 0x000fe400078fdaff */
[----:B------:R-:W-:Y:S02]  /*c5b0*/  PRMT R31, R30, 0x5410, R31 ;  /* 0x000054101e1f7816 */ /* 0x000fe4000000001f */
[----:B------:R-:W-:-:S02]  /*c5c0*/  PRMT R30, R26, 0x5410, R27 ;  /* 0x000054101a1e7816 */ /* 0x000fc4000000001b */
[----:B------:R-:W-:Y:S02]  /*c5d0*/  PRMT R65, R68, 0x5410, R75 ;  /* 0x0000541044417816 */ /* 0x000fe4000000004b */
[----:B------:R-:W-:Y:S01]  /*c5e0*/  PRMT R64, R63, 0x5410, R64 ;  /* 0x000054103f407816 */ /* 0x000fe20000000040 */
[----:B------:R-:W-:Y:S01]  /*c5f0*/  STS.64 [R7+0x18], R30 ;  /* 0x0000181e07007388 */ /* 0x000fe20000000a00 */
[----:B-1----:R-:W-:Y:S02]  /*c600*/  LEA R14, R4, UR4, 0x3 ;  /* 0x00000004040e7c11 */ /* 0x002fe4000f8e18ff */
[----:B------:R-:W-:Y:S01]  /*c610*/  LEA R26, R5, UR4, 0x3 ;  /* 0x00000004051a7c11 */ /* 0x000fe2000f8e18ff */
[----:B------:R-:W-:Y:S01]  /*c620*/  STS.64 [R7+0x38], R64 ;  /* 0x0000384007007388 */ /* 0x000fe20000000a00 */
[----:B------:R-:W-:Y:S01]  /*c630*/  LEA R36, R11, UR4, 0x3 ;  /* 0x000000040b247c11 */ /* 0x000fe2000f8e18ff */
        /* <DEDUP_REMOVED lines=10> */
[----:B------:R-:W-:Y:S02]  /*c6e0*/  LDS.64 R34, [R9+0x200] ;  /* 0x0002000009227984 */ /* 0x000fe40000000a00 */
[----:B------:R-:W-:Y:S02]  /*c6f0*/  IMAD.IADD R39, R39, 0x1, R0 ;  /* 0x0000000127277824 */ /* 0x000fe400078e0200 */
[----:B------:R-:W-:Y:S02]  /*c700*/  LDS.64 R12, [R12+0x400] ;  /* 0x000400000c0c7984 */ /* 0x000fe40000000a00 */
[C---:B------:R-:W-:Y:S02]  /*c710*/  VIADD R17, R39.reuse, 0x20 ;  /* 0x0000002027117836 */ /* 0x040fe40000000000 */
[----:B------:R-:W-:Y:S01]  /*c720*/  LDS.64 R10, [R10+0x500] ;  /* 0x000500000a0a7984 */ /* 0x000fe20000000a00 */
[C---:B------:R-:W-:Y:S02]  /*c730*/  VIADD R19, R39.reuse, 0x40 ;  /* 0x0000004027137836 */ /* 0x040fe40000000000 */
[C---:B------:R-:W-:Y:S01]  /*c740*/  VIADD R21, R39.reuse, 0xc0 ;  /* 0x000000c027157836 */ /* 0x040fe20000000000 */
[----:B------:R-:W-:Y:S04]  /*c750*/  LDS.64 R6, [R6+0x600] ;  /* 0x0006000006067984 */ /* 0x000fe80000000a00 */
[----:B------:R-:W-:Y:S04]  /*c760*/  LDS.64 R4, [R4+0x700] ;  /* 0x0007000004047984 */ /* 0x000fe80000000a00 */
[----:B------:R3:W-:Y:S01]  /*c770*/  @!P0 STS [UR4+0x4200], R3 ;  /* 0x00420003ff008988 */ /* 0x0007e20008000804 */
[----:B------:R-:W-:Y:S01]  /*c780*/  BAR.SYNC.DEFER_BLOCKING 0x0 ;  /* 0x0000000000007b1d */ /* 0x000fe20000010000 */
[----:B------:R-:W-:Y:S01]  /*c790*/  IADD3 R2, P0, PT, R2, R39, RZ ;  /* 0x0000002702027210 */ /* 0x000fe20007f1e0ff */
[----:B---3--:R-:W-:-:S03]  /*c7a0*/  VIADD R3, R39, 0x60 ;  /* 0x0000006027037836 */ /* 0x008fc60000000000 */
[----:B0-----:R-:W-:Y:S01]  /*c7b0*/  LEA R8, P1, R2, UR8, 0x3 ;  /* 0x0000000802087c11 */ /* 0x001fe2000f8218ff */
[----:B------:R-:W-:Y:S01]  /*c7c0*/  IMAD.X R9, RZ, RZ, RZ, P0 ;  /* 0x000000ffff097224 */ /* 0x000fe200000e06ff */
[C---:B-1----:R-:W-:Y:S02]  /*c7d0*/  PRMT R25, R14.reuse, 0x7771, RZ ;  /* 0x000077710e197816 */ /* 0x042fe400000000ff */
[----:B------:R-:W-:Y:S02]  /*c7e0*/  PRMT R23, R14, 0x7772, RZ ;  /* 0x000077720e177816 */ /* 0x000fe400000000ff */
[----:B------:R-:W-:Y:S02]  /*c7f0*/  LEA.HI.X R9, R2, UR9, R9, 0x3, P1 ;  /* 0x0000000902097c11 */ /* 0x000fe400088f1c09 */
[C---:B--2---:R-:W-:Y:S02]  /*c800*/  PRMT R29, R26.reuse, 0x7772, RZ ;  /* 0x000077721a1d7816 */ /* 0x044fe400000000ff */
[----:B------:R-:W-:-:S02]  /*c810*/  PRMT R31, R26, 0x7771, RZ ;  /* 0x000077711a1f7816 */ /* 0x000fc400000000ff */
[----:B------:R-:W-:Y:S01]  /*c820*/  PRMT R33, R26, 0x7770, RZ ;  /* 0x000077701a217816 */ /* 0x000fe200000000ff */
[----:B------:R-:W0:Y:S02]  /*c830*/  LDS R16, [UR4+0x4200] ;  /* 0x00420004ff107984 */ /* 0x000e240008000800 */
[-C--:B0-----:R-:W-:Y:S02]  /*c840*/  ISETP.GE.AND P0, PT, R39, R16.reuse, PT ;  /* 0x000000102700720c */ /* 0x081fe40003f06270 */
[-C--:B------:R-:W-:Y:S01]  /*c850*/  ISETP.GE.AND P1, PT, R17, R16.reuse, PT ;  /* 0x000000101100720c */ /* 0x080fe20003f26270 */
[----:B------:R-:W-:Y:S01]  /*c860*/  VIADD R17, R39, 0xa0 ;  /* 0x000000a027117836 */ /* 0x000fe20000000000 */
[-C--:B------:R-:W-:Y:S02]  /*c870*/  ISETP.GE.AND P2, PT, R19, R16.reuse, PT ;  /* 0x000000101300720c */ /* 0x080fe40003f46270 */
[-C--:B------:R-:W-:Y:S01]  /*c880*/  ISETP.GE.AND P3, PT, R3, R16.reuse, PT ;  /* 0x000000100300720c */ /* 0x080fe20003f66270 */
[C---:B------:R-:W-:Y:S01]  /*c890*/  VIADD R3, R39.reuse, 0x80 ;  /* 0x0000008027037836 */ /* 0x040fe20000000000 */
[----:B------:R-:W-:Y:S01]  /*c8a0*/  PRMT R19, R14, 0x7770, RZ ;  /* 0x000077700e137816 */ /* 0x000fe200000000ff */
[----:B------:R-:W-:Y:S01]  /*c8b0*/  VIADD R39, R39, 0xe0 ;  /* 0x000000e027277836 */ /* 0x000fe20000000000 */
[----:B------:R-:W-:-:S02]  /*c8c0*/  ISETP.GE.AND P5, PT, R17, R16, PT ;  /* 0x000000101100720c */ /* 0x000fc40003fa6270 */
[-C--:B------:R-:W-:Y:S01]  /*c8d0*/  ISETP.GE.AND P4, PT, R3, R16.reuse, PT ;  /* 0x000000100300720c */ /* 0x080fe20003f86270 */
[----:B------:R0:W-:Y:S01]  /*c8e0*/  @!P0 STG.E.U8 desc[UR6][R8.64], R19 ;  /* 0x0000001308008986 */ /* 0x0001e2000c101106 */
[C---:B------:R-:W-:Y:S02]  /*c8f0*/  PRMT R3, R15.reuse, 0x7772, RZ ;  /* 0x000077720f037816 */ /* 0x040fe400000000ff */
[----:B------:R-:W-:Y:S01]  /*c900*/  PRMT R17, R15, 0x7771, RZ ;  /* 0x000077710f117816 */ /* 0x000fe200000000ff */
[----:B------:R1:W-:Y:S01]  /*c910*/  @!P0 STG.E.U8 desc[UR6][R8.64+0x1], R25 ;  /* 0x0000011908008986 */ /* 0x0003e2000c101106 */
[----:B------:R-:W-:Y:S02]  /*c920*/  ISETP.GE.AND P6, PT, R21, R16, PT ;  /* 0x000000101500720c */ /* 0x000fe40003fc6270 */
[----:B------:R-:W-:Y:S01]  /*c930*/  PRMT R21, R14, 0x7773, RZ ;  /* 0x000077730e157816 */ /* 0x000fe200000000ff */
        /* <DEDUP_REMOVED lines=12> */
[----:B------:R-:W-:Y:S02]  /*ca00*/  PRMT R27, R27, 0x7773, RZ ;  /* 0x000077731b1b7816 */ /* 0x000fe400000000ff */
[----:B--2---:R-:W-:Y:S01]  /*ca10*/  PRMT R15, R35, 0x7772, RZ ;  /* 0x00007772230f7816 */ /* 0x004fe200000000ff */
[----:B------:R2:W-:Y:S01]  /*ca20*/  @!P1 STG.E.U8 desc[UR6][R8.64+0x105], R17 ;  /* 0x0001051108009986 */ /* 0x0005e2000c101106 */
[----:B0-----:R-:W-:-:S03]  /*ca30*/  PRMT R19, R34, 0x7773, RZ ;  /* 0x0000777322137816 */ /* 0x001fc600000000ff */
[----:B------:R0:W-:Y:S01]  /*ca40*/  @!P2 STG.E.U8 desc[UR6][R8.64+0x206], R15 ;  /* 0x0002060f0800a986 */ /* 0x0001e2000c101106 */
[----:B-1----:R-:W-:-:S03]  /*ca50*/  PRMT R3, R35, 0x7771, RZ ;  /* 0x0000777123037816 */ /* 0x002fc600000000ff */
[----:B------:R1:W-:Y:S01]  /*ca60*/  @!P0 STG.E.U8 desc[UR6][R8.64+0x2], R23 ;  /* 0x0000021708008986 */ /* 0x0003e2000c101106 */
[----:B------:R-:W-:Y:S02]  /*ca70*/  ISETP.GE.AND P0, PT, R39, R16, PT ;  /* 0x000000102700720c */ /* 0x000fe40003f06270 */
[C---:B--2---:R-:W-:Y:S01]  /*ca80*/  PRMT R17, R35.reuse, 0x7770, RZ ;  /* 0x0000777023117816 */ /* 0x044fe200000000ff */
[----:B------:R2:W-:Y:S01]  /*ca90*/  @!P1 STG.E.U8 desc[UR6][R8.64+0x102], R29 ;  /* 0x0001021d08009986 */ /* 0x0005e2000c101106 */
[----:B------:R-:W-:Y:S02]  /*caa0*/  PRMT R35, R35, 0x7773, RZ ;  /* 0x0000777323237816 */ /* 0x000fe400000000ff */
        /* <DEDUP_REMOVED lines=10> */
[C---:B--2---:R-:W-:Y:S01]  /*cb50*/  PRMT R27, R36.reuse, 0x7772, RZ ;  /* 0x00007772241b7816 */ /* 0x044fe200000000ff */
[----:B------:R1:W-:Y:S01]  /*cb60*/  @!P2 STG.E.U8 desc[UR6][R8.64+0x205], R3 ;  /* 0x000205030800a986 */ /* 0x0003e2000c101106 */
[----:B---3--:R-:W-:-:S03]  /*cb70*/  PRMT R25, R36, 0x7770, RZ ;  /* 0x0000777024197816 */ /* 0x008fc600000000ff */
[----:B------:R2:W-:Y:S01]  /*cb80*/  @!P2 STG.E.U8 desc[UR6][R8.64+0x204], R17 ;  /* 0x000204110800a986 */ /* 0x0005e2000c101106 */
[----:B0-----:R-:W-:-:S03]  /*cb90*/  PRMT R19, R37, 0x7771, RZ ;  /* 0x0000777125137816 */ /* 0x001fc600000000ff */
[----:B------:R0:W-:Y:S04]  /*cba0*/  @!P3 STG.E.U8 desc[UR6][R8.64+0x306], R15 ;  /* 0x0003060f0800b986 */ /* 0x0001e8000c101106 */
[----:B------:R3:W-:Y:S01]  /*cbb0*/  @!P1 STG.E.U8 desc[UR6][R8.64+0x104], R21 ;  /* 0x0001041508009986 */ /* 0x0007e2000c101106 */
[C---:B-1----:R-:W-:Y:S02]  /*cbc0*/  PRMT R3, R13.reuse, 0x7772, RZ ;  /* 0x000077720d037816 */ /* 0x042fe400000000ff */
[C---:B--2---:R-:W-:Y:S01]  /*cbd0*/  PRMT R17, R13.reuse, 0x7770, RZ ;  /* 0x000077700d117816 */ /* 0x044fe200000000ff */
[----:B------:R1:W-:Y:S01]  /*cbe0*/  @!P1 STG.E.U8 desc[UR6][R8.64+0x103], R23 ;  /* 0x0001031708009986 */ /* 0x0003e2000c101106 */
[----:B0-----:R-:W-:-:S03]  /*cbf0*/  PRMT R15, R13, 0x7771, RZ ;  /* 0x000077710d0f7816 */ /* 0x001fc600000000ff */
[----:B------:R0:W-:Y:S01]  /*cc00*/  @!P2 STG.E.U8 desc[UR6][R8.64+0x201], R29 ;  /* 0x0002011d0800a986 */ /* 0x0001e2000c101106 */
[----:B------:R-:W-:Y:S02]  /*cc10*/  PRMT R13, R13, 0x7773, RZ ;  /* 0x000077730d0d7816 */ /* 0x000fe400000000ff */
[C---:B---3--:R-:W-:Y:S01]  /*cc20*/  PRMT R21, R37.reuse, 0x7770, RZ ;  /* 0x0000777025157816 */ /* 0x048fe200000000ff */
[----:B------:R2:W-:Y:S01]  /*cc30*/  @!P2 STG.E.U8 desc[UR6][R8.64+0x200], R31 ;  /* 0x0002001f0800a986 */ /* 0x0005e2000c101106 */
[----:B------:R-:W-:-:S03]  /*cc40*/  PRMT R37, R37, 0x7773, RZ ;  /* 0x0000777325257816 */ /* 0x000fc600000000ff */
[----:B------:R3:W-:Y:S01]  /*cc50*/  @!P3 STG.E.U8 desc[UR6][R8.64+0x302], R27 ;  /* 0x0003021b0800b986 */ /* 0x0007e2000c101106 */
[----:B-1----:R-:W-:-:S03]  /*cc60*/  PRMT R23, R36, 0x7773, RZ ;  /* 0x0000777324177816 */ /* 0x002fc600000000ff */
[----:B------:R1:W-:Y:S01]  /*cc70*/  @!P3 STG.E.U8 desc[UR6][R8.64+0x301], R33 ;  /* 0x000301210800b986 */ /* 0x0003e2000c101106 */
[----:B0-----:R-:W-:-:S03]  /*cc80*/  PRMT R29, R12, 0x7772, RZ ;  /* 0x000077720c1d7816 */ /* 0x001fc600000000ff */
[----:B------:R0:W-:Y:S01]  /*cc90*/  @!P3 STG.E.U8 desc[UR6][R8.64+0x300], R25 ;  /* 0x000300190800b986 */ /* 0x0001e2000c101106 */
[----:B--2---:R-:W-:-:S03]  /*cca0*/  PRMT R31, R12, 0x7771, RZ ;  /* 0x000077710c1f7816 */ /* 0x004fc600000000ff */
[----:B------:R2:W-:Y:S01]  /*ccb0*/  @!P3 STG.E.U8 desc[UR6][R8.64+0x305], R19 ;  /* 0x000305130800b986 */ /* 0x0005e2000c101106 */
[C---:B---3--:R-:W-:Y:S02]  /*ccc0*/  PRMT R27, R12.reuse, 0x7773, RZ ;  /* 0x000077730c1b7816 */ /* 0x048fe400000000ff */
[----:B-1----:R-:W-:Y:S01]  /*ccd0*/  PRMT R33, R12, 0x7770, RZ ;  /* 0x000077700c217816 */ /* 0x002fe200000000ff */
[----:B------:R1:W-:Y:S01]  /*cce0*/  @!P3 STG.E.U8 desc[UR6][R8.64+0x304], R21 ;  /* 0x000304150800b986 */ /* 0x0003e2000c101106 */
[----:B0-----:R-:W-:-:S03]  /*ccf0*/  PRMT R25, R10, 0x7772, RZ ;  /* 0x000077720a197816 */ /* 0x001fc600000000ff */
[----:B------:R0:W-:Y:S01]  /*cd00*/  @!P4 STG.E.U8 desc[UR6][R8.64+0x406], R3 ;  /* 0x000406030800c986 */ /* 0x0001e2000c101106 */
[----:B--2---:R-:W-:-:S03]  /*cd10*/  PRMT R19, R11, 0x7772, RZ ;  /* 0x000077720b137816 */ /* 0x004fc600000000ff */
[----:B------:R2:W-:Y:S04]  /*cd20*/  @!P4 STG.E.U8 desc[UR6][R8.64+0x405], R15 ;  /* 0x0004050f0800c986 */ /* 0x0005e8000c101106 */
[----:B------:R3:W-:Y:S01]  /*cd30*/  @!P4 STG.E.U8 desc[UR6][R8.64+0x404], R17 ;  /* 0x000404110800c986 */ /* 0x0007e2000c101106 */
[----:B-1----:R-:W-:-:S03]  /*cd40*/  PRMT R21, R11, 0x7771, RZ ;  /* 0x000077710b157816 */ /* 0x002fc600000000ff */
[----:B------:R1:W-:Y:S01]  /*cd50*/  @!P4 STG.E.U8 desc[UR6][R8.64+0x407], R13 ;  /* 0x0004070d0800c986 */ /* 0x0003e2000c101106 */
[C---:B0-----:R-:W-:Y:S02]  /*cd60*/  PRMT R3, R11.reuse, 0x7770, RZ ;  /* 0x000077700b037816 */ /* 0x041fe400000000ff */
[----:B------:R-:W-:Y:S01]  /*cd70*/  PRMT R11, R11, 0x7773, RZ ;  /* 0x000077730b0b7816 */ /* 0x000fe200000000ff */
[----:B------:R0:W-:Y:S01]  /*cd80*/  @!P3 STG.E.U8 desc[UR6][R8.64+0x303], R23 ;  /* 0x000303170800b986 */ /* 0x0001e2000c101106 */
[----:B--2---:R-:W-:-:S03]  /*cd90*/  PRMT R15, R7, 0x7771, RZ ;  /* 0x00007771070f7816 */ /* 0x004fc600000000ff */
[----:B------:R2:W-:Y:S01]  /*cda0*/  @!P4 STG.E.U8 desc[UR6][R8.64+0x402], R29 ;  /* 0x0004021d0800c986 */ /* 0x0005e2000c101106 */
[----:B---3--:R-:W-:-:S03]  /*cdb0*/  PRMT R17, R7, 0x7770, RZ ;  /* 0x0000777007117816 */ /* 0x008fc600000000ff */
[----:B------:R3:W-:Y:S01]  /*cdc0*/  @!P4 STG.E.U8 desc[UR6][R8.64+0x401], R31 ;  /* 0x0004011f0800c986 */ /* 0x0007e2000c101106 */
[C---:B-1----:R-:W-:Y:S02]  /*cdd0*/  PRMT R13, R7.reuse, 0x7772, RZ ;  /* 0x00007772070d7816 */ /* 0x042fe400000000ff */
[----:B------:R-:W-:Y:S01]  /*cde0*/  PRMT R7, R7, 0x7773, RZ ;  /* 0x0000777307077816 */ /* 0x000fe200000000ff */
[----:B------:R1:W-:Y:S01]  /*cdf0*/  @!P4 STG.E.U8 desc[UR6][R8.64+0x400], R33 ;  /* 0x000400210800c986 */ /* 0x0003e2000c101106 */
[----:B0-----:R-:W-:-:S03]  /*ce00*/  PRMT R23, R10, 0x7773, RZ ;  /* 0x000077730a177816 */ /* 0x001fc600000000ff */
[----:B------:R0:W-:Y:S01]  /*ce10*/  @!P4 STG.E.U8 desc[UR6][R8.64+0x403], R27 ;  /* 0x0004031b0800c986 */ /* 0x0001e2000c101106 */
[----:B--2---:R-:W-:-:S03]  /*ce20*/  PRMT R29, R10, 0x7770, RZ ;  /* 0x000077700a1d7816 */ /* 0x004fc600000000ff */
[----:B------:R2:W-:Y:S01]  /*ce30*/  @!P5 STG.E.U8 desc[UR6][R8.64+0x502], R25 ;  /* 0x000502190800d986 */ /* 0x0005e2000c101106 */
[----:B---3--:R-:W-:-:S03]  /*ce40*/  PRMT R31, R6, 0x7771, RZ ;  /* 0x00007771061f7816 */ /* 0x008fc600000000ff */
[----:B------:R3:W-:Y:S01]  /*ce50*/  @!P5 STG.E.U8 desc[UR6][R8.64+0x506], R19 ;  /* 0x000506130800d986 */ /* 0x0007e2000c101106 */
[----:B-1----:R-:W-:Y:S02]  /*ce60*/  PRMT R33, R6, 0x7770, RZ ;  /* 0x0000777006217816 */ /* 0x002fe400000000ff */
[----:B0-----:R-:W-:Y:S01]  /*ce70*/  PRMT R27, R10, 0x7771, RZ ;  /* 0x000077710a1b7816 */ /* 0x001fe200000000ff */
        /* <DEDUP_REMOVED lines=36> */
.L_x_730:
        /* <DEDUP_REMOVED lines=23> */
[----:B------:R-:W-:Y:S01]  /*d230*/  LOP3.LUT R22, R22, 0xffff, RZ, 0xc0, !PT ;  /* 0x0000ffff16167812 */ /* 0x000fe200078ec0ff */
[----:B-1----:R-:W-:Y:S01]  /*d240*/  IMAD R4, R13, 0x8, R18 ;  /* 0x000000080d047824 */ /* 0x002fe200078e0212 */
[----:B------:R-:W-:Y:S02]  /*d250*/  LOP3.LUT R21, R21, 0xffff, RZ, 0xc0, !PT ;  /* 0x0000ffff15157812 */ /* 0x000fe400078ec0ff */
[----:B------:R-:W-:-:S02]  /*d260*/  PRMT R58, R58, 0x3340, R15 ;  /* 0x000033403a3a7816 */ /* 0x000fc4000000000f */
[----:B------:R-:W-:Y:S02]  /*d270*/  PRMT R5, R6, 0x3340, R5 ;  /* 0x0000334006057816 */ /* 0x000fe40000000005 */
[----:B------:R-:W-:Y:S02]  /*d280*/  PRMT R9, R10, 0x3340, R9 ;  /* 0x000033400a097816 */ /* 0x000fe40000000009 */
[----:B------:R-:W-:Y:S02]  /*d290*/  LOP3.LUT R17, R40, 0xffff, RZ, 0xc0, !PT ;  /* 0x0000ffff28117812 */ /* 0x000fe400078ec0ff */
[----:B------:R-:W-:Y:S02]  /*d2a0*/  LOP3.LUT R84, R84, 0xffff, RZ, 0xc0, !PT ;  /* 0x0000ffff54547812 */ /* 0x000fe400078ec0ff */
[----:B------:R-:W-:Y:S02]  /*d2b0*/  LOP3.LUT R15, R78, 0xffff, RZ, 0xc0, !PT ;  /* 0x0000ffff4e0f7812 */ /* 0x000fe400078ec0ff */
[----:B------:R-:W-:-:S02]  /*d2c0*/  LOP3.LUT R7, R52, 0xffff, RZ, 0xc0, !PT ;  /* 0x0000ffff34077812 */ /* 0x000fc400078ec0ff */
[----:B------:R-:W-:Y:S02]  /*d2d0*/  LOP3.LUT R8, R51, 0xffff, RZ, 0xc0, !PT ;  /* 0x0000ffff33087812 */ /* 0x000fe400078ec0ff */
        /* <DEDUP_REMOVED lines=34> */
[----:B------:R-:W-:Y:S01]  /*d500*/  LEA.HI.SX32 R5, R4, R4, 0x1b ;  /* 0x0000000404057211 */ /* 0x000fe200078fdaff */
[----:B------:R-:W-:Y:S01]  /*d510*/  IMAD R4, R13, -0x7, R4 ;  /* 0xfffffff90d047824 */ /* 0x000fe200078e0204 */
[----:B------:R-:W-:-:S02]  /*d520*/  PRMT R42, R45, 0x3340, R46 ;  /* 0x000033402d2a7816 */ /* 0x000fc4000000002e */
[----:B------:R-:W-:Y:S02]  /*d530*/  PRMT R11, R48, 0x3340, R11 ;  /* 0x00003340300b7816 */ /* 0x000fe4000000000b */
[----:B------:R-:W-:Y:S02]  /*d540*/  PRMT R57, R57, 0x3340, R16 ;  /* 0x0000334039397816 */ /* 0x000fe40000000010 */
[----:B------:R-:W-:Y:S02]  /*d550*/  PRMT R60, R21, 0x3340, R60 ;  /* 0x00003340153c7816 */ /* 0x000fe4000000003c */
[----:B------:R-:W-:Y:S02]  /*d560*/  PRMT R75, R14, 0x3340, R75 ;  /* 0x000033400e4b7816 */ /* 0x000fe4000000004b */
[----:B------:R-:W-:Y:S02]  /*d570*/  PRMT R59, R12, 0x3340, R59 ;  /* 0x000033400c3b7816 */ /* 0x000fe4000000003b */
[----:B------:R-:W-:Y:S01]  /*d580*/  PRMT R14, R8, 0x5410, R7 ;  /* 0x00005410080e7816 */ /* 0x000fe20000000007 */
[----:B------:R-:W-:Y:S01]  /*d590*/  VIADD R7, R4, 0x20 ;  /* 0x0000002004077836 */ /* 0x000fe20000000000 */
[----:B------:R-:W-:-:S02]  /*d5a0*/  LEA R5, R5, UR4, 0x3 ;  /* 0x0000000405057c11 */ /* 0x000fc4000f8e18ff */
[----:B------:R-:W-:Y:S02]  /*d5b0*/  PRMT R17, R34, 0x5410, R17 ;  /* 0x0000541022117816 */ /* 0x000fe40000000011 */
[----:B------:R-:W-:Y:S01]  /*d5c0*/  PRMT R16, R44, 0x5410, R33 ;  /* 0x000054102c107816 */ /* 0x000fe20000000021 */
[----:B------:R1:W-:Y:S01]  /*d5d0*/  STS.64 [R5], R14 ;  /* 0x0000000e05007388 */ /* 0x0003e20000000a00 */
[----:B------:R-:W-:Y:S02]  /*d5e0*/  PRMT R21, R22, 0x5410, R23 ;  /* 0x0000541016157816 */ /* 0x000fe40000000017 */
[----:B------:R-:W-:Y:S01]  /*d5f0*/  PRMT R20, R20, 0x5410, R19 ;  /* 0x0000541014147816 */ /* 0x000fe20000000013 */
[----:B------:R2:W-:Y:S01]  /*d600*/  STS.64 [R5+0x10], R16 ;  /* 0x0000101005007388 */ /* 0x0005e20000000a00 */
[----:B------:R-:W-:Y:S01]  /*d610*/  LOP3.LUT R80, R80, 0xffff, RZ, 0xc0, !PT ;  /* 0x0000ffff50507812 */ /* 0x000fe200078ec0ff */
[----:B------:R-:W-:Y:S01]  /*d620*/  VIADD R19, R4, 0xc0 ;  /* 0x000000c004137836 */ /* 0x000fe20000000000 */
        /* <DEDUP_REMOVED lines=8> */
[----:B------:R-:W-:Y:S02]  /*d6b0*/  PRMT R9, R42, 0x5410, R9 ;  /* 0x000054102a097816 */ /* 0x000fe40000000009 */
[----:B------:R-:W-:Y:S01]  /*d6c0*/  PRMT R8, R11, 0x5410, R10 ;  /* 0x000054100b087816 */ /* 0x000fe2000000000a */
[----:B------:R-:W-:Y:S01]  /*d6d0*/  VIADD R11, R4, 0x60 ;  /* 0x00000060040b7836 */ /* 0x000fe20000000000 */
[----:B------:R-:W-:Y:S01]  /*d6e0*/  LOP3.LUT R32, R32, 0xffff, RZ, 0xc0, !PT ;  /* 0x0000ffff20207812 */ /* 0x000fe200078ec0ff */
[----:B---3--:R-:W-:Y:S01]  /*d6f0*/  VIADD R21, R4, 0xe0 ;  /* 0x000000e004157836 */ /* 0x008fe20000000000 */
[----:B------:R-:W-:Y:S01]  /*d700*/  LOP3.LUT R31, R31, 0xffff, RZ, 0xc0, !PT ;  /* 0x0000ffff1f1f7812 */ /* 0x000fe200078ec0ff */
[----:B------:R1:W-:Y:S01]  /*d710*/  STS.64 [R5+0x8], R8 ;  /* 0x0000080805007388 */ /* 0x0003e20000000a00 */
[----:B------:R-:W-:-:S02]  /*d720*/  LOP3.LUT R30, R30, 0xffff, RZ, 0xc0, !PT ;  /* 0x0000ffff1e1e7812 */ /* 0x000fc400078ec0ff */
[----:B------:R-:W-:Y:S02]  /*d730*/  LOP3.LUT R29, R29, 0xffff, RZ, 0xc0, !PT ;  /* 0x0000ffff1d1d7812 */ /* 0x000fe400078ec0ff */
[----:B------:R-:W-:Y:S02]  /*d740*/  PRMT R80, R81, 0x3340, R80 ;  /* 0x0000334051507816 */ /* 0x000fe40000000050 */
[----:B------:R-:W-:Y:S02]  /*d750*/  PRMT R12, R12, 0x3340, R83 ;  /* 0x000033400c0c7816 */ /* 0x000fe40000000053 */
[----:B------:R-:W-:Y:S02]  /*d760*/  PRMT R77, R77, 0x3340, R82 ;  /* 0x000033404d4d7816 */ /* 0x000fe40000000052 */
[----:B------:R-:W-:Y:S01]  /*d770*/  LOP3.LUT R63, R63, 0xffff, RZ, 0xc0, !PT ;  /* 0x0000ffff3f3f7812 */ /* 0x000fe200078ec0ff */
[----:B-1----:R-:W-:Y:S01]  /*d780*/  VIADD R9, R4, 0x40 ;  /* 0x0000004004097836 */ /* 0x002fe20000000000 */
        /* <DEDUP_REMOVED lines=12> */
[----:B------:R-:W-:-:S02]  /*d850*/  ISETP.NE.AND P0, PT, R0, RZ, PT ;  /* 0x000000ff0000720c */ /* 0x000fc40003f05270 */
[----:B------:R-:W-:Y:S01]  /*d860*/  PRMT R27, R27, 0x3340, R28 ;  /* 0x000033401b1b7816 */ /* 0x000fe2000000001c */
[----:B------:R1:W-:Y:S01]  /*d870*/  STS.64 [R5+0x30], R12 ;  /* 0x0000300c05007388 */ /* 0x0003e20000000a00 */
[----:B------:R-:W-:Y:S02]  /*d880*/  PRMT R68, R68, 0x3340, R71 ;  /* 0x0000334044447816 */ /* 0x000fe40000000047 */
[----:B------:R-:W-:Y:S02]  /*d890*/  PRMT R64, R64, 0x3340, R67 ;  /* 0x0000334040407816 */ /* 0x000fe40000000043 */
[-C--:B------:R-:W-:Y:S02]  /*d8a0*/  LEA.HI.SX32 R6, R4, R4.reuse, 0x1b ;  /* 0x0000000404067211 */ /* 0x080fe400078fdaff */
[-C--:B------:R-:W-:Y:S02]  /*d8b0*/  LEA.HI.SX32 R7, R7, R4.reuse, 0x1b ;  /* 0x0000000407077211 */ /* 0x080fe400078fdaff */
[----:B------:R-:W-:-:S02]  /*d8c0*/  LEA.HI.SX32 R11, R11, R4, 0x1b ;  /* 0x000000040b0b7211 */ /* 0x000fc400078fdaff */
[-C--:B------:R-:W-:Y:S02]  /*d8d0*/  LEA.HI.SX32 R15, R15, R4.reuse, 0x1b ;  /* 0x000000040f0f7211 */ /* 0x080fe400078fdaff */
[-C--:B------:R-:W-:Y:S02]  /*d8e0*/  LEA.HI.SX32 R17, R17, R4.reuse, 0x1b ;  /* 0x0000000411117211 */ /* 0x080fe400078fdaff */
[-C--:B------:R-:W-:Y:S02]  /*d8f0*/  LEA.HI.SX32 R19, R19, R4.reuse, 0x1b ;  /* 0x0000000413137211 */ /* 0x080fe400078fdaff */
[-C--:B------:R-:W-:Y:S02]  /*d900*/  LEA.HI.SX32 R21, R21, R4.reuse, 0x1b ;  /* 0x0000000415157211 */ /* 0x080fe400078fdaff */
[----:B------:R-:W-:Y:S02]  /*d910*/  LEA.HI.SX32 R9, R9, R4, 0x1b ;  /* 0x0000000409097211 */ /* 0x000fe400078fdaff */
[----:B------:R-:W-:-:S02]  /*d920*/  PRMT R31, R30, 0x5410, R31 ;  /* 0x000054101e1f7816 */ /* 0x000fc4000000001f */
[----:B------:R-:W-:Y:S02]  /*d930*/  PRMT R30, R26, 0x5410, R27 ;  /* 0x000054101a1e7816 */ /* 0x000fe4000000001b */
[----:B------:R-:W-:Y:S02]  /*d940*/  PRMT R57, R57, 0x5410, R58 ;  /* 0x0000541039397816 */ /* 0x000fe4000000003a */
[----:B------:R-:W-:Y:S01]  /*d950*/  PRMT R56, R59, 0x5410, R60 ;  /* 0x000054103b387816 */ /* 0x000fe2000000003c */
[----:B------:R2:W-:Y:S01]  /*d960*/  STS.64 [R5+0x18], R30 ;  /* 0x0000181e05007388 */ /* 0x0005e20000000a00 */
[----:B------:R-:W-:Y:S02]  /*d970*/  PRMT R65, R68, 0x5410, R75 ;  /* 0x0000541044417816 */ /* 0x000fe4000000004b */
[----:B------:R-:W-:Y:S01]  /*d980*/  PRMT R64, R63, 0x5410, R64 ;  /* 0x000054103f407816 */ /* 0x000fe20000000040 */
[----:B------:R-:W-:Y:S01]  /*d990*/  STS.64 [R5+0x28], R56 ;  /* 0x0000283805007388 */ /* 0x000fe20000000a00 */
[----:B------:R-:W-:-:S02]  /*d9a0*/  LEA R14, R6, UR4, 0x3 ;  /* 0x00000004060e7c11 */ /* 0x000fc4000f8e18ff */
[----:B------:R-:W-:Y:S01]  /*d9b0*/  LEA R28, R7, UR4, 0x3 ;  /* 0x00000004071c7c11 */ /* 0x000fe2000f8e18ff */
[----:B------:R-:W-:Y:S01]  /*d9c0*/  STS.64 [R5+0x38], R64 ;  /* 0x0000384005007388 */ /* 0x000fe20000000a00 */
[----:B------:R-:W-:Y:S01]  /*d9d0*/  LEA R34, R11, UR4, 0x3 ;  /* 0x000000040b227c11 */ /* 0x000fe2000f8e18ff */
[----:B------:R-:W-:Y:S01]  /*d9e0*/  NOP ;  /* 0x0000000000007918 */ /* 0x000fe20000000000 */
[----:B-1----:R-:W-:Y:S02]  /*d9f0*/  LEA R12, R15, UR4, 0x3 ;  /* 0x000000040f0c7c11 */ /* 0x002fe4000f8e18ff */
[----:B------:R-:W-:Y:S01]  /*da00*/  LDS.64 R28, [R28+0x100] ;  /* 0x000100001c1c7984 */ /* 0x000fe20000000a00 */
[----:B------:R-:W-:Y:S02]  /*da10*/  LEA R10, R17, UR4, 0x3 ;  /* 0x00000004110a7c11 */ /* 0x000fe4000f8e18ff */
[----:B------:R-:W-:Y:S01]  /*da20*/  LEA R6, R19, UR4, 0x3 ;  /* 0x0000000413067c11 */ /* 0x000fe2000f8e18ff */
[----:B------:R-:W1:Y:S01]  /*da30*/  LDS.64 R14, [R14] ;  /* 0x000000000e0e7984 */ /* 0x000e620000000a00 */
[----:B------:R-:W-:-:S02]  /*da40*/  LEA R4, R21, UR4, 0x3 ;  /* 0x0000000415047c11 */ /* 0x000fc4000f8e18ff */
[----:B------:R-:W-:Y:S01]  /*da50*/  LEA R9, R9, UR4, 0x3 ;  /* 0x0000000409097c11 */ /* 0x000fe2000f8e18ff */
[----:B------:R-:W-:Y:S01]  /*da60*/  LDS.64 R34, [R34+0x300] ;  /* 0x0003000022227984 */ /* 0x000fe20000000a00 */
[----:B------:R-:W-:-:S03]  /*da70*/  LOP3.LUT R17, R0, 0x1f, RZ, 0xc0, !PT ;  /* 0x0000001f00117812 */ /* 0x000fc600078ec0ff */
[----:B------:R-:W-:Y:S02]  /*da80*/  LDS.64 R32, [R9+0x200] ;  /* 0x0002000009207984 */ /* 0x000fe40000000a00 */
[----:B--2---:R-:W-:Y:S02]  /*da90*/  IMAD.IADD R31, R18, 0x1, R17 ;  /* 0x00000001121f7824 */ /* 0x004fe400078e0211 */
[----:B------:R-:W-:Y:S02]  /*daa0*/  LDS.64 R12, [R12+0x400] ;  /* 0x000400000c0c7984 */ /* 0x000fe40000000a00 */
[C---:B------:R-:W-:Y:S02]  /*dab0*/  VIADD R17, R31.reuse, 0x20 ;  /* 0x000000201f117836 */ /* 0x040fe40000000000 */
[----:B------:R-:W-:Y:S01]  /*dac0*/  LDS.64 R10, [R10+0x500] ;  /* 0x000500000a0a7984 */ /* 0x000fe20000000a00 */
[C---:B------:R-:W-:Y:S02]  /*dad0*/  VIADD R19, R31.reuse, 0x60 ;  /* 0x000000601f137836 */ /* 0x040fe40000000000 */
[C---:B------:R-:W-:Y:S01]  /*dae0*/  VIADD R21, R31.reuse, 0x80 ;  /* 0x000000801f157836 */ /* 0x040fe20000000000 */
[----:B------:R-:W-:Y:S01]  /*daf0*/  LDS.64 R6, [R6+0x600] ;  /* 0x0006000006067984 */ /* 0x000fe20000000a00 */
[----:B------:R-:W-:-:S03]  /*db00*/  VIADD R37, R31, 0xe0 ;  /* 0x000000e01f257836 */ /* 0x000fc60000000000 */
[----:B------:R-:W-:Y:S04]  /*db10*/  LDS.64 R4, [R4+0x700] ;  /* 0x0007000004047984 */ /* 0x000fe80000000a00 */
[----:B------:R2:W-:Y:S01]  /*db20*/  @!P0 STS [UR4+0x4200], R3 ;  /* 0x00420003ff008988 */ /* 0x0005e20008000804 */
[----:B------:R-:W-:Y:S01]  /*db30*/  BAR.SYNC.DEFER_BLOCKING 0x0 ;  /* 0x0000000000007b1d */ /* 0x000fe20000010000 */
[----:B------:R-:W-:Y:S01]  /*db40*/  IADD3 R2, P0, PT, R2, R31, RZ ;  /* 0x0000001f02027210 */ /* 0x000fe20007f1e0ff */
[----:B--2---:R-:W-:-:S04]  /*db50*/  VIADD R3, R31, 0x40 ;  /* 0x000000401f037836 */ /* 0x004fc80000000000 */
[----:B------:R-:W-:Y:S01]  /*db60*/  IMAD.X R9, RZ, RZ, RZ, P0 ;  /* 0x000000ffff097224 */ /* 0x000fe200000e06ff */
[----:B0-----:R-:W-:Y:S02]  /*db70*/  LEA R8, P0, R2, UR8, 0x3 ;  /* 0x0000000802087c11 */ /* 0x001fe4000f8018ff */
[----:B-1----:R-:W-:Y:S02]  /*db80*/  PRMT R25, R14, 0x7771, RZ ;  /* 0x000077710e197816 */ /* 0x002fe400000000ff */
[----:B------:R-:W-:Y:S02]  /*db90*/  LEA.HI.X R9, R2, UR9, R9, 0x3, P0 ;  /* 0x0000000902097c11 */ /* 0x000fe400080f1c09 */
[C---:B------:R-:W-:Y:S02]  /*dba0*/  PRMT R27, R14.reuse, 0x7770, RZ ;  /* 0x000077700e1b7816 */ /* 0x040fe400000000ff */
[----:B------:R-:W-:Y:S01]  /*dbb0*/  PRMT R23, R14, 0x7772, RZ ;  /* 0x000077720e177816 */ /* 0x000fe200000000ff */
[----:B------:R-:W0:Y:S02]  /*dbc0*/  LDS R16, [UR4+0x4200] ;  /* 0x00420004ff107984 */ /* 0x000e240008000800 */
[----:B0-----:R-:W-:-:S02]  /*dbd0*/  ISETP.GE.AND P6, PT, R31, R16, PT ;  /* 0x000000101f00720c */ /* 0x001fc40003fc6270 */
[-C--:B------:R-:W-:Y:S01]  /*dbe0*/  ISETP.GE.AND P5, PT, R17, R16.reuse, PT ;  /* 0x000000101100720c */ /* 0x080fe20003fa6270 */
[----:B------:R-:W-:Y:S01]  /*dbf0*/  VIADD R17, R31, 0xc0 ;  /* 0x000000c01f117836 */ /* 0x000fe20000000000 */
[-C--:B------:R-:W-:Y:S01]  /*dc00*/  ISETP.GE.AND P4, PT, R3, R16.reuse, PT ;  /* 0x000000100300720c */ /* 0x080fe20003f86270 */
[----:B------:R-:W-:Y:S01]  /*dc10*/  VIADD R3, R31, 0xa0 ;  /* 0x000000a01f037836 */ /* 0x000fe20000000000 */
[-C--:B------:R-:W-:Y:S02]  /*dc20*/  ISETP.GE.AND P3, PT, R19, R16.reuse, PT ;  /* 0x000000101300720c */ /* 0x080fe40003f66270 */
[-C--:B------:R-:W-:Y:S02]  /*dc30*/  ISETP.GE.AND P0, PT, R17, R16.reuse, PT ;  /* 0x000000101100720c */ /* 0x080fe40003f06270 */
[----:B------:R-:W-:Y:S02]  /*dc40*/  ISETP.GE.AND P1, PT, R3, R16, PT ;  /* 0x000000100300720c */ /* 0x000fe40003f26270 */
[C---:B------:R-:W-:Y:S01]  /*dc50*/  PRMT R3, R15.reuse, 0x7772, RZ ;  /* 0x000077720f037816 */ /* 0x040fe200000000ff */
[----:B------:R0:W-:Y:S01]  /*dc60*/  @!P6 STG.E.U8 desc[UR6][R8.64+0x1], R25 ;  /* 0x000001190800e986 */ /* 0x0001e2000c101106 */
[----:B------:R-:W-:-:S02]  /*dc70*/  PRMT R17, R15, 0x7771, RZ ;  /* 0x000077710f117816 */ /* 0x000fc400000000ff */
[C---:B------:R-:W-:Y:S01]  /*dc80*/  PRMT R19, R15.reuse, 0x7770, RZ ;  /* 0x000077700f137816 */ /* 0x040fe200000000ff */
[----:B------:R1:W-:Y:S01]  /*dc90*/  @!P6 STG.E.U8 desc[UR6][R8.64+0x6], R3 ;  /* 0x000006030800e986 */ /* 0x0003e2000c101106 */
[----:B------:R-:W-:Y:S02]  /*dca0*/  PRMT R15, R15, 0x7773, RZ ;  /* 0x000077730f0f7816 */ /* 0x000fe400000000ff */
[----:B------:R-:W-:Y:S01]  /*dcb0*/  ISETP.GE.AND P2, PT, R21, R16, PT ;  /* 0x000000101500720c */ /* 0x000fe20003f46270 */
[----:B------:R2:W-:Y:S01]  /*dcc0*/  @!P6 STG.E.U8 desc[UR6][R8.64+0x5], R17 ;  /* 0x000005110800e986 */ /* 0x0005e2000c101106 */
[----:B------:R-:W-:Y:S02]  /*dcd0*/  PRMT R21, R14, 0x7773, RZ ;  /* 0x000077730e157816 */ /* 0x000fe400000000ff */
[C---:B------:R-:W-:Y:S01]  /*dce0*/  PRMT R31, R28.reuse, 0x7770, RZ ;  /* 0x000077701c1f7816 */ /* 0x040fe200000000ff */
[----:B------:R3:W-:Y:S01]  /*dcf0*/  @!P6 STG.E.U8 desc[UR6][R8.64+0x7], R15 ;  /* 0x0000070f0800e986 */ /* 0x0007e2000c101106 */
[----:B0-----:R-:W-:-:S03]  /*dd00*/  PRMT R25, R28, 0x7772, RZ ;  /* 0x000077721c197816 */ /* 0x001fc600000000ff */
[----:B------:R0:W-:Y:S01]  /*dd10*/  @!P6 STG.E.U8 desc[UR6][R8.64+0x4], R19 ;  /* 0x000004130800e986 */ /* 0x0001e2000c101106 */
[C---:B-1----:R-:W-:Y:S02]  /*dd20*/  PRMT R3, R29.reuse, 0x7772, RZ ;  /* 0x000077721d037816 */ /* 0x042fe400000000ff */
[----:B--2---:R-:W-:Y:S01]  /*dd30*/  PRMT R17, R29, 0x7771, RZ ;  /* 0x000077711d117816 */ /* 0x004fe200000000ff */
[----:B------:R1:W-:Y:S01]  /*dd40*/  @!P6 STG.E.U8 desc[UR6][R8.64], R27 ;  /* 0x0000001b0800e986 */ /* 0x0003e2000c101106 */
[----:B---3--:R-:W-:-:S03]  /*dd50*/  PRMT R15, R33, 0x7772, RZ ;  /* 0x00007772210f7816 */ /* 0x008fc600000000ff */
        /* <DEDUP_REMOVED lines=15> */
[----:B------:R-:W-:Y:S02]  /*de50*/  ISETP.GE.AND P6, PT, R37, R16, PT ;  /* 0x000000102500720c */ /* 0x000fe40003fc6270 */
[----:B0-----:R-:W-:Y:S01]  /*de60*/  PRMT R21, R28, 0x7773, RZ ;  /* 0x000077731c157816 */ /* 0x001fe200000000ff */
[----:B------:R0:W-:Y:S01]  /*de70*/  @!P5 STG.E.U8 desc[UR6][R8.64+0x100], R31 ;  /* 0x0001001f0800d986 */ /* 0x0001e2000c101106 */
[----:B------:R-:W-:-:S03]  /*de80*/  PRMT R37, R34, 0x7771, RZ ;  /* 0x0000777122257816 */ /* 0x000fc600000000ff */
[----:B------:R3:W-:Y:S01]  /*de90*/  @!P5 STG.E.U8 desc[UR6][R8.64+0x104], R19 ;  /* 0x000104130800d986 */ /* 0x0007e2000c101106 */
[----:B-1----:R-:W-:-:S03]  /*dea0*/  PRMT R23, R32, 0x7773, RZ ;  /* 0x0000777320177816 */ /* 0x002fc600000000ff */
[----:B------:R1:W-:Y:S01]  /*deb0*/  @!P5 STG.E.U8 desc[UR6][R8.64+0x107], R29 ;  /* 0x0001071d0800d986 */ /* 0x0003e2000c101106 */
[----:B--2---:R-:W-:-:S03]  /*dec0*/  PRMT R27, R32, 0x7771, RZ ;  /* 0x00007771201b7816 */ /* 0x004fc600000000ff */
[----:B------:R2:W-:Y:S01]  /*ded0*/  @!P4 STG.E.U8 desc[UR6][R8.64+0x202], R25 ;  /* 0x000202190800c986 */ /* 0x0005e2000c101106 */
[----:B0-----:R-:W-:Y:S02]  /*dee0*/  PRMT R31, R32, 0x7770, RZ ;  /* 0x00007770201f7816 */ /* 0x001fe400000000ff */
[----:B---3--:R-:W-:Y:S01]  /*def0*/  PRMT R19, R35, 0x7771, RZ ;  /* 0x0000777123137816 */ /* 0x008fe200000000ff */
        /* <DEDUP_REMOVED lines=86> */
.L_x_731:
        /* <DEDUP_REMOVED lines=10> */
.L_x_2337:


//--------------------- .text._ZN3cub18CUB_300001_SM_10006detail10merge_sort30DeviceMergeSortPartitionKernelIP4KeyTjN4cuda3std3__44lessIS4_EES4_EEvbT_PT2_T0_SE_PSE_T1_SE_i --------------------------
	.section	.text._ZN3cub18CUB_300001_SM_10006detail10merge_sort30DeviceMergeSortPartitionKernelIP4KeyTjN4cuda3std3__44lessIS4_EES4_EEvbT_PT2_T0_SE_PSE_T1_SE_i,"ax",@progbits
	.align	128
        .global         _ZN3cub18CUB_300001_SM_10006detail10merge_sort30DeviceMergeSortPartitionKernelIP4KeyTjN4cuda3std3__44lessIS4_EES4_EEvbT_PT2_T0_SE_PSE_T1_SE_i
        .type           _ZN3cub18CUB_300001_SM_10006detail10merge_sort30DeviceMergeSortPartitionKernelIP4KeyTjN4cuda3std3__44lessIS4_EES4_EEvbT_PT2_T0_SE_PSE_T1_SE_i,@function
        .size           _ZN3cub18CUB_300001_SM_10006detail10merge_sort30DeviceMergeSortPartitionKernelIP4KeyTjN4cuda3std3__44lessIS4_EES4_EEvbT_PT2_T0_SE_PSE_T1_SE_i,(.L_x_2338 - _ZN3cub18CUB_300001_SM_10006detail10merge_sort30DeviceMergeSortPartitionKernelIP4KeyTjN4cuda3std3__44lessIS4_EES4_EEvbT_PT2_T0_SE_PSE_T1_SE_i)
        .other          _ZN3cub18CUB_300001_SM_10006detail10merge_sort30DeviceMergeSortPartitionKernelIP4KeyTjN4cuda3std3__44lessIS4_EES4_EEvbT_PT2_T0_SE_PSE_T1_SE_i,@"STO_CUDA_ENTRY STV_DEFAULT"
_ZN3cub18CUB_300001_SM_10006detail10merge_sort30DeviceMergeSortPartitionKernelIP4KeyTjN4cuda3std3__44lessIS4_EES4_EEvbT_PT2_T0_SE_PSE_T1_SE_i:
.text._ZN3cub18CUB_300001_SM_10006detail10merge_sort30DeviceMergeSortPartitionKernelIP4KeyTjN4cuda3std3__44lessIS4_EES4_EEvbT_PT2_T0_SE_PSE_T1_SE_i:
[----:B------:R-:W-:Y:S01]  /*0000*/  LDC R1, c[0x0][0x37c] ;  /* 0x0000df00ff017b82 */ /* 0x000fe20000000800 */
[----:B------:R-:W0:Y:S01]  /*0010*/  S2R R0, SR_CTAID.X ;  /* 0x0000000000007919 */ /* 0x000e220000002500 */
[----:B------:R-:W0:Y:S01]  /*0020*/  LDCU UR4, c[0x0][0x360] ;  /* 0x00006c00ff0477ac */ /* 0x000e220008000800 */
[----:B------:R-:W0:Y:S01]  /*0030*/  S2R R3, SR_TID.X ;  /* 0x0000000000037919 */ /* 0x000e220000002100 */
[----:B------:R-:W1:Y:S01]  /*0040*/  LDCU UR6, c[0x0][0x39c] ;  /* 0x00007380ff0677ac */ /* 0x000e620008000800 */
[----:B0-----:R-:W-:-:S05]  /*0050*/  IMAD R9, R0, UR4, R3 ;  /* 0x0000000400097c24 */ /* 0x001fca000f8e0203 */
[----:B-1----:R-:W-:-:S13]  /*0060*/  ISETP.GE.U32.AND P0, PT, R9, UR6, PT ;  /* 0x0000000609007c0c */ /* 0x002fda000bf06070 */
[----:B------:R-:W-:Y:S05]  /*0070*/  @P0 EXIT ;  /* 0x000000000000094d */ /* 0x000fea0003800000 */
[----:B------:R-:W0:Y:S01]  /*0080*/  LDCU UR5, c[0x0][0x3ac] ;  /* 0x00007580ff0577ac */ /* 0x000e220008000800 */
[----:B------:R-:W-:Y:S01]  /*0090*/  VIADD R2, R9, 0x1 ;  /* 0x0000000109027836 */ /* 0x000fe20000000000 */
[----:B------:R-:W-:Y:S01]  /*00a0*/  ACQBULK ;  /* 0x000000000000782e */ /* 0x000fe20000000000 */
[----:B------:R-:W1:Y:S03]  /*00b0*/  LDCU UR7, c[0x0][0x3b0] ;  /* 0x00007600ff0777ac */ /* 0x000e660008000800 */
[----:B------:R-:W-:Y:S01]  /*00c0*/  ISETP.NE.AND P0, PT, R2, UR6, PT ;  /* 0x0000000602007c0c */ /* 0x000fe2000bf05270 */
[----:B------:R-:W2:Y:S01]  /*00d0*/  LDCU UR10, c[0x0][0x398] ;  /* 0x00007300ff0a77ac */ /* 0x000ea20008000800 */
[----:B------:R-:W3:Y:S01]  /*00e0*/  LDCU.64 UR8, c[0x0][0x358] ;  /* 0x00006b00ff0877ac */ /* 0x000ee20008000a00 */
[----:B0-----:R-:W-:-:S10]  /*00f0*/  UIADD3 UR4, UPT, UPT, -UR5, URZ, URZ ;  /* 0x000000ff05047290 */ /* 0x001fd4000fffe1ff */
[----:B------:R-:W0:Y:S01]  /*0100*/  @!P0 LDC.64 R6, c[0x0][0x3a0] ;  /* 0x0000e800ff068b82 */ /* 0x000e220000000a00 */
[----:B------:R-:W-:Y:S01]  /*0110*/  LOP3.LUT R2, R9, UR4, RZ, 0xc0, !PT ;  /* 0x0000000409027c12 */ /* 0x000fe2000f8ec0ff */
[----:B------:R-:W-:-:S04]  /*0120*/  USHF.R.U32.HI UR4, URZ, 0x1, UR5 ;  /* 0x00000001ff047899 */ /* 0x000fc80008011605 */
[----:B-1----:R-:W-:Y:S01]  /*0130*/  IMAD R5, R2, UR7, RZ ;  /* 0x0000000702057c24 */ /* 0x002fe2000f8e02ff */
[----:B------:R-:W-:-:S04]  /*0140*/  UIMAD UR4, UR4, UR7, URZ ;  /* 0x00000007040472a4 */ /* 0x000fc8000f8e02ff */
[----:B------:R-:W-:-:S04]  /*0150*/  LOP3.LUT R2, RZ, R5, RZ, 0x33, !PT ;  /* 0x00000005ff027212 */ /* 0x000fc800078e33ff */
[----:B------:R-:W-:-:S04]  /*0160*/  VIMNMX.U32 R2, PT, PT, R2, UR4, PT ;  /* 0x0000000402027c48 */ /* 0x000fc8000bfe0000 */
[----:B--2---:R-:W-:Y:S01]  /*0170*/  VIADDMNMX.U32 R2, R2, R5, UR10, PT ;  /* 0x0000000a02027e46 */ /* 0x004fe2000b800005 */
[----:B0-----:R-:W-:Y:S01]  /*0180*/  @!P0 IMAD.WIDE.U32 R6, R9, 0x4, R6 ;  /* 0x0000000409068825 */ /* 0x001fe200078e0006 */
[----:B------:R-:W-:Y:S02]  /*0190*/  VIMNMX.U32 R5, PT, PT, R5, UR10, PT ;  /* 0x0000000a05057c48 */ /* 0x000fe4000bfe0000 */
[----:B------:R-:W-:Y:S02]  /*01a0*/  LOP3.LUT R4, RZ, R2, RZ, 0x33, !PT ;  /* 0x00000002ff047212 */ /* 0x000fe400078e33ff */
[----:B---3--:R0:W-:Y:S02]  /*01b0*/  @!P0 STG.E desc[UR8][R6.64], R2 ;  /* 0x0000000206008986 */ /* 0x0081e4000c101908 */
[----:B------:R-:W-:-:S04]  /*01c0*/  VIMNMX.U32 R11, PT, PT, R4, UR4, PT ;  /* 0x00000004040b7c48 */ /* 0x000fc8000bfe0000 */
[----:B------:R-:W-:Y:S01]  /*01d0*/  VIADDMNMX.U32 R11, R11, R2, UR10, PT ;  /* 0x0000000a0b0b7e46 */ /* 0x000fe2000b800002 */
[----:B------:R-:W-:Y:S06]  /*01e0*/  @!P0 EXIT ;  /* 0x000000000000894d */ /* 0x000fec0003800000 */
[----:B------:R-:W1:Y:S01]  /*01f0*/  LDCU.U8 UR6, c[0x0][0x380] ;  /* 0x00007000ff0677ac */ /* 0x000e620008000000 */
[----:B------:R-:W-:Y:S01]  /*0200*/  BSSY.RECONVERGENT B0, `(.L_x_732) ;  /* 0x000008a000007945 */ /* 0x000fe20003800200 */
[----:B------:R-:W-:-:S06]  /*0210*/  UIADD3 UR4, UPT, UPT, UR5, -0x1, URZ ;  /* 0xffffffff05047890 */ /* 0x000fcc000fffe0ff */
[----:B------:R-:W-:-:S05]  /*0220*/  LOP3.LUT R9, R9, UR4, RZ, 0xc0, !PT ;  /* 0x0000000409097c12 */ /* 0x000fca000f8ec0ff */
[----:B------:R-:W-:Y:S01]  /*0230*/  IMAD R4, R9, UR7, RZ ;  /* 0x0000000709047c24 */ /* 0x000fe2000f8e02ff */
[----:B-1----:R-:W-:-:S04]  /*0240*/  UPRMT UR6, UR6, 0x8880, URZ ;  /* 0x0000888006067896 */ /* 0x002fc800080000ff */
[----:B------:R-:W-:-:S03]  /*0250*/  VIADDMNMX.U32 R4, R11, -R5, R4, PT ;  /* 0x800000050b047246 */ /* 0x000fc60003800004 */
[----:B------:R-:W-:Y:S02]  /*0260*/  UMOV UR4, UR6 ;  /* 0x0000000600047c82 */ /* 0x000fe40008000000 */
[----:B------:R-:W-:-:S09]  /*0270*/  UISETP.NE.AND UP0, UPT, UR4, URZ, UPT ;  /* 0x000000ff0400728c */ /* 0x000fd2000bf05270 */
[----:B------:R-:W-:Y:S05]  /*0280*/  BRA.U !UP0, `(.L_x_733) ;  /* 0x0000000508087547 */ /* 0x000fea000b800000 */
[----:B------:R-:W-:Y:S01]  /*0290*/  IMAD.IADD R11, R11, 0x1, -R2 ;  /* 0x000000010b0b7824 */ /* 0x000fe200078e0a02 */
[----:B0-----:R-:W-:Y:S01]  /*02a0*/  VIADDMNMX.U32 R7, R2, -R5, R4, PT ;  /* 0x8000000502077246 */ /* 0x001fe20003800004 */
[----:B------:R-:W0:Y:S01]  /*02b0*/  LDCU.64 UR6, c[0x0][0x388] ;  /* 0x00007100ff0677ac */ /* 0x000e220008000a00 */
[----:B------:R-:W-:Y:S02]  /*02c0*/  BSSY.RECONVERGENT B1, `(.L_x_734) ;  /* 0x000003d000017945 */ /* 0x000fe40003800200 */
[----:B------:R-:W-:-:S05]  /*02d0*/  VIMNMX.U32 R6, PT, PT, R4, R11, !PT ;  /* 0x0000000b04067248 */ /* 0x000fca0007fe0000 */
[----:B------:R-:W-:-:S05]  /*02e0*/  IMAD.IADD R6, R6, 0x1, -R11 ;  /* 0x0000000106067824 */ /* 0x000fca00078e0a0b */
[----:B------:R-:W-:-:S13]  /*02f0*/  ISETP.GE.U32.AND P0, PT, R6, R7, PT ;  /* 0x000000070600720c */ /* 0x000fda0003f06070 */
[----:B0-----:R-:W-:Y:S05]  /*0300*/  @P0 BRA `(.L_x_735) ;  /* 0x0000000000e00947 */ /* 0x001fea0003800000 */
.L_x_736:
[----:B------:R-:W-:-:S05]  /*0310*/  IMAD.IADD R9, R7, 0x1, -R6 ;  /* 0x0000000107097824 */ /* 0x000fca00078e0a06 */
[----:B------:R-:W-:-:S04]  /*0320*/  LEA.HI R20, R9, R6, RZ, 0x1f ;  /* 0x0000000609147211 */ /* 0x000fc800078ff8ff */
[-C--:B------:R-:W-:Y:S02]  /*0330*/  LOP3.LUT R9, RZ, R20.reuse, RZ, 0x33, !PT ;  /* 0x00000014ff097212 */ /* 0x080fe400078e33ff */
[----:B------:R-:W-:-:S03]  /*0340*/  IADD3 R10, P0, PT, R5, R20, RZ ;  /* 0x00000014050a7210 */ /* 0x000fc60007f1e0ff */
[----:B------:R-:W-:Y:S02]  /*0350*/  IMAD.IADD R9, R4, 0x1, R9 ;  /* 0x0000000104097824 */ /* 0x000fe400078e0209 */
[----:B------:R-:W-:Y:S01]  /*0360*/  IMAD.X R13, RZ, RZ, RZ, P0 ;  /* 0x000000ffff0d7224 */ /* 0x000fe200000e06ff */
[----:B------:R-:W-:Y:S02]  /*0370*/  LEA R8, P0, R10, UR6, 0x3 ;  /* 0x000000060a087c11 */ /* 0x000fe4000f8018ff */
[----:B------:R-:W-:Y:S02]  /*0380*/  IADD3 R11, P1, PT, R2, R9, RZ ;  /* 0x00000009020b7210 */ /* 0x000fe40007f3e0ff */
[----:B------:R-:W-:Y:S02]  /*0390*/  LEA.HI.X R9, R10, UR7, R13, 0x3, P0 ;  /* 0x000000070a097c11 */ /* 0x000fe400080f1c0d */
[----:B------:R-:W-:Y:S01]  /*03a0*/  LEA R10, P0, R11, UR6, 0x3 ;  /* 0x000000060b0a7c11 */ /* 0x000fe2000f8018ff */
[----:B------:R-:W-:-:S02]  /*03b0*/  IMAD.X R12, RZ, RZ, RZ, P1 ;  /* 0x000000ffff0c7224 */ /* 0x000fc400008e06ff */
[----:B------:R-:W2:Y:S03]  /*03c0*/  LDG.E.U8 R14, desc[UR8][R8.64+0x1] ;  /* 0x00000108080e7981 */ /* 0x000ea6000c1e1100 */
[----:B------:R-:W-:Y:S01]  /*03d0*/  LEA.HI.X R11, R11, UR7, R12, 0x3, P0 ;  /* 0x000000070b0b7c11 */ /* 0x000fe200080f1c0c */
        /* <DEDUP_REMOVED lines=14> */
[----:B------:R-:W-:Y:S01]  /*04c0*/  LOP3.LUT R13, R13, R15, R17, 0xfe, !PT ;  /* 0x0000000f0d0d7212 */ /* 0x000fe200078efe11 */
[----:B------:R-:W-:-:S04]  /*04d0*/  IMAD.WIDE.U32 R16, R19, 0x10000, RZ ;  /* 0x0001000013107825 */ /* 0x000fc800078e00ff */
[----:B------:R-:W-:Y:S02]  /*04e0*/  IMAD.WIDE.U32 R14, R22, 0x100, RZ ;  /* 0x00000100160e7825 */ /* 0x000fe400078e00ff */
[----:B------:R-:W2:Y:S02]  /*04f0*/  LDG.E.U8 R22, desc[UR8][R8.64+0x5] ;  /* 0x0000050808167981 */ /* 0x000ea4000c1e1100 */
[----:B------:R-:W-:Y:S01]  /*0500*/  IMAD.WIDE.U32 R18, R18, 0x1000000, RZ ;  /* 0x0100000012127825 */ /* 0x000fe200078e00ff */
[----:B------:R-:W-:-:S04]  /*0510*/  LOP3.LUT R23, R16, R14, R23, 0xfe, !PT ;  /* 0x0000000e10177212 */ /* 0x000fc800078efe17 */
[----:B------:R-:W-:Y:S01]  /*0520*/  LOP3.LUT R17, R19, R15, R17, 0xfe, !PT ;  /* 0x0000000f13117212 */ /* 0x000fe200078efe11 */
[----:B------:R-:W3:Y:S04]  /*0530*/  LDG.E.U8 R14, desc[UR8][R8.64+0x4] ;  /* 0x00000408080e7981 */ /* 0x000ee8000c1e1100 */
[----:B------:R-:W4:Y:S04]  /*0540*/  LDG.E.U8 R15, desc[UR8][R8.64+0x6] ;  /* 0x00000608080f7981 */ /* 0x000f28000c1e1100 */
[----:B------:R-:W5:Y:S04]  /*0550*/  LDG.E.U8 R19, desc[UR8][R10.64+0x6] ;  /* 0x000006080a137981 */ /* 0x000f68000c1e1100 */
[----:B------:R-:W5:Y:S01]  /*0560*/  LDG.E.U8 R16, desc[UR8][R10.64+0x4] ;  /* 0x000004080a107981 */ /* 0x000f62000c1e1100 */
[----:B------:R-:W-:Y:S01]  /*0570*/  IMAD.SHL.U32 R26, R26, 0x100, RZ ;  /* 0x000001001a1a7824 */ /* 0x000fe200078e00ff */
[----:B------:R-:W-:Y:S01]  /*0580*/  LOP3.LUT R21, R21, R12, RZ, 0xfc, !PT ;  /* 0x0000000c15157212 */ /* 0x000fe200078efcff */
[----:B------:R-:W-:Y:S01]  /*0590*/  IMAD.SHL.U32 R24, R24, 0x1000000, RZ ;  /* 0x0100000018187824 */ /* 0x000fe200078e00ff */
[----:B------:R-:W-:Y:S01]  /*05a0*/  LOP3.LUT R18, R23, R18, RZ, 0xfc, !PT ;  /* 0x0000001217127212 */ /* 0x000fe200078efcff */
[----:B------:R-:W-:-:S03]  /*05b0*/  IMAD.SHL.U32 R25, R25, 0x1000000, RZ ;  /* 0x0100000019197824 */ /* 0x000fc600078e00ff */
[----:B------:R-:W-:Y:S01]  /*05c0*/  ISETP.GE.U32.AND P0, PT, R18, R21, PT ;  /* 0x000000151200720c */ /* 0x000fe20003f06070 */
[----:B--2---:R-:W-:-:S05]  /*05d0*/  IMAD.SHL.U32 R22, R22, 0x100, RZ ;  /* 0x0000010016167824 */ /* 0x004fca00078e00ff */
[----:B---3--:R-:W-:Y:S01]  /*05e0*/  LOP3.LUT R13, R22, R13, R14, 0xfe, !PT ;  /* 0x0000000d160d7212 */ /* 0x008fe200078efe0e */
[----:B----4-:R-:W-:Y:S02]  /*05f0*/  IMAD.U32 R15, R15, 0x10000, RZ ;  /* 0x000100000f0f7824 */ /* 0x010fe400078e00ff */
[----:B-----5:R-:W-:Y:S01]  /*0600*/  IMAD.U32 R8, R19, 0x10000, RZ ;  /* 0x0001000013087824 */ /* 0x020fe200078e00ff */
[----:B------:R-:W-:Y:S02]  /*0610*/  LOP3.LUT R16, R26, R17, R16, 0xfe, !PT ;  /* 0x000000111a107212 */ /* 0x000fe400078efe10 */
[----:B------:R-:W-:Y:S02]  /*0620*/  LOP3.LUT R15, R24, R13, R15, 0xfe, !PT ;  /* 0x0000000d180f7212 */ /* 0x000fe400078efe0f */
[----:B------:R-:W-:-:S04]  /*0630*/  LOP3.LUT R8, R25, R16, R8, 0xfe, !PT ;  /* 0x0000001019087212 */ /* 0x000fc800078efe08 */
[----:B------:R-:W-:-:S04]  /*0640*/  ISETP.GE.AND.EX P0, PT, R8, R15, PT, P0 ;  /* 0x0000000f0800720c */ /* 0x000fc80003f06300 */
[----:B------:R-:W-:-:S09]  /*0650*/  SEL R7, R20, R7, !P0 ;  /* 0x0000000714077207 */ /* 0x000fd20004000000 */
[----:B------:R-:W-:-:S05]  /*0660*/  @P0 VIADD R6, R20, 0x1 ;  /* 0x0000000114060836 */ /* 0x000fca0000000000 */
[----:B------:R-:W-:-:S13]  /*0670*/  ISETP.GE.U32.AND P0, PT, R6, R7, PT ;  /* 0x000000070600720c */ /* 0x000fda0003f06070 */
[----:B------:R-:W-:Y:S05]  /*0680*/  @!P0 BRA `(.L_x_736) ;  /* 0xfffffffc00208947 */ /* 0x000fea000383ffff */
.L_x_735:
[----:B------:R-:W-:Y:S05]  /*0690*/  BSYNC.RECONVERGENT B1 ;  /* 0x0000000000017941 */ /* 0x000fea0003800200 */
.L_x_734:
[----:B------:R-:W-:Y:S05]  /*06a0*/  BRA `(.L_x_737) ;  /* 0x0000000000fc7947 */ /* 0x000fea0003800000 */
.L_x_733:
[----:B------:R-:W-:Y:S01]  /*06b0*/  IMAD.IADD R11, R11, 0x1, -R2 ;  /* 0x000000010b0b7824 */ /* 0x000fe200078e0a02 */
[----:B0-----:R-:W-:Y:S01]  /*06c0*/  VIADDMNMX.U32 R7, R2, -R5, R4, PT ;  /* 0x8000000502077246 */ /* 0x001fe20003800004 */
[----:B------:R-:W0:Y:S03]  /*06d0*/  LDCU.64 UR6, c[0x0][0x390] ;  /* 0x00007200ff0677ac */ /* 0x000e260008000a00 */
[----:B------:R-:W-:-:S05]  /*06e0*/  VIMNMX.U32 R6, PT, PT, R4, R11, !PT ;  /* 0x0000000b04067248 */ /* 0x000fca0007fe0000 */
[----:B------:R-:W-:-:S05]  /*06f0*/  IMAD.IADD R6, R6, 0x1, -R11 ;  /* 0x0000000106067824 */ /* 0x000fca00078e0a0b */
[----:B------:R-:W-:-:S13]  /*0700*/  ISETP.GE.U32.AND P0, PT, R6, R7, PT ;  /* 0x000000070600720c */ /* 0x000fda0003f06070 */
[----:B0-----:R-:W-:Y:S05]  /*0710*/  @P0 BRA `(.L_x_737) ;  /* 0x0000000000e00947 */ /* 0x001fea0003800000 */
.L_x_738:
        /* <DEDUP_REMOVED lines=56> */
.L_x_737:
[----:B------:R-:W-:Y:S05]  /*0aa0*/  BSYNC.RECONVERGENT B0 ;  /* 0x0000000000007941 */ /* 0x000fea0003800200 */
.L_x_732:
[----:B------:R-:W0:Y:S01]  /*0ab0*/  LDC.64 R8, c[0x0][0x3a0] ;  /* 0x0000e800ff087b82 */ /* 0x000e220000000a00 */
[----:B------:R-:W1:Y:S01]  /*0ac0*/  LDCU UR4, c[0x0][0x360] ;  /* 0x00006c00ff0477ac */ /* 0x000e620008000800 */
[----:B------:R-:W-:Y:S02]  /*0ad0*/  IMAD.IADD R5, R5, 0x1, R6 ;  /* 0x0000000105057824 */ /* 0x000fe400078e0206 */
[----:B-1----:R-:W-:-:S04]  /*0ae0*/  IMAD R3, R0, UR4, R3 ;  /* 0x0000000400037c24 */ /* 0x002fc8000f8e0203 */
[----:B0-----:R-:W-:-:S05]  /*0af0*/  IMAD.WIDE.U32 R2, R3, 0x4, R8 ;  /* 0x0000000403027825 */ /* 0x001fca00078e0008 */
[----:B------:R-:W-:Y:S01]  /*0b00*/  STG.E desc[UR8][R2.64], R5 ;  /* 0x0000000502007986 */ /* 0x000fe2000c101908 */
[----:B------:R-:W-:Y:S05]  /*0b10*/  EXIT ;  /* 0x000000000000794d */ /* 0x000fea0003800000 */
.L_x_739:
        /* <DEDUP_REMOVED lines=14> */
.L_x_2338:


//--------------------- .text._ZN3cub18CUB_300001_SM_10006detail10merge_sort30DeviceMergeSortBlockSortKernelINS2_10policy_hubIP4KeyTE9Policy600ES6_PNS0_8NullTypeES6_SA_jN4cuda3std3__44lessIS5_EES5_S9_EEvbT0_T1_T2_T3_T4_PT6_PT7_T5_NS1_7vsmem_tE --------------------------
	.section	.text._ZN3cub18CUB_300001_SM_10006detail10merge_sort30DeviceMergeSortBlockSortKernelINS2_10policy_hubIP4KeyTE9Policy600ES6_PNS0_8NullTypeES6_SA_jN4cuda3std3__44lessIS5_EES5_S9_EEvbT0_T1_T2_T3_T4_PT6_PT7_T5_NS1_7vsmem_tE,"ax",@progbits
	.align	128
        .global         _ZN3cub18CUB_300001_SM_10006detail10merge_sort30DeviceMergeSortBlockSortKernelINS2_10policy_hubIP4KeyTE9Policy600ES6_PNS0_8NullTypeES6_SA_jN4cuda3std3__44lessIS5_EES5_S9_EEvbT0_T1_T2_T3_T4_PT6_PT7_T5_NS1_7vsmem_tE
        .type           _ZN3cub18CUB_300001_SM_10006detail10merge_sort30DeviceMergeSortBlockSortKernelINS2_10policy_hubIP4KeyTE9Policy600ES6_PNS0_8NullTypeES6_SA_jN4cuda3std3__44lessIS5_EES5_S9_EEvbT0_T1_T2_T3_T4_PT6_PT7_T5_NS1_7vsmem_tE,@function
        .size           _ZN3cub18CUB_300001_SM_10006detail10merge_sort30DeviceMergeSortBlockSortKernelINS2_10policy_hubIP4KeyTE9Policy600ES6_PNS0_8NullTypeES6_SA_jN4cuda3std3__44lessIS5_EES5_S9_EEvbT0_T1_T2_T3_T4_PT6_PT7_T5_NS1_7vsmem_tE,(.L_x_2339 - _ZN3cub18CUB_300001_SM_10006detail10merge_sort30DeviceMergeSortBlockSortKernelINS2_10policy_hubIP4KeyTE9Policy600ES6_PNS0_8NullTypeES6_SA_jN4cuda3std3__44lessIS5_EES5_S9_EEvbT0_T1_T2_T3_T4_PT6_PT7_T5_NS1_7vsmem_tE)
        .other          _ZN3cub18CUB_300001_SM_10006detail10merge_sort30DeviceMergeSortBlockSortKernelINS2_10policy_hubIP4KeyTE9Policy600ES6_PNS0_8NullTypeES6_SA_jN4cuda3std3__44lessIS5_EES5_S9_EEvbT0_T1_T2_T3_T4_PT6_PT7_T5_NS1_7vsmem_tE,@"STO_CUDA_ENTRY STV_DEFAULT"
_ZN3cub18CUB_300001_SM_10006detail10merge_sort30DeviceMergeSortBlockSortKernelINS2_10policy_hubIP4KeyTE9Policy600ES6_PNS0_8NullTypeES6_SA_jN4cuda3std3__44lessIS5_EES5_S9_EEvbT0_T1_T2_T3_T4_PT6_PT7_T5_NS1_7vsmem_tE:
.text._ZN3cub18CUB_300001_SM_10006detail10merge_sort30DeviceMergeSortBlockSortKernelINS2_10policy_hubIP4KeyTE9Policy600ES6_PNS0_8NullTypeES6_SA_jN4cuda3std3__44lessIS5_EES5_S9_EEvbT0_T1_T2_T3_T4_PT6_PT7_T5_NS1_7vsmem_tE:
[----:B------:R-:W-:Y:S01]  /*0000*/  LDC R1, c[0x0][0x37c] ;  /* 0x0000df00ff017b82 */ /* 0x000fe20000000800 */
[----:B------:R-:W0:Y:S01]  /*0010*/  S2R R3, SR_CTAID.X ;  /* 0x0000000000037919 */ /* 0x000e220000002500 */
[----:B------:R-:W1:Y:S01]  /*0020*/  LDCU UR4, c[0x0][0x370] ;  /* 0x00006e00ff0477ac */ /* 0x000e620008000800 */
[----:B------:R-:W2:Y:S01]  /*0030*/  LDCU.64 UR8, c[0x0][0x358] ;  /* 0x00006b00ff0877ac */ /* 0x000ea20008000a00 */
[----:B-1----:R-:W-:-:S06]  /*0040*/  UIADD3 UR4, UPT, UPT, UR4, -0x1, URZ ;  /* 0xffffffff04047890 */ /* 0x002fcc000fffe0ff */
[C---:B0-----:R-:W-:Y:S01]  /*0050*/  ISETP.GE.U32.AND P0, PT, R3.reuse, UR4, PT ;  /* 0x0000000403007c0c */ /* 0x041fe2000bf06070 */
[----:B------:R-:W-:-:S12]  /*0060*/  IMAD.SHL.U32 R3, R3, 0x800, RZ ;  /* 0x0000080003037824 */ /* 0x000fd800078e00ff */
[----:B--2---:R-:W-:Y:S05]  /*0070*/  @P0 BRA `(.L_x_740) ;  /* 0x0000009000580947 */ /* 0x004fea0003800000 */
[----:B------:R-:W0:Y:S01]  /*0080*/  S2R R15, SR_TID.X ;  /* 0x00000000000f7919 */ /* 0x000e220000002100 */
[----:B------:R-:W1:Y:S01]  /*0090*/  LDCU.64 UR4, c[0x0][0x388] ;  /* 0x00007100ff0477ac */ /* 0x000e620008000a00 */
[----:B------:R-:W-:Y:S01]  /*00a0*/  ACQBULK ;  /* 0x000000000000782e */ /* 0x000fe20000000000 */
[----:B0-----:R-:W-:-:S05]  /*00b0*/  IMAD.SHL.U32 R4, R15, 0x8, RZ ;  /* 0x000000080f047824 */ /* 0x001fca00078e00ff */
[----:B------:R-:W-:-:S04]  /*00c0*/  LOP3.LUT R4, R4, 0x1f00, RZ, 0xc0, !PT ;  /* 0x00001f0004047812 */ /* 0x000fc800078ec0ff */
[----:B------:R-:W-:-:S04]  /*00d0*/  LOP3.LUT R0, R4, 0x1f, R15, 0xf8, !PT ;  /* 0x0000001f04007812 */ /* 0x000fc800078ef80f */
[----:B------:R-:W-:-:S05]  /*00e0*/  IADD3 R0, P0, PT, R3, R0, RZ ;  /* 0x0000000003007210 */ /* 0x000fca0007f1e0ff */
[----:B------:R-:W-:Y:S02]  /*00f0*/  IMAD.X R3, RZ, RZ, RZ, P0 ;  /* 0x000000ffff037224 */ /* 0x000fe400000e06ff */
        /* <DEDUP_REMOVED lines=742> */
.L_x_802:
        /* <DEDUP_REMOVED lines=125> */
.L_x_743:
        /* <DEDUP_REMOVED lines=38> */
.L_x_742:
[----:B------:R-:W-:Y:S05]  /*3990*/  BSYNC.RECONVERGENT B0 ;  /* 0x0000000000007941 */ /* 0x000fea0003800200 */
.L_x_741:
        /* <DEDUP_REMOVED lines=70> */
.L_x_745:
[----:B------:R-:W-:Y:S05]  /*3e00*/  BSYNC.RECONVERGENT B0 ;  /* 0x0000000000007941 */ /* 0x000fea0003800200 */
.L_x_744:
        /* <DEDUP_REMOVED lines=24> */
.L_x_747:
        /* <DEDUP_REMOVED lines=11> */
.L_x_748:
[----:B------:R-:W-:Y:S05]  /*4040*/  BSYNC.RECONVERGENT B0 ;  /* 0x0000000000007941 */ /* 0x000fea0003800200 */
.L_x_746:
        /* <DEDUP_REMOVED lines=44> */
.L_x_750:
[----:B------:R-:W-:Y:S05]  /*4310*/  BSYNC.RECONVERGENT B0 ;  /* 0x0000000000007941 */ /* 0x000fea0003800200 */
.L_x_749:
        /* <DEDUP_REMOVED lines=20> */
.L_x_752:
        /* <DEDUP_REMOVED lines=17> */
.L_x_753:
[----:B------:R-:W-:Y:S05]  /*4570*/  BSYNC.RECONVERGENT B0 ;  /* 0x0000000000007941 */ /* 0x000fea0003800200 */
.L_x_751:
        /* <DEDUP_REMOVED lines=18> */
.L_x_755:
        /* <DEDUP_REMOVED lines=11> */
.L_x_756:
[----:B------:R-:W-:Y:S05]  /*4750*/  BSYNC.RECONVERGENT B0 ;  /* 0x0000000000007941 */ /* 0x000fea0003800200 */
.L_x_754:
        /* <DEDUP_REMOVED lines=44> */
.L_x_758:
[----:B------:R-:W-:Y:S05]  /*4a20*/  BSYNC.RECONVERGENT B0 ;  /* 0x0000000000007941 */ /* 0x000fea0003800200 */
.L_x_757:
        /* <DEDUP_REMOVED lines=20> */
.L_x_760:
        /* <DEDUP_REMOVED lines=17> */
.L_x_761:
[----:B------:R-:W-:Y:S05]  /*4c80*/  BSYNC.RECONVERGENT B0 ;  /* 0x0000000000007941 */ /* 0x000fea0003800200 */
.L_x_759:
        /* <DEDUP_REMOVED lines=18> */
.L_x_763:
        /* <DEDUP_REMOVED lines=11> */
.L_x_764:
[----:B------:R-:W-:Y:S05]  /*4e60*/  BSYNC.RECONVERGENT B0 ;  /* 0x0000000000007941 */ /* 0x000fea0003800200 */
.L_x_762:
        /* <DEDUP_REMOVED lines=44> */
.L_x_766:
[----:B------:R-:W-:Y:S05]  /*5130*/  BSYNC.RECONVERGENT B0 ;  /* 0x0000000000007941 */ /* 0x000fea0003800200 */
.L_x_765:
        /* <DEDUP_REMOVED lines=20> */
.L_x_768:
        /* <DEDUP_REMOVED lines=17> */
.L_x_769:
[----:B------:R-:W-:Y:S05]  /*5390*/  BSYNC.RECONVERGENT B0 ;  /* 0x0000000000007941 */ /* 0x000fea0003800200 */
.L_x_767:
        /* <DEDUP_REMOVED lines=18> */
.L_x_771:
        /* <DEDUP_REMOVED lines=11> */
.L_x_772:
[----:B------:R-:W-:Y:S05]  /*5570*/  BSYNC.RECONVERGENT B0 ;  /* 0x0000000000007941 */ /* 0x000fea0003800200 */
.L_x_770:
        /* <DEDUP_REMOVED lines=44> */
.L_x_774:
[----:B------:R-:W-:Y:S05]  /*5840*/  BSYNC.RECONVERGENT B0 ;  /* 0x0000000000007941 */ /* 0x000fea0003800200 */
.L_x_773:
        /* <DEDUP_REMOVED lines=20> */
.L_x_776:
        /* <DEDUP_REMOVED lines=17> */
.L_x_777:
[----:B------:R-:W-:Y:S05]  /*5aa0*/  BSYNC.RECONVERGENT B0 ;  /* 0x0000000000007941 */ /* 0x000fea0003800200 */
.L_x_775:
        /* <DEDUP_REMOVED lines=18> */
.L_x_779:
        /* <DEDUP_REMOVED lines=11> */
.L_x_780:
[----:B------:R-:W-:Y:S05]  /*5c80*/  BSYNC.RECONVERGENT B0 ;  /* 0x0000000000007941 */ /* 0x000fea0003800200 */
.L_x_778:
        /* <DEDUP_REMOVED lines=44> */
.L_x_782:
[----:B------:R-:W-:Y:S05]  /*5f50*/  BSYNC.RECONVERGENT B0 ;  /* 0x0000000000007941 */ /* 0x000fea0003800200 */
.L_x_781:
        /* <DEDUP_REMOVED lines=20> */
.L_x_784:
        /* <DEDUP_REMOVED lines=17> */
.L_x_785:
[----:B------:R-:W-:Y:S05]  /*61b0*/  BSYNC.RECONVERGENT B0 ;  /* 0x0000000000007941 */ /* 0x000fea0003800200 */
.L_x_783:
        /* <DEDUP_REMOVED lines=18> */
.L_x_787:
        /* <DEDUP_REMOVED lines=11> */
.L_x_788:
[----:B------:R-:W-:Y:S05]  /*6390*/  BSYNC.RECONVERGENT B0 ;  /* 0x0000000000007941 */ /* 0x000fea0003800200 */
.L_x_786:
        /* <DEDUP_REMOVED lines=44> */
.L_x_790:
[----:B------:R-:W-:Y:S05]  /*6660*/  BSYNC.RECONVERGENT B0 ;  /* 0x0000000000007941 */ /* 0x000fea0003800200 */
.L_x_789:
        /* <DEDUP_REMOVED lines=20> */
.L_x_792:
        /* <DEDUP_REMOVED lines=17> */
.L_x_793:
[----:B------:R-:W-:Y:S05]  /*68c0*/  BSYNC.RECONVERGENT B0 ;  /* 0x0000000000007941 */ /* 0x000fea0003800200 */
.L_x_791:
        /* <DEDUP_REMOVED lines=18> */
.L_x_795:
        /* <DEDUP_REMOVED lines=11> */
.L_x_796:
[----:B------:R-:W-:Y:S05]  /*6aa0*/  BSYNC.RECONVERGENT B0 ;  /* 0x0000000000007941 */ /* 0x000fea0003800200 */
.L_x_794:
        /* <DEDUP_REMOVED lines=45> */
.L_x_799:
[----:B------:R-:W-:Y:S05]  /*6d80*/  BSYNC.RELIABLE B1 ;  /* 0x0000000000017941 */ /* 0x000fea0003800100 */
.L_x_798:
        /* <DEDUP_REMOVED lines=18> */
.L_x_800:
        /* <DEDUP_REMOVED lines=17> */
.L_x_801:
[----:B------:R-:W-:Y:S05]  /*6fc0*/  BSYNC.RECONVERGENT B0 ;  /* 0x0000000000007941 */ /* 0x000fea0003800200 */
.L_x_797:
        /* <DEDUP_REMOVED lines=277> */
.L_x_803:
        /* <DEDUP_REMOVED lines=268> */
.L_x_740:
        /* <DEDUP_REMOVED lines=15> */
[----:B------:R-:W-:Y:S02]  /*92d0*/  LOP3.LUT R85, R25, 0x1f00, RZ, 0xc0, !PT ;  /* 0x00001f0019557812 */ /* 0x000fe400078ec0ff */
[----:B--2---:R-:W-:Y:S02]  /*92e0*/  VIADDMNMX R2, R2, R7, 0x800, PT ;  /* 0x0000080002027446 */ /* 0x004fe40003800107 */
[----:B------:R-:W-:-:S04]  /*92f0*/  LOP3.LUT R3, R85, 0x1f, R0, 0xf8, !PT ;  /* 0x0000001f55037812 */ /* 0x000fc800078ef800 */
[C---:B------:R-:W-:Y:S02]  /*9300*/  LEA R18, P0, R3.reuse, R4, 0x3 ;  /* 0x0000000403127211 */ /* 0x040fe400078018ff */
[----:B------:R-:W-:-:S03]  /*9310*/  ISETP.GE.AND P1, PT, R3, R2, PT ;  /* 0x000000020300720c */ /* 0x000fc60003f26270 */
[----:B------:R-:W-:Y:S02]  /*9320*/  IMAD.X R19, RZ, RZ, R5, P0 ;  /* 0x000000ffff137224 */ /* 0x000fe400000e0605 */
[----:B0-----:R-:W-:-:S05]  /*9330*/  VIADD R5, R3, 0x20 ;  /* 0x0000002003057836 */ /* 0x001fca0000000000 */
[----:B------:R-:W-:-:S13]  /*9340*/  ISETP.GE.AND P0, PT, R5, R2, PT ;  /* 0x000000020500720c */ /* 0x000fda0003f06270 */
        /* <DEDUP_REMOVED lines=9> */
[----:B------:R-:W-:Y:S01]  /*93e0*/  ISETP.GE.AND P4, PT, R13, R2, PT ;  /* 0x000000020d00720c */ /* 0x000fe20003f86270 */
[----:B------:R-:W-:-:S05]  /*93f0*/  VIADD R15, R3, 0xc0 ;  /* 0x000000c0030f7836 */ /* 0x000fca0000000000 */
[----:B------:R-:W-:-:S07]  /*9400*/  ISETP.GE.AND P5, PT, R15, R2, PT ;  /* 0x000000020f00720c */ /* 0x000fce0003fa6270 */
        /* <DEDUP_REMOVED lines=34> */
[----:B------:R-:W5:Y:S02]  /*9630*/  @!P1 LDG.E.U8 R22, desc[UR8][R18.64+0x5] ;  /* 0x0000050812169981 */ /* 0x000f64000c1e1100 */
[----:B------:R-:W-:Y:S02]  /*9640*/  LOP3.LUT R84, R84, 0xff, R23, 0xf8, !PT ;  /* 0x000000ff54547812 */ /* 0x000fe400078ef817 */
[----:B------:R-:W5:Y:S01]  /*9650*/  @!P1 LDG.E.U8 R23, desc[UR8][R18.64+0x4] ;  /* 0x0000040812179981 */ /* 0x000f62000c1e1100 */
[----:B------:R-:W-:Y:S01]  /*9660*/  LOP3.LUT R83, R10, 0xff, R73, 0xf8, !PT ;  /* 0x000000ff0a537812 */ /* 0x000fe200078ef849 */
[----:B------:R-:W-:-:S02]  /*9670*/  VIADD R7, R3, 0x40 ;  /* 0x0000004003077836 */ /* 0x000fc40000000000 */
[----:B------:R-:W5:Y:S01]  /*9680*/  @!P1 LDG.E.U8 R73, desc[UR8][R18.64] ;  /* 0x0000000812499981 */ /* 0x000f62000c1e1100 */
[----:B------:R-:W-:-:S03]  /*9690*/  IMAD.SHL.U32 R82, R20, 0x1000000, RZ ;  /* 0x0100000014527824 */ /* 0x000fc600078e00ff */
[----:B------:R-:W5:Y:S01]  /*96a0*/  @!P1 LDG.E.U8 R20, desc[UR8][R18.64+0x7] ;  /* 0x0000070812149981 */ /* 0x000f62000c1e1100 */
[----:B------:R-:W-:-:S03]  /*96b0*/  IMAD.U32 R80, R21, 0x10000, RZ ;  /* 0x0001000015507824 */ /* 0x000fc600078e00ff */
[----:B------:R-:W5:Y:S01]  /*96c0*/  @!P1 LDG.E.U8 R21, desc[UR8][R18.64+0x6] ;  /* 0x0000060812159981 */ /* 0x000f62000c1e1100 */
[----:B------:R-:W-:Y:S01]  /*96d0*/  ISETP.GE.AND P1, PT, R7, R2, PT ;  /* 0x000000020700720c */ /* 0x000fe20003f26270 */
[----:B------:R-:W-:-:S05]  /*96e0*/  VIADD R9, R3, 0x60 ;  /* 0x0000006003097836 */ /* 0x000fca0000000000 */
[----:B------:R-:W-:Y:S01]  /*96f0*/  ISETP.GE.AND P2, PT, R9, R2, PT ;  /* 0x000000020900720c */ /* 0x000fe20003f46270 */
[----:B------:R-:W-:-:S06]  /*9700*/  VIADD R11, R3, 0x80 ;  /* 0x00000080030b7836 */ /* 0x000fcc0000000000 */
[----:B------:R-:W5:Y:S04]  /*9710*/  @!P1 LDG.E.U8 R77, desc[UR8][R18.64+0x201] ;  /* 0x00020108124d9981 */ /* 0x000f68000c1e1100 */
[----:B------:R-:W5:Y:S04]  /*9720*/  @!P1 LDG.E.U8 R76, desc[UR8][R18.64+0x202] ;  /* 0x00020208124c9981 */ /* 0x000f68000c1e1100 */
[----:B------:R-:W5:Y:S01]  /*9730*/  @!P1 LDG.E.U8 R75, desc[UR8][R18.64+0x203] ;  /* 0x00020308124b9981 */ /* 0x000f62000c1e1100 */
[----:B------:R-:W-:-:S03]  /*9740*/  ISETP.GE.AND P3, PT, R11, R2, PT ;  /* 0x000000020b00720c */ /* 0x000fc60003f66270 */
[----:B------:R-:W5:Y:S04]  /*9750*/  @!P1 LDG.E.U8 R71, desc[UR8][R18.64+0x200] ;  /* 0x0002000812479981 */ /* 0x000f68000c1e1100 */
        /* <DEDUP_REMOVED lines=24> */
[----:B--2---:R-:W-:-:S03]  /*98e0*/  @!P0 IMAD.WIDE.U32 R18, R58, 0x100, RZ ;  /* 0x000001003a128825 */ /* 0x004fc600078e00ff */
[----:B------:R-:W-:Y:S01]  /*98f0*/  LOP3.LUT R37, R37, R82, RZ, 0xfc, !PT ;  /* 0x0000005225257212 */ /* 0x000fe200078efcff */
[----:B------:R-:W-:Y:S01]  /*9900*/  UMOV UR4, 0x400 ;  /* 0x0000040000047882 */ /* 0x000fe20000000000 */
[----:B------:R-:W-:Y:S02]  /*9910*/  @!P0 IMAD.U32 R79, R79, 0x10000, RZ ;  /* 0x000100004f4f8824 */ /* 0x000fe400078e00ff */
[----:B------:R-:W-:Y:S02]  /*9920*/  @!P0 IMAD.SHL.U32 R78, R78, 0x1000000, RZ ;  /* 0x010000004e4e8824 */ /* 0x000fe400078e00ff */
[----:B0-----:R-:W-:-:S04]  /*9930*/  IMAD.IADD R85, R85, 0x1, R86 ;  /* 0x0000000155557824 */ /* 0x001fc800078e0256 */
[----:B------:R-:W-:Y:S01]  /*9940*/  VIADD R58, R85, 0xe0 ;  /* 0x000000e0553a7836 */ /* 0x000fe20000000000 */
[----:B-1----:R-:W-:-:S04]  /*9950*/  ULEA UR4, UR5, UR4, 0x18 ;  /* 0x0000000405047291 */ /* 0x002fc8000f8ec0ff */
[----:B------:R-:W-:Y:S01]  /*9960*/  LEA.HI.SX32 R58, R58, R85, 0x1b ;  /* 0x000000553a3a7211 */ /* 0x000fe200078fdaff */
[----:B------:R-:W-:Y:S02]  /*9970*/  @!P4 IMAD.U32 R53, R53, 0x10000, RZ ;  /* 0x000100003535c824 */ /* 0x000fe400078e00ff */
[----:B------:R-:W-:Y:S02]  /*9980*/  @!P4 IMAD.SHL.U32 R54, R54, 0x1000000, RZ ;  /* 0x010000003636c824 */ /* 0x000fe400078e00ff */
[----:B------:R-:W-:Y:S02]  /*9990*/  @!P5 IMAD.U32 R24, R24, 0x10000, RZ ;  /* 0x000100001818d824 */ /* 0x000fe400078e00ff */
[----:B------:R-:W-:Y:S02]  /*99a0*/  @!P5 IMAD.SHL.U32 R33, R33, 0x1000000, RZ ;  /* 0x010000002121d824 */ /* 0x000fe400078e00ff */
[----:B------:R-:W-:Y:S01]  /*99b0*/  @!P6 IMAD.U32 R31, R31, 0x10000, RZ ;  /* 0x000100001f1fe824 */ /* 0x000fe200078e00ff */
[----:B---3--:R-:W-:-:S02]  /*99c0*/  LOP3.LUT R27, R27, 0xffff, RZ, 0xc0, !PT ;  /* 0x0000ffff1b1b7812 */ /* 0x008fc400078ec0ff */
[----:B----4-:R-:W-:Y:S02]  /*99d0*/  LOP3.LUT R80, R36, 0xffff, RZ, 0xc0, !PT ;  /* 0x0000ffff24507812 */ /* 0x010fe400078ec0ff */
[----:B------:R-:W-:Y:S02]  /*99e0*/  LOP3.LUT R36, R8, R83, R6, 0xfe, !PT ;  /* 0x0000005308247212 */ /* 0x000fe400078efe06 */
[----:B------:R-:W-:Y:S02]  /*99f0*/  PRMT R82, R80, 0x3340, R27 ;  /* 0x0000334050527816 */ /* 0x000fe4000000001b */
[----:B-----5:R-:W-:Y:S02]  /*9a00*/  LOP3.LUT R22, R22, 0xffff, RZ, 0xc0, !PT ;  /* 0x0000ffff16167812 */ /* 0x020fe400078ec0ff */
[----:B------:R-:W-:Y:S02]  /*9a10*/  LOP3.LUT R23, R23, 0xffff, RZ, 0xc0, !PT ;  /* 0x0000ffff17177812 */ /* 0x000fe400078ec0ff */
[----:B------:R-:W-:-:S02]  /*9a20*/  LOP3.LUT R45, R45, 0xffff, RZ, 0xc0, !PT ;  /* 0x0000ffff2d2d7812 */ /* 0x000fc400078ec0ff */
[----:B------:R-:W-:Y:S02]  /*9a30*/  PRMT R8, R23, 0x3340, R22 ;  /* 0x0000334017087816 */ /* 0x000fe40000000016 */
[----:B------:R-:W-:Y:S02]  /*9a40*/  LOP3.LUT R22, R73, 0xffff, RZ, 0xc0, !PT ;  /* 0x0000ffff49167812 */ /* 0x000fe400078ec0ff */
[----:B------:R-:W-:Y:S02]  /*9a50*/  LOP3.LUT R6, R20, 0xffff, RZ, 0xc0, !PT ;  /* 0x0000ffff14067812 */ /* 0x000fe400078ec0ff */
[----:B------:R-:W-:Y:S01]  /*9a60*/  LOP3.LUT R27, R21, 0xffff, RZ, 0xc0, !PT ;  /* 0x0000ffff151b7812 */ /* 0x000fe200078ec0ff */
[----:B------:R-:W-:Y:S01]  /*9a70*/  @!P0 IMAD.WIDE.U32 R20, R60, 0x10000, RZ ;  /* 0x000100003c148825 */ /* 0x000fe200078e00ff */
[----:B------:R-:W-:-:S03]  /*9a80*/  PRMT R83, R22, 0x3340, R45 ;  /* 0x0000334016537816 */ /* 0x000fc6000000002d */
[----:B------:R-:W-:Y:S01]  /*9a90*/  @!P0 IMAD.WIDE.U32 R22, R72, 0x1000000, RZ ;  /* 0x0100000048168825 */ /* 0x000fe200078e00ff */
[----:B------:R-:W-:Y:S02]  /*9aa0*/  @!P0 LOP3.LUT R81, R20, R18, R81, 0xfe, !PT ;  /* 0x0000001214518212 */ /* 0x000fe400078efe51 */
[----:B------:R-:W-:Y:S01]  /*9ab0*/  PRMT R27, R27, 0x3340, R6 ;  /* 0x000033401b1b7816 */ /* 0x000fe20000000006 */
[----:B------:R-:W-:Y:S01]  /*9ac0*/  IMAD.MOV.U32 R84, RZ, RZ, R36 ;  /* 0x000000ffff547224 */ /* 0x000fe200078e0024 */
[----:B------:R-:W-:Y:S01]  /*9ad0*/  @!P0 LOP3.LUT R6, R23, R19, R21, 0xfe, !PT ;  /* 0x0000001317068212 */ /* 0x000fe200078efe15 */
[----:B------:R-:W-:Y:S01]  /*9ae0*/  VIADD R18, R85, 0x20 ;  /* 0x0000002055127836 */ /* 0x000fe20000000000 */
[----:B------:R-:W-:Y:S01]  /*9af0*/  @!P0 LOP3.LUT R84, R81, R22, RZ, 0xfc, !PT ;  /* 0x0000001651548212 */ /* 0x000fe200078efcff */
[C---:B------:R-:W-:Y:S02]  /*9b00*/  VIADD R20, R85.reuse, 0x40 ;  /* 0x0000004055147836 */ /* 0x040fe40000000000 */
[----:B------:R-:W-:-:S02]  /*9b10*/  VIADD R22, R85, 0x80 ;  /* 0x0000008055167836 */ /* 0x000fc40000000000 */
[----:B------:R-:W-:Y:S01]  /*9b20*/  @!P0 IMAD.SHL.U32 R19, R26, 0x100, RZ ;  /* 0x000001001a138824 */ /* 0x000fe200078e00ff */
[-C--:B------:R-:W-:Y:S01]  /*9b30*/  LEA.HI.SX32 R81, R18, R85.reuse, 0x1b ;  /* 0x0000005512517211 */ /* 0x080fe200078fdaff */
[----:B------:R-:W-:Y:S01]  /*9b40*/  IMAD R45, R86, 0x7, R85 ;  /* 0x00000007562d7824 */ /* 0x000fe200078e0255 */
[-C--:B------:R-:W-:Y:S01]  /*9b50*/  LEA.HI.SX32 R86, R20, R85.reuse, 0x1b ;  /* 0x0000005514567211 */ /* 0x080fe200078fdaff */
[C---:B------:R-:W-:Y:S01]  /*9b60*/  VIADD R80, R85.reuse, 0x60 ;  /* 0x0000006055507836 */ /* 0x040fe20000000000 */
[----:B------:R-:W-:Y:S01]  /*9b70*/  LEA.HI.SX32 R73, R22, R85, 0x1b ;  /* 0x0000005516497211 */ /* 0x000fe200078fdaff */
[----:B------:R-:W-:Y:S01]  /*9b80*/  VIADD R72, R85, 0xa0 ;  /* 0x000000a055487836 */ /* 0x000fe20000000000 */
[----:B------:R-:W-:Y:S01]  /*9b90*/  @!P0 LOP3.LUT R6, R19, R6, R4, 0xfe, !PT ;  /* 0x0000000613068212 */ /* 0x000fe200078efe04 */
[----:B------:R-:W-:Y:S02]  /*9ba0*/  VIADD R60, R85, 0xc0 ;  /* 0x000000c0553c7836 */ /* 0x000fe40000000000 */
[----:B------:R-:W-:-:S04]  /*9bb0*/  @!P1 IMAD.WIDE.U32 R20, R77, 0x100, RZ ;  /* 0x000001004d149825 */ /* 0x000fc800078e00ff */
[----:B------:R-:W-:-:S04]  /*9bc0*/  @!P1 IMAD.WIDE.U32 R22, R76, 0x10000, RZ ;  /* 0x000100004c169825 */ /* 0x000fc800078e00ff */
[----:B------:R-:W-:Y:S01]  /*9bd0*/  @!P1 IMAD.WIDE.U32 R18, R75, 0x1000000, RZ ;  /* 0x010000004b129825 */ /* 0x000fe200078e00ff */
[-C--:B------:R-:W-:Y:S02]  /*9be0*/  LEA.HI.SX32 R80, R80, R85.reuse, 0x1b ;  /* 0x0000005550507211 */ /* 0x080fe400078fdaff */
[-C--:B------:R-:W-:Y:S02]  /*9bf0*/  LEA.HI.SX32 R72, R72, R85.reuse, 0x1b ;  /* 0x0000005548487211 */ /* 0x080fe400078fdaff */
[-C--:B------:R-:W-:Y:S02]  /*9c00*/  LEA.HI.SX32 R60, R60, R85.reuse, 0x1b ;  /* 0x000000553c3c7211 */ /* 0x080fe400078fdaff */
[----:B------:R-:W-:Y:S01]  /*9c10*/  PRMT R27, R8, 0x5410, R27 ;  /* 0x00005410081b7816 */ /* 0x000fe2000000001b */
[----:B------:R-:W-:Y:S01]  /*9c20*/  @!P1 IMAD.SHL.U32 R75, R74, 0x100, RZ ;  /* 0x000001004a4b9824 */ /* 0x000fe200078e00ff */
[----:B------:R-:W-:Y:S02]  /*9c30*/  LEA.HI.SX32 R85, R85, R85, 0x1b ;  /* 0x0000005555557211 */ /* 0x000fe400078fdaff */
[----:B------:R-:W-:-:S02]  /*9c40*/  @!P1 LOP3.LUT R8, R19, R21, R23, 0xfe, !PT ;  /* 0x0000001513089212 */ /* 0x000fc400078efe17 */
[----:B------:R-:W-:Y:S01]  /*9c50*/  @!P1 LOP3.LUT R71, R22, R20, R71, 0xfe, !PT ;  /* 0x0000001416479212 */ /* 0x000fe200078efe47 */
[----:B------:R-:W-:Y:S01]  /*9c60*/  @!P2 IMAD.WIDE.U32 R22, R29, 0x10000, RZ ;  /* 0x000100001d16a825 */ /* 0x000fe200078e00ff */
[----:B------:R-:W-:-:S03]  /*9c70*/  LEA R4, R85, UR4, 0x3 ;  /* 0x0000000455047c11 */ /* 0x000fc6000f8e18ff */
[----:B------:R-:W-:Y:S01]  /*9c80*/  @!P2 IMAD.WIDE.U32 R20, R69, 0x100, RZ ;  /* 0x000001004514a825 */ /* 0x000fe200078e00ff */
[----:B------:R-:W-:-:S03]  /*9c90*/  PRMT R26, R83, 0x5410, R82 ;  /* 0x00005410531a7816 */ /* 0x000fc60000000052 */
[----:B------:R-:W-:Y:S01]  /*9ca0*/  @!P2 IMAD.WIDE.U32 R28, R28, 0x1000000, RZ ;  /* 0x010000001c1ca825 */ /* 0x000fe200078e00ff */
[----:B------:R-:W-:-:S03]  /*9cb0*/  @!P1 LOP3.LUT R70, R75, R8, R70, 0xfe, !PT ;  /* 0x000000084b469212 */ /* 0x000fc600078efe46 */
[----:B------:R-:W-:Y:S01]  /*9cc0*/  IMAD.MOV.U32 R85, RZ, RZ, R37 ;  /* 0x000000ffff557224 */ /* 0x000fe200078e0025 */
[----:B------:R-:W-:Y:S01]  /*9cd0*/  @!P0 LOP3.LUT R85, R78, R6, R79, 0xfe, !PT ;  /* 0x000000064e558212 */ /* 0x000fe200078efe4f */
[----:B------:R-:W-:Y:S01]  /*9ce0*/  @!P2 IMAD.SHL.U32 R19, R66, 0x100, RZ ;  /* 0x000001004213a824 */ /* 0x000fe200078e00ff */
[----:B------:R-:W-:Y:S01]  /*9cf0*/  @!P2 LOP3.LUT R8, R29, R21, R23, 0xfe, !PT ;  /* 0x000000151d08a212 */ /* 0x000fe200078efe17 */
[----:B------:R0:W-:Y:S01]  /*9d00*/  STS.64 [R4], R26 ;  /* 0x0000001a04007388 */ /* 0x0001e20000000a00 */
[----:B------:R-:W-:Y:S01]  /*9d10*/  @!P2 IMAD.U32 R10, R10, 0x10000, RZ ;  /* 0x000100000a0aa824 */ /* 0x000fe200078e00ff */
[----:B------:R-:W-:Y:S01]  /*9d20*/  LEA R6, R81, UR4, 0x3 ;  /* 0x0000000451067c11 */ /* 0x000fe2000f8e18ff */
[----:B------:R-:W-:Y:S01]  /*9d30*/  @!P2 IMAD.SHL.U32 R63, R63, 0x1000000, RZ ;  /* 0x010000003f3fa824 */ /* 0x000fe200078e00ff */
[----:B------:R-:W-:Y:S01]  /*9d40*/  @!P2 LOP3.LUT R19, R19, R8, R68, 0xfe, !PT ;  /* 0x000000081313a212 */ /* 0x000fe200078efe44 */
[----:B------:R-:W-:Y:S01]  /*9d50*/  IMAD.MOV.U32 R74, RZ, RZ, R36 ;  /* 0x000000ffff4a7224 */ /* 0x000fe200078e0024 */
[----:B------:R-:W-:Y:S01]  /*9d60*/  @!P1 LOP3.LUT R74, R71, R18, RZ, 0xfc, !PT ;  /* 0x00000012474a9212 */ /* 0x000fe200078efcff */
[----:B------:R-:W-:Y:S01]  /*9d70*/  IMAD.MOV.U32 R29, RZ, RZ, R37 ;  /* 0x000000ffff1d7224 */ /* 0x000fe200078e0025 */
[----:B------:R-:W-:Y:S01]  /*9d80*/  @!P2 LOP3.LUT R67, R22, R20, R67, 0xfe, !PT ;  /* 0x000000141643a212 */ /* 0x000fe200078efe43 */
[----:B0-----:R-:W-:-:S02]  /*9d90*/  IMAD.MOV.U32 R26, RZ, RZ, R84 ;  /* 0x000000ffff1a7224 */ /* 0x001fc400078e0054 */
[----:B------:R-:W-:Y:S01]  /*9da0*/  IMAD.MOV.U32 R27, RZ, RZ, R85 ;  /* 0x000000ffff1b7224 */ /* 0x000fe200078e0055 */
[----:B------:R-:W-:Y:S01]  /*9db0*/  @!P2 LOP3.LUT R29, R63, R19, R10, 0xfe, !PT ;  /* 0x000000133f1da212 */ /* 0x000fe200078efe0a */
[----:B------:R-:W-:-:S03]  /*9dc0*/  @!P3 IMAD.WIDE.U32 R62, R62, 0x100, RZ ;  /* 0x000001003e3eb825 */ /* 0x000fc600078e00ff */
[----:B------:R0:W-:Y:S01]  /*9dd0*/  STS.64 [R6+0x100], R26 ;  /* 0x0001001a06007388 */ /* 0x0001e20000000a00 */
[----:B------:R-:W-:-:S04]  /*9de0*/  @!P3 IMAD.WIDE.U32 R22, R61, 0x10000, RZ ;  /* 0x000100003d16b825 */ /* 0x000fc800078e00ff */
[----:B------:R-:W-:-:S04]  /*9df0*/  @!P3 IMAD.WIDE.U32 R18, R59, 0x1000000, RZ ;  /* 0x010000003b12b825 */ /* 0x000fc800078e00ff */
[----:B------:R-:W-:-:S04]  /*9e00*/  @!P4 IMAD.WIDE.U32 R20, R55, 0x1000000, RZ ;  /* 0x010000003714c825 */ /* 0x000fc800078e00ff */
[----:B0-----:R-:W-:Y:S01]  /*9e10*/  @!P4 IMAD.WIDE.U32 R26, R57, 0x100, RZ ;  /* 0x00000100391ac825 */ /* 0x001fe200078e00ff */
[----:B------:R-:W-:-:S03]  /*9e20*/  @!P3 LOP3.LUT R23, R19, R63, R23, 0xfe, !PT ;  /* 0x0000003f1317b212 */ /* 0x000fc600078efe17 */
[----:B------:R-:W-:-:S04]  /*9e30*/  @!P4 IMAD.WIDE.U32 R56, R56, 0x10000, RZ ;  /* 0x000100003838c825 */ /* 0x000fc800078e00ff */
[----:B------:R-:W-:Y:S02]  /*9e40*/  @!P1 IMAD.U32 R64, R64, 0x10000, RZ ;  /* 0x0001000040409824 */ /* 0x000fe400078e00ff */
[----:B------:R-:W-:Y:S02]  /*9e50*/  @!P1 IMAD.SHL.U32 R65, R65, 0x1000000, RZ ;  /* 0x0100000041419824 */ /* 0x000fe400078e00ff */
[----:B------:R-:W-:Y:S01]  /*9e60*/  @!P3 IMAD.SHL.U32 R55, R12, 0x100, RZ ;  /* 0x000001000c37b824 */ /* 0x000fe200078e00ff */
[----:B------:R-:W-:Y:S01]  /*9e70*/  @!P4 LOP3.LUT R12, R21, R27, R57, 0xfe, !PT ;  /* 0x0000001b150cc212 */ /* 0x000fe200078efe39 */
[----:B------:R-:W-:Y:S02]  /*9e80*/  @!P4 IMAD.SHL.U32 R19, R46, 0x100, RZ ;  /* 0x000001002e13c824 */ /* 0x000fe400078e00ff */
[----:B------:R-:W-:Y:S01]  /*9e90*/  IMAD.MOV.U32 R75, RZ, RZ, R37 ;  /* 0x000000ffff4b7224 */ /* 0x000fe200078e0025 */
[----:B------:R-:W-:Y:S01]  /*9ea0*/  @!P1 LOP3.LUT R75, R65, R70, R64, 0xfe, !PT ;  /* 0x00000046414b9212 */ /* 0x000fe200078efe40 */
[----:B------:R-:W-:Y:S01]  /*9eb0*/  IMAD.MOV.U32 R66, RZ, RZ, R36 ;  /* 0x000000ffff427224 */ /* 0x000fe200078e0024 */
[----:B------:R-:W-:-:S02]  /*9ec0*/  @!P2 LOP3.LUT R66, R67, R28, RZ, 0xfc, !PT ;  /* 0x0000001c4342a212 */ /* 0x000fc400078efcff */
        /* <DEDUP_REMOVED lines=19> */
[----:B------:R-:W-:Y:S01]  /*a000*/  @!P5 IMAD.WIDE.U32 R22, R14, 0x1000000, RZ ;  /* 0x010000000e16d825 */ /* 0x000fe200078e00ff */
[----:B------:R-:W-:-:S04]  /*a010*/  @!P5 LOP3.LUT R41, R20, R18, R41, 0xfe, !PT ;  /* 0x000000121429d212 */ /* 0x000fc800078efe29 */
[----:B------:R-:W-:Y:S01]  /*a020*/  @!P5 LOP3.LUT R19, R23, R19, R21, 0xfe, !PT ;  /* 0x000000131713d212 */ /* 0x000fe200078efe15 */
[----:B0-----:R-:W-:Y:S02]  /*a030*/  @!P5 IMAD.SHL.U32 R29, R42, 0x100, RZ ;  /* 0x000001002a1dd824 */ /* 0x001fe400078e00ff */
[----:B------:R-:W-:-:S03]  /*a040*/  @!P6 IMAD.WIDE.U32 R20, R34, 0x1000000, RZ ;  /* 0x010000002214e825 */ /* 0x000fc600078e00ff */
[----:B------:R-:W-:Y:S01]  /*a050*/  @!P5 LOP3.LUT R29, R29, R19, R40, 0xfe, !PT ;  /* 0x000000131d1dd212 */ /* 0x000fe200078efe28 */
[----:B------:R-:W-:-:S04]  /*a060*/  @!P6 IMAD.WIDE.U32 R18, R39, 0x100, RZ ;  /* 0x000001002712e825 */ /* 0x000fc800078e00ff */
[----:B------:R-:W-:-:S04]  /*a070*/  @!P6 IMAD.WIDE.U32 R38, R38, 0x10000, RZ ;  /* 0x000100002626e825 */ /* 0x000fc800078e00ff */
[----:B------:R-:W-:Y:S02]  /*a080*/  @!P3 IMAD.U32 R51, R51, 0x10000, RZ ;  /* 0x000100003333b824 */ /* 0x000fe400078e00ff */
[----:B------:R-:W-:Y:S02]  /*a090*/  @!P3 IMAD.SHL.U32 R52, R52, 0x1000000, RZ ;  /* 0x010000003434b824 */ /* 0x000fe400078e00ff */
[----:B------:R-:W-:Y:S01]  /*a0a0*/  @!P6 IMAD.SHL.U32 R23, R16, 0x100, RZ ;  /* 0x000001001017e824 */ /* 0x000fe200078e00ff */
[----:B------:R-:W-:Y:S01]  /*a0b0*/  @!P6 LOP3.LUT R16, R21, R19, R39, 0xfe, !PT ;  /* 0x000000131510e212 */ /* 0x000fe200078efe27 */
[----:B------:R-:W-:Y:S01]  /*a0c0*/  IMAD.MOV.U32 R27, RZ, RZ, R37 ;  /* 0x000000ffff1b7224 */ /* 0x000fe200078e0025 */
[----:B------:R-:W-:Y:S01]  /*a0d0*/  @!P3 LOP3.LUT R27, R52, R48, R51, 0xfe, !PT ;  /* 0x00000030341bb212 */ /* 0x000fe200078efe33 */
[----:B------:R-:W-:Y:S01]  /*a0e0*/  IMAD.MOV.U32 R28, RZ, RZ, R36 ;  /* 0x000000ffff1c7224 */ /* 0x000fe200078e0024 */
[----:B------:R-:W-:Y:S01]  /*a0f0*/  LEA R12, R73, UR4, 0x3 ;  /* 0x00000004490c7c11 */ /* 0x000fe2000f8e18ff */
[----:B------:R-:W-:Y:S01]  /*a100*/  IMAD.MOV.U32 R43, RZ, RZ, R37 ;  /* 0x000000ffff2b7224 */ /* 0x000fe200078e0025 */
[----:B------:R-:W-:Y:S01]  /*a110*/  @!P5 LOP3.LUT R28, R41, R22, RZ, 0xfc, !PT ;  /* 0x00000016291cd212 */ /* 0x000fe200078efcff */
[----:B------:R-:W-:Y:S01]  /*a120*/  VIADD R22, R45, 0x3 ;  /* 0x000000032d167836 */ /* 0x000fe20000000000 */
[----:B------:R-:W-:Y:S01]  /*a130*/  @!P6 LOP3.LUT R19, R38, R18, R32, 0xfe, !PT ;  /* 0x000000122613e212 */ /* 0x000fe200078efe20 */
[----:B------:R-:W-:Y:S01]  /*a140*/  @!P6 IMAD.SHL.U32 R18, R35, 0x1000000, RZ ;  /* 0x010000002312e824 */ /* 0x000fe200078e00ff */
[----:B------:R-:W-:-:S02]  /*a150*/  @!P5 LOP3.LUT R43, R33, R29, R24, 0xfe, !PT ;  /* 0x0000001d212bd212 */ /* 0x000fc400078efe18 */
[----:B------:R-:W-:Y:S01]  /*a160*/  @!P6 LOP3.LUT R23, R23, R16, R30, 0xfe, !PT ;  /* 0x000000101717e212 */ /* 0x000fe200078efe1e */
[----:B------:R0:W-:Y:S01]  /*a170*/  STS.64 [R12+0x400], R26 ;  /* 0x0004001a0c007388 */ /* 0x0001e20000000a00 */
[----:B------:R-:W-:Y:S02]  /*a180*/  @!P6 LOP3.LUT R36, R19, R20, RZ, 0xfc, !PT ;  /* 0x000000141324e212 */ /* 0x000fe400078efcff */
[----:B------:R-:W-:Y:S02]  /*a190*/  LEA R14, R72, UR4, 0x3 ;  /* 0x00000004480e7c11 */ /* 0x000fe4000f8e18ff */
[----:B------:R-:W-:Y:S01]  /*a1a0*/  @!P6 LOP3.LUT R37, R18, R23, R31, 0xfe, !PT ;  /* 0x000000171225e212 */ /* 0x000fe200078efe1f */
[----:B------:R-:W-:Y:S01]  /*a1b0*/  IMAD.MOV.U32 R23, RZ, RZ, R43 ;  /* 0x000000ffff177224 */ /* 0x000fe200078e002b */
[----:B------:R-:W-:Y:S01]  /*a1c0*/  LEA.HI.SX32 R19, R22, R45, 0x1b ;  /* 0x0000002d16137211 */ /* 0x000fe200078fdaff */
[----:B------:R-:W-:Y:S01]  /*a1d0*/  IMAD.MOV.U32 R22, RZ, RZ, R28 ;  /* 0x000000ffff167224 */ /* 0x000fe200078e001c */
[----:B------:R-:W-:Y:S01]  /*a1e0*/  LEA R16, R60, UR4, 0x3 ;  /* 0x000000043c107c11 */ /* 0x000fe2000f8e18ff */
[----:B0-----:R-:W-:-:S02]  /*a1f0*/  IMAD.MOV.U32 R26, RZ, RZ, R46 ;  /* 0x000000ffff1a7224 */ /* 0x001fc400078e002e */
[----:B------:R-:W-:Y:S01]  /*a200*/  IMAD.MOV.U32 R27, RZ, RZ, R47 ;  /* 0x000000ffff1b7224 */ /* 0x000fe200078e002f */
[----:B------:R-:W-:-:S04]  /*a210*/  LEA R18, R58, UR4, 0x3 ;  /* 0x000000043a127c11 */ /* 0x000fc8000f8e18ff */
[----:B------:R-:W-:Y:S01]  /*a220*/  STS.64 [R14+0x500], R26 ;  /* 0x0005001a0e007388 */ /* 0x000fe20000000a00 */
[----:B------:R-:W-:-:S03]  /*a230*/  LEA R19, R19, UR4, 0x3 ;  /* 0x0000000413137c11 */ /* 0x000fc6000f8e18ff */
[----:B------:R0:W-:Y:S01]  /*a240*/  STS.64 [R16+0x600], R22 ;  /* 0x0006001610007388 */ /* 0x0001e20000000a00 */
[----:B------:R-:W-:Y:S02]  /*a250*/  VIADD R20, R45, 0x4 ;  /* 0x000000042d147836 */ /* 0x000fe40000000000 */
[----:B0-----:R-:W-:Y:S02]  /*a260*/  IMAD.MOV.U32 R22, RZ, RZ, R36 ;  /* 0x000000ffff167224 */ /* 0x001fe400078e0024 */
[----:B------:R-:W-:-:S05]  /*a270*/  IMAD.MOV.U32 R23, RZ, RZ, R37 ;  /* 0x000000ffff177224 */ /* 0x000fca00078e0025 */
[----:B------:R-:W-:Y:S01]  /*a280*/  STS.64 [R18+0x700], R22 ;  /* 0x0007001612007388 */ /* 0x000fe20000000a00 */
[----:B------:R-:W-:-:S03]  /*a290*/  NOP ;  /* 0x0000000000007918 */ /* 0x000fc60000000000 */
[----:B------:R-:W0:Y:S01]  /*a2a0*/  LDS.64 R30, [R19+0x18] ;  /* 0x00001800131e7984 */ /* 0x000e220000000a00 */
[----:B------:R-:W-:-:S04]  /*a2b0*/  LEA.HI.SX32 R20, R20, R45, 0x1b ;  /* 0x0000002d14147211 */ /* 0x000fc800078fdaff */
[----:B------:R-:W-:-:S05]  /*a2c0*/  LEA R20, R20, UR4, 0x3 ;  /* 0x0000000414147c11 */ /* 0x000fca000f8e18ff */
[----:B------:R-:W1:Y:S01]  /*a2d0*/  LDS.64 R36, [R20+0x20] ;  /* 0x0000200014247984 */ /* 0x000e620000000a00 */
[----:B------:R-:W-:-:S05]  /*a2e0*/  VIADD R24, R45, 0x5 ;  /* 0x000000052d187836 */ /* 0x000fca0000000000 */
[----:B------:R-:W-:Y:S02]  /*a2f0*/  LEA.HI.SX32 R34, R24, R45, 0x1b ;  /* 0x0000002d18227211 */ /* 0x000fe400078fdaff */
[C---:B0-----:R-:W-:Y:S02]  /*a300*/  PRMT R27, R30.reuse, 0x7771, RZ ;  /* 0x000077711e1b7816 */ /* 0x041fe400000000ff */
[C---:B------:R-:W-:Y:S02]  /*a310*/  PRMT R21, R31.reuse, 0x7771, RZ ;  /* 0x000077711f157816 */ /* 0x040fe400000000ff */
[----:B------:R-:W-:Y:S01]  /*a320*/  PRMT R24, R31, 0x7770, RZ ;  /* 0x000077701f187816 */ /* 0x000fe200000000ff */
[----:B------:R-:W-:Y:S01]  /*a330*/  IMAD.WIDE.U32 R22, R27, 0x100, RZ ;  /* 0x000001001b167825 */ /* 0x000fe200078e00ff */
[C---:B------:R-:W-:Y:S02]  /*a340*/  PRMT R28, R30.reuse, 0x7772, RZ ;  /* 0x000077721e1c7816 */ /* 0x040fe400000000ff */
[----:B------:R-:W-:-:S02]  /*a350*/  PRMT R29, R30, 0x7773, RZ ;  /* 0x000077731e1d7816 */ /* 0x000fc400000000ff */
[----:B------:R-:W-:Y:S02]  /*a360*/  PRMT R26, R30, 0x7770, RZ ;  /* 0x000077701e1a7816 */ /* 0x000fe400000000ff */
[----:B------:R-:W-:Y:S01]  /*a370*/  LOP3.LUT R35, R24, 0xff, RZ, 0xc0, !PT ;  /* 0x000000ff18237812 */ /* 0x000fe200078ec0ff */
[----:B------:R-:W-:Y:S01]  /*a380*/  IMAD.SHL.U32 R24, R21, 0x100, RZ ;  /* 0x0000010015187824 */ /* 0x000fe200078e00ff */
[----:B------:R-:W-:Y:S01]  /*a390*/  LEA R21, R34, UR4, 0x3 ;  /* 0x0000000422157c11 */ /* 0x000fe2000f8e18ff */
[----:B------:R-:W-:Y:S01]  /*a3a0*/  IMAD.WIDE.U32 R46, R28, 0x10000, RZ ;  /* 0x000100001c2e7825 */ /* 0x000fe200078e00ff */
[----:B------:R-:W-:-:S03]  /*a3b0*/  LOP3.LUT R30, R22, 0xff, R26, 0xf8, !PT ;  /* 0x000000ff161e7812 */ /* 0x000fc600078ef81a */
[----:B------:R-:W-:Y:S01]  /*a3c0*/  IMAD.WIDE.U32 R32, R29, 0x1000000, RZ ;  /* 0x010000001d207825 */ /* 0x000fe200078e00ff */
[----:B------:R-:W-:Y:S01]  /*a3d0*/  PRMT R22, R31, 0x7772, RZ ;  /* 0x000077721f167816 */ /* 0x000fe200000000ff */
[----:B------:R-:W0:Y:S01]  /*a3e0*/  LDS.64 R50, [R21+0x28] ;  /* 0x0000280015327984 */ /* 0x000e220000000a00 */
[----:B------:R-:W-:Y:S02]  /*a3f0*/  LOP3.LUT R34, R35, 0xff00, R24, 0xf8, !PT ;  /* 0x0000ff0023227812 */ /* 0x000fe400078ef818 */
[----:B------:R-:W-:Y:S01]  /*a400*/  LOP3.LUT R46, R46, R32, R30, 0xfe, !PT ;  /* 0x000000202e2e7212 */ /* 0x000fe200078efe1e */
[----:B------:R-:W-:Y:S01]  /*a410*/  VIADD R32, R45, 0x1 ;  /* 0x000000012d207836 */ /* 0x000fe20000000000 */
[----:B------:R-:W-:Y:S01]  /*a420*/  LOP3.LUT R33, R47, R33, R23, 0xfe, !PT ;  /* 0x000000212f217212 */ /* 0x000fe200078efe17 */
[----:B------:R-:W-:Y:S01]  /*a430*/  IMAD.U32 R24, R22, 0x10000, RZ ;  /* 0x0001000016187824 */ /* 0x000fe200078e00ff */
[C---:B-1----:R-:W-:Y:S02]  /*a440*/  PRMT R23, R37.reuse, 0x7770, RZ ;  /* 0x0000777025177816 */ /* 0x042fe400000000ff */
[----:B------:R-:W-:-:S02]  /*a450*/  PRMT R22, R37, 0x7771, RZ ;  /* 0x0000777125167816 */ /* 0x000fc400000000ff */
[----:B------:R-:W-:Y:S02]  /*a460*/  LEA.HI.SX32 R32, R32, R45, 0x1b ;  /* 0x0000002d20207211 */ /* 0x000fe400078fdaff */
[----:B------:R-:W-:Y:S01]  /*a470*/  LOP3.LUT R44, R23, 0xff, RZ, 0xc0, !PT ;  /* 0x000000ff172c7812 */ /* 0x000fe200078ec0ff */
[----:B------:R-:W-:Y:S01]  /*a480*/  IMAD.SHL.U32 R23, R22, 0x100, RZ ;  /* 0x0000010016177824 */ /* 0x000fe200078e00ff */
[----:B------:R-:W-:Y:S02]  /*a490*/  LEA R22, R32, UR4, 0x3 ;  /* 0x0000000420167c11 */ /* 0x000fe4000f8e18ff */
[----:B------:R-:W-:-:S03]  /*a4a0*/  PRMT R94, R31, 0x7773, RZ ;  /* 0x000077731f5e7816 */ /* 0x000fc600000000ff */
[----:B------:R-:W1:Y:S01]  /*a4b0*/  LDS.64 R68, [R22+0x8] ;  /* 0x0000080016447984 */ /* 0x000e620000000a00 */
[----:B------:R-:W-:Y:S02]  /*a4c0*/  LOP3.LUT R31, R24, 0xff0000, RZ, 0xc0, !PT ;  /* 0x00ff0000181f7812 */ /* 0x000fe400078ec0ff */
[----:B------:R-:W-:Y:S02]  /*a4d0*/  LOP3.LUT R44, R44, 0xff00, R23, 0xf8, !PT ;  /* 0x0000ff002c2c7812 */ /* 0x000fe400078ef817 */
[----:B------:R-:W-:Y:S01]  /*a4e0*/  PRMT R23, R37, 0x7772, RZ ;  /* 0x0000777225177816 */ /* 0x000fe200000000ff */
[----:B------:R-:W-:Y:S01]  /*a4f0*/  VIADD R24, R45, 0x2 ;  /* 0x000000022d187836 */ /* 0x000fe20000000000 */
[----:B------:R-:W-:Y:S02]  /*a500*/  PRMT R94, R31, 0x4210, R94 ;  /* 0x000042101f5e7816 */ /* 0x000fe4000000005e */
[----:B------:R-:W-:Y:S02]  /*a510*/  LOP3.LUT R31, R34, R33, RZ, 0xfc, !PT ;  /* 0x00000021221f7212 */ /* 0x000fe400078efcff */
[----:B------:R-:W-:-:S02]  /*a520*/  PRMT R32, R36, 0x7771, RZ ;  /* 0x0000777124207816 */ /* 0x000fc400000000ff */
[C---:B------:R-:W-:Y:S02]  /*a530*/  PRMT R33, R36.reuse, 0x7772, RZ ;  /* 0x0000777224217816 */ /* 0x040fe400000000ff */
[----:B------:R-:W-:Y:S01]  /*a540*/  PRMT R34, R36, 0x7773, RZ ;  /* 0x0000777324227816 */ /* 0x000fe200000000ff */
[----:B------:R-:W-:Y:S01]  /*a550*/  IMAD.U32 R23, R23, 0x10000, RZ ;  /* 0x0001000017177824 */ /* 0x000fe200078e00ff */
[----:B------:R-:W-:Y:S01]  /*a560*/  LEA.HI.SX32 R24, R24, R45, 0x1b ;  /* 0x0000002d18187211 */ /* 0x000fe200078fdaff */
[----:B------:R-:W-:Y:S01]  /*a570*/  IMAD.WIDE.U32 R38, R32, 0x100, RZ ;  /* 0x0000010020267825 */ /* 0x000fe200078e00ff */
[----:B------:R-:W-:-:S03]  /*a580*/  PRMT R114, R37, 0x7773, RZ ;  /* 0x0000777325727816 */ /* 0x000fc600000000ff */
[----:B------:R-:W-:Y:S01]  /*a590*/  IMAD.WIDE.U32 R40, R33, 0x10000, RZ ;  /* 0x0001000021287825 */ /* 0x000fe200078e00ff */
[----:B------:R-:W-:-:S03]  /*a5a0*/  PRMT R35, R36, 0x7770, RZ ;  /* 0x0000777024237816 */ /* 0x000fc600000000ff */
[----:B------:R-:W-:Y:S01]  /*a5b0*/  IMAD.WIDE.U32 R42, R34, 0x1000000, RZ ;  /* 0x01000000222a7825 */ /* 0x000fe200078e00ff */
[----:B------:R-:W-:-:S03]  /*a5c0*/  LOP3.LUT R37, R23, 0xff0000, RZ, 0xc0, !PT ;  /* 0x00ff000017257812 */ /* 0x000fc600078ec0ff */
[----:B------:R-:W-:Y:S01]  /*a5d0*/  VIADD R48, R45, 0x6 ;  /* 0x000000062d307836 */ /* 0x000fe20000000000 */
[----:B------:R-:W-:Y:S02]  /*a5e0*/  LEA R23, R24, UR4, 0x3 ;  /* 0x0000000418177c11 */ /* 0x000fe4000f8e18ff */
[----:B------:R-:W-:Y:S02]  /*a5f0*/  LOP3.LUT R39, R41, R43, R39, 0xfe, !PT ;  /* 0x0000002b29277212 */ /* 0x000fe400078efe27 */
[----:B------:R-:W-:Y:S01]  /*a600*/  LEA.HI.SX32 R48, R48, R45, 0x1b ;  /* 0x0000002d30307211 */ /* 0x000fe200078fdaff */
[----:B------:R-:W2:Y:S01]  /*a610*/  LDS.64 R70, [R23+0x10] ;  /* 0x0000100017467984 */ /* 0x000ea20000000a00 */
[----:B------:R-:W-:Y:S02]  /*a620*/  LOP3.LUT R36, R38, 0xff, R35, 0xf8, !PT ;  /* 0x000000ff26247812 */ /* 0x000fe400078ef823 */
[----:B------:R-:W-:Y:S02]  /*a630*/  PRMT R114, R37, 0x4210, R114 ;  /* 0x0000421025727816 */ /* 0x000fe40000000072 */
[----:B------:R-:W-:-:S02]  /*a640*/  LEA R24, R48, UR4, 0x3 ;  /* 0x0000000430187c11 */ /* 0x000fc4000f8e18ff */
[----:B------:R-:W-:Y:S02]  /*a650*/  LOP3.LUT R37, R44, R39, RZ, 0xfc, !PT ;  /* 0x000000272c257212 */ /* 0x000fe400078efcff */
[----:B------:R-:W-:Y:S01]  /*a660*/  LOP3.LUT R43, R40, R42, R36, 0xfe, !PT ;  /* 0x0000002a282b7212 */ /* 0x000fe200078efe24 */
[----:B------:R-:W3:Y:S01]  /*a670*/  LDS.64 R72, [R24+0x30] ;  /* 0x0000300018487984 */ /* 0x000ee20000000a00 */
[C---:B0-----:R-:W-:Y:S02]  /*a680*/  PRMT R44, R51.reuse, 0x7771, RZ ;  /* 0x00007771332c7816 */ /* 0x041fe400000000ff */
[C---:B------:R-:W-:Y:S02]  /*a690*/  PRMT R42, R51.reuse, 0x7772, RZ ;  /* 0x00007772332a7816 */ /* 0x040fe400000000ff */
[----:B------:R-:W-:Y:S01]  /*a6a0*/  PRMT R47, R51, 0x7770, RZ ;  /* 0x00007770332f7816 */ /* 0x000fe200000000ff */
[----:B------:R-:W-:Y:S02]  /*a6b0*/  IMAD.SHL.U32 R44, R44, 0x100, RZ ;  /* 0x000001002c2c7824 */ /* 0x000fe400078e00ff */
[----:B------:R-:W-:Y:S01]  /*a6c0*/  IMAD.U32 R42, R42, 0x10000, RZ ;  /* 0x000100002a2a7824 */ /* 0x000fe200078e00ff */
[----:B------:R-:W-:-:S02]  /*a6d0*/  LOP3.LUT R47, R47, 0xff, RZ, 0xc0, !PT ;  /* 0x000000ff2f2f7812 */ /* 0x000fc400078ec0ff */
[C---:B------:R-:W-:Y:S02]  /*a6e0*/  PRMT R39, R50.reuse, 0x7771, RZ ;  /* 0x0000777132277816 */ /* 0x040fe400000000ff */
[C---:B------:R-:W-:Y:S02]  /*a6f0*/  PRMT R40, R50.reuse, 0x7772, RZ ;  /* 0x0000777232287816 */ /* 0x040fe400000000ff */
[----:B------:R-:W-:Y:S02]  /*a700*/  PRMT R41, R50, 0x7773, RZ ;  /* 0x0000777332297816 */ /* 0x000fe400000000ff */
[----:B------:R-:W-:Y:S02]  /*a710*/  LOP3.LUT R56, R47, 0xff00, R44, 0xf8, !PT ;  /* 0x0000ff002f387812 */ /* 0x000fe400078ef82c */
[----:B------:R-:W-:Y:S02]  /*a720*/  PRMT R116, R51, 0x7773, RZ ;  /* 0x0000777333747816 */ /* 0x000fe400000000ff */
[----:B------:R-:W-:Y:S01]  /*a730*/  LOP3.LUT R47, R42, 0xff0000, RZ, 0xc0, !PT ;  /* 0x00ff00002a2f7812 */ /* 0x000fe200078ec0ff */
[----:B------:R-:W-:Y:S01]  /*a740*/  IMAD.WIDE.U32 R54, R39, 0x100, RZ ;  /* 0x0000010027367825 */ /* 0x000fe200078e00ff */
[----:B------:R-:W-:-:S02]  /*a750*/  PRMT R38, R50, 0x7770, RZ ;  /* 0x0000777032267816 */ /* 0x000fc400000000ff */
[----:B------:R-:W-:Y:S01]  /*a760*/  PRMT R116, R47, 0x4210, R116 ;  /* 0x000042102f747816 */ /* 0x000fe20000000074 */
[----:B------:R-:W-:Y:S01]  /*a770*/  IMAD.WIDE.U32 R52, R40, 0x10000, RZ ;  /* 0x0001000028347825 */ /* 0x000fe200078e00ff */
[----:B-1----:R-:W-:-:S03]  /*a780*/  PRMT R47, R69, 0x7772, RZ ;  /* 0x00007772452f7816 */ /* 0x002fc600000000ff */
[----:B------:R-:W-:-:S04]  /*a790*/  IMAD.WIDE.U32 R48, R41, 0x1000000, RZ ;  /* 0x0100000029307825 */ /* 0x000fc800078e00ff */
[----:B------:R-:W-:Y:S01]  /*a7a0*/  VIADD R50, R45, 0x7 ;  /* 0x000000072d327836 */ /* 0x000fe20000000000 */
[----:B------:R-:W-:Y:S01]  /*a7b0*/  LOP3.LUT R55, R53, R49, R55, 0xfe, !PT ;  /* 0x0000003135377212 */ /* 0x000fe200078efe37 */
[----:B------:R-:W-:Y:S01]  /*a7c0*/  IMAD.U32 R47, R47, 0x10000, RZ ;  /* 0x000100002f2f7824 */ /* 0x000fe200078e00ff */
[----:B------:R-:W-:Y:S02]  /*a7d0*/  LOP3.LUT R42, R54, 0xff, R38, 0xf8, !PT ;  /* 0x000000ff362a7812 */ /* 0x000fe400078ef826 */
[-C--:B------:R-:W-:Y:S02]  /*a7e0*/  LEA.HI.SX32 R53, R50, R45.reuse, 0x1b ;  /* 0x0000002d32357211 */ /* 0x080fe400078fdaff */
[----:B------:R-:W-:Y:S02]  /*a7f0*/  LEA.HI.SX32 R45, R45, R45, 0x1b ;  /* 0x0000002d2d2d7211 */ /* 0x000fe400078fdaff */
[----:B------:R-:W-:Y:S02]  /*a800*/  LOP3.LUT R44, R52, R48, R42, 0xfe, !PT ;  /* 0x00000030342c7212 */ /* 0x000fe400078efe2a */
[----:B------:R-:W-:-:S02]  /*a810*/  LOP3.LUT R52, R47, 0xff0000, RZ, 0xc0, !PT ;  /* 0x00ff00002f347812 */ /* 0x000fc400078ec0ff */
[----:B------:R-:W-:Y:S02]  /*a820*/  LEA R45, R45, UR4, 0x3 ;  /* 0x000000042d2d7c11 */ /* 0x000fe4000f8e18ff */
[----:B------:R-:W-:-:S03]  /*a830*/  LEA R47, R53, UR4, 0x3 ;  /* 0x00000004352f7c11 */ /* 0x000fc6000f8e18ff */
[----:B------:R-:W0:Y:S01]  /*a840*/  LDS.64 R74, [R45] ;  /* 0x000000002d4a7984 */ /* 0x000e220000000a00 */
[----:B------:R-:W-:-:S03]  /*a850*/  PRMT R50, R69, 0x7771, RZ ;  /* 0x0000777145327816 */ /* 0x000fc600000000ff */
[----:B------:R-:W1:Y:S01]  /*a860*/  LDS.64 R76, [R47+0x38] ;  /* 0x000038002f4c7984 */ /* 0x000e620000000a00 */
[C---:B------:R-:W-:Y:S02]  /*a870*/  PRMT R51, R69.reuse, 0x7770, RZ ;  /* 0x0000777045337816 */ /* 0x040fe400000000ff */
[----:B------:R-:W-:Y:S02]  /*a880*/  PRMT R99, R69, 0x7773, RZ ;  /* 0x0000777345637816 */ /* 0x000fe400000000ff */
[----:B------:R-:W-:Y:S01]  /*a890*/  LOP3.LUT R69, R56, R55, RZ, 0xfc, !PT ;  /* 0x0000003738457212 */ /* 0x000fe200078efcff */
[----:B------:R-:W-:Y:S01]  /*a8a0*/  IMAD.SHL.U32 R50, R50, 0x100, RZ ;  /* 0x0000010032327824 */ /* 0x000fe200078e00ff */
[----:B--2---:R-:W-:Y:S02]  /*a8b0*/  PRMT R56, R71, 0x7771, RZ ;  /* 0x0000777147387816 */ /* 0x004fe400000000ff */
[----:B------:R-:W-:Y:S02]  /*a8c0*/  LOP3.LUT R51, R51, 0xff, RZ, 0xc0, !PT ;  /* 0x000000ff33337812 */ /* 0x000fe400078ec0ff */
[----:B------:R-:W-:-:S02]  /*a8d0*/  PRMT R90, R68, 0x7771, RZ ;  /* 0x00007771445a7816 */ /* 0x000fc400000000ff */
[C---:B------:R-:W-:Y:S02]  /*a8e0*/  PRMT R89, R68.reuse, 0x7772, RZ ;  /* 0x0000777244597816 */ /* 0x040fe400000000ff */
[----:B------:R-:W-:Y:S02]  /*a8f0*/  PRMT R88, R68, 0x7773, RZ ;  /* 0x0000777344587816 */ /* 0x000fe400000000ff */
[----:B------:R-:W-:Y:S01]  /*a900*/  PRMT R57, R71, 0x7770, RZ ;  /* 0x0000777047397816 */ /* 0x000fe200000000ff */
[----:B------:R-:W-:Y:S01]  /*a910*/  IMAD.SHL.U32 R56, R56, 0x100, RZ ;  /* 0x0000010038387824 */ /* 0x000fe200078e00ff */
[----:B------:R-:W-:Y:S01]  /*a920*/  LOP3.LUT R86, R51, 0xff00, R50, 0xf8, !PT ;  /* 0x0000ff0033567812 */ /* 0x000fe200078ef832 */
[----:B------:R-:W-:Y:S01]  /*a930*/  IMAD.WIDE.U32 R50, R90, 0x100, RZ ;  /* 0x000001005a327825 */ /* 0x000fe200078e00ff */
[----:B------:R-:W-:Y:S02]  /*a940*/  PRMT R99, R52, 0x4210, R99 ;  /* 0x0000421034637816 */ /* 0x000fe40000000063 */
[----:B---3--:R-:W-:Y:S01]  /*a950*/  PRMT R58, R73, 0x7771, RZ ;  /* 0x00007771493a7816 */ /* 0x008fe200000000ff */
[----:B------:R-:W-:Y:S01]  /*a960*/  IMAD.WIDE.U32 R52, R89, 0x10000, RZ ;  /* 0x0001000059347825 */ /* 0x000fe200078e00ff */
[----:B------:R-:W-:-:S02]  /*a970*/  LOP3.LUT R57, R57, 0xff, RZ, 0xc0, !PT ;  /* 0x000000ff39397812 */ /* 0x000fc400078ec0ff */
[----:B------:R-:W-:Y:S01]  /*a980*/  PRMT R59, R73, 0x7770, RZ ;  /* 0x00007770493b7816 */ /* 0x000fe200000000ff */
[----:B------:R-:W-:Y:S01]  /*a990*/  IMAD.WIDE.U32 R54, R88, 0x1000000, RZ ;  /* 0x0100000058367825 */ /* 0x000fe200078e00ff */
[----:B------:R-:W-:Y:S02]  /*a9a0*/  LOP3.LUT R87, R57, 0xff00, R56, 0xf8, !PT ;  /* 0x0000ff0039577812 */ /* 0x000fe400078ef838 */
[C---:B------:R-:W-:Y:S01]  /*a9b0*/  PRMT R56, R71.reuse, 0x7772, RZ ;  /* 0x0000777247387816 */ /* 0x040fe200000000ff */
[----:B------:R-:W-:Y:S01]  /*a9c0*/  IMAD.SHL.U32 R58, R58, 0x100, RZ ;  /* 0x000001003a3a7824 */ /* 0x000fe200078e00ff */
[----:B------:R-:W-:Y:S02]  /*a9d0*/  PRMT R118, R71, 0x7773, RZ ;  /* 0x0000777347767816 */ /* 0x000fe400000000ff */
[----:B------:R-:W-:Y:S02]  /*a9e0*/  PRMT R62, R73, 0x7772, RZ ;  /* 0x00007772493e7816 */ /* 0x000fe400000000ff */
[----:B------:R-:W-:-:S02]  /*a9f0*/  LOP3.LUT R61, R53, R55, R51, 0xfe, !PT ;  /* 0x00000037353d7212 */ /* 0x000fc400078efe33 */
[----:B------:R-:W-:Y:S02]  /*aa00*/  LOP3.LUT R59, R59, 0xff, RZ, 0xc0, !PT ;  /* 0x000000ff3b3b7812 */ /* 0x000fe400078ec0ff */
[C---:B------:R-:W-:Y:S02]  /*aa10*/  PRMT R71, R70.reuse, 0x7771, RZ ;  /* 0x0000777146477816 */ /* 0x040fe400000000ff */
[C---:B------:R-:W-:Y:S02]  /*aa20*/  PRMT R78, R70.reuse, 0x7772, RZ ;  /* 0x00007772464e7816 */ /* 0x040fe400000000ff */
[----:B------:R-:W-:Y:S02]  /*aa30*/  PRMT R79, R70, 0x7773, RZ ;  /* 0x00007773464f7816 */ /* 0x000fe400000000ff */
[C---:B------:R-:W-:Y:S02]  /*aa40*/  PRMT R80, R72.reuse, 0x7771, RZ ;  /* 0x0000777148507816 */ /* 0x040fe400000000ff */
[----:B------:R-:W-:-:S02]  /*aa50*/  PRMT R81, R72, 0x7772, RZ ;  /* 0x0000777248517816 */ /* 0x000fc400000000ff */
[----:B------:R-:W-:Y:S01]  /*aa60*/  PRMT R82, R72, 0x7773, RZ ;  /* 0x0000777348527816 */ /* 0x000fe200000000ff */
[----:B------:R-:W-:Y:S01]  /*aa70*/  IMAD.U32 R83, R56, 0x10000, RZ ;  /* 0x0001000038537824 */ /* 0x000fe200078e00ff */
[----:B------:R-:W-:Y:S01]  /*aa80*/  LOP3.LUT R86, R86, R61, RZ, 0xfc, !PT ;  /* 0x0000003d56567212 */ /* 0x000fe200078efcff */
[----:B------:R-:W-:Y:S01]  /*aa90*/  IMAD.U32 R84, R62, 0x10000, RZ ;  /* 0x000100003e547824 */ /* 0x000fe200078e00ff */
[----:B------:R-:W-:Y:S01]  /*aaa0*/  LOP3.LUT R85, R59, 0xff00, R58, 0xf8, !PT ;  /* 0x0000ff003b557812 */ /* 0x000fe200078ef83a */
[----:B------:R-:W-:-:S04]  /*aab0*/  IMAD.WIDE.U32 R56, R71, 0x100, RZ ;  /* 0x0000010047387825 */ /* 0x000fc800078e00ff */
[----:B------:R-:W-:-:S04]  /*aac0*/  IMAD.WIDE.U32 R58, R78, 0x10000, RZ ;  /* 0x000100004e3a7825 */ /* 0x000fc800078e00ff */
[----:B------:R-:W-:-:S04]  /*aad0*/  IMAD.WIDE.U32 R60, R79, 0x1000000, RZ ;  /* 0x010000004f3c7825 */ /* 0x000fc800078e00ff */
[----:B------:R-:W-:-:S04]  /*aae0*/  IMAD.WIDE.U32 R62, R80, 0x100, RZ ;  /* 0x00000100503e7825 */ /* 0x000fc800078e00ff */
[----:B------:R-:W-:-:S04]  /*aaf0*/  IMAD.WIDE.U32 R64, R81, 0x10000, RZ ;  /* 0x0001000051407825 */ /* 0x000fc800078e00ff */
[----:B------:R-:W-:Y:S01]  /*ab00*/  IMAD.WIDE.U32 R66, R82, 0x1000000, RZ ;  /* 0x0100000052427825 */ /* 0x000fe200078e00ff */
[----:B------:R-:W-:Y:S02]  /*ab10*/  PRMT R95, R73, 0x7773, RZ ;  /* 0x00007773495f7816 */ /* 0x000fe400000000ff */
[----:B------:R-:W-:Y:S02]  /*ab20*/  LOP3.LUT R83, R83, 0xff0000, RZ, 0xc0, !PT ;  /* 0x00ff000053537812 */ /* 0x000fe400078ec0ff */
[----:B------:R-:W-:Y:S02]  /*ab30*/  LOP3.LUT R84, R84, 0xff0000, RZ, 0xc0, !PT ;  /* 0x00ff000054547812 */ /* 0x000fe400078ec0ff */
[----:B------:R-:W-:Y:S02]  /*ab40*/  LOP3.LUT R96, R59, R61, R57, 0xfe, !PT ;  /* 0x0000003d3b607212 */ /* 0x000fe400078efe39 */
[----:B------:R-:W-:Y:S02]  /*ab50*/  LOP3.LUT R92, R65, R67, R63, 0xfe, !PT ;  /* 0x00000043415c7212 */ /* 0x000fe400078efe3f */
[----:B------:R-:W-:-:S02]  /*ab60*/  PRMT R118, R83, 0x4210, R118 ;  /* 0x0000421053767816 */ /* 0x000fc40000000076 */
[----:B------:R-:W-:Y:S02]  /*ab70*/  PRMT R95, R84, 0x4210, R95 ;  /* 0x00004210545f7816 */ /* 0x000fe4000000005f */
[----:B------:R-:W-:Y:S02]  /*ab80*/  LOP3.LUT R83, R87, R96, RZ, 0xfc, !PT ;  /* 0x0000006057537212 */ /* 0x000fe400078efcff */
[----:B------:R-:W-:Y:S02]  /*ab90*/  LOP3.LUT R84, R85, R92, RZ, 0xfc, !PT ;  /* 0x0000005c55547212 */ /* 0x000fe400078efcff */
[----:B------:R-:W-:Y:S02]  /*aba0*/  PRMT R115, R68, 0x7770, RZ ;  /* 0x0000777044737816 */ /* 0x000fe400000000ff */
[----:B------:R-:W-:Y:S02]  /*abb0*/  PRMT R85, R70, 0x7770, RZ ;  /* 0x0000777046557816 */ /* 0x000fe400000000ff */
[----:B------:R-:W-:-:S02]  /*abc0*/  PRMT R87, R72, 0x7770, RZ ;  /* 0x0000777048577816 */ /* 0x000fc400000000ff */
[----:B------:R-:W-:Y:S02]  /*abd0*/  LOP3.LUT R73, R50, 0xff, R115, 0xf8, !PT ;  /* 0x000000ff32497812 */ /* 0x000fe400078ef873 */
[----:B------:R-:W-:Y:S02]  /*abe0*/  LOP3.LUT R107, R56, 0xff, R85, 0xf8, !PT ;  /* 0x000000ff386b7812 */ /* 0x000fe400078ef855 */
[----:B------:R-:W-:Y:S02]  /*abf0*/  LOP3.LUT R105, R62, 0xff, R87, 0xf8, !PT ;  /* 0x000000ff3e697812 */ /* 0x000fe400078ef857 */
[C---:B0-----:R-:W-:Y:S02]  /*ac00*/  PRMT R112, R74.reuse, 0x7770, RZ ;  /* 0x000077704a707816 */ /* 0x041fe400000000ff */
[C---:B------:R-:W-:Y:S02]  /*ac10*/  PRMT R111, R74.reuse, 0x7771, RZ ;  /* 0x000077714a6f7816 */ /* 0x040fe400000000ff */
[----:B------:R-:W-:-:S02]  /*ac20*/  PRMT R110, R74, 0x7772, RZ ;  /* 0x000077724a6e7816 */ /* 0x000fc400000000ff */
[----:B------:R-:W-:Y:S02]  /*ac30*/  PRMT R109, R74, 0x7773, RZ ;  /* 0x000077734a6d7816 */ /* 0x000fe400000000ff */
[C---:B------:R-:W-:Y:S02]  /*ac40*/  PRMT R108, R75.reuse, 0x7770, RZ ;  /* 0x000077704b6c7816 */ /* 0x040fe400000000ff */
[C---:B------:R-:W-:Y:S02]  /*ac50*/  PRMT R106, R75.reuse, 0x7771, RZ ;  /* 0x000077714b6a7816 */ /* 0x040fe400000000ff */
[C---:B------:R-:W-:Y:S02]  /*ac60*/  PRMT R104, R75.reuse, 0x7772, RZ ;  /* 0x000077724b687816 */ /* 0x040fe400000000ff */
[----:B------:R-:W-:Y:S02]  /*ac70*/  PRMT R102, R75, 0x7773, RZ ;  /* 0x000077734b667816 */ /* 0x000fe400000000ff */
[----:B-1----:R-:W-:-:S02]  /*ac80*/  PRMT R68, R77, 0x7773, RZ ;  /* 0x000077734d447816 */ /* 0x002fc400000000ff */
[C---:B------:R-:W-:Y:S02]  /*ac90*/  PRMT R70, R77.reuse, 0x7772, RZ ;  /* 0x000077724d467816 */ /* 0x040fe400000000ff */
[C---:B------:R-:W-:Y:S02]  /*aca0*/  PRMT R74, R77.reuse, 0x7771, RZ ;  /* 0x000077714d4a7816 */ /* 0x040fe400000000ff */
[----:B------:R-:W-:Y:S02]  /*acb0*/  PRMT R92, R77, 0x7770, RZ ;  /* 0x000077704d5c7816 */ /* 0x000fe400000000ff */
[----:B------:R-:W-:Y:S02]  /*acc0*/  LOP3.LUT R103, R94, R31, RZ, 0xfc, !PT ;  /* 0x0000001f5e677212 */ /* 0x000fe400078efcff */
[C---:B------:R-:W-:Y:S02]  /*acd0*/  PRMT R91, R76.reuse, 0x7770, RZ ;  /* 0x000077704c5b7816 */ /* 0x040fe400000000ff */
[----:B------:R-:W-:-:S02]  /*ace0*/  PRMT R77, R76, 0x7771, RZ ;  /* 0x000077714c4d7816 */ /* 0x000fc400000000ff */
[C---:B------:R-:W-:Y:S02]  /*acf0*/  PRMT R75, R76.reuse, 0x7772, RZ ;  /* 0x000077724c4b7816 */ /* 0x040fe400000000ff */
[----:B------:R-:W-:Y:S02]  /*ad00*/  PRMT R113, R76, 0x7773, RZ ;  /* 0x000077734c717816 */ /* 0x000fe400000000ff */
        /* <DEDUP_REMOVED lines=24> */
[----:B------:R-:W-:Y:S02]  /*ae90*/  LOP3.LUT R117, R108, 0xff, RZ, 0xc0, !PT ;  /* 0x000000ff6c757812 */ /* 0x000fe400078ec0ff */
[----:B------:R-:W-:Y:S01]  /*aea0*/  LOP3.LUT R52, R51, R114, RZ, 0xfc, !PT ;  /* 0x0000007233347212 */ /* 0x000fe200078efcff */
[----:B------:R-:W-:Y:S01]  /*aeb0*/  IMAD.WIDE.U32 R50, R50, 0x1000000, RZ ;  /* 0x0100000032327825 */ /* 0x000fe200078e00ff */
[----:B------:R-:W-:Y:S02]  /*aec0*/  LOP3.LUT R116, R110, 0xff, RZ, 0xc0, !PT ;  /* 0x000000ff6e747812 */ /* 0x000fe400078ec0ff */
[----:B------:R-:W-:-:S02]  /*aed0*/  LOP3.LUT R72, R111, 0xff, RZ, 0xc0, !PT ;  /* 0x000000ff6f487812 */ /* 0x000fc400078ec0ff */
[----:B------:R-:W-:Y:S01]  /*aee0*/  LOP3.LUT R123, R52, R117, RZ, 0xfc, !PT ;  /* 0x00000075347b7212 */ /* 0x000fe200078efcff */
[----:B------:R-:W-:Y:S01]  /*aef0*/  IMAD.WIDE.U32 R52, R116, 0x10000, RZ ;  /* 0x0001000074347825 */ /* 0x000fe200078e00ff */
[----:B------:R-:W-:Y:S02]  /*af00*/  LOP3.LUT R119, R119, R55, RZ, 0xfc, !PT ;  /* 0x0000003777777212 */ /* 0x000fe400078efcff */
[----:B------:R-:W-:Y:S01]  /*af10*/  LOP3.LUT R123, R123, R51, RZ, 0xfc, !PT ;  /* 0x000000337b7b7212 */ /* 0x000fe200078efcff */
[----:B------:R-:W-:Y:S01]  /*af20*/  IMAD.WIDE.U32 R72, R72, 0x100, RZ ;  /* 0x0000010048487825 */ /* 0x000fe200078e00ff */
[----:B------:R-:W-:Y:S02]  /*af30*/  LOP3.LUT R121, R50, R52, RZ, 0xfc, !PT ;  /* 0x0000003432797212 */ /* 0x000fe400078efcff */
[----:B------:R-:W-:Y:S02]  /*af40*/  PRMT R118, R112, 0x7610, R118 ;  /* 0x0000761070767816 */ /* 0x000fe40000000076 */
[----:B------:R-:W-:-:S02]  /*af50*/  LOP3.LUT R52, R73, R123, R53, 0xfe, !PT ;  /* 0x0000007b49347212 */ /* 0x000fc400078efe35 */
[----:B------:R-:W-:Y:S02]  /*af60*/  LOP3.LUT R53, R121, R72, RZ, 0xfc, !PT ;  /* 0x0000004879357212 */ /* 0x000fe400078efcff */
[----:B------:R-:W-:Y:S02]  /*af70*/  PRMT R120, R110, 0x7610, R120 ;  /* 0x000076106e787816 */ /* 0x000fe40000000078 */
[----:B------:R-:W-:Y:S02]  /*af80*/  LOP3.LUT R53, R53, 0xff, R112, 0xf8, !PT ;  /* 0x000000ff35357812 */ /* 0x000fe400078ef870 */
[----:B------:R-:W-:Y:S02]  /*af90*/  PRMT R121, R109, 0x7610, R121 ;  /* 0x000076106d797816 */ /* 0x000fe40000000079 */
[----:B------:R-:W-:Y:S02]  /*afa0*/  ISETP.GE.U32.AND P0, PT, R53, R54, PT ;  /* 0x000000363500720c */ /* 0x000fe40003f06070 */
[----:B------:R-:W-:-:S02]  /*afb0*/  PRMT R122, R108, 0x7610, R122 ;  /* 0x000076106c7a7816 */ /* 0x000fc4000000007a */
[----:B------:R-:W-:Y:S02]  /*afc0*/  ISETP.GE.AND.EX P0, PT, R52, R119, PT, P0 ;  /* 0x000000773400720c */ /* 0x000fe40003f06300 */
        /* <DEDUP_REMOVED lines=14> */
.L_x_805:
        /* <DEDUP_REMOVED lines=28> */
.L_x_806:
[----:B------:R-:W-:Y:S05]  /*b270*/  BSYNC.RECONVERGENT B0 ;  /* 0x0000000000007941 */ /* 0x000fea0003800200 */
.L_x_804:
        /* <DEDUP_REMOVED lines=22> */
.L_x_808:
        /* <DEDUP_REMOVED lines=9> */
[----:B------:R-:W-:-:S02]  /*b470*/  LOP3.LUT R57, R57, R97, R59, 0xfe, !PT ;  /* 0x0000006139397212 */ /* 0x000fc400078efe3b */
[----:B------:R-:W-:Y:S02]  /*b480*/  LOP3.LUT R89, R89, 0xff00, R52, 0xf8, !PT ;  /* 0x0000ff0059597812 */ /* 0x000fe400078ef834 */
[----:B------:R-:W-:Y:S02]  /*b490*/  LOP3.LUT R52, R121, 0xff, RZ, 0xc0, !PT ;  /* 0x000000ff79347812 */ /* 0x000fe400078ec0ff */
[----:B------:R-:W-:Y:S02]  /*b4a0*/  LOP3.LUT R89, R89, 0xff, R122, 0xf8, !PT ;  /* 0x000000ff59597812 */ /* 0x000fe400078ef87a */
[----:B------:R-:W-:Y:S01]  /*b4b0*/  LOP3.LUT R58, R60, R58, R107, 0xfe, !PT ;  /* 0x0000003a3c3a7212 */ /* 0x000fe200078efe6b */
[----:B------:R-:W-:Y:S01]  /*b4c0*/  IMAD.WIDE.U32 R52, R52, 0x1000000, RZ ;  /* 0x0100000034347825 */ /* 0x000fe200078e00ff */
[----:B------:R-:W-:-:S04]  /*b4d0*/  LOP3.LUT R60, R57, R61, RZ, 0xfc, !PT ;  /* 0x0000003d393c7212 */ /* 0x000fc800078efcff */
[----:B------:R-:W-:Y:S02]  /*b4e0*/  LOP3.LUT R53, R55, R89, R53, 0xfe, !PT ;  /* 0x0000005937357212 */ /* 0x000fe400078efe35 */
[----:B------:R-:W-:Y:S02]  /*b4f0*/  LOP3.LUT R55, R72, R52, R54, 0xfe, !PT ;  /* 0x0000003448377212 */ /* 0x000fe400078efe36 */
[----:B------:R-:W-:Y:S02]  /*b500*/  LOP3.LUT R53, R53, R73, RZ, 0xfc, !PT ;  /* 0x0000004935357212 */ /* 0x000fe400078efcff */
[----:B------:R-:W-:-:S04]  /*b510*/  LOP3.LUT R55, R55, 0xff, R118, 0xf8, !PT ;  /* 0x000000ff37377812 */ /* 0x000fc800078ef876 */
        /* <DEDUP_REMOVED lines=13> */
.L_x_809:
[----:B------:R-:W-:Y:S05]  /*b5f0*/  BSYNC.RECONVERGENT B0 ;  /* 0x0000000000007941 */ /* 0x000fea0003800200 */
.L_x_807:
        /* <DEDUP_REMOVED lines=22> */
.L_x_811:
        /* <DEDUP_REMOVED lines=18> */
[----:B------:R-:W-:Y:S02]  /*b880*/  LOP3.LUT R73, R73, 0xff, R118, 0xf8, !PT ;  /* 0x000000ff49497812 */ /* 0x000fe400078ef876 */
[----:B------:R-:W-:Y:S02]  /*b890*/  LOP3.LUT R30, R52, R54, R30, 0xfe, !PT ;  /* 0x00000036341e7212 */ /* 0x000fe400078efe1e */
[----:B------:R-:W-:-:S02]  /*b8a0*/  LOP3.LUT R71, R59, R71, R61, 0xfe, !PT ;  /* 0x000000473b477212 */ /* 0x000fc400078efe3d */
        /* <DEDUP_REMOVED lines=15> */
.L_x_812:
[----:B------:R-:W-:Y:S05]  /*b9a0*/  BSYNC.RECONVERGENT B0 ;  /* 0x0000000000007941 */ /* 0x000fea0003800200 */
.L_x_810:
        /* <DEDUP_REMOVED lines=22> */
.L_x_814:
        /* <DEDUP_REMOVED lines=36> */
.L_x_815:
[----:B------:R-:W-:Y:S05]  /*bd50*/  BSYNC.RECONVERGENT B0 ;  /* 0x0000000000007941 */ /* 0x000fea0003800200 */
.L_x_813:
        /* <DEDUP_REMOVED lines=22> */
.L_x_817:
        /* <DEDUP_REMOVED lines=35> */
.L_x_818:
[----:B------:R-:W-:Y:S05]  /*c0f0*/  BSYNC.RECONVERGENT B0 ;  /* 0x0000000000007941 */ /* 0x000fea0003800200 */
.L_x_816:
        /* <DEDUP_REMOVED lines=22> */
.L_x_820:
        /* <DEDUP_REMOVED lines=33> */
.L_x_821:
[----:B------:R-:W-:Y:S05]  /*c470*/  BSYNC.RECONVERGENT B0 ;  /* 0x0000000000007941 */ /* 0x000fea0003800200 */
.L_x_819:
[----:B------:R-:W-:Y:S01]  /*c480*/  IMAD.WIDE.U32 R26, R77, 0x100, RZ ;  /* 0x000001004d1a7825 */ /* 0x000fe200078e00ff */
[----:B------:R-:W-:Y:S01]  /*c490*/  ISETP.GE.U32.AND P1, PT, R25, R2, PT ;  /* 0x000000021900720c */ /* 0x000fe20003f26070 */
[----:B------:R-:W-:Y:S02]  /*c4a0*/  BSSY.RECONVERGENT B0, `(.L_x_822) ;  /* 0x0000021000007945 */ /* 0x000fe40003800200 */
[----:B------:R-:W-:Y:S01]  /*c4b0*/  IMAD.WIDE.U32 R28, R113, 0x1000000, RZ ;  /* 0x01000000711c7825 */ /* 0x000fe200078e00ff */
[----:B------:R-:W-:-:S03]  /*c4c0*/  LOP3.LUT R91, R26, 0xff, R91, 0xf8, !PT ;  /* 0x000000ff1a5b7812 */ /* 0x000fc600078ef85b */
[----:B------:R-:W-:-:S04]  /*c4d0*/  IMAD.WIDE.U32 R30, R75, 0x10000, RZ ;  /* 0x000100004b1e7825 */ /* 0x000fc800078e00ff */
[----:B------:R-:W-:Y:S01]  /*c4e0*/  IMAD.SHL.U32 R74, R74, 0x100, RZ ;  /* 0x000001004a4a7824 */ /* 0x000fe200078e00ff */
[----:B------:R-:W-:Y:S01]  /*c4f0*/  LOP3.LUT R29, R29, R27, R31, 0xfe, !PT ;  /* 0x0000001b1d1d7212 */ /* 0x000fe200078efe1f */
[----:B------:R-:W-:Y:S02]  /*c500*/  VIADD R27, R25, 0x7 ;  /* 0x00000007191b7836 */ /* 0x000fe40000000000 */
[----:B------:R-:W-:Y:S01]  /*c510*/  IMAD.U32 R70, R70, 0x10000, RZ ;  /* 0x0001000046467824 */ /* 0x000fe200078e00ff */
[----:B------:R-:W-:Y:S01]  /*c520*/  LOP3.LUT R29, R29, 0xff, R92, 0xf8, !PT ;  /* 0x000000ff1d1d7812 */ /* 0x000fe200078ef85c */
[----:B------:R-:W-:Y:S01]  /*c530*/  IMAD.SHL.U32 R68, R68, 0x1000000, RZ ;  /* 0x0100000044447824 */ /* 0x000fe200078e00ff */
[----:B------:R-:W-:Y:S02]  /*c540*/  ISETP.GE.U32.AND P0, PT, R27, R2, PT ;  /* 0x000000021b00720c */ /* 0x000fe40003f06070 */
[----:B------:R-:W-:-:S04]  /*c550*/  LOP3.LUT R29, R29, 0xff00, R74, 0xf8, !PT ;  /* 0x0000ff001d1d7812 */ /* 0x000fc800078ef84a */
[----:B------:R-:W-:Y:S02]  /*c560*/  LOP3.LUT R25, R29, 0xff0000, R70, 0xf8, !PT ;  /* 0x00ff00001d197812 */ /* 0x000fe400078ef846 */
[----:B------:R-:W-:Y:S02]  /*c570*/  LOP3.LUT R29, R28, R91, R30, 0xfe, !PT ;  /* 0x0000005b1c1d7212 */ /* 0x000fe400078efe1e */
[----:B------:R-:W-:-:S03]  /*c580*/  LOP3.LUT R28, R25, R68, RZ, 0xfc, !PT ;  /* 0x00000044191c7212 */ /* 0x000fc600078efcff */
[----:B------:R-:W-:Y:S05]  /*c590*/  @!P0 BRA `(.L_x_823) ;  /* 0x0000000000448947 */ /* 0x000fea0003800000 */
        /* <DEDUP_REMOVED lines=17> */
.L_x_823:
[----:B------:R-:W-:Y:S05]  /*c6b0*/  BSYNC.RECONVERGENT B0 ;  /* 0x0000000000007941 */ /* 0x000fea0003800200 */
.L_x_822:
[----:B------:R-:W-:Y:S04]  /*c6c0*/  BSSY.RECONVERGENT B0, `(.L_x_824) ;  /* 0x0000141000007945 */ /* 0x000fe80003800200 */
[----:B------:R-:W-:Y:S05]  /*c6d0*/  @P1 BRA `(.L_x_825) ;  /* 0x0000001000fc1947 */ /* 0x000fea0003800000 */
[----:B------:R-:W-:Y:S01]  /*c6e0*/  LOP3.LUT R30, R111, 0xff, RZ, 0xc0, !PT ;  /* 0x000000ff6f1e7812 */ /* 0x000fe200078ec0ff */
[----:B------:R-:W-:Y:S01]  /*c6f0*/  IMAD.WIDE.U32 R26, R116, 0x10000, RZ ;  /* 0x00010000741a7825 */ /* 0x000fe200078e00ff */
[CC--:B------:R-:W-:Y:S02]  /*c700*/  ISETP.LT.U32.AND P1, PT, R46.reuse, R98.reuse, PT ;  /* 0x000000622e00720c */ /* 0x0c0fe40003f21070 */
[-C--:B------:R-:W-:Y:S01]  /*c710*/  ISETP.GT.U32.AND P0, PT, R46, R98.reuse, PT ;  /* 0x000000622e00720c */ /* 0x080fe20003f04070 */
[----:B------:R-:W-:Y:S01]  /*c720*/  IMAD.WIDE.U32 R30, R30, 0x100, RZ ;  /* 0x000001001e1e7825 */ /* 0x000fe200078e00ff */
[----:B------:R-:W-:Y:S02]  /*c730*/  ISETP.LT.AND.EX P1, PT, R103, R97, PT, P1 ;  /* 0x000000616700720c */ /* 0x000fe40003f21310 */
[----:B------:R-:W-:Y:S02]  /*c740*/  ISETP.LT.U32.AND P3, PT, R44, R43, PT ;  /* 0x0000002b2c00720c */ /* 0x000fe40003f61070 */
[----:B------:R-:W-:-:S02]  /*c750*/  SEL R35, R46, R98, P1 ;  /* 0x000000622e237207 */ /* 0x000fc40000800000 */
[CC--:B------:R-:W-:Y:S02]  /*c760*/  SEL R34, R103.reuse, R97.reuse, P1 ;  /* 0x0000006167227207 */ /* 0x0c0fe40000800000 */
[----:B------:R-:W-:Y:S02]  /*c770*/  ISETP.GT.AND.EX P0, PT, R103, R97, PT, P0 ;  /* 0x000000616700720c */ /* 0x000fe40003f04300 */
[----:B------:R-:W-:Y:S02]  /*c780*/  ISETP.LT.AND.EX P1, PT, R101, R94, PT, P3 ;  /* 0x0000005e6500720c */ /* 0x000fe40003f21330 */
[----:B------:R-:W-:Y:S02]  /*c790*/  LOP3.LUT R33, R30, 0xff, R112, 0xf8, !PT ;  /* 0x000000ff1e217812 */ /* 0x000fe400078ef870 */
[----:B------:R-:W-:Y:S02]  /*c7a0*/  ISETP.GT.U32.AND P2, PT, R44, R43, PT ;  /* 0x0000002b2c00720c */ /* 0x000fe40003f44070 */
[----:B------:R-:W-:-:S02]  /*c7b0*/  ISETP.LT.U32.AND P3, PT, R29, R96, PT ;  /* 0x000000601d00720c */ /* 0x000fc40003f61070 */
[----:B------:R-:W-:Y:S02]  /*c7c0*/  LOP3.LUT R30, R51, R31, R27, 0xfe, !PT ;  /* 0x0000001f331e7212 */ /* 0x000fe400078efe1b */
        /* <DEDUP_REMOVED lines=10> */
[----:B------:R-:W-:-:S02]  /*c870*/  SEL R25, R44, R43, P0 ;  /* 0x0000002b2c197207 */ /* 0x000fc40000000000 */
[----:B------:R-:W-:Y:S02]  /*c880*/  ISETP.GT.AND.EX P2, PT, R28, R95, PT, P2 ;  /* 0x0000005f1c00720c */ /* 0x000fe40003f44320 */
[----:B------:R-:W-:Y:S02]  /*c890*/  SEL R32, R101, R94, P1 ;  /* 0x0000005e65207207 */ /* 0x000fe40000800000 */
[----:B------:R-:W-:Y:S02]  /*c8a0*/  LOP3.LUT R76, R93, R30, R76, 0xfe, !PT ;  /* 0x0000001e5d4c7212 */ /* 0x000fe400078efe4c */
[----:B------:R-:W-:Y:S02]  /*c8b0*/  ISETP.GE.U32.AND P3, PT, R100, R33, PT ;  /* 0x000000216400720c */ /* 0x000fe40003f66070 */
[----:B------:R-:W-:Y:S02]  /*c8c0*/  SEL R94, R101, R94, P0 ;  /* 0x0000005e655e7207 */ /* 0x000fe40000000000 */
[----:B------:R-:W-:-:S02]  /*c8d0*/  ISETP.GT.U32.AND P0, PT, R27, R40, PT ;  /* 0x000000281b00720c */ /* 0x000fc40003f04070 */
[----:B------:R-:W-:Y:S02]  /*c8e0*/  ISETP.LT.U32.AND P1, PT, R27, R40, PT ;  /* 0x000000281b00720c */ /* 0x000fe40003f21070 */
[----:B------:R-:W-:Y:S02]  /*c8f0*/  SEL R96, R29, R96, P2 ;  /* 0x000000601d607207 */ /* 0x000fe40001000000 */
[----:B------:R-:W-:Y:S02]  /*c900*/  ISETP.GT.U32.AND P4, PT, R36, R25, PT ;  /* 0x000000192400720c */ /* 0x000fe40003f84070 */
[----:B------:R-:W-:Y:S02]  /*c910*/  ISETP.GE.AND.EX P3, PT, R99, R76, PT, P3 ;  /* 0x0000004c6300720c */ /* 0x000fe40003f66330 */
[----:B------:R-:W-:Y:S02]  /*c920*/  SEL R95, R28, R95, P2 ;  /* 0x0000005f1c5f7207 */ /* 0x000fe40001000000 */
[----:B------:R-:W-:-:S02]  /*c930*/  ISETP.GT.AND.EX P0, PT, R32, R39, PT, P0 ;  /* 0x000000272000720c */ /* 0x000fc40003f04300 */
[----:B------:R-:W-:Y:S02]  /*c940*/  ISETP.LT.U32.AND P2, PT, R36, R25, PT ;  /* 0x000000192400720c */ /* 0x000fe40003f41070 */
[----:B------:R-:W-:Y:S02]  /*c950*/  ISETP.LT.AND.EX P1, PT, R32, R39, PT, P1 ;  /* 0x000000272000720c */ /* 0x000fe40003f21310 */
[----:B------:R-:W-:Y:S02]  /*c960*/  ISETP.GT.U32.AND P5, PT, R25, R96, PT ;  /* 0x000000601900720c */ /* 0x000fe40003fa4070 */
[----:B------:R-:W-:Y:S02]  /*c970*/  ISETP.GT.AND.EX P4, PT, R31, R94, PT, P4 ;  /* 0x0000005e1f00720c */ /* 0x000fe40003f84340 */
[----:B------:R-:W-:Y:S02]  /*c980*/  SEL R30, R27, R40, P0 ;  /* 0x000000281b1e7207 */ /* 0x000fe40000000000 */
[----:B------:R-:W-:-:S02]  /*c990*/  ISETP.LT.AND.EX P2, PT, R31, R94, PT, P2 ;  /* 0x0000005e1f00720c */ /* 0x000fc40003f41320 */
[----:B------:R-:W-:Y:S02]  /*c9a0*/  SEL R40, R27, R40, P1 ;  /* 0x000000281b287207 */ /* 0x000fe40000800000 */
[----:B------:R-:W-:Y:S02]  /*c9b0*/  ISETP.GT.AND.EX P5, PT, R94, R95, PT, P5 ;  /* 0x0000005f5e00720c */ /* 0x000fe40003fa4350 */
[CC--:B------:R-:W-:Y:S02]  /*c9c0*/  SEL R27, R36.reuse, R25.reuse, P4 ;  /* 0x00000019241b7207 */ /* 0x0c0fe40002000000 */
[----:B------:R-:W-:Y:S02]  /*c9d0*/  SEL R28, R31, R94, P4 ;  /* 0x0000005e1f1c7207 */ /* 0x000fe40002000000 */
[----:B------:R-:W-:Y:S02]  /*c9e0*/  SEL R25, R36, R25, P2 ;  /* 0x0000001924197207 */ /* 0x000fe40001000000 */
[----:B------:R-:W-:-:S02]  /*c9f0*/  SEL R43, R27, R96, P5 ;  /* 0x000000601b2b7207 */ /* 0x000fc40002800000 */
[----:B------:R-:W-:Y:S02]  /*ca00*/  SEL R49, R96, R27, P5 ;  /* 0x0000001b60317207 */ /* 0x000fe40002800000 */
[----:B------:R-:W-:Y:S02]  /*ca10*/  SEL R44, R28, R95, P5 ;  /* 0x0000005f1c2c7207 */ /* 0x000fe40002800000 */
[----:B------:R-:W-:Y:S02]  /*ca20*/  SEL R38, R95, R28, P5 ;  /* 0x0000001c5f267207 */ /* 0x000fe40002800000 */
[----:B------:R-:W-:Y:S02]  /*ca30*/  SEL R26, R31, R94, P2 ;  /* 0x0000005e1f1a7207 */ /* 0x000fe40001000000 */
[C-C-:B------:R-:W-:Y:S02]  /*ca40*/  @!P3 SHF.R.U64 R27, R100.reuse, 0x10, R99.reuse ;  /* 0x00000010641bb819 */ /* 0x140fe40000001263 */
[----:B------:R-:W-:-:S02]  /*ca50*/  @!P3 SHF.R.U64 R28, R100, 0x18, R99 ;  /* 0x00000018641cb819 */ /* 0x000fc40000001263 */
[----:B------:R-:W-:Y:S02]  /*ca60*/  SEL R29, R32, R39, P0 ;  /* 0x00000027201d7207 */ /* 0x000fe40000000000 */
[CC--:B------:R-:W-:Y:S02]  /*ca70*/  ISETP.GT.U32.AND P2, PT, R25.reuse, R30.reuse, PT ;  /* 0x0000001e1900720c */ /* 0x0c0fe40003f44070 */
[----:B------:R-:W-:Y:S02]  /*ca80*/  ISETP.LT.U32.AND P4, PT, R25, R30, PT ;  /* 0x0000001e1900720c */ /* 0x000fe40003f81070 */
[----:B------:R-:W-:Y:S02]  /*ca90*/  @!P3 SHF.R.U64 R31, R100, 0x8, R99 ;  /* 0x00000008641fb819 */ /* 0x000fe40000001263 */
[----:B------:R-:W-:Y:S02]  /*caa0*/  @!P3 PRMT R110, R27, 0x7610, R110 ;  /* 0x000076101b6eb816 */ /* 0x000fe4000000006e */
[----:B------:R-:W-:-:S02]  /*cab0*/  @!P3 PRMT R109, R28, 0x7610, R109 ;  /* 0x000076101c6db816 */ /* 0x000fc4000000006d */
[--C-:B------:R-:W-:Y:S02]  /*cac0*/  @!P3 SHF.R.U32.HI R27, RZ, 0x8, R99.reuse ;  /* 0x00000008ff1bb819 */ /* 0x100fe40000011663 */
[----:B------:R-:W-:Y:S02]  /*cad0*/  @!P3 SHF.R.U32.HI R28, RZ, 0x18, R99 ;  /* 0x00000018ff1cb819 */ /* 0x000fe40000011663 */
[CC--:B------:R-:W-:Y:S02]  /*cae0*/  ISETP.GT.AND.EX P2, PT, R26.reuse, R29.reuse, PT, P2 ;  /* 0x0000001d1a00720c */ /* 0x0c0fe40003f44320 */
[----:B------:R-:W-:Y:S02]  /*caf0*/  ISETP.LT.AND.EX P4, PT, R26, R29, PT, P4 ;  /* 0x0000001d1a00720c */ /* 0x000fe40003f81340 */
[----:B------:R-:W-:Y:S02]  /*cb00*/  @!P3 PRMT R111, R31, 0x7610, R111 ;  /* 0x000076101f6fb816 */ /* 0x000fe4000000006f */
[----:B------:R-:W-:-:S02]  /*cb10*/  SEL R39, R32, R39, P1 ;  /* 0x0000002720277207 */ /* 0x000fc40000800000 */
[----:B------:R-:W-:Y:S02]  /*cb20*/  @!P3 PRMT R106, R27, 0x7610, R106 ;  /* 0x000076101b6ab816 */ /* 0x000fe4000000006a */
[----:B------:R-:W-:Y:S02]  /*cb30*/  @!P3 PRMT R102, R28, 0x7610, R102 ;  /* 0x000076101c66b816 */ /* 0x000fe40000000066 */
[CC--:B------:R-:W-:Y:S02]  /*cb40*/  SEL R32, R25.reuse, R30.reuse, P2 ;  /* 0x0000001e19207207 */ /* 0x0c0fe40001000000 */
[----:B------:R-:W-:Y:S02]  /*cb50*/  SEL R42, R25, R30, P4 ;  /* 0x0000001e192a7207 */ /* 0x000fe40002000000 */
[CC--:B------:R-:W-:Y:S02]  /*cb60*/  SEL R37, R26.reuse, R29.reuse, P2 ;  /* 0x0000001d1a257207 */ /* 0x0c0fe40001000000 */
[----:B------:R-:W-:-:S02]  /*cb70*/  SEL R41, R26, R29, P4 ;  /* 0x0000001d1a297207 */ /* 0x000fc40002000000 */
[----:B------:R-:W-:Y:S02]  /*cb80*/  @!P3 SHF.R.U32.HI R27, RZ, 0x10, R99 ;  /* 0x00000010ff1bb819 */ /* 0x000fe40000011663 */
[----:B------:R-:W-:Y:S02]  /*cb90*/  LOP3.LUT R26, R109, 0xff, RZ, 0xc0, !PT ;  /* 0x000000ff6d1a7812 */ /* 0x000fe400078ec0ff */
[----:B------:R-:W-:Y:S02]  /*cba0*/  LOP3.LUT R28, R110, 0xff, RZ, 0xc0, !PT ;  /* 0x000000ff6e1c7812 */ /* 0x000fe400078ec0ff */
[----:B------:R-:W-:Y:S02]  /*cbb0*/  LOP3.LUT R30, R111, 0xff, RZ, 0xc0, !PT ;  /* 0x000000ff6f1e7812 */ /* 0x000fe400078ec0ff */
[----:B------:R-:W-:Y:S01]  /*cbc0*/  @!P3 PRMT R112, R100, 0x7610, R112 ;  /* 0x000076106470b816 */ /* 0x000fe20000000070 */
[----:B------:R-:W-:Y:S01]  /*cbd0*/  @!P3 IMAD.MOV.U32 R100, RZ, RZ, R33 ;  /* 0x000000ffff64b224 */ /* 0x000fe200078e0021 */
[----:B------:R-:W-:Y:S01]  /*cbe0*/  @!P3 PRMT R104, R27, 0x7610, R104 ;  /* 0x000076101b68b816 */ /* 0x000fe20000000068 */
[----:B------:R-:W-:Y:S01]  /*cbf0*/  IMAD.WIDE.U32 R26, R26, 0x1000000, RZ ;  /* 0x010000001a1a7825 */ /* 0x000fe200078e00ff */
[----:B------:R-:W-:-:S02]  /*cc00*/  @!P3 PRMT R108, R99, 0x7610, R108 ;  /* 0x00007610636cb816 */ /* 0x000fc4000000006c */
[CC--:B------:R-:W-:Y:S01]  /*cc10*/  ISETP.GT.U32.AND P0, PT, R35.reuse, R100.reuse, PT ;  /* 0x000000642300720c */ /* 0x0c0fe20003f04070 */
[----:B------:R-:W-:Y:S01]  /*cc20*/  IMAD.WIDE.U32 R28, R28, 0x10000, RZ ;  /* 0x000100001c1c7825 */ /* 0x000fe200078e00ff */
[----:B------:R-:W-:-:S03]  /*cc30*/  ISETP.LT.U32.AND P1, PT, R35, R100, PT ;  /* 0x000000642300720c */ /* 0x000fc60003f21070 */
[----:B------:R-:W-:-:S04]  /*cc40*/  IMAD.WIDE.U32 R30, R30, 0x100, RZ ;  /* 0x000001001e1e7825 */ /* 0x000fc800078e00ff */
[----:B------:R-:W-:Y:S01]  /*cc50*/  @!P3 IMAD.MOV.U32 R99, RZ, RZ, R76 ;  /* 0x000000ffff63b224 */ /* 0x000fe200078e004c */
[----:B------:R-:W-:Y:S02]  /*cc60*/  LOP3.LUT R31, R27, R31, R29, 0xfe, !PT ;  /* 0x0000001f1b1f7212 */ /* 0x000fe400078efe1d */
[----:B------:R-:W-:Y:S02]  /*cc70*/  LOP3.LUT R25, R30, 0xff, R112, 0xf8, !PT ;  /* 0x000000ff1e197812 */ /* 0x000fe400078ef870 */
[-C--:B------:R-:W-:Y:S02]  /*cc80*/  ISETP.GT.AND.EX P0, PT, R34, R99.reuse, PT, P0 ;  /* 0x000000632200720c */ /* 0x080fe40003f04300 */
[----:B------:R-:W-:Y:S02]  /*cc90*/  PRMT R27, R106, 0x7104, RZ ;  /* 0x000071046a1b7816 */ /* 0x000fe400000000ff */
[----:B------:R-:W-:Y:S02]  /*cca0*/  LOP3.LUT R46, R31, 0xff, R108, 0xf8, !PT ;  /* 0x000000ff1f2e7812 */ /* 0x000fe400078ef86c */
[----:B------:R-:W-:-:S02]  /*ccb0*/  ISETP.LT.AND.EX P1, PT, R34, R99, PT, P1 ;  /* 0x000000632200720c */ /* 0x000fc40003f21310 */
[----:B------:R-:W-:Y:S01]  /*ccc0*/  LOP3.LUT R30, R26, R25, R28, 0xfe, !PT ;  /* 0x000000191a1e7212 */ /* 0x000fe200078efe1c */
[----:B------:R-:W-:Y:S01]  /*ccd0*/  IMAD.U32 R28, R104, 0x10000, RZ ;  /* 0x00010000681c7824 */ /* 0x000fe200078e00ff */
[CC--:B------:R-:W-:Y:S02]  /*cce0*/  SEL R33, R35.reuse, R100.reuse, P0 ;  /* 0x0000006423217207 */ /* 0x0c0fe40000000000 */
[-C--:B------:R-:W-:Y:S02]  /*ccf0*/  SEL R36, R34, R99.reuse, P0 ;  /* 0x0000006322247207 */ /* 0x080fe40000000000 */
[----:B------:R-:W-:Y:S02]  /*cd00*/  LOP3.LUT R29, R46, 0xff00, R27, 0xf8, !PT ;  /* 0x0000ff002e1d7812 */ /* 0x000fe400078ef81b */
[----:B------:R-:W-:Y:S02]  /*cd10*/  SEL R35, R35, R100, P1 ;  /* 0x0000006423237207 */ /* 0x000fe40000800000 */
[----:B------:R-:W-:-:S02]  /*cd20*/  SEL R34, R34, R99, P1 ;  /* 0x0000006322227207 */ /* 0x000fc40000800000 */
[----:B------:R-:W-:Y:S02]  /*cd30*/  LOP3.LUT R27, R102, 0xffff, RZ, 0xc0, !PT ;  /* 0x0000ffff661b7812 */ /* 0x000fe400078ec0ff */
[CC--:B------:R-:W-:Y:S02]  /*cd40*/  ISETP.GT.U32.AND P1, PT, R49.reuse, R32.reuse, PT ;  /* 0x000000203100720c */ /* 0x0c0fe40003f24070 */
[----:B------:R-:W-:Y:S02]  /*cd50*/  ISETP.LT.U32.AND P3, PT, R49, R32, PT ;  /* 0x000000203100720c */ /* 0x000fe40003f61070 */
[----:B------:R-:W-:Y:S02]  /*cd60*/  ISETP.GT.U32.AND P0, PT, R40, R33, PT ;  /* 0x000000212800720c */ /* 0x000fe40003f04070 */
[----:B------:R-:W-:Y:S01]  /*cd70*/  LOP3.LUT R29, R29, 0xff0000, R28, 0xf8, !PT ;  /* 0x00ff00001d1d7812 */ /* 0x000fe200078ef81c */
[----:B------:R-:W-:Y:S01]  /*cd80*/  IMAD.SHL.U32 R28, R27, 0x1000000, RZ ;  /* 0x010000001b1c7824 */ /* 0x000fe200078e00ff */
[----:B------:R-:W-:-:S02]  /*cd90*/  ISETP.GT.AND.EX P1, PT, R38, R37, PT, P1 ;  /* 0x000000252600720c */ /* 0x000fc40003f24310 */
[----:B------:R-:W-:Y:S02]  /*cda0*/  ISETP.LT.AND.EX P3, PT, R38, R37, PT, P3 ;  /* 0x000000252600720c */ /* 0x000fe40003f61330 */
[----:B------:R-:W-:Y:S02]  /*cdb0*/  ISETP.LT.U32.AND P2, PT, R40, R33, PT ;  /* 0x000000212800720c */ /* 0x000fe40003f41070 */
[----:B------:R-:W-:Y:S02]  /*cdc0*/  ISETP.GT.AND.EX P0, PT, R39, R36, PT, P0 ;  /* 0x000000242700720c */ /* 0x000fe40003f04300 */
[CC--:B------:R-:W-:Y:S02]  /*cdd0*/  SEL R26, R49.reuse, R32.reuse, P1 ;  /* 0x00000020311a7207 */ /* 0x0c0fe40000800000 */
[----:B------:R-:W-:Y:S02]  /*cde0*/  SEL R27, R38, R37, P1 ;  /* 0x00000025261b7207 */ /* 0x000fe40000800000 */
[----:B------:R-:W-:-:S02]  /*cdf0*/  SEL R25, R49, R32, P3 ;  /* 0x0000002031197207 */ /* 0x000fc40001800000 */
[----:B------:R-:W-:Y:S02]  /*ce00*/  LOP3.LUT R29, R29, R28, RZ, 0xfc, !PT ;  /* 0x0000001c1d1d7212 */ /* 0x000fe400078efcff */
[----:B------:R-:W-:Y:S02]  /*ce10*/  ISETP.GE.U32.AND P1, PT, R35, R30, PT ;  /* 0x0000001e2300720c */ /* 0x000fe40003f26070 */
[CC--:B------:R-:W-:Y:S02]  /*ce20*/  ISETP.LT.AND.EX P2, PT, R39.reuse, R36.reuse, PT, P2 ;  /* 0x000000242700720c */ /* 0x0c0fe40003f41320 */
[----:B------:R-:W-:Y:S02]  /*ce30*/  SEL R32, R38, R37, P3 ;  /* 0x0000002526207207 */ /* 0x000fe40001800000 */
[----:B------:R-:W-:Y:S02]  /*ce40*/  SEL R37, R40, R33, P0 ;  /* 0x0000002128257207 */ /* 0x000fe40000000000 */
[----:B------:R-:W-:-:S02]  /*ce50*/  SEL R38, R39, R36, P0 ;  /* 0x0000002427267207 */ /* 0x000fc40000000000 */
[CC--:B------:R-:W-:Y:S02]  /*ce60*/  ISETP.GT.U32.AND P3, PT, R43.reuse, R26.reuse, PT ;  /* 0x0000001a2b00720c */ /* 0x0c0fe40003f64070 */
[----:B------:R-:W-:Y:S02]  /*ce70*/  ISETP.GE.AND.EX P0, PT, R34, R29, PT, P1 ;  /* 0x0000001d2200720c */ /* 0x000fe40003f06310 */
[----:B------:R-:W-:Y:S02]  /*ce80*/  SEL R40, R40, R33, P2 ;  /* 0x0000002128287207 */ /* 0x000fe40001000000 */
[----:B------:R-:W-:Y:S02]  /*ce90*/  ISETP.LT.U32.AND P4, PT, R43, R26, PT ;  /* 0x0000001a2b00720c */ /* 0x000fe40003f81070 */
[----:B------:R-:W-:Y:S02]  /*cea0*/  SEL R39, R39, R36, P2 ;  /* 0x0000002427277207 */ /* 0x000fe40001000000 */
[----:B------:R-:W-:-:S02]  /*ceb0*/  ISETP.GT.U32.AND P2, PT, R42, R37, PT ;  /* 0x000000252a00720c */ /* 0x000fc40003f44070 */
[CC--:B------:R-:W-:Y:S02]  /*cec0*/  ISETP.GT.AND.EX P1, PT, R44.reuse, R27.reuse, PT, P3 ;  /* 0x0000001b2c00720c */ /* 0x0c0fe40003f24330 */
[----:B------:R-:W-:Y:S02]  /*ced0*/  ISETP.LT.AND.EX P4, PT, R44, R27, PT, P4 ;  /* 0x0000001b2c00720c */ /* 0x000fe40003f81340 */
[----:B------:R-:W-:Y:S02]  /*cee0*/  ISETP.LT.U32.AND P3, PT, R42, R37, PT ;  /* 0x000000252a00720c */ /* 0x000fe40003f61070 */
[----:B------:R-:W-:Y:S02]  /*cef0*/  ISETP.GT.AND.EX P2, PT, R41, R38, PT, P2 ;  /* 0x000000262900720c */ /* 0x000fe40003f44320 */
[CC--:B------:R-:W-:Y:S02]  /*cf00*/  SEL R49, R43.reuse, R26.reuse, P1 ;  /* 0x0000001a2b317207 */ /* 0x0c0fe40000800000 */
[----:B------:R-:W-:-:S02]  /*cf10*/  SEL R43, R43, R26, P4 ;  /* 0x0000001a2b2b7207 */ /* 0x000fc40002000000 */
[CC--:B------:R-:W-:Y:S02]  /*cf20*/  ISETP.LT.AND.EX P3, PT, R41.reuse, R38.reuse, PT, P3 ;  /* 0x000000262900720c */ /* 0x0c0fe40003f61330 */
[----:B------:R-:W-:Y:S02]  /*cf30*/  SEL R26, R42, R37, P2 ;  /* 0x000000252a1a7207 */ /* 0x000fe40001000000 */
[CC--:B------:R-:W-:Y:S02]  /*cf40*/  SEL R36, R44.reuse, R27.reuse, P1 ;  /* 0x0000001b2c247207 */ /* 0x0c0fe40000800000 */
[----:B------:R-:W-:Y:S02]  /*cf50*/  SEL R48, R44, R27, P4 ;  /* 0x0000001b2c307207 */ /* 0x000fe40002000000 */
[----:B------:R-:W-:Y:S02]  /*cf60*/  SEL R33, R41, R38, P2 ;  /* 0x0000002629217207 */ /* 0x000fe40001000000 */
[----:B------:R-:W-:-:S02]  /*cf70*/  SEL R37, R42, R37, P3 ;  /* 0x000000252a257207 */ /* 0x000fc40001800000 */
[--C-:B------:R-:W-:Y:S02]  /*cf80*/  @!P0 SHF.R.U64 R27, R35, 0x10, R34.reuse ;  /* 0x00000010231b8819 */ /* 0x100fe40000001222 */
[----:B------:R-:W-:Y:S02]  /*cf90*/  SEL R38, R41, R38, P3 ;  /* 0x0000002629267207 */ /* 0x000fe40001800000 */
[--C-:B------:R-:W-:Y:S02]  /*cfa0*/  @!P0 SHF.R.U64 R28, R35, 0x18, R34.reuse ;  /* 0x00000018231c8819 */ /* 0x100fe40000001222 */
[CC--:B------:R-:W-:Y:S02]  /*cfb0*/  ISETP.GT.U32.AND P2, PT, R25.reuse, R26.reuse, PT ;  /* 0x0000001a1900720c */ /* 0x0c0fe40003f44070 */
[----:B------:R-:W-:Y:S02]  /*cfc0*/  ISETP.LT.U32.AND P3, PT, R25, R26, PT ;  /* 0x0000001a1900720c */ /* 0x000fe40003f61070 */
[----:B------:R-:W-:-:S02]  /*cfd0*/  @!P0 SHF.R.U64 R31, R35, 0x8, R34 ;  /* 0x00000008231f8819 */ /* 0x000fc40000001222 */
[----:B------:R-:W-:Y:S02]  /*cfe0*/  @!P0 PRMT R110, R27, 0x7610, R110 ;  /* 0x000076101b6e8816 */ /* 0x000fe4000000006e */
[----:B------:R-:W-:Y:S02]  /*cff0*/  @!P0 PRMT R109, R28, 0x7610, R109 ;  /* 0x000076101c6d8816 */ /* 0x000fe4000000006d */
[--C-:B------:R-:W-:Y:S02]  /*d000*/  @!P0 SHF.R.U32.HI R27, RZ, 0x8, R34.reuse ;  /* 0x00000008ff1b8819 */ /* 0x100fe40000011622 */
[----:B------:R-:W-:Y:S02]  /*d010*/  @!P0 SHF.R.U32.HI R28, RZ, 0x10, R34 ;  /* 0x00000010ff1c8819 */ /* 0x000fe40000011622 */
[CC--:B------:R-:W-:Y:S02]  /*d020*/  ISETP.GT.AND.EX P2, PT, R32.reuse, R33.reuse, PT, P2 ;  /* 0x000000212000720c */ /* 0x0c0fe40003f44320 */
[----:B------:R-:W-:-:S02]  /*d030*/  ISETP.LT.AND.EX P3, PT, R32, R33, PT, P3 ;  /* 0x000000212000720c */ /* 0x000fc40003f61330 */
[----:B------:R-:W-:Y:S02]  /*d040*/  @!P0 PRMT R111, R31, 0x7610, R111 ;  /* 0x000076101f6f8816 */ /* 0x000fe4000000006f */
[----:B------:R-:W-:Y:S01]  /*d050*/  @!P0 PRMT R112, R35, 0x7610, R112 ;  /* 0x0000761023708816 */ /* 0x000fe20000000070 */
[----:B------:R-:W-:Y:S01]  /*d060*/  @!P0 IMAD.MOV.U32 R35, RZ, RZ, R30 ;  /* 0x000000ffff238224 */ /* 0x000fe200078e001e */
[----:B------:R-:W-:Y:S02]  /*d070*/  @!P0 PRMT R106, R27, 0x7610, R106 ;  /* 0x000076101b6a8816 */ /* 0x000fe4000000006a */
[----:B------:R-:W-:Y:S02]  /*d080*/  @!P0 PRMT R104, R28, 0x7610, R104 ;  /* 0x000076101c688816 */ /* 0x000fe40000000068 */
        /* <DEDUP_REMOVED lines=26> */
[CC--:B------:R-:W-:Y:S02]  /*d230*/  SEL R30, R40.reuse, R35.reuse, P0 ;  /* 0x00000023281e7207 */ /* 0x0c0fe40000000000 */
[----:B------:R-:W-:Y:S01]  /*d240*/  SEL R40, R40, R35, P1 ;  /* 0x0000002328287207 */ /* 0x000fe20000800000 */
[----:B------:R-:W-:Y:S01]  /*d250*/  IMAD.SHL.U32 R26, R26, 0x1000000, RZ ;  /* 0x010000001a1a7824 */ /* 0x000fe200078e00ff */
[----:B------:R-:W-:Y:S02]  /*d260*/  LOP3.LUT R27, R42, 0xff0000, R27, 0xf8, !PT ;  /* 0x00ff00002a1b7812 */ /* 0x000fe400078ef81b */
[CC--:B------:R-:W-:Y:S02]  /*d270*/  SEL R25, R39.reuse, R34.reuse, P0 ;  /* 0x0000002227197207 */ /* 0x0c0fe40000000000 */
[----:B------:R-:W-:Y:S02]  /*d280*/  SEL R39, R39, R34, P1 ;  /* 0x0000002227277207 */ /* 0x000fe40000800000 */
[----:B------:R-:W-:-:S02]  /*d290*/  LOP3.LUT R34, R27, R26, RZ, 0xfc, !PT ;  /* 0x0000001a1b227212 */ /* 0x000fc400078efcff */
[----:B------:R-:W-:Y:S02]  /*d2a0*/  ISETP.GE.U32.AND P2, PT, R40, R33, PT ;  /* 0x000000212800720c */ /* 0x000fe40003f46070 */
[----:B------:R-:W-:Y:S02]  /*d2b0*/  ISETP.GT.U32.AND P1, PT, R37, R30, PT ;  /* 0x0000001e2500720c */ /* 0x000fe40003f24070 */
[----:B------:R-:W-:Y:S02]  /*d2c0*/  ISETP.GE.AND.EX P2, PT, R39, R34, PT, P2 ;  /* 0x000000222700720c */ /* 0x000fe40003f46320 */
[CC--:B------:R-:W-:Y:S02]  /*d2d0*/  ISETP.GT.U32.AND P4, PT, R43.reuse, R46.reuse, PT ;  /* 0x0000002e2b00720c */ /* 0x0c0fe40003f84070 */
[----:B------:R-:W-:Y:S02]  /*d2e0*/  ISETP.LT.U32.AND P3, PT, R43, R46, PT ;  /* 0x0000002e2b00720c */ /* 0x000fe40003f61070 */
[----:B------:R-:W-:-:S02]  /*d2f0*/  ISETP.GT.AND.EX P1, PT, R38, R25, PT, P1 ;  /* 0x000000192600720c */ /* 0x000fc40003f24310 */
[CC--:B------:R-:W-:Y:S02]  /*d300*/  ISETP.LT.U32.AND P5, PT, R37.reuse, R30.reuse, PT ;  /* 0x0000001e2500720c */ /* 0x0c0fe40003fa1070 */
[----:B------:R-:W-:Y:S02]  /*d310*/  ISETP.GT.AND.EX P4, PT, R48, R103, PT, P4 ;  /* 0x000000673000720c */ /* 0x000fe40003f84340 */
[----:B------:R-:W-:Y:S02]  /*d320*/  ISETP.GT.U32.AND P0, PT, R46, R49, PT ;  /* 0x000000312e00720c */ /* 0x000fe40003f04070 */
[----:B------:R-:W-:Y:S02]  /*d330*/  ISETP.LT.AND.EX P3, PT, R48, R103, PT, P3 ;  /* 0x000000673000720c */ /* 0x000fe40003f61330 */
[----:B------:R-:W-:Y:S02]  /*d340*/  SEL R100, R37, R30, P1 ;  /* 0x0000001e25647207 */ /* 0x000fe40000800000 */
[----:B------:R-:W-:-:S02]  /*d350*/  ISETP.LT.AND.EX P5, PT, R38, R25, PT, P5 ;  /* 0x000000192600720c */ /* 0x000fc40003fa1350 */
[----:B------:R-:W-:Y:S02]  /*d360*/  SEL R44, R43, R46, P4 ;  /* 0x0000002e2b2c7207 */ /* 0x000fe40002000000 */
[----:B------:R-:W-:Y:S02]  /*d370*/  ISETP.GT.AND.EX P0, PT, R103, R36, PT, P0 ;  /* 0x000000246700720c */ /* 0x000fe40003f04300 */
[----:B------:R-:W-:Y:S02]  /*d380*/  SEL R101, R48, R103, P4 ;  /* 0x0000006730657207 */ /* 0x000fe40002000000 */
[----:B------:R-:W-:Y:S02]  /*d390*/  SEL R99, R38, R25, P1 ;  /* 0x0000001926637207 */ /* 0x000fe40000800000 */
[----:B------:R-:W-:Y:S02]  /*d3a0*/  SEL R46, R43, R46, P3 ;  /* 0x0000002e2b2e7207 */ /* 0x000fe40001800000 */
[----:B------:R-:W-:-:S02]  /*d3b0*/  SEL R103, R48, R103, P3 ;  /* 0x0000006730677207 */ /* 0x000fc40001800000 */
[CC--:B------:R-:W-:Y:S02]  /*d3c0*/  ISETP.GT.U32.AND P1, PT, R41.reuse, R100.reuse, PT ;  /* 0x000000642900720c */ /* 0x0c0fe40003f24070 */
[--C-:B------:R-:W-:Y:S02]  /*d3d0*/  @!P2 SHF.R.U64 R26, R40, 0x10, R39.reuse ;  /* 0x00000010281aa819 */ /* 0x100fe40000001227 */
[----:B------:R-:W-:Y:S02]  /*d3e0*/  SEL R38, R38, R25, P5 ;  /* 0x0000001926267207 */ /* 0x000fe40002800000 */
[----:B------:R-:W-:Y:S02]  /*d3f0*/  ISETP.LT.U32.AND P3, PT, R41, R100, PT ;  /* 0x000000642900720c */ /* 0x000fe40003f61070 */
[C-C-:B------:R-:W-:Y:S02]  /*d400*/  @!P2 SHF.R.U64 R27, R40.reuse, 0x8, R39.reuse ;  /* 0x00000008281ba819 */ /* 0x140fe40000001227 */
[----:B------:R-:W-:-:S02]  /*d410*/  @!P2 SHF.R.U64 R25, R40, 0x18, R39 ;  /* 0x000000182819a819 */ /* 0x000fc40000001227 */
[-C--:B------:R-:W-:Y:S02]  /*d420*/  ISETP.GT.AND.EX P1, PT, R32, R99.reuse, PT, P1 ;  /* 0x000000632000720c */ /* 0x080fe40003f24310 */
[----:B------:R-:W-:Y:S02]  /*d430*/  @!P2 PRMT R110, R26, 0x7610, R110 ;  /* 0x000076101a6ea816 */ /* 0x000fe4000000006e */
[----:B------:R-:W-:Y:S02]  /*d440*/  ISETP.LT.AND.EX P3, PT, R32, R99, PT, P3 ;  /* 0x000000632000720c */ /* 0x000fe40003f61330 */
[----:B------:R-:W-:Y:S02]  /*d450*/  @!P2 SHF.R.U32.HI R26, RZ, 0x10, R39 ;  /* 0x00000010ff1aa819 */ /* 0x000fe40000011627 */
[----:B------:R-:W-:Y:S02]  /*d460*/  SEL R28, R101, R36, P0 ;  /* 0x00000024651c7207 */ /* 0x000fe40000000000 */
[----:B------:R-:W-:-:S02]  /*d470*/  @!P2 PRMT R111, R27, 0x7610, R111 ;  /* 0x000076101b6fa816 */ /* 0x000fc4000000006f */
[----:B------:R-:W-:Y:S02]  /*d480*/  @!P2 PRMT R109, R25, 0x7610, R109 ;  /* 0x00007610196da816 */ /* 0x000fe4000000006d */
[----:B------:R-:W-:Y:S02]  /*d490*/  SEL R101, R36, R101, P0 ;  /* 0x0000006524657207 */ /* 0x000fe40000000000 */
[CC--:B------:R-:W-:Y:S02]  /*d4a0*/  SEL R36, R32.reuse, R99.reuse, P1 ;  /* 0x0000006320247207 */ /* 0x0c0fe40000800000 */
[----:B------:R-:W-:Y:S02]  /*d4b0*/  SEL R37, R37, R30, P5 ;  /* 0x0000001e25257207 */ /* 0x000fe40002800000 */
[----:B------:R-:W-:Y:S02]  /*d4c0*/  SEL R35, R41, R100, P1 ;  /* 0x0000006429237207 */ /* 0x000fe40000800000 */
[----:B------:R-:W-:-:S02]  /*d4d0*/  SEL R99, R32, R99, P3 ;  /* 0x0000006320637207 */ /* 0x000fc40001800000 */
[----:B------:R-:W-:Y:S02]  /*d4e0*/  @!P2 PRMT R104, R26, 0x7610, R104 ;  /* 0x000076101a68a816 */ /* 0x000fe40000000068 */
[----:B------:R-:W-:Y:S02]  /*d4f0*/  @!P2 SHF.R.U32.HI R27, RZ, 0x8, R39 ;  /* 0x00000008ff1ba819 */ /* 0x000fe40000011627 */
[----:B------:R-:W-:Y:S02]  /*d500*/  LOP3.LUT R30, R109, 0xff, RZ, 0xc0, !PT ;  /* 0x000000ff6d1e7812 */ /* 0x000fe400078ec0ff */
[----:B------:R-:W-:Y:S02]  /*d510*/  LOP3.LUT R26, R110, 0xff, RZ, 0xc0, !PT ;  /* 0x000000ff6e1a7812 */ /* 0x000fe400078ec0ff */
[----:B------:R-:W-:Y:S01]  /*d520*/  LOP3.LUT R32, R111, 0xff, RZ, 0xc0, !PT ;  /* 0x000000ff6f207812 */ /* 0x000fe200078ec0ff */
[----:B------:R-:W-:Y:S01]  /*d530*/  IMAD.WIDE.U32 R30, R30, 0x1000000, RZ ;  /* 0x010000001e1e7825 */ /* 0x000fe200078e00ff */
[----:B------:R-:W-:-:S02]  /*d540*/  SEL R29, R44, R49, P0 ;  /* 0x000000312c1d7207 */ /* 0x000fc40000000000 */
[----:B------:R-:W-:Y:S02]  /*d550*/  SEL R44, R49, R44, P0 ;  /* 0x0000002c312c7207 */ /* 0x000fe40000000000 */
[----:B------:R-:W-:Y:S01]  /*d560*/  @!P2 PRMT R112, R40, 0x7610, R112 ;  /* 0x000076102870a816 */ /* 0x000fe20000000070 */
[----:B------:R-:W-:Y:S01]  /*d570*/  @!P2 IMAD.MOV.U32 R40, RZ, RZ, R33 ;  /* 0x000000ffff28a224 */ /* 0x000fe200078e0021 */
[-C--:B------:R-:W-:Y:S01]  /*d580*/  ISETP.GT.U32.AND P0, PT, R46, R35.reuse, PT ;  /* 0x000000232e00720c */ /* 0x080fe20003f04070 */
[----:B------:R-:W-:Y:S01]  /*d590*/  IMAD.WIDE.U32 R32, R32, 0x100, RZ ;  /* 0x0000010020207825 */ /* 0x000fe200078e00ff */
[----:B------:R-:W-:Y:S02]  /*d5a0*/  @!P2 PRMT R106, R27, 0x7610, R106 ;  /* 0x000076101b6aa816 */ /* 0x000fe4000000006a */
[----:B------:R-:W-:Y:S01]  /*d5b0*/  ISETP.LT.U32.AND P1, PT, R46, R35, PT ;  /* 0x000000232e00720c */ /* 0x000fe20003f21070 */
[----:B------:R-:W-:Y:S01]  /*d5c0*/  IMAD.WIDE.U32 R26, R26, 0x10000, RZ ;  /* 0x000100001a1a7825 */ /* 0x000fe200078e00ff */
[----:B------:R-:W-:-:S02]  /*d5d0*/  @!P2 SHF.R.U32.HI R25, RZ, 0x18, R39 ;  /* 0x00000018ff19a819 */ /* 0x000fc40000011627 */
[CC--:B------:R-:W-:Y:S02]  /*d5e0*/  ISETP.GT.AND.EX P0, PT, R103.reuse, R36.reuse, PT, P0 ;  /* 0x000000246700720c */ /* 0x0c0fe40003f04300 */
[----:B------:R-:W-:Y:S02]  /*d5f0*/  ISETP.LT.AND.EX P1, PT, R103, R36, PT, P1 ;  /* 0x000000246700720c */ /* 0x000fe40003f21310 */
[----:B------:R-:W-:Y:S01]  /*d600*/  @!P2 PRMT R108, R39, 0x7610, R108 ;  /* 0x00007610276ca816 */ /* 0x000fe2000000006c */
[----:B------:R-:W-:Y:S01]  /*d610*/  @!P2 IMAD.MOV.U32 R39, RZ, RZ, R34 ;  /* 0x000000ffff27a224 */ /* 0x000fe200078e0022 */
[----:B------:R-:W-:Y:S02]  /*d620*/  @!P2 PRMT R102, R25, 0x7610, R102 ;  /* 0x000076101966a816 */ /* 0x000fe40000000066 */
[----:B------:R-:W-:Y:S01]  /*d630*/  LOP3.LUT R31, R31, R33, R27, 0xfe, !PT ;  /* 0x000000211f1f7212 */ /* 0x000fe200078efe1b */
[----:B------:R-:W-:Y:S01]  /*d640*/  IMAD.U32 R33, R104, 0x10000, RZ ;  /* 0x0001000068217824 */ /* 0x000fe200078e00ff */
[----:B------:R-:W-:-:S02]  /*d650*/  SEL R25, R46, R35, P0 ;  /* 0x000000232e197207 */ /* 0x000fc40000000000 */
[CC--:B------:R-:W-:Y:S02]  /*d660*/  SEL R34, R103.reuse, R36.reuse, P0 ;  /* 0x0000002467227207 */ /* 0x0c0fe40000000000 */
[----:B------:R-:W-:Y:S02]  /*d670*/  SEL R46, R46, R35, P1 ;  /* 0x000000232e2e7207 */ /* 0x000fe40000800000 */
[----:B------:R-:W-:Y:S02]  /*d680*/  SEL R103, R103, R36, P1 ;  /* 0x0000002467677207 */ /* 0x000fe40000800000 */
[CC--:B------:R-:W-:Y:S02]  /*d690*/  ISETP.GT.U32.AND P0, PT, R37.reuse, R40.reuse, PT ;  /* 0x000000282500720c */ /* 0x0c0fe40003f04070 */
[----:B------:R-:W-:Y:S02]  /*d6a0*/  ISETP.LT.U32.AND P1, PT, R37, R40, PT ;  /* 0x000000282500720c */ /* 0x000fe40003f21070 */
[----:B------:R-:W-:-:S02]  /*d6b0*/  PRMT R27, R106, 0x7104, RZ ;  /* 0x000071046a1b7816 */ /* 0x000fc400000000ff */
[----:B------:R-:W-:Y:S02]  /*d6c0*/  LOP3.LUT R36, R31, 0xff, R108, 0xf8, !PT ;  /* 0x000000ff1f247812 */ /* 0x000fe400078ef86c */
[----:B------:R-:W-:Y:S02]  /*d6d0*/  LOP3.LUT R35, R32, 0xff, R112, 0xf8, !PT ;  /* 0x000000ff20237812 */ /* 0x000fe400078ef870 */
[CC--:B------:R-:W-:Y:S02]  /*d6e0*/  ISETP.GT.AND.EX P0, PT, R38.reuse, R39.reuse, PT, P0 ;  /* 0x000000272600720c */ /* 0x0c0fe40003f04300 */
[----:B------:R-:W-:Y:S02]  /*d6f0*/  ISETP.LT.AND.EX P1, PT, R38, R39, PT, P1 ;  /* 0x000000272600720c */ /* 0x000fe40003f21310 */
[----:B------:R-:W-:Y:S02]  /*d700*/  LOP3.LUT R36, R36, 0xff00, R27, 0xf8, !PT ;  /* 0x0000ff0024247812 */ /* 0x000fe400078ef81b */
[----:B------:R-:W-:-:S02]  /*d710*/  LOP3.LUT R32, R102, 0xffff, RZ, 0xc0, !PT ;  /* 0x0000ffff66207812 */ /* 0x000fc400078ec0ff */
[CC--:B------:R-:W-:Y:S02]  /*d720*/  SEL R31, R37.reuse, R40.reuse, P0 ;  /* 0x00000028251f7207 */ /* 0x0c0fe40000000000 */
[----:B------:R-:W-:Y:S02]  /*d730*/  SEL R27, R37, R40, P1 ;  /* 0x00000028251b7207 */ /* 0x000fe40000800000 */
[----:B------:R-:W-:Y:S01]  /*d740*/  LOP3.LUT R40, R36, 0xff0000, R33, 0xf8, !PT ;  /* 0x00ff000024287812 */ /* 0x000fe200078ef821 */
[----:B------:R-:W-:Y:S01]  /*d750*/  IMAD.SHL.U32 R33, R32, 0x1000000, RZ ;  /* 0x0100000020217824 */ /* 0x000fe200078e00ff */
[----:B------:R-:W-:Y:S02]  /*d760*/  SEL R100, R41, R100, P3 ;  /* 0x0000006429647207 */ /* 0x000fe40001800000 */
[----:B------:R-:W-:Y:S02]  /*d770*/  SEL R36, R38, R39, P0 ;  /* 0x0000002726247207 */ /* 0x000fe40000000000 */
[----:B------:R-:W-:-:S02]  /*d780*/  LOP3.LUT R30, R30, R35, R26, 0xfe, !PT ;  /* 0x000000231e1e7212 */ /* 0x000fc400078efe1a */
[----:B------:R-:W-:Y:S02]  /*d790*/  SEL R32, R38, R39, P1 ;  /* 0x0000002726207207 */ /* 0x000fe40000800000 */
[CC--:B------:R-:W-:Y:S02]  /*d7a0*/  ISETP.GT.U32.AND P0, PT, R44.reuse, R25.reuse, PT ;  /* 0x000000192c00720c */ /* 0x0c0fe40003f04070 */
[----:B------:R-:W-:Y:S02]  /*d7b0*/  ISETP.LT.U32.AND P1, PT, R44, R25, PT ;  /* 0x000000192c00720c */ /* 0x000fe40003f21070 */
[----:B------:R-:W-:Y:S02]  /*d7c0*/  ISETP.GT.U32.AND P4, PT, R100, R31, PT ;  /* 0x0000001f6400720c */ /* 0x000fe40003f84070 */
[----:B------:R-:W-:Y:S02]  /*d7d0*/  LOP3.LUT R33, R40, R33, RZ, 0xfc, !PT ;  /* 0x0000002128217212 */ /* 0x000fe400078efcff */
[----:B------:R-:W-:-:S02]  /*d7e0*/  ISETP.GE.U32.AND P2, PT, R27, R30, PT ;  /* 0x0000001e1b00720c */ /* 0x000fc40003f46070 */
[CC--:B------:R-:W-:Y:S02]  /*d7f0*/  ISETP.GT.AND.EX P0, PT, R101.reuse, R34.reuse, PT, P0 ;  /* 0x000000226500720c */ /* 0x0c0fe40003f04300 */
[----:B------:R-:W-:Y:S02]  /*d800*/  ISETP.LT.AND.EX P1, PT, R101, R34, PT, P1 ;  /* 0x000000226500720c */ /* 0x000fe40003f21310 */
[----:B------:R-:W-:Y:S02]  /*d810*/  ISETP.GT.AND.EX P4, PT, R99, R36, PT, P4 ;  /* 0x000000246300720c */ /* 0x000fe40003f84340 */
[----:B------:R-:W-:Y:S02]  /*d820*/  ISETP.GE.AND.EX P2, PT, R32, R33, PT, P2 ;  /* 0x000000212000720c */ /* 0x000fe40003f46320 */
[CC--:B------:R-:W-:Y:S02]  /*d830*/  SEL R96, R44.reuse, R25.reuse, P0 ;  /* 0x000000192c607207 */ /* 0x0c0fe40000000000 */
[----:B------:R-:W-:-:S02]  /*d840*/  SEL R44, R44, R25, P1 ;  /* 0x000000192c2c7207 */ /* 0x000fc40000800000 */
[CC--:B------:R-:W-:Y:S02]  /*d850*/  SEL R25, R100.reuse, R31.reuse, P4 ;  /* 0x0000001f64197207 */ /* 0x0c0fe40002000000 */
[----:B------:R-:W-:Y:S02]  /*d860*/  ISETP.LT.U32.AND P3, PT, R100, R31, PT ;  /* 0x0000001f6400720c */ /* 0x000fe40003f61070 */
[CC--:B------:R-:W-:Y:S02]  /*d870*/  SEL R26, R99.reuse, R36.reuse, P4 ;  /* 0x00000024631a7207 */ /* 0x0c0fe40002000000 */
[CC--:B------:R-:W-:Y:S02]  /*d880*/  ISETP.GT.U32.AND P4, PT, R46.reuse, R25.reuse, PT ;  /* 0x000000192e00720c */ /* 0x0c0fe40003f84070 */
[----:B------:R-:W-:Y:S02]  /*d890*/  ISETP.LT.AND.EX P3, PT, R99, R36, PT, P3 ;  /* 0x000000246300720c */ /* 0x000fe40003f61330 */
[----:B------:R-:W-:-:S02]  /*d8a0*/  ISETP.LT.U32.AND P5, PT, R46, R25, PT ;  /* 0x000000192e00720c */ /* 0x000fc40003fa1070 */
[CC--:B------:R-:W-:Y:S02]  /*d8b0*/  SEL R95, R101.reuse, R34.reuse, P0 ;  /* 0x00000022655f7207 */ /* 0x0c0fe40000000000 */
[----:B------:R-:W-:Y:S02]  /*d8c0*/  SEL R101, R101, R34, P1 ;  /* 0x0000002265657207 */ /* 0x000fe40000800000 */
[CC--:B------:R-:W-:Y:S02]  /*d8d0*/  ISETP.GT.AND.EX P0, PT, R103.reuse, R26.reuse, PT, P4 ;  /* 0x0000001a6700720c */ /* 0x0c0fe40003f04340 */
[----:B------:R-:W-:Y:S02]  /*d8e0*/  ISETP.LT.AND.EX P1, PT, R103, R26, PT, P5 ;  /* 0x0000001a6700720c */ /* 0x000fe40003f21350 */
[----:B------:R-:W-:Y:S02]  /*d8f0*/  SEL R100, R100, R31, P3 ;  /* 0x0000001f64647207 */ /* 0x000fe40001800000 */
[----:B------:R-:W-:-:S02]  /*d900*/  @!P2 SHF.R.U64 R31, R27, 0x8, R32 ;  /* 0x000000081b1fa819 */ /* 0x000fc40000001220 */
[CC--:B------:R-:W-:Y:S02]  /*d910*/  SEL R43, R46.reuse, R25.reuse, P0 ;  /* 0x000000192e2b7207 */ /* 0x0c0fe40000000000 */
[----:B------:R-:W-:Y:S02]  /*d920*/  SEL R46, R46, R25, P1 ;  /* 0x000000192e2e7207 */ /* 0x000fe40000800000 */
[----:B------:R-:W-:Y:S02]  /*d930*/  @!P2 SHF.R.U64 R25, R27, 0x10, R32 ;  /* 0x000000101b19a819 */ /* 0x000fe40000001220 */
[----:B------:R-:W-:Y:S02]  /*d940*/  @!P2 PRMT R111, R31, 0x7610, R111 ;  /* 0x000076101f6fa816 */ /* 0x000fe4000000006f */
[C---:B------:R-:W-:Y:S02]  /*d950*/  @!P2 PRMT R112, R27.reuse, 0x7610, R112 ;  /* 0x000076101b70a816 */ /* 0x040fe40000000070 */
[----:B------:R-:W-:Y:S01]  /*d960*/  @!P2 SHF.R.U64 R31, R27, 0x18, R32 ;  /* 0x000000181b1fa819 */ /* 0x000fe20000001220 */
[----:B------:R-:W-:Y:S01]  /*d970*/  @!P2 IMAD.MOV.U32 R27, RZ, RZ, R30 ;  /* 0x000000ffff1ba224 */ /* 0x000fe200078e001e */
[----:B------:R-:W-:-:S02]  /*d980*/  SEL R94, R103, R26, P0 ;  /* 0x0000001a675e7207 */ /* 0x000fc40000000000 */
[----:B------:R-:W-:Y:S02]  /*d990*/  SEL R103, R103, R26, P1 ;  /* 0x0000001a67677207 */ /* 0x000fe40000800000 */
[----:B------:R-:W-:Y:S02]  /*d9a0*/  @!P2 PRMT R110, R25, 0x7610, R110 ;  /* 0x00007610196ea816 */ /* 0x000fe4000000006e */
[----:B------:R-:W-:Y:S02]  /*d9b0*/  @!P2 PRMT R108, R32, 0x7610, R108 ;  /* 0x00007610206ca816 */ /* 0x000fe4000000006c */
[--C-:B------:R-:W-:Y:S02]  /*d9c0*/  @!P2 SHF.R.U32.HI R30, RZ, 0x8, R32.reuse ;  /* 0x00000008ff1ea819 */ /* 0x100fe40000011620 */
[--C-:B------:R-:W-:Y:S02]  /*d9d0*/  @!P2 SHF.R.U32.HI R26, RZ, 0x10, R32.reuse ;  /* 0x00000010ff1aa819 */ /* 0x100fe40000011620 */
[----:B------:R-:W-:Y:S01]  /*d9e0*/  @!P2 SHF.R.U32.HI R25, RZ, 0x18, R32 ;  /* 0x00000018ff19a819 */ /* 0x000fe20000011620 */
[----:B------:R-:W-:Y:S01]  /*d9f0*/  @!P2 IMAD.MOV.U32 R32, RZ, RZ, R33 ;  /* 0x000000ffff20a224 */ /* 0x000fe200078e0021 */
[----:B------:R-:W-:-:S02]  /*da00*/  SEL R99, R99, R36, P3 ;  /* 0x0000002463637207 */ /* 0x000fc40001800000 */
[CC--:B------:R-:W-:Y:S02]  /*da10*/  ISETP.GT.U32.AND P0, PT, R100.reuse, R27.reuse, PT ;  /* 0x0000001b6400720c */ /* 0x0c0fe40003f04070 */
[CC--:B------:R-:W-:Y:S02]  /*da20*/  ISETP.LT.U32.AND P1, PT, R100.reuse, R27.reuse, PT ;  /* 0x0000001b6400720c */ /* 0x0c0fe40003f21070 */
[CC--:B------:R-:W-:Y:S02]  /*da30*/  ISETP.GT.AND.EX P0, PT, R99.reuse, R32.reuse, PT, P0 ;  /* 0x000000206300720c */ /* 0x0c0fe40003f04300 */
[CC--:B------:R-:W-:Y:S02]  /*da40*/  ISETP.LT.AND.EX P1, PT, R99.reuse, R32.reuse, PT, P1 ;  /* 0x000000206300720c */ /* 0x0c0fe40003f21310 */
[----:B------:R-:W-:Y:S02]  /*da50*/  SEL R98, R100, R27, P0 ;  /* 0x0000001b64627207 */ /* 0x000fe40000000000 */
[----:B------:R-:W-:-:S02]  /*da60*/  SEL R97, R99, R32, P0 ;  /* 0x0000002063617207 */ /* 0x000fc40000000000 */
[----:B------:R-:W-:Y:S02]  /*da70*/  @!P2 PRMT R109, R31, 0x7610, R109 ;  /* 0x000076101f6da816 */ /* 0x000fe4000000006d */
[----:B------:R-:W-:Y:S02]  /*da80*/  @!P2 PRMT R106, R30, 0x7610, R106 ;  /* 0x000076101e6aa816 */ /* 0x000fe4000000006a */
[----:B------:R-:W-:Y:S02]  /*da90*/  @!P2 PRMT R104, R26, 0x7610, R104 ;  /* 0x000076101a68a816 */ /* 0x000fe40000000068 */
[----:B------:R-:W-:Y:S02]  /*daa0*/  @!P2 PRMT R102, R25, 0x7610, R102 ;  /* 0x000076101966a816 */ /* 0x000fe40000000066 */
[----:B------:R-:W-:Y:S02]  /*dab0*/  SEL R100, R100, R27, P1 ;  /* 0x0000001b64647207 */ /* 0x000fe40000800000 */
[----:B------:R-:W-:-:S07]  /*dac0*/  SEL R99, R99, R32, P1 ;  /* 0x0000002063637207 */ /* 0x000fce0000800000 */
.L_x_825:
[----:B------:R-:W-:Y:S05]  /*dad0*/  BSYNC.RECONVERGENT B0 ;  /* 0x0000000000007941 */ /* 0x000fea0003800200 */
.L_x_824:
[----:B------:R-:W-:Y:S01]  /*dae0*/  LEA R25, R0, UR4, 0x6 ;  /* 0x0000000400197c11 */ /* 0x000fe2000f8e30ff */
[----:B------:R-:W-:-:S07]  /*daf0*/  IMAD.MOV.U32 R26, RZ, RZ, 0x2 ;  /* 0x00000002ff1a7424 */ /* 0x000fce00078e00ff */
.L_x_887:
[----:B------:R-:W-:Y:S01]  /*db00*/  LOP3.LUT R30, R102, 0xffff, RZ, 0xc0, !PT ;  /* 0x0000ffff661e7812 */ /* 0x000fe200078ec0ff */
[----:B------:R-:W-:Y:S01]  /*db10*/  BAR.SYNC.DEFER_BLOCKING 0x0 ;  /* 0x0000000000007b1d */ /* 0x000fe20000010000 */
[----:B------:R-:W-:Y:S02]  /*db20*/  LOP3.LUT R27, R104, 0xffff, RZ, 0xc0, !PT ;  /* 0x0000ffff681b7812 */ /* 0x000fe400078ec0ff */
[--C-:B------:R-:W-:Y:S02]  /*db30*/  SHF.R.U32.HI R33, RZ, 0x10, R99.reuse ;  /* 0x00000010ff217819 */ /* 0x100fe40000011663 */
[----:B------:R-:W-:Y:S01]  /*db40*/  PRMT R30, R27, 0x3340, R30 ;  /* 0x000033401b1e7816 */ /* 0x000fe2000000001e */
[----:B------:R-:W-:Y:S01]  /*db50*/  BSSY.RECONVERGENT B0, `(.L_x_826) ;  /* 0x000009e000007945 */ /* 0x000fe20003800200 */
[----:B------:R-:W-:Y:S02]  /*db60*/  SHF.R.U32.HI R34, RZ, 0x18, R99 ;  /* 0x00000018ff227819 */ /* 0x000fe40000011663 */
[----:B------:R-:W-:-:S02]  /*db70*/  LOP3.LUT R32, R109, 0xffff, RZ, 0xc0, !PT ;  /* 0x0000ffff6d207812 */ /* 0x000fc400078ec0ff */
[----:B------:R-:W-:Y:S02]  /*db80*/  LOP3.LUT R27, R110, 0xffff, RZ, 0xc0, !PT ;  /* 0x0000ffff6e1b7812 */ /* 0x000fe400078ec0ff */
[----:B------:R-:W-:Y:S02]  /*db90*/  PRMT R34, R33, 0x3340, R34 ;  /* 0x0000334021227816 */ /* 0x000fe40000000022 */
[--C-:B------:R-:W-:Y:S02]  /*dba0*/  SHF.R.U32.HI R38, RZ, 0x8, R99.reuse ;  /* 0x00000008ff267819 */ /* 0x100fe40000011663 */
[----:B------:R-:W-:Y:S02]  /*dbb0*/  PRMT R32, R27, 0x3340, R32 ;  /* 0x000033401b207816 */ /* 0x000fe40000000020 */
[C-C-:B------:R-:W-:Y:S02]  /*dbc0*/  SHF.R.U64 R33, R100.reuse, 0x8, R99.reuse ;  /* 0x0000000864217819 */ /* 0x140fe40000001263 */
[----:B------:R-:W-:-:S02]  /*dbd0*/  SHF.R.U64 R40, R100, 0x10, R99 ;  /* 0x0000001064287819 */ /* 0x000fc40000001263 */
[C---:B------:R-:W-:Y:S02]  /*dbe0*/  SHF.R.U64 R35, R100.reuse, 0x18, R99 ;  /* 0x0000001864237819 */ /* 0x040fe40000001263 */
[--C-:B------:R-:W-:Y:S02]  /*dbf0*/  SHF.R.U32.HI R27, RZ, 0x10, R103.reuse ;  /* 0x00000010ff1b7819 */ /* 0x100fe40000011667 */
[----:B------:R-:W-:Y:S02]  /*dc00*/  SHF.R.U32.HI R36, RZ, 0x18, R103 ;  /* 0x00000018ff247819 */ /* 0x000fe40000011667 */
[----:B------:R-:W-:Y:S02]  /*dc10*/  PRMT R99, R99, 0x3340, R38 ;  /* 0x0000334063637816 */ /* 0x000fe40000000026 */
[----:B------:R-:W-:Y:S02]  /*dc20*/  PRMT R100, R100, 0x3340, R33 ;  /* 0x0000334064647816 */ /* 0x000fe40000000021 */
[----:B------:R-:W-:-:S02]  /*dc30*/  SHF.R.U32.HI R38, RZ, 0x8, R103 ;  /* 0x00000008ff267819 */ /* 0x000fc40000011667 */
[----:B------:R-:W-:Y:S02]  /*dc40*/  PRMT R35, R40, 0x3340, R35 ;  /* 0x0000334028237816 */ /* 0x000fe40000000023 */
[----:B------:R-:W-:Y:S02]  /*dc50*/  PRMT R36, R27, 0x3340, R36 ;  /* 0x000033401b247816 */ /* 0x000fe40000000024 */
[--C-:B------:R-:W-:Y:S02]  /*dc60*/  SHF.R.U32.HI R42, RZ, 0x10, R97.reuse ;  /* 0x00000010ff2a7819 */ /* 0x100fe40000011661 */
[----:B------:R-:W-:Y:S02]  /*dc70*/  SHF.R.U32.HI R33, RZ, 0x18, R97 ;  /* 0x00000018ff217819 */ /* 0x000fe40000011661 */
[C-C-:B------:R-:W-:Y:S02]  /*dc80*/  SHF.R.U64 R27, R46.reuse, 0x8, R103.reuse ;  /* 0x000000082e1b7819 */ /* 0x140fe40000001267 */
[----:B------:R-:W-:-:S02]  /*dc90*/  SHF.R.U64 R40, R46, 0x10, R103 ;  /* 0x000000102e287819 */ /* 0x000fc40000001267 */
[----:B------:R-:W-:Y:S02]  /*dca0*/  SHF.R.U64 R37, R46, 0x18, R103 ;  /* 0x000000182e257819 */ /* 0x000fe40000001267 */
[----:B------:R-:W-:Y:S02]  /*dcb0*/  PRMT R103, R103, 0x3340, R38 ;  /* 0x0000334067677816 */ /* 0x000fe40000000026 */
[----:B------:R-:W-:Y:S02]  /*dcc0*/  PRMT R38, R42, 0x3340, R33 ;  /* 0x000033402a267816 */ /* 0x000fe40000000021 */
[----:B------:R-:W-:Y:S02]  /*dcd0*/  PRMT R37, R40, 0x3340, R37 ;  /* 0x0000334028257816 */ /* 0x000fe40000000025 */
[----:B------:R-:W-:Y:S02]  /*dce0*/  PRMT R46, R46, 0x3340, R27 ;  /* 0x000033402e2e7816 */ /* 0x000fe4000000001b */
[----:B------:R-:W-:-:S02]  /*dcf0*/  SHF.R.U32.HI R42, RZ, 0x8, R97 ;  /* 0x00000008ff2a7819 */ /* 0x000fc40000011661 */
[--C-:B------:R-:W-:Y:S02]  /*dd00*/  SHF.R.U32.HI R27, RZ, 0x10, R101.reuse ;  /* 0x00000010ff1b7819 */ /* 0x100fe40000011665 */
[----:B------:R-:W-:Y:S02]  /*dd10*/  SHF.R.U32.HI R40, RZ, 0x18, R101 ;  /* 0x00000018ff287819 */ /* 0x000fe40000011665 */
[C-C-:B------:R-:W-:Y:S02]  /*dd20*/  SHF.R.U64 R33, R98.reuse, 0x8, R97.reuse ;  /* 0x0000000862217819 */ /* 0x140fe40000001261 */
[C-C-:B------:R-:W-:Y:S02]  /*dd30*/  SHF.R.U64 R48, R98.reuse, 0x10, R97.reuse ;  /* 0x0000001062307819 */ /* 0x140fe40000001261 */
[----:B------:R-:W-:Y:S02]  /*dd40*/  SHF.R.U64 R39, R98, 0x18, R97 ;  /* 0x0000001862277819 */ /* 0x000fe40000001261 */
[----:B------:R-:W-:-:S02]  /*dd50*/  PRMT R97, R97, 0x3340, R42 ;  /* 0x0000334061617816 */ /* 0x000fc4000000002a */
[----:B------:R-:W-:Y:S02]  /*dd60*/  PRMT R40, R27, 0x3340, R40 ;  /* 0x000033401b287816 */ /* 0x000fe40000000028 */
[--C-:B------:R-:W-:Y:S02]  /*dd70*/  SHF.R.U32.HI R42, RZ, 0x8, R101.reuse ;  /* 0x00000008ff2a7819 */ /* 0x100fe40000011665 */
[----:B------:R-:W-:Y:S02]  /*dd80*/  SHF.R.U64 R27, R44, 0x8, R101 ;  /* 0x000000082c1b7819 */ /* 0x000fe40000001265 */
[--C-:B------:R-:W-:Y:S02]  /*dd90*/  SHF.R.U32.HI R50, RZ, 0x10, R94.reuse ;  /* 0x00000010ff327819 */ /* 0x100fe4000001165e */
[----:B------:R-:W-:Y:S02]  /*dda0*/  SHF.R.U32.HI R49, RZ, 0x18, R94 ;  /* 0x00000018ff317819 */ /* 0x000fe4000001165e */
[----:B------:R-:W-:-:S02]  /*ddb0*/  PRMT R39, R48, 0x3340, R39 ;  /* 0x0000334030277816 */ /* 0x000fc40000000027 */
[C-C-:B------:R-:W-:Y:S02]  /*ddc0*/  SHF.R.U64 R48, R44.reuse, 0x10, R101.reuse ;  /* 0x000000102c307819 */ /* 0x140fe40000001265 */
[----:B------:R-:W-:Y:S02]  /*ddd0*/  SHF.R.U64 R41, R44, 0x18, R101 ;  /* 0x000000182c297819 */ /* 0x000fe40000001265 */
[----:B------:R-:W-:Y:S02]  /*dde0*/  PRMT R101, R101, 0x3340, R42 ;  /* 0x0000334065657816 */ /* 0x000fe4000000002a */
[----:B------:R-:W-:Y:S02]  /*ddf0*/  PRMT R98, R98, 0x3340, R33 ;  /* 0x0000334062627816 */ /* 0x000fe40000000021 */
[----:B------:R-:W-:Y:S02]  /*de00*/  PRMT R42, R44, 0x3340, R27 ;  /* 0x000033402c2a7816 */ /* 0x000fe4000000001b */
[----:B------:R-:W-:-:S02]  /*de10*/  PRMT R49, R50, 0x3340, R49 ;  /* 0x0000334032317816 */ /* 0x000fc40000000031 */
[--C-:B------:R-:W-:Y:S02]  /*de20*/  SHF.R.U32.HI R27, RZ, 0x8, R94.reuse ;  /* 0x00000008ff1b7819 */ /* 0x100fe4000001165e */
[C-C-:B------:R-:W-:Y:S02]  /*de30*/  SHF.R.U64 R33, R43.reuse, 0x10, R94.reuse ;  /* 0x000000102b217819 */ /* 0x140fe4000000125e */
[C-C-:B------:R-:W-:Y:S02]  /*de40*/  SHF.R.U64 R50, R43.reuse, 0x18, R94.reuse ;  /* 0x000000182b327819 */ /* 0x140fe4000000125e */
[----:B------:R-:W-:Y:S02]  /*de50*/  PRMT R41, R48, 0x3340, R41 ;  /* 0x0000334030297816 */ /* 0x000fe40000000029 */
[----:B------:R-:W-:Y:S02]  /*de60*/  SHF.R.U64 R48, R43, 0x8, R94 ;  /* 0x000000082b307819 */ /* 0x000fe4000000125e */
[----:B------:R-:W-:-:S02]  /*de70*/  PRMT R94, R94, 0x3340, R27 ;  /* 0x000033405e5e7816 */ /* 0x000fc4000000001b */
[----:B------:R-:W-:Y:S01]  /*de80*/  PRMT R50, R33, 0x3340, R50 ;  /* 0x0000334021327816 */ /* 0x000fe20000000032 */
[----:B------:R-:W-:Y:S01]  /*de90*/  IMAD.MOV R33, RZ, RZ, -R26 ;  /* 0x000000ffff217224 */ /* 0x000fe200078e0a1a */
[--C-:B------:R-:W-:Y:S02]  /*dea0*/  SHF.R.U32.HI R27, RZ, 0x8, R28.reuse ;  /* 0x00000008ff1b7819 */ /* 0x100fe4000001161c */
[--C-:B------:R-:W-:Y:S02]  /*deb0*/  SHF.R.U32.HI R44, RZ, 0x10, R28.reuse ;  /* 0x00000010ff2c7819 */ /* 0x100fe4000001161c */
[----:B------:R-:W-:Y:S02]  /*dec0*/  PRMT R52, R28, 0x3340, R27 ;  /* 0x000033401c347816 */ /* 0x000fe4000000001b */
[----:B------:R-:W-:Y:S02]  /*ded0*/  SHF.R.U32.HI R51, RZ, 0x18, R28 ;  /* 0x00000018ff337819 */ /* 0x000fe4000001161c */
[----:B------:R-:W-:Y:S01]  /*dee0*/  LOP3.LUT R27, R0, R33, RZ, 0xc0, !PT ;  /* 0x00000021001b7212 */ /* 0x000fe200078ec0ff */
[----:B------:R-:W-:Y:S01]  /*def0*/  VIADD R33, R26, 0xffffffff ;  /* 0xffffffff1a217836 */ /* 0x000fe20000000000 */
[----:B------:R-:W-:-:S02]  /*df00*/  PRMT R51, R44, 0x3340, R51 ;  /* 0x000033402c337816 */ /* 0x000fc40000000033 */
[--C-:B------:R-:W-:Y:S01]  /*df10*/  SHF.R.U64 R44, R29, 0x10, R28.reuse ;  /* 0x000000101d2c7819 */ /* 0x100fe2000000121c */
[----:B------:R-:W-:Y:S01]  /*df20*/  IMAD.SHL.U32 R27, R27, 0x8, RZ ;  /* 0x000000081b1b7824 */ /* 0x000fe200078e00ff */
[C-C-:B------:R-:W-:Y:S02]  /*df30*/  SHF.R.U64 R53, R29.reuse, 0x18, R28.reuse ;  /* 0x000000181d357819 */ /* 0x140fe4000000121c */
[----:B------:R-:W-:Y:S02]  /*df40*/  SHF.R.U64 R54, R29, 0x8, R28 ;  /* 0x000000081d367819 */ /* 0x000fe4000000121c */
[----:B------:R-:W-:Y:S02]  /*df50*/  PRMT R53, R44, 0x3340, R53 ;  /* 0x000033402c357816 */ /* 0x000fe40000000035 */
[----:B------:R-:W-:Y:S02]  /*df60*/  VIMNMX R44, PT, PT, R2, R27, PT ;  /* 0x0000001b022c7248 */ /* 0x000fe40003fe0100 */
[----:B------:R-:W-:-:S02]  /*df70*/  LOP3.LUT R31, R106, 0xffff, RZ, 0xc0, !PT ;  /* 0x0000ffff6a1f7812 */ /* 0x000fc400078ec0ff */
[----:B------:R-:W-:Y:S01]  /*df80*/  LOP3.LUT R108, R108, 0xffff, RZ, 0xc0, !PT ;  /* 0x0000ffff6c6c7812 */ /* 0x000fe200078ec0ff */
[----:B------:R-:W-:Y:S01]  /*df90*/  IMAD R27, R26, 0x4, R44 ;  /* 0x000000041a1b7824 */ /* 0x000fe200078e022c */
[--C-:B------:R-:W-:Y:S02]  /*dfa0*/  SHF.R.U32.HI R28, RZ, 0x10, R95.reuse ;  /* 0x00000010ff1c7819 */ /* 0x100fe4000001165f */
[----:B------:R-:W-:Y:S02]  /*dfb0*/  SHF.R.U32.HI R55, RZ, 0x18, R95 ;  /* 0x00000018ff377819 */ /* 0x000fe4000001165f */
[----:B------:R-:W-:Y:S02]  /*dfc0*/  VIMNMX R27, PT, PT, R2, R27, PT ;  /* 0x0000001b021b7248 */ /* 0x000fe40003fe0100 */
[----:B------:R-:W-:Y:S02]  /*dfd0*/  PRMT R54, R29, 0x3340, R54 ;  /* 0x000033401d367816 */ /* 0x000fe40000000036 */
[----:B------:R-:W-:Y:S01]  /*dfe0*/  LOP3.LUT R33, R33, R0, RZ, 0xc0, !PT ;  /* 0x0000000021217212 */ /* 0x000fe200078ec0ff */
[----:B------:R-:W-:Y:S01]  /*dff0*/  IMAD R59, R26, 0x4, R27 ;  /* 0x000000041a3b7824 */ /* 0x000fe200078e021b */
[----:B------:R-:W-:-:S02]  /*e000*/  SHF.R.U64 R29, R96, 0x8, R95 ;  /* 0x00000008601d7819 */ /* 0x000fc4000000125f */
[----:B------:R-:W-:Y:S01]  /*e010*/  PRMT R31, R108, 0x3340, R31 ;  /* 0x000033406c1f7816 */ /* 0x000fe2000000001f */
[----:B------:R-:W-:Y:S01]  /*e020*/  IMAD.SHL.U32 R33, R33, 0x8, RZ ;  /* 0x0000000821217824 */ /* 0x000fe200078e00ff */
[----:B------:R-:W-:Y:S02]  /*e030*/  PRMT R43, R43, 0x3340, R48 ;  /* 0x000033402b2b7816 */ /* 0x000fe40000000030 */
[----:B------:R-:W-:Y:S02]  /*e040*/  PRMT R55, R28, 0x3340, R55 ;  /* 0x000033401c377816 */ /* 0x000fe40000000037 */
[C-C-:B------:R-:W-:Y:S02]  /*e050*/  SHF.R.U64 R28, R96.reuse, 0x10, R95.reuse ;  /* 0x00000010601c7819 */ /* 0x140fe4000000125f */
[----:B------:R-:W-:Y:S02]  /*e060*/  SHF.R.U64 R57, R96, 0x18, R95 ;  /* 0x0000001860397819 */ /* 0x000fe4000000125f */
[----:B------:R-:W-:-:S02]  /*e070*/  VIMNMX R48, PT, PT, R2, R59, PT ;  /* 0x0000003b02307248 */ /* 0x000fc40003fe0100 */
[----:B------:R-:W-:Y:S02]  /*e080*/  PRMT R96, R96, 0x3340, R29 ;  /* 0x0000334060607816 */ /* 0x000fe4000000001d */
[----:B------:R-:W-:Y:S02]  /*e090*/  PRMT R29, R31, 0x5410, R30 ;  /* 0x000054101f1d7816 */ /* 0x000fe4000000001e */
[----:B------:R-:W-:Y:S02]  /*e0a0*/  PRMT R30, R100, 0x5410, R35 ;  /* 0x00005410641e7816 */ /* 0x000fe40000000023 */
[----:B------:R-:W-:Y:S01]  /*e0b0*/  PRMT R35, R103, 0x5410, R36 ;  /* 0x0000541067237816 */ /* 0x000fe20000000024 */
[----:B------:R-:W-:Y:S01]  /*e0c0*/  IMAD.IADD R36, R48, 0x1, -R27 ;  /* 0x0000000130247824 */ /* 0x000fe200078e0a1b */
[----:B------:R-:W-:Y:S02]  /*e0d0*/  VIMNMX R58, PT, PT, R2, R33, PT ;  /* 0x00000021023a7248 */ /* 0x000fe40003fe0100 */
[----:B------:R-:W-:-:S02]  /*e0e0*/  PRMT R31, R99, 0x5410, R34 ;  /* 0x00005410631f7816 */ /* 0x000fc40000000022 */
[C---:B------:R-:W-:Y:S01]  /*e0f0*/  ISETP.GE.AND P0, PT, R58.reuse, R36, PT ;  /* 0x000000243a00720c */ /* 0x040fe20003f06270 */
[----:B------:R-:W-:Y:S01]  /*e100*/  IMAD.IADD R36, R58, 0x1, -R36 ;  /* 0x000000013a247824 */ /* 0x000fe200078e0a24 */
[----:B------:R-:W-:Y:S02]  /*e110*/  PRMT R34, R46, 0x5410, R37 ;  /* 0x000054102e227816 */ /* 0x000fe40000000025 */
[----:B------:R-:W-:Y:S02]  /*e120*/  LOP3.LUT R111, R111, 0xffff, RZ, 0xc0, !PT ;  /* 0x0000ffff6f6f7812 */ /* 0x000fe400078ec0ff */
[----:B------:R-:W-:Y:S02]  /*e130*/  LOP3.LUT R112, R112, 0xffff, RZ, 0xc0, !PT ;  /* 0x0000ffff70707812 */ /* 0x000fe400078ec0ff */
[----:B------:R-:W-:Y:S02]  /*e140*/  PRMT R37, R94, 0x5410, R49 ;  /* 0x000054105e257816 */ /* 0x000fe40000000031 */
[----:B------:R-:W-:-:S02]  /*e150*/  VIADDMNMX R46, R27, -R44, R58, PT ;  /* 0x8000002c1b2e7246 */ /* 0x000fc4000380013a */
[----:B------:R-:W-:Y:S02]  /*e160*/  SEL R49, R36, RZ, P0 ;  /* 0x000000ff24317207 */ /* 0x000fe40000000000 */
[----:B------:R-:W-:Y:S02]  /*e170*/  SHF.R.U32.HI R56, RZ, 0x8, R95 ;  /* 0x00000008ff387819 */ /* 0x000fe4000001165f */
[----:B------:R-:W-:Y:S02]  /*e180*/  PRMT R111, R112, 0x3340, R111 ;  /* 0x00003340706f7816 */ /* 0x000fe4000000006f */
[----:B------:R-:W-:Y:S02]  /*e190*/  ISETP.GE.AND P0, PT, R49, R46, PT ;  /* 0x0000002e3100720c */ /* 0x000fe40003f06270 */
[----:B------:R-:W-:Y:S02]  /*e1a0*/  PRMT R56, R95, 0x3340, R56 ;  /* 0x000033405f387816 */ /* 0x000fe40000000038 */
[----:B------:R-:W-:-:S02]  /*e1b0*/  PRMT R57, R28, 0x3340, R57 ;  /* 0x000033401c397816 */ /* 0x000fc40000000039 */
[----:B------:R-:W-:Y:S02]  /*e1c0*/  PRMT R28, R111, 0x5410, R32 ;  /* 0x000054106f1c7816 */ /* 0x000fe40000000020 */
[----:B------:R-:W-:Y:S02]  /*e1d0*/  PRMT R33, R97, 0x5410, R38 ;  /* 0x0000541061217816 */ /* 0x000fe40000000026 */
[----:B------:R-:W-:Y:S01]  /*e1e0*/  PRMT R32, R98, 0x5410, R39 ;  /* 0x0000541062207816 */ /* 0x000fe20000000027 */
[----:B------:R0:W-:Y:S01]  /*e1f0*/  STS.128 [R25], R28 ;  /* 0x0000001c19007388 */ /* 0x0001e20000000c00 */
[----:B------:R-:W-:Y:S02]  /*e200*/  PRMT R39, R101, 0x5410, R40 ;  /* 0x0000541065277816 */ /* 0x000fe40000000028 */
[----:B------:R-:W-:Y:S01]  /*e210*/  PRMT R38, R42, 0x5410, R41 ;  /* 0x000054102a267816 */ /* 0x000fe20000000029 */
[----:B------:R0:W-:Y:S01]  /*e220*/  STS.128 [R25+0x10], R32 ;  /* 0x0000102019007388 */ /* 0x0001e20000000c00 */
[----:B------:R-:W-:-:S02]  /*e230*/  PRMT R36, R43, 0x5410, R50 ;  /* 0x000054102b247816 */ /* 0x000fc40000000032 */
        /* <DEDUP_REMOVED lines=9> */
.L_x_828:
        /* <DEDUP_REMOVED lines=38> */
.L_x_827:
[----:B------:R-:W-:Y:S05]  /*e530*/  BSYNC.RECONVERGENT B0 ;  /* 0x0000000000007941 */ /* 0x000fea0003800200 */
.L_x_826:
[----:B------:R-:W-:Y:S01]  /*e540*/  IMAD.IADD R66, R44, 0x1, R49 ;  /* 0x000000012c427824 */ /* 0x000fe200078e0231 */
[----:B------:R-:W-:Y:S01]  /*e550*/  IADD3 R73, PT, PT, -R49, R27, R58 ;  /* 0x0000001b31497210 */ /* 0x000fe20007ffe13a */
[----:B------:R-:W-:Y:S01]  /*e560*/  BSSY.RECONVERGENT B0, `(.L_x_829) ;  /* 0x000004a000007945 */ /* 0x000fe20003800200 */
[----:B------:R-:W-:Y:S02]  /*e570*/  PLOP3.LUT P0, PT, PT, PT, PT, 0x8, 0x80 ;  /* 0x000000000080781c */ /* 0x000fe40003f0e170 */
[----:B0-----:R-:W-:Y:S02]  /*e580*/  LEA R43, R66, UR4, 0x3 ;  /* 0x00000004422b7c11 */ /* 0x001fe4000f8e18ff */
[C---:B------:R-:W-:Y:S02]  /*e590*/  LEA R44, R73.reuse, UR4, 0x3 ;  /* 0x00000004492c7c11 */ /* 0x040fe4000f8e18ff */
[----:B------:R-:W-:Y:S01]  /*e5a0*/  ISETP.GE.AND P1, PT, R73, R48, PT ;  /* 0x000000304900720c */ /* 0x000fe20003f26270 */
[----:B------:R-:W0:Y:S04]  /*e5b0*/  LDS.64 R28, [R43] ;  /* 0x000000002b1c7984 */ /* 0x000e280000000a00 */
        /* <DEDUP_REMOVED lines=68> */
.L_x_830:
[----:B------:R-:W-:Y:S05]  /*ea00*/  BSYNC.RECONVERGENT B0 ;  /* 0x0000000000007941 */ /* 0x000fea0003800200 */
.L_x_829:
        /* <DEDUP_REMOVED lines=24> */
.L_x_832:
        /* <DEDUP_REMOVED lines=17> */
.L_x_833:
[----:B------:R-:W-:Y:S05]  /*eca0*/  BSYNC.RECONVERGENT B0 ;  /* 0x0000000000007941 */ /* 0x000fea0003800200 */
.L_x_831:
        /* <DEDUP_REMOVED lines=44> */
.L_x_835:
[----:B------:R-:W-:Y:S05]  /*ef70*/  BSYNC.RECONVERGENT B0 ;  /* 0x0000000000007941 */ /* 0x000fea0003800200 */
.L_x_834:
        /* <DEDUP_REMOVED lines=20> */
.L_x_837:
        /* <DEDUP_REMOVED lines=17> */
.L_x_838:
[----:B------:R-:W-:Y:S05]  /*f1d0*/  BSYNC.RECONVERGENT B0 ;  /* 0x0000000000007941 */ /* 0x000fea0003800200 */
.L_x_836:
        /* <DEDUP_REMOVED lines=23> */
.L_x_840:
        /* <DEDUP_REMOVED lines=11> */
.L_x_841:
[----:B------:R-:W-:Y:S05]  /*f400*/  BSYNC.RECONVERGENT B0 ;  /* 0x0000000000007941 */ /* 0x000fea0003800200 */
.L_x_839:
        /* <DEDUP_REMOVED lines=44> */
.L_x_843:
[----:B------:R-:W-:Y:S05]  /*f6d0*/  BSYNC.RECONVERGENT B0 ;  /* 0x0000000000007941 */ /* 0x000fea0003800200 */
.L_x_842:
        /* <DEDUP_REMOVED lines=20> */
.L_x_845:
        /* <DEDUP_REMOVED lines=17> */
.L_x_846:
[----:B------:R-:W-:Y:S05]  /*f930*/  BSYNC.RECONVERGENT B0 ;  /* 0x0000000000007941 */ /* 0x000fea0003800200 */
.L_x_844:
        /* <DEDUP_REMOVED lines=23> */
.L_x_848:
        /* <DEDUP_REMOVED lines=11> */
.L_x_849:
[----:B------:R-:W-:Y:S05]  /*fb60*/  BSYNC.RECONVERGENT B0 ;  /* 0x0000000000007941 */ /* 0x000fea0003800200 */
.L_x_847:
        /* <DEDUP_REMOVED lines=44> */
.L_x_851:
[----:B------:R-:W-:Y:S05]  /*fe30*/  BSYNC.RECONVERGENT B0 ;  /* 0x0000000000007941 */ /* 0x000fea0003800200 */
.L_x_850:
        /* <DEDUP_REMOVED lines=20> */
.L_x_853:
        /* <DEDUP_REMOVED lines=17> */
.L_x_854:
[----:B------:R-:W-:Y:S05]  /*10090*/  BSYNC.RECONVERGENT B0 ;  /* 0x0000000000007941 */ /* 0x000fea0003800200 */
.L_x_852:
        /* <DEDUP_REMOVED lines=23> */
.L_x_856:
        /* <DEDUP_REMOVED lines=11> */
.L_x_857:
[----:B------:R-:W-:Y:S05]  /*102c0*/  BSYNC.RECONVERGENT B0 ;  /* 0x0000000000007941 */ /* 0x000fea0003800200 */
.L_x_855:
        /* <DEDUP_REMOVED lines=44> */
.L_x_859:
[----:B------:R-:W-:Y:S05]  /*10590*/  BSYNC.RECONVERGENT B0 ;  /* 0x0000000000007941 */ /* 0x000fea0003800200 */
.L_x_858:
        /* <DEDUP_REMOVED lines=20> */
.L_x_861:
        /* <DEDUP_REMOVED lines=16> */
[----:B------:R-:W-:-:S07]  /*107e0*/  LOP3.LUT R94, R39, R94, RZ, 0xfc, !PT ;  /* 0x0000005e275e7212 */ /* 0x000fce00078efcff */
.L_x_862:
[----:B------:R-:W-:Y:S05]  /*107f0*/  BSYNC.RECONVERGENT B0 ;  /* 0x0000000000007941 */ /* 0x000fea0003800200 */
.L_x_860:
        /* <DEDUP_REMOVED lines=25> */
.L_x_864:
        /* <DEDUP_REMOVED lines=11> */
.L_x_865:
[----:B------:R-:W-:Y:S05]  /*10a40*/  BSYNC.RECONVERGENT B0 ;  /* 0x0000000000007941 */ /* 0x000fea0003800200 */
.L_x_863:
        /* <DEDUP_REMOVED lines=44> */
.L_x_867:
[----:B------:R-:W-:Y:S05]  /*10d10*/  BSYNC.RECONVERGENT B0 ;  /* 0x0000000000007941 */ /* 0x000fea0003800200 */
.L_x_866:
        /* <DEDUP_REMOVED lines=20> */
.L_x_869:
        /* <DEDUP_REMOVED lines=17> */
.L_x_870:
[----:B------:R-:W-:Y:S05]  /*10f70*/  BSYNC.RECONVERGENT B0 ;  /* 0x0000000000007941 */ /* 0x000fea0003800200 */
.L_x_868:
        /* <DEDUP_REMOVED lines=25> */
.L_x_872:
        /* <DEDUP_REMOVED lines=11> */
.L_x_873:
[----:B------:R-:W-:Y:S05]  /*111c0*/  BSYNC.RECONVERGENT B0 ;  /* 0x0000000000007941 */ /* 0x000fea0003800200 */
.L_x_871:
        /* <DEDUP_REMOVED lines=44> */
.L_x_875:
[----:B------:R-:W-:Y:S05]  /*11490*/  BSYNC.RECONVERGENT B0 ;  /* 0x0000000000007941 */ /* 0x000fea0003800200 */
.L_x_874:
        /* <DEDUP_REMOVED lines=20> */
.L_x_877:
        /* <DEDUP_REMOVED lines=17> */
.L_x_878:
[----:B------:R-:W-:Y:S05]  /*116f0*/  BSYNC.RECONVERGENT B0 ;  /* 0x0000000000007941 */ /* 0x000fea0003800200 */
.L_x_876:
        /* <DEDUP_REMOVED lines=25> */
.L_x_880:
        /* <DEDUP_REMOVED lines=11> */
.L_x_881:
[----:B------:R-:W-:Y:S05]  /*11940*/  BSYNC.RECONVERGENT B0 ;  /* 0x0000000000007941 */ /* 0x000fea0003800200 */
.L_x_879:
        /* <DEDUP_REMOVED lines=42> */
[----:B------:R-:W-:-:S13]  /*11bf0*/  ISETP.GE.AND.EX P0, PT, R41, R52, PT, P0 ;  /* 0x000000342900720c */ /* 0x000fda0003f06300 */
[----:B------:R-:W-:Y:S05]  /*11c00*/  @!P0 BREAK.RELIABLE B0 ;  /* 0x0000000000008942 */ /* 0x000fea0003800100 */
[----:B------:R-:W-:Y:S05]  /*11c10*/  @!P0 BRA `(.L_x_885) ;  /* 0x00000000004c8947 */ /* 0x000fea0003800000 */
.L_x_884:
[----:B------:R-:W-:Y:S05]  /*11c20*/  BSYNC.RELIABLE B0 ;  /* 0x0000000000007941 */ /* 0x000fea0003800100 */
.L_x_883:
        /* <DEDUP_REMOVED lines=18> */
.L_x_885:
        /* <DEDUP_REMOVED lines=17> */
.L_x_886:
[----:B------:R-:W-:Y:S05]  /*11e60*/  BSYNC.RECONVERGENT B1 ;  /* 0x0000000000017941 */ /* 0x000fea0003800200 */
.L_x_882:
[----:B------:R-:W-:Y:S05]  /*11e70*/  WARPSYNC.ALL ;  /* 0x0000000000007948 */ /* 0x000fea0003800000 */
[C---:B------:R-:W-:Y:S01]  /*11e80*/  ISETP.GE.U32.AND P0, PT, R26.reuse, 0x81, PT ;  /* 0x000000811a00780c */ /* 0x040fe20003f06070 */
[----:B------:R-:W-:-:S12]  /*11e90*/  IMAD.SHL.U32 R26, R26, 0x2, RZ ;  /* 0x000000021a1a7824 */ /* 0x000fd800078e00ff */
[----:B------:R-:W-:Y:S05]  /*11ea0*/  @!P0 BRA `(.L_x_887) ;  /* 0xffffffbc00148947 */ /* 0x000fea000383ffff */
[----:B------:R-:W0:Y:S01]  /*11eb0*/  LDCU.U8 UR5, c[0x0][0x380] ;  /* 0x00007000ff0577ac */ /* 0x000e220008000000 */
[----:B------:R-:W1:Y:S01]  /*11ec0*/  S2UR UR4, SR_CTAID.X ;  /* 0x00000000000479c3 */ /* 0x000e620000002500 */
[----:B0-----:R-:W-:-:S04]  /*11ed0*/  UPRMT UR5, UR5, 0x8880, URZ ;  /* 0x0000888005057896 */ /* 0x001fc800080000ff */
[----:B------:R-:W-:Y:S02]  /*11ee0*/  UISETP.NE.AND UP0, UPT, UR5, URZ, UPT ;  /* 0x000000ff0500728c */ /* 0x000fe4000bf05270 */
[----:B-1----:R-:W-:Y:S01]  /*11ef0*/  USHF.L.U32 UR4, UR4, 0xb, URZ ;  /* 0x0000000b04047899 */ /* 0x002fe200080006ff */
[----:B------:R-:W-:Y:S06]  /*11f00*/  BAR.SYNC.DEFER_BLOCKING 0x0 ;  /* 0x0000000000007b1d */ /* 0x000fec0000010000 */
[----:B------:R-:W-:Y:S05]  /*11f10*/  BRA.U !UP0, `(.L_x_888) ;  /* 0x0000001108e87547 */ /* 0x000fea000b800000 */
[----:B------:R-:W-:Y:S01]  /*11f20*/  LOP3.LUT R26, R106, 0xffff, RZ, 0xc0, !PT ;  /* 0x0000ffff6a1a7812 */ /* 0x000fe200078ec0ff */
[----:B------:R-:W0:Y:S01]  /*11f30*/  S2UR UR6, SR_CgaCtaId ;  /* 0x00000000000679c3 */ /* 0x000e220000008800 */
[----:B------:R-:W-:Y:S01]  /*11f40*/  LOP3.LUT R27, R108, 0xffff, RZ, 0xc0, !PT ;  /* 0x0000ffff6c1b7812 */ /* 0x000fe200078ec0ff */
[----:B------:R-:W-:Y:S01]  /*11f50*/  UMOV UR5, 0x400 ;  /* 0x0000040000057882 */ /* 0x000fe20000000000 */
[----:B------:R-:W-:Y:S01]  /*11f60*/  LOP3.LUT R25, R102, 0xffff, RZ, 0xc0, !PT ;  /* 0x0000ffff66197812 */ /* 0x000fe200078ec0ff */
[----:B------:R-:W-:Y:S01]  /*11f70*/  IMAD.MOV.U32 R102, RZ, RZ, R46 ;  /* 0x000000ffff667224 */ /* 0x000fe200078e002e */
[----:B------:R-:W-:Y:S01]  /*11f80*/  LOP3.LUT R104, R104, 0xffff, RZ, 0xc0, !PT ;  /* 0x0000ffff68687812 */ /* 0x000fe200078ec0ff */
[----:B------:R-:W-:Y:S01]  /*11f90*/  BSSY.RECONVERGENT B1, `(.L_x_889) ;  /* 0x0000067000017945 */ /* 0x000fe20003800200 */
        /* <DEDUP_REMOVED lines=9> */
[----:B------:R-:W-:Y:S01]  /*12030*/  IMAD.MOV.U32 R26, RZ, RZ, R100 ;  /* 0x000000ffff1a7224 */ /* 0x000fe200078e0064 */
[----:B------:R-:W-:Y:S01]  /*12040*/  PRMT R30, R30, 0x5410, R27 ;  /* 0x000054101e1e7816 */ /* 0x000fe2000000001b */
[----:B------:R-:W-:Y:S01]  /*12050*/  IMAD.MOV.U32 R27, RZ, RZ, R99 ;  /* 0x000000ffff1b7224 */ /* 0x000fe200078e0063 */
[----:B------:R-:W-:Y:S01]  /*12060*/  ISETP.NE.AND P0, PT, R0, RZ, PT ;  /* 0x000000ff0000720c */ /* 0x000fe20003f05270 */
[----:B------:R-:W-:Y:S01]  /*12070*/  IMAD.MOV.U32 R99, RZ, RZ, R97 ;  /* 0x000000ffff637224 */ /* 0x000fe200078e0061 */
[----:B0-----:R-:W-:Y:S01]  /*12080*/  ULEA UR5, UR6, UR5, 0x18 ;  /* 0x0000000506057291 */ /* 0x001fe2000f8ec0ff */
[----:B------:R0:W-:Y:S01]  /*12090*/  STS.64 [R45], R30 ;  /* 0x0000001e2d007388 */ /* 0x0001e20000000a00 */
[----:B------:R-:W-:Y:S01]  /*120a0*/  IMAD.MOV.U32 R97, RZ, RZ, R95 ;  /* 0x000000ffff617224 */ /* 0x000fe200078e005f */
[----:B------:R-:W1:Y:S01]  /*120b0*/  LDCU.64 UR6, c[0x0][0x398] ;  /* 0x00007300ff0677ac */ /* 0x000e620008000a00 */
[----:B------:R-:W-:Y:S01]  /*120c0*/  IMAD.MOV.U32 R25, RZ, RZ, R28 ;  /* 0x000000ffff197224 */ /* 0x000fe200078e001c */
[----:B------:R2:W-:Y:S04]  /*120d0*/  STS.64 [R22+0x8], R26 ;  /* 0x0000081a16007388 */ /* 0x0005e80000000a00 */
[----:B------:R3:W-:Y:S01]  /*120e0*/  STS.64 [R23+0x10], R98 ;  /* 0x0000106217007388 */ /* 0x0007e20000000a00 */
[----:B0-----:R-:W-:-:S03]  /*120f0*/  IMAD.MOV.U32 R45, RZ, RZ, R101 ;  /* 0x000000ffff2d7224 */ /* 0x001fc600078e0065 */
[----:B------:R-:W-:Y:S01]  /*12100*/  STS.64 [R19+0x18], R102 ;  /* 0x0000186613007388 */ /* 0x000fe20000000a00 */
[----:B--2---:R-:W-:Y:S02]  /*12110*/  IMAD.MOV.U32 R22, RZ, RZ, R43 ;  /* 0x000000ffff167224 */ /* 0x004fe400078e002b */
[----:B---3--:R-:W-:-:S05]  /*12120*/  IMAD.MOV.U32 R23, RZ, RZ, R94 ;  /* 0x000000ffff177224 */ /* 0x008fca00078e005e */
[----:B------:R-:W-:Y:S04]  /*12130*/  STS.64 [R20+0x20], R22 ;  /* 0x0000201614007388 */ /* 0x000fe80000000a00 */
[----:B------:R-:W-:Y:S04]  /*12140*/  STS.64 [R21+0x28], R44 ;  /* 0x0000282c15007388 */ /* 0x000fe80000000a00 */
[----:B------:R0:W-:Y:S02]  /*12150*/  STS.64 [R24+0x30], R96 ;  /* 0x0000306018007388 */ /* 0x0001e40000000a00 */
[----:B0-----:R-:W-:-:S05]  /*12160*/  IMAD.MOV.U32 R24, RZ, RZ, R29 ;  /* 0x000000ffff187224 */ /* 0x001fca00078e001d */
[----:B------:R-:W-:Y:S01]  /*12170*/  STS.64 [R47+0x38], R24 ;  /* 0x000038182f007388 */ /* 0x000fe20000000a00 */
[----:B------:R-:W-:-:S03]  /*12180*/  NOP ;  /* 0x0000000000007918 */ /* 0x000fc60000000000 */
[----:B------:R0:W2:Y:S04]  /*12190*/  LDS.64 R32, [R4] ;  /* 0x0000000004207984 */ /* 0x0000a80000000a00 */
[----:B------:R-:W-:Y:S04]  /*121a0*/  LDS.64 R48, [R6+0x100] ;  /* 0x0001000006307984 */ /* 0x000fe80000000a00 */
[----:B------:R-:W-:Y:S01]  /*121b0*/  LDS.64 R30, [R8+0x200] ;  /* 0x00020000081e7984 */ /* 0x000fe20000000a00 */
[----:B0-----:R-:W-:-:S03]  /*121c0*/  IADD3 R4, P1, PT, R3, UR4, RZ ;  /* 0x0000000403047c10 */ /* 0x001fc6000ff3e0ff */
[----:B------:R-:W-:Y:S04]  /*121d0*/  LDS.64 R28, [R10+0x300] ;  /* 0x000300000a1c7984 */ /* 0x000fe80000000a00 */
[----:B------:R-:W-:Y:S04]  /*121e0*/  LDS.64 R26, [R12+0x400] ;  /* 0x000400000c1a7984 */ /* 0x000fe80000000a00 */
[----:B------:R-:W-:Y:S04]  /*121f0*/  LDS.64 R20, [R14+0x500] ;  /* 0x000500000e147984 */ /* 0x000fe80000000a00 */
[----:B------:R-:W-:Y:S04]  /*12200*/  LDS.64 R22, [R16+0x600] ;  /* 0x0006000010167984 */ /* 0x000fe80000000a00 */
[----:B------:R-:W-:Y:S04]  /*12210*/  LDS.64 R18, [R18+0x700] ;  /* 0x0007000012127984 */ /* 0x000fe80000000a00 */
[----:B------:R-:W-:Y:S01]  /*12220*/  @!P0 STS [UR5+0x4200], R2 ;  /* 0x00420002ff008988 */ /* 0x000fe20008000805 */
[----:B------:R-:W-:Y:S01]  /*12230*/  BAR.SYNC.DEFER_BLOCKING 0x0 ;  /* 0x0000000000007b1d */ /* 0x000fe20000010000 */
[----:B--2---:R-:W-:-:S02]  /*12240*/  PRMT R37, R33, 0x7770, RZ ;  /* 0x0000777021257816 */ /* 0x004fc400000000ff */
[----:B------:R-:W-:Y:S02]  /*12250*/  PRMT R35, R33, 0x7771, RZ ;  /* 0x0000777121237816 */ /* 0x000fe400000000ff */
[C---:B------:R-:W-:Y:S02]  /*12260*/  PRMT R45, R32.reuse, 0x7770, RZ ;  /* 0x00007770202d7816 */ /* 0x040fe400000000ff */
[C---:B------:R-:W-:Y:S02]  /*12270*/  PRMT R43, R32.reuse, 0x7771, RZ ;  /* 0x00007771202b7816 */ /* 0x040fe400000000ff */
[C---:B------:R-:W-:Y:S02]  /*12280*/  PRMT R41, R32.reuse, 0x7772, RZ ;  /* 0x0000777220297816 */ /* 0x040fe400000000ff */
[----:B------:R-:W-:Y:S01]  /*12290*/  PRMT R39, R32, 0x7773, RZ ;  /* 0x0000777320277816 */ /* 0x000fe200000000ff */
[----:B------:R-:W0:Y:S02]  /*122a0*/  LDS R0, [UR5+0x4200] ;  /* 0x00420005ff007984 */ /* 0x000e240008000800 */
[----:B0-----:R-:W-:Y:S01]  /*122b0*/  ISETP.GE.AND P0, PT, R3, R0, PT ;  /* 0x000000000300720c */ /* 0x001fe20003f06270 */
[----:B------:R-:W-:Y:S01]  /*122c0*/  IMAD.X R3, RZ, RZ, RZ, P1 ;  /* 0x000000ffff037224 */ /* 0x000fe200008e06ff */
[----:B-1----:R-:W-:-:S02]  /*122d0*/  LEA R24, P1, R4, UR6, 0x3 ;  /* 0x0000000604187c11 */ /* 0x002fc4000f8218ff */
[-C--:B------:R-:W-:Y:S02]  /*122e0*/  ISETP.GE.AND P2, PT, R9, R0.reuse, PT ;  /* 0x000000000900720c */ /* 0x080fe40003f46270 */
[----:B------:R-:W-:Y:S02]  /*122f0*/  LEA.HI.X R25, R4, UR7, R3, 0x3, P1 ;  /* 0x0000000704197c11 */ /* 0x000fe400088f1c03 */
[C---:B------:R-:W-:Y:S02]  /*12300*/  PRMT R3, R33.reuse, 0x7772, RZ ;  /* 0x0000777221037816 */ /* 0x040fe400000000ff */
[----:B------:R-:W-:Y:S02]  /*12310*/  PRMT R33, R33, 0x7773, RZ ;  /* 0x0000777321217816 */ /* 0x000fe400000000ff */
[-C--:B------:R-:W-:Y:S01]  /*12320*/  ISETP.GE.AND P1, PT, R7, R0.reuse, PT ;  /* 0x000000000700720c */ /* 0x080fe20003f26270 */
[----:B------:R0:W-:Y:S01]  /*12330*/  @!P0 STG.E.U8 desc[UR8][R24.64], R45 ;  /* 0x0000002d18008986 */ /* 0x0001e2000c101108 */
[----:B------:R-:W-:-:S02]  /*12340*/  ISETP.GE.AND P3, PT, R11, R0, PT ;  /* 0x000000000b00720c */ /* 0x000fc40003f66270 */
[-C--:B------:R-:W-:Y:S01]  /*12350*/  ISETP.GE.AND P4, PT, R13, R0.reuse, PT ;  /* 0x000000000d00720c */ /* 0x080fe20003f86270 */
[----:B------:R0:W-:Y:S01]  /*12360*/  @!P0 STG.E.U8 desc[UR8][R24.64+0x1], R43 ;  /* 0x0000012b18008986 */ /* 0x0001e2000c101108 */
[-C--:B------:R-:W-:Y:S02]  /*12370*/  ISETP.GE.AND P5, PT, R15, R0.reuse, PT ;  /* 0x000000000f00720c */ /* 0x080fe40003fa6270 */
[-C--:B------:R-:W-:Y:S01]  /*12380*/  ISETP.GE.AND P6, PT, R17, R0.reuse, PT ;  /* 0x000000001100720c */ /* 0x080fe20003fc6270 */
        /* <DEDUP_REMOVED lines=39> */
.L_x_890:
[----:B------:R-:W-:Y:S05]  /*12600*/  BSYNC.RECONVERGENT B1 ;  /* 0x0000000000017941 */ /* 0x000fea0003800200 */
.L_x_889:
        /* <DEDUP_REMOVED lines=33> */
.L_x_892:
[----:B------:R-:W-:Y:S05]  /*12820*/  BSYNC.RECONVERGENT B1 ;  /* 0x0000000000017941 */ /* 0x000fea0003800200 */
.L_x_891:
        /* <DEDUP_REMOVED lines=33> */
.L_x_894:
[----:B------:R-:W-:Y:S05]  /*12a40*/  BSYNC.RECONVERGENT B1 ;  /* 0x0000000000017941 */ /* 0x000fea0003800200 */
.L_x_893:
        /* <DEDUP_REMOVED lines=33> */
.L_x_896:
[----:B------:R-:W-:Y:S05]  /*12c60*/  BSYNC.RECONVERGENT B1 ;  /* 0x0000000000017941 */ /* 0x000fea0003800200 */
.L_x_895:
        /* <DEDUP_REMOVED lines=33> */
.L_x_898:
[----:B------:R-:W-:Y:S05]  /*12e80*/  BSYNC.RECONVERGENT B1 ;  /* 0x0000000000017941 */ /* 0x000fea0003800200 */
.L_x_897:
        /* <DEDUP_REMOVED lines=33> */
.L_x_900:
[----:B------:R-:W-:Y:S05]  /*130a0*/  BSYNC.RECONVERGENT B1 ;  /* 0x0000000000017941 */ /* 0x000fea0003800200 */
.L_x_899:
        /* <DEDUP_REMOVED lines=33> */
.L_x_888:
[----:B------:R-:W0:Y:S01]  /*132c0*/  S2UR UR6, SR_CgaCtaId ;  /* 0x00000000000679c3 */ /* 0x000e220000008800 */
[----:B------:R-:W-:Y:S01]  /*132d0*/  LOP3.LUT R102, R102, 0xffff, RZ, 0xc0, !PT ;  /* 0x0000ffff66667812 */ /* 0x000fe200078ec0ff */
[----:B------:R-:W-:Y:S01]  /*132e0*/  IMAD.MOV.U32 R26, RZ, RZ, R100 ;  /* 0x000000ffff1a7224 */ /* 0x000fe200078e0064 */
[----:B------:R-:W-:Y:S01]  /*132f0*/  LOP3.LUT R25, R104, 0xffff, RZ, 0xc0, !PT ;  /* 0x0000ffff68197812 */ /* 0x000fe200078ec0ff */
[----:B------:R-:W-:Y:S01]  /*13300*/  UMOV UR5, 0x400 ;  /* 0x0000040000057882 */ /* 0x000fe20000000000 */
[----:B------:R-:W-:Y:S01]  /*13310*/  LOP3.LUT R106, R106, 0xffff, RZ, 0xc0, !PT ;  /* 0x0000ffff6a6a7812 */ /* 0x000fe200078ec0ff */
[----:B------:R-:W-:Y:S01]  /*13320*/  BSSY.RECONVERGENT B1, `(.L_x_901) ;  /* 0x0000068000017945 */ /* 0x000fe20003800200 */
[----:B------:R-:W-:Y:S02]  /*13330*/  LOP3.LUT R27, R108, 0xffff, RZ, 0xc0, !PT ;  /* 0x0000ffff6c1b7812 */ /* 0x000fe400078ec0ff */
[----:B------:R-:W-:Y:S02]  /*13340*/  LOP3.LUT R109, R109, 0xffff, RZ, 0xc0, !PT ;  /* 0x0000ffff6d6d7812 */ /* 0x000fe400078ec0ff */
[----:B------:R-:W-:-:S02]  /*13350*/  LOP3.LUT R110, R110, 0xffff, RZ, 0xc0, !PT ;  /* 0x0000ffff6e6e7812 */ /* 0x000fc400078ec0ff */
[----:B------:R-:W-:Y:S02]  /*13360*/  LOP3.LUT R111, R111, 0xffff, RZ, 0xc0, !PT ;  /* 0x0000ffff6f6f7812 */ /* 0x000fe400078ec0ff */
[----:B------:R-:W-:Y:S02]  /*13370*/  LOP3.LUT R112, R112, 0xffff, RZ, 0xc0, !PT ;  /* 0x0000ffff70707812 */ /* 0x000fe400078ec0ff */
[----:B------:R-:W-:Y:S01]  /*13380*/  PRMT R25, R25, 0x3340, R102 ;  /* 0x0000334019197816 */ /* 0x000fe20000000066 */
[----:B------:R-:W-:Y:S01]  /*13390*/  IMAD.MOV.U32 R102, RZ, RZ, R46 ;  /* 0x000000ffff667224 */ /* 0x000fe200078e002e */
[----:B------:R-:W-:Y:S01]  /*133a0*/  PRMT R106, R27, 0x3340, R106 ;  /* 0x000033401b6a7816 */ /* 0x000fe2000000006a */
[----:B------:R-:W-:Y:S01]  /*133b0*/  IMAD.MOV.U32 R27, RZ, RZ, R99 ;  /* 0x000000ffff1b7224 */ /* 0x000fe200078e0063 */
[----:B------:R-:W-:Y:S01]  /*133c0*/  PRMT R109, R110, 0x3340, R109 ;  /* 0x000033406e6d7816 */ /* 0x000fe2000000006d */
[----:B------:R-:W-:Y:S01]  /*133d0*/  IMAD.MOV.U32 R99, RZ, RZ, R97 ;  /* 0x000000ffff637224 */ /* 0x000fe200078e0061 */
[----:B------:R-:W-:Y:S01]  /*133e0*/  PRMT R112, R112, 0x3340, R111 ;  /* 0x0000334070707816 */ /* 0x000fe2000000006f */
[----:B------:R-:W-:Y:S01]  /*133f0*/  IMAD.MOV.U32 R97, RZ, RZ, R95 ;  /* 0x000000ffff617224 */ /* 0x000fe200078e005f */
[----:B------:R-:W-:Y:S01]  /*13400*/  PRMT R113, R106, 0x5410, R25 ;  /* 0x000054106a717816 */ /* 0x000fe20000000019 */
[----:B0-----:R-:W-:Y:S01]  /*13410*/  ULEA UR5, UR6, UR5, 0x18 ;  /* 0x0000000506057291 */ /* 0x001fe2000f8ec0ff */
[----:B------:R-:W-:Y:S01]  /*13420*/  PRMT R112, R112, 0x5410, R109 ;  /* 0x0000541070707816 */ /* 0x000fe2000000006d */
[----:B------:R-:W-:Y:S01]  /*13430*/  IMAD.MOV.U32 R25, RZ, RZ, R28 ;  /* 0x000000ffff197224 */ /* 0x000fe200078e001c */
[----:B------:R-:W-:Y:S01]  /*13440*/  ISETP.NE.AND P0, PT, R0, RZ, PT ;  /* 0x000000ff0000720c */ /* 0x000fe20003f05270 */
[----:B------:R-:W0:Y:S02]  /*13450*/  LDCU.64 UR6, c[0x0][0x3b0] ;  /* 0x00007600ff0677ac */ /* 0x000e240008000a00 */
[----:B------:R1:W-:Y:S04]  /*13460*/  STS.64 [R45], R112 ;  /* 0x000000702d007388 */ /* 0x0003e80000000a00 */
[----:B------:R2:W-:Y:S04]  /*13470*/  STS.64 [R22+0x8], R26 ;  /* 0x0000081a16007388 */ /* 0x0005e80000000a00 */
[----:B------:R3:W-:Y:S01]  /*13480*/  STS.64 [R23+0x10], R98 ;  /* 0x0000106217007388 */ /* 0x0007e20000000a00 */
[----:B-1----:R-:W-:-:S03]  /*13490*/  IMAD.MOV.U32 R45, RZ, RZ, R101 ;  /* 0x000000ffff2d7224 */ /* 0x002fc600078e0065 */
[----:B------:R-:W-:Y:S01]  /*134a0*/  STS.64 [R19+0x18], R102 ;  /* 0x0000186613007388 */ /* 0x000fe20000000a00 */
[----:B--2---:R-:W-:Y:S02]  /*134b0*/  IMAD.MOV.U32 R22, RZ, RZ, R43 ;  /* 0x000000ffff167224 */ /* 0x004fe400078e002b */
[----:B---3--:R-:W-:-:S05]  /*134c0*/  IMAD.MOV.U32 R23, RZ, RZ, R94 ;  /* 0x000000ffff177224 */ /* 0x008fca00078e005e */
[----:B------:R-:W-:Y:S04]  /*134d0*/  STS.64 [R20+0x20], R22 ;  /* 0x0000201614007388 */ /* 0x000fe80000000a00 */
[----:B------:R-:W-:Y:S04]  /*134e0*/  STS.64 [R21+0x28], R44 ;  /* 0x0000282c15007388 */ /* 0x000fe80000000a00 */
[----:B------:R1:W-:Y:S02]  /*134f0*/  STS.64 [R24+0x30], R96 ;  /* 0x0000306018007388 */ /* 0x0003e40000000a00 */
[----:B-1----:R-:W-:-:S05]  /*13500*/  IMAD.MOV.U32 R24, RZ, RZ, R29 ;  /* 0x000000ffff187224 */ /* 0x002fca00078e001d */
[----:B------:R-:W-:Y:S01]  /*13510*/  STS.64 [R47+0x38], R24 ;  /* 0x000038182f007388 */ /* 0x000fe20000000a00 */
[----:B------:R-:W-:-:S03]  /*13520*/  NOP ;  /* 0x0000000000007918 */ /* 0x000fc60000000000 */
[----:B------:R1:W2:Y:S04]  /*13530*/  LDS.64 R32, [R4] ;  /* 0x0000000004207984 */ /* 0x0002a80000000a00 */
[----:B------:R-:W-:Y:S04]  /*13540*/  LDS.64 R48, [R6+0x100] ;  /* 0x0001000006307984 */ /* 0x000fe80000000a00 */
[----:B------:R-:W-:Y:S01]  /*13550*/  LDS.64 R30, [R8+0x200] ;  /* 0x00020000081e7984 */ /* 0x000fe20000000a00 */
[----:B-1----:R-:W-:-:S03]  /*13560*/  IADD3 R4, P1, PT, R3, UR4, RZ ;  /* 0x0000000403047c10 */ /* 0x002fc6000ff3e0ff */
        /* <DEDUP_REMOVED lines=13> */
[----:B------:R-:W1:Y:S02]  /*13640*/  LDS R0, [UR5+0x4200] ;  /* 0x00420005ff007984 */ /* 0x000e640008000800 */
[----:B-1----:R-:W-:Y:S01]  /*13650*/  ISETP.GE.AND P0, PT, R3, R0, PT ;  /* 0x000000000300720c */ /* 0x002fe20003f06270 */
[----:B------:R-:W-:Y:S01]  /*13660*/  IMAD.X R3, RZ, RZ, RZ, P1 ;  /* 0x000000ffff037224 */ /* 0x000fe200008e06ff */
[----:B0-----:R-:W-:-:S02]  /*13670*/  LEA R24, P1, R4, UR6, 0x3 ;  /* 0x0000000604187c11 */ /* 0x001fc4000f8218ff */
        /* <DEDUP_REMOVED lines=50> */
.L_x_902:
[----:B------:R-:W-:Y:S05]  /*139a0*/  BSYNC.RECONVERGENT B1 ;  /* 0x0000000000017941 */ /* 0x000fea0003800200 */
.L_x_901:
        /* <DEDUP_REMOVED lines=33> */
.L_x_904:
[----:B------:R-:W-:Y:S05]  /*13bc0*/  BSYNC.RECONVERGENT B1 ;  /* 0x0000000000017941 */ /* 0x000fea0003800200 */
.L_x_903:
        /* <DEDUP_REMOVED lines=33> */
.L_x_906:
[----:B------:R-:W-:Y:S05]  /*13de0*/  BSYNC.RECONVERGENT B1 ;  /* 0x0000000000017941 */ /* 0x000fea0003800200 */
.L_x_905:
        /* <DEDUP_REMOVED lines=33> */
.L_x_908:
[----:B------:R-:W-:Y:S05]  /*14000*/  BSYNC.RECONVERGENT B1 ;  /* 0x0000000000017941 */ /* 0x000fea0003800200 */
.L_x_907:
        /* <DEDUP_REMOVED lines=33> */
.L_x_910:
[----:B------:R-:W-:Y:S05]  /*14220*/  BSYNC.RECONVERGENT B1 ;  /* 0x0000000000017941 */ /* 0x000fea0003800200 */
.L_x_909:
        /* <DEDUP_REMOVED lines=33> */
.L_x_912:
[----:B------:R-:W-:Y:S05]  /*14440*/  BSYNC.RECONVERGENT B1 ;  /* 0x0000000000017941 */ /* 0x000fea0003800200 */
.L_x_911:
        /* <DEDUP_REMOVED lines=33> */
.L_x_913:
        /* <DEDUP_REMOVED lines=10> */
.L_x_2339:


//--------------------- .text._ZN3cub18CUB_300001_SM_10006detail4scan16DeviceScanKernelINS2_10policy_hubIN6thrust24THRUST_300001_SM_1000_NS6system6detail7generic14key_flag_tupleENS6_6detail10any_assignESA_mNS9_16key_flag_scan_opEE10Policy1000ENS6_18transform_iteratorINS9_21construct_key_flag_opENS6_17counting_iteratorImNS6_11use_defaultESJ_SJ_EESA_SJ_EENS6_25transform_output_iteratorINS9_15write_output_opINSB_15normal_iteratorINS6_7pointerI4KeyTNS6_8cuda_cub5par_tESJ_SJ_EEEEPSQ_EENS6_16discard_iteratorImEEEENS0_13ScanTileStateISA_Lb0EEESD_NS0_8NullTypeEmSA_Lb0ES12_EEvT0_T1_T2_iT3_T4_T5_ --------------------------
	.section	.text._ZN3cub18CUB_300001_SM_10006detail4scan16DeviceScanKernelINS2_10policy_hubIN6thrust24THRUST_300001_SM_1000_NS6system6detail7generic14key_flag_tupleENS6_6detail10any_assignESA_mNS9_16key_flag_scan_opEE10Policy1000ENS6_18transform_iteratorINS9_21construct_key_flag_opENS6_17counting_iteratorImNS6_11use_defaultESJ_SJ_EESA_SJ_EENS6_25transform_output_iteratorINS9_15write_output_opINSB_15normal_iteratorINS6_7pointerI4KeyTNS6_8cuda_cub5par_tESJ_SJ_EEEEPSQ_EENS6_16discard_iteratorImEEEENS0_13ScanTileStateISA_Lb0EEESD_NS0_8NullTypeEmSA_Lb0ES12_EEvT0_T1_T2_iT3_T4_T5_,"ax",@progbits
	.align	128
        .global         _ZN3cub18CUB_300001_SM_10006detail4scan16DeviceScanKernelINS2_10policy_hubIN6thrust24THRUST_300001_SM_1000_NS6system6detail7generic14key_flag_tupleENS6_6detail10any_assignESA_mNS9_16key_flag_scan_opEE10Policy1000ENS6_18transform_iteratorINS9_21construct_key_flag_opENS6_17counting_iteratorImNS6_11use_defaultESJ_SJ_EESA_SJ_EENS6_25transform_output_iteratorINS9_15write_output_opINSB_15normal_iteratorINS6_7pointerI4KeyTNS6_8cuda_cub5par_tESJ_SJ_EEEEPSQ_EENS6_16discard_iteratorImEEEENS0_13ScanTileStateISA_Lb0EEESD_NS0_8NullTypeEmSA_Lb0ES12_EEvT0_T1_T2_iT3_T4_T5_
        .type           _ZN3cub18CUB_300001_SM_10006detail4scan16DeviceScanKernelINS2_10policy_hubIN6thrust24THRUST_300001_SM_1000_NS6system6detail7generic14key_flag_tupleENS6_6detail10any_assignESA_mNS9_16key_flag_scan_opEE10Policy1000ENS6_18transform_iteratorINS9_21construct_key_flag_opENS6_17counting_iteratorImNS6_11use_defaultESJ_SJ_EESA_SJ_EENS6_25transform_output_iteratorINS9_15write_output_opINSB_15normal_iteratorINS6_7pointerI4KeyTNS6_8cuda_cub5par_tESJ_SJ_EEEEPSQ_EENS6_16discard_iteratorImEEEENS0_13ScanTileStateISA_Lb0EEESD_NS0_8NullTypeEmSA_Lb0ES12_EEvT0_T1_T2_iT3_T4_T5_,@function
        .size           _ZN3cub18CUB_300001_SM_10006detail4scan16DeviceScanKernelINS2_10policy_hubIN6thrust24THRUST_300001_SM_1000_NS6system6detail7generic14key_flag_tupleENS6_6detail10any_assignESA_mNS9_16key_flag_scan_opEE10Policy1000ENS6_18transform_iteratorINS9_21construct_key_flag_opENS6_17counting_iteratorImNS6_11use_defaultESJ_SJ_EESA_SJ_EENS6_25transform_output_iteratorINS9_15write_output_opINSB_15normal_iteratorINS6_7pointerI4KeyTNS6_8cuda_cub5par_tESJ_SJ_EEEEPSQ_EENS6_16discard_iteratorImEEEENS0_13ScanTileStateISA_Lb0EEESD_NS0_8NullTypeEmSA_Lb0ES12_EEvT0_T1_T2_iT3_T4_T5_,(.L_x_2340 - _ZN3cub18CUB_300001_SM_10006detail4scan16DeviceScanKernelINS2_10policy_hubIN6thrust24THRUST_300001_SM_1000_NS6system6detail7generic14key_flag_tupleENS6_6detail10any_assignESA_mNS9_16key_flag_scan_opEE10Policy1000ENS6_18transform_iteratorINS9_21construct_key_flag_opENS6_17counting_iteratorImNS6_11use_defaultESJ_SJ_EESA_SJ_EENS6_25transform_output_iteratorINS9_15write_output_opINSB_15normal_iteratorINS6_7pointerI4KeyTNS6_8cuda_cub5par_tESJ_SJ_EEEEPSQ_EENS6_16discard_iteratorImEEEENS0_13ScanTileStateISA_Lb0EEESD_NS0_8NullTypeEmSA_Lb0ES12_EEvT0_T1_T2_iT3_T4_T5_)
        .other          _ZN3cub18CUB_300001_SM_10006detail4scan16DeviceScanKernelINS2_10policy_hubIN6thrust24THRUST_300001_SM_1000_NS6system6detail7generic14key_flag_tupleENS6_6detail10any_assignESA_mNS9_16key_flag_scan_opEE10Policy1000ENS6_18transform_iteratorINS9_21construct_key_flag_opENS6_17counting_iteratorImNS6_11use_defaultESJ_SJ_EESA_SJ_EENS6_25transform_output_iteratorINS9_15write_output_opINSB_15normal_iteratorINS6_7pointerI4KeyTNS6_8cuda_cub5par_tESJ_SJ_EEEEPSQ_EENS6_16discard_iteratorImEEEENS0_13ScanTileStateISA_Lb0EEESD_NS0_8NullTypeEmSA_Lb0ES12_EEvT0_T1_T2_iT3_T4_T5_,@"STO_CUDA_ENTRY STV_DEFAULT"
_ZN3cub18CUB_300001_SM_10006detail4scan16DeviceScanKernelINS2_10policy_hubIN6thrust24THRUST_300001_SM_1000_NS6system6detail7generic14key_flag_tupleENS6_6detail10any_assignESA_mNS9_16key_flag_scan_opEE10Policy1000ENS6_18transform_iteratorINS9_21construct_key_flag_opENS6_17counting_iteratorImNS6_11use_defaultESJ_SJ_EESA_SJ_EENS6_25transform_output_iteratorINS9_15write_output_opINSB_15normal_iteratorINS6_7pointerI4KeyTNS6_8cuda_cub5par_tESJ_SJ_EEEEPSQ_EENS6_16discard_iteratorImEEEENS0_13ScanTileStateISA_Lb0EEESD_NS0_8NullTypeEmSA_Lb0ES12_EEvT0_T1_T2_iT3_T4_T5_:
.text._ZN3cub18CUB_300001_SM_10006detail4scan16DeviceScanKernelINS2_10policy_hubIN6thrust24THRUST_300001_SM_1000_NS6system6detail7generic14key_flag_tupleENS6_6detail10any_assignESA_mNS9_16key_flag_scan_opEE10Policy1000ENS6_18transform_iteratorINS9_21construct_key_flag_opENS6_17counting_iteratorImNS6_11use_defaultESJ_SJ_EESA_SJ_EENS6_25transform_output_iteratorINS9_15write_output_opINSB_15normal_iteratorINS6_7pointerI4KeyTNS6_8cuda_cub5par_tESJ_SJ_EEEEPSQ_EENS6_16discard_iteratorImEEEENS0_13ScanTileStateISA_Lb0EEESD_NS0_8NullTypeEmSA_Lb0ES12_EEvT0_T1_T2_iT3_T4_T5_:
[----:B------:R-:W-:Y:S08]  /*0000*/  LDC R1, c[0x0][0x37c] ;  /* 0x0000df00ff017b82 */ /* 0x000ff00000000800 */
[----:B------:R-:W0:Y:S01]  /*0010*/  S2UR UR30, SR_CTAID.X ;  /* 0x00000000001e79c3 */ /* 0x000e220000002500 */
[----:B------:R-:W0:Y:S01]  /*0020*/  LDCU UR8, c[0x0][0x450] ;  /* 0x00008a00ff0877ac */ /* 0x000e220008000800 */
[----:B------:R-:W1:Y:S01]  /*0030*/  LDCU.64 UR4, c[0x0][0x458] ;  /* 0x00008b00ff0477ac */ /* 0x000e620008000a00 */
[----:B------:R-:W2:Y:S01]  /*0040*/  LDCU.64 UR28, c[0x0][0x358] ;  /* 0x00006b00ff1c77ac */ /* 0x000ea20008000a00 */
[----:B0-----:R-:W-:-:S04]  /*0050*/  UIADD3 UR8, UPT, UPT, UR30, UR8, URZ ;  /* 0x000000081e087290 */ /* 0x001fc8000fffe0ff */
[----:B------:R-:W-:-:S04]  /*0060*/  UIMAD.WIDE UR10, UR8, 0x180, URZ ;  /* 0x00000180080a78a5 */ /* 0x000fc8000f8e02ff */
[----:B-1----:R-:W-:-:S04]  /*0070*/  UIADD3 UR9, UP0, UPT, -UR10, UR4, URZ ;  /* 0x000000040a097290 */ /* 0x002fc8000ff1e1ff */
[----:B------:R-:W-:Y:S02]  /*0080*/  UIADD3.X UR4, UPT, UPT, ~UR11, UR5, URZ, UP0, !UPT ;  /* 0x000000050b047290 */ /* 0x000fe400087fe5ff */
[----:B------:R-:W-:-:S04]  /*0090*/  UISETP.GE.U32.AND UP0, UPT, UR9, 0x181, UPT ;  /* 0x000001810900788c */ /* 0x000fc8000bf06070 */
[----:B------:R-:W-:-:S09]  /*00a0*/  UISETP.GE.U32.AND.EX UP0, UPT, UR4, URZ, UPT, UP0 ;  /* 0x000000ff0400728c */ /* 0x000fd2000bf06100 */
[----:B--2---:R-:W-:Y:S05]  /*00b0*/  BRA.U !UP0, `(.L_x_914) ;  /* 0x0000005108ac7547 */ /* 0x004fea000b800000 */
[----:B------:R-:W0:Y:S01]  /*00c0*/  S2R R0, SR_TID.X ;  /* 0x0000000000007919 */ /* 0x000e220000002100 */
[----:B------:R-:W1:Y:S01]  /*00d0*/  LDCU.128 UR4, c[0x0][0x380] ;  /* 0x00007000ff0477ac */ /* 0x000e620008000c00 */
[----:B------:R-:W-:Y:S01]  /*00e0*/  BSSY.RECONVERGENT B0, `(.L_x_915) ;  /* 0x00004bc000007945 */ /* 0x000fe20003800200 */
[----:B------:R-:W2:Y:S01]  /*00f0*/  S2R R45, SR_LANEID ;  /* 0x00000000002d7919 */ /* 0x000ea20000000000 */
[----:B------:R-:W3:Y:S01]  /*0100*/  LDCU UR12, c[0x0][0x390] ;  /* 0x00007200ff0c77ac */ /* 0x000ee20008000800 */
[----:B------:R-:W3:Y:S01]  /*0110*/  LDCU UR30, c[0x0][0x398] ;  /* 0x00007300ff1e77ac */ /* 0x000ee20008000800 */
[----:B------:R-:W4:Y:S01]  /*0120*/  LDCU UR13, c[0x0][0x390] ;  /* 0x00007200ff0d77ac */ /* 0x000f220008000800 */
[----:B------:R-:W5:Y:S01]  /*0130*/  LDCU UR32, c[0x0][0x3a0] ;  /* 0x00007400ff2077ac */ /* 0x000f620008000800 */
[----:B-1----:R-:W-:Y:S01]  /*0140*/  UIADD3 UR9, UP0, UPT, UR10, UR4, URZ ;  /* 0x000000040a097290 */ /* 0x002fe2000ff1e0ff */
[----:B------:R-:W1:Y:S03]  /*0150*/  LDCU UR14, c[0x0][0x390] ;  /* 0x00007200ff0e77ac */ /* 0x000e660008000800 */
[----:B------:R-:W-:Y:S01]  /*0160*/  UIADD3.X UR5, UPT, UPT, UR11, UR5, URZ, UP0, !UPT ;  /* 0x000000050b057290 */ /* 0x000fe200087fe4ff */
[----:B------:R-:W2:Y:S01]  /*0170*/  LDCU UR42, c[0x0][0x3a0] ;  /* 0x00007400ff2a77ac */ /* 0x000ea20008000800 */
[C---:B0-----:R-:W-:Y:S01]  /*0180*/  LOP3.LUT R2, R0.reuse, 0x1f, RZ, 0xc0, !PT ;  /* 0x0000001f00027812 */ /* 0x041fe200078ec0ff */
[----:B------:R-:W0:Y:S01]  /*0190*/  LDCU.128 UR16, c[0x0][0x3b0] ;  /* 0x00007600ff1077ac */ /* 0x000e220008000c00 */
[----:B------:R-:W-:Y:S01]  /*01a0*/  LOP3.LUT R3, R0, 0x3e0, RZ, 0xc0, !PT ;  /* 0x000003e000037812 */ /* 0x000fe200078ec0ff */
[----:B---3--:R-:W-:-:S04]  /*01b0*/  UIADD3 UR4, UPT, UPT, UR12, -UR30, URZ ;  /* 0x8000001e0c047290 */ /* 0x008fc8000fffe0ff */
[----:B------:R-:W-:Y:S01]  /*01c0*/  IMAD R2, R3, 0x3, R2 ;  /* 0x0000000303027824 */ /* 0x000fe200078e0202 */
[----:B------:R-:W3:Y:S03]  /*01d0*/  LDCU UR44, c[0x0][0x398] ;  /* 0x00007300ff2c77ac */ /* 0x000ee60008000800 */
[C---:B------:R-:W-:Y:S01]  /*01e0*/  VIADD R3, R2.reuse, 0x20 ;  /* 0x0000002002037836 */ /* 0x040fe20000000000 */
[C---:B------:R-:W-:Y:S01]  /*01f0*/  IADD3 R13, P0, PT, R2.reuse, UR9, RZ ;  /* 0x00000009020d7c10 */ /* 0x040fe2000ff1e0ff */
[----:B------:R-:W3:Y:S04]  /*0200*/  LDCU UR10, c[0x0][0x3a0] ;  /* 0x00007400ff0a77ac */ /* 0x000ee80008000800 */
[----:B------:R-:W-:Y:S01]  /*0210*/  IMAD.X R4, RZ, RZ, UR5, P0 ;  /* 0x00000005ff047e24 */ /* 0x000fe200080e06ff */
[----:B------:R-:W-:Y:S01]  /*0220*/  IADD3 R8, P0, PT, R3, UR9, RZ ;  /* 0x0000000903087c10 */ /* 0x000fe2000ff1e0ff */
[----:B------:R-:W3:Y:S03]  /*0230*/  LDCU UR45, c[0x0][0x3a0] ;  /* 0x00007400ff2d77ac */ /* 0x000ee60008000800 */
[----:B------:R-:W-:Y:S01]  /*0240*/  SHF.R.U64 R11, R13, UR12, R4 ;  /* 0x0000000c0d0b7c19 */ /* 0x000fe20008001204 */
[----:B------:R-:W-:Y:S01]  /*0250*/  VIADD R4, R2, 0x40 ;  /* 0x0000004002047836 */ /* 0x000fe20000000000 */
[----:B------:R-:W3:Y:S01]  /*0260*/  LDCU UR33, c[0x0][0x3a8] ;  /* 0x00007500ff2177ac */ /* 0x000ee20008000800 */
[----:B------:R-:W-:-:S02]  /*0270*/  IMAD.X R7, RZ, RZ, UR5, P0 ;  /* 0x00000005ff077e24 */ /* 0x000fc400080e06ff */
[C---:B------:R-:W-:Y:S01]  /*0280*/  IMAD.WIDE.U32 R2, R11.reuse, -0x4e31916d, RZ ;  /* 0xb1ce6e930b027825 */ /* 0x040fe200078e00ff */
[----:B------:R-:W-:Y:S01]  /*0290*/  IADD3 R10, P0, PT, R4, UR9, RZ ;  /* 0x00000009040a7c10 */ /* 0x000fe2000ff1e0ff */
[----:B------:R-:W3:Y:S01]  /*02a0*/  LDCU UR11, c[0x0][0x398] ;  /* 0x00007300ff0b77ac */ /* 0x000ee20008000800 */
[----:B----4-:R-:W-:Y:S01]  /*02b0*/  SHF.R.U64 R7, R8, UR13, R7 ;  /* 0x0000000d08077c19 */ /* 0x010fe20008001207 */
[----:B------:R-:W-:Y:S01]  /*02c0*/  IMAD R11, R11, -0x2d48bbf9, R3 ;  /* 0xd2b744070b0b7824 */ /* 0x000fe200078e0203 */
[----:B-----5:R-:W-:Y:S01]  /*02d0*/  LOP3.LUT R4, R13, UR32, RZ, 0xc0, !PT ;  /* 0x000000200d047c12 */ /* 0x020fe2000f8ec0ff */
[----:B------:R-:W-:Y:S01]  /*02e0*/  IMAD.X R9, RZ, RZ, UR5, P0 ;  /* 0x00000005ff097e24 */ /* 0x000fe200080e06ff */
[----:B------:R-:W-:Y:S01]  /*02f0*/  SHF.L.U32 R5, R2, UR4, RZ ;  /* 0x0000000402057c19 */ /* 0x000fe200080006ff */
[----:B------:R-:W-:Y:S01]  /*0300*/  IMAD.WIDE.U32 R2, R7, -0x4e31916d, RZ ;  /* 0xb1ce6e9307027825 */ /* 0x000fe200078e00ff */
[----:B------:R-:W4:Y:S01]  /*0310*/  LDCU.128 UR20, c[0x0][0x3b0] ;  /* 0x00007600ff1477ac */ /* 0x000f220008000c00 */
[----:B------:R-:W-:-:S02]  /*0320*/  SHF.R.U32.HI R4, RZ, UR30, R4 ;  /* 0x0000001eff047c19 */ /* 0x000fc40008011604 */
[----:B-1----:R-:W-:Y:S01]  /*0330*/  SHF.R.U64 R9, R10, UR14, R9 ;  /* 0x0000000e0a097c19 */ /* 0x002fe20008001209 */
[----:B------:R-:W1:Y:S01]  /*0340*/  LDCU.128 UR12, c[0x0][0x3b0] ;  /* 0x00007600ff0c77ac */ /* 0x000e620008000c00 */
[----:B------:R-:W-:Y:S01]  /*0350*/  IMAD R14, R7, -0x2d48bbf9, R3 ;  /* 0xd2b74407070e7824 */ /* 0x000fe200078e0203 */
[----:B------:R-:W-:Y:S01]  /*0360*/  SHF.L.U32 R7, R2, UR4, RZ ;  /* 0x0000000402077c19 */ /* 0x000fe200080006ff */
[----:B------:R-:W5:Y:S01]  /*0370*/  LDCU UR55, c[0x0][0x3a0] ;  /* 0x00007400ff3777ac */ /* 0x000f620008000800 */
[----:B------:R-:W-:Y:S01]  /*0380*/  IMAD.WIDE.U32 R2, R9, -0x4e31916d, RZ ;  /* 0xb1ce6e9309027825 */ /* 0x000fe200078e00ff */
[----:B------:R-:W-:Y:S01]  /*0390*/  LOP3.LUT R6, R5, UR32, R4, 0xc8, !PT ;  /* 0x0000002005067c12 */ /* 0x000fe2000f8ec804 */
[----:B------:R-:W5:Y:S01]  /*03a0*/  LDCU UR46, c[0x0][0x3a8] ;  /* 0x00007500ff2e77ac */ /* 0x000f620008000800 */
[----:B--2---:R-:W-:Y:S01]  /*03b0*/  LOP3.LUT R5, R8, UR42, RZ, 0xc0, !PT ;  /* 0x0000002a08057c12 */ /* 0x004fe2000f8ec0ff */
[----:B------:R-:W-:Y:S01]  /*03c0*/  IMAD R12, R9, -0x2d48bbf9, R3 ;  /* 0xd2b74407090c7824 */ /* 0x000fe200078e0203 */
[----:B0-----:R-:W-:Y:S01]  /*03d0*/  LOP3.LUT R4, R11, UR16, RZ, 0x3c, !PT ;  /* 0x000000100b047c12 */ /* 0x001fe2000f8e3cff */
[----:B------:R-:W0:Y:S01]  /*03e0*/  LDCU UR5, c[0x0][0x3a8] ;  /* 0x00007500ff0577ac */ /* 0x000e220008000800 */
[----:B------:R-:W-:-:S02]  /*03f0*/  SHF.L.U32 R8, R2, UR4, RZ ;  /* 0x0000000402087c19 */ /* 0x000fc400080006ff */
[----:B---3--:R-:W-:Y:S01]  /*0400*/  SHF.R.U32.HI R2, RZ, UR44, R5 ;  /* 0x0000002cff027c19 */ /* 0x008fe20008011605 */
[----:B------:R-:W2:Y:S01]  /*0410*/  LDCU UR50, c[0x0][0x398] ;  /* 0x00007300ff3277ac */ /* 0x000ea20008000800 */
[----:B------:R-:W-:Y:S02]  /*0420*/  LOP3.LUT R4, R4, UR32, R13, 0x78, !PT ;  /* 0x0000002004047c12 */ /* 0x000fe4000f8e780d */
[----:B------:R-:W-:Y:S01]  /*0430*/  LOP3.LUT R3, R10, UR10, RZ, 0xc0, !PT ;  /* 0x0000000a0a037c12 */ /* 0x000fe2000f8ec0ff */
[----:B------:R-:W3:Y:S01]  /*0440*/  LDCU UR9, c[0x0][0x398] ;  /* 0x00007300ff0977ac */ /* 0x000ee20008000800 */
[----:B------:R-:W-:Y:S02]  /*0450*/  LOP3.LUT R10, R7, UR45, R2, 0xc8, !PT ;  /* 0x0000002d070a7c12 */ /* 0x000fe4000f8ec802 */
[----:B------:R-:W-:Y:S01]  /*0460*/  LOP3.LUT R7, R4, UR33, RZ, 0xc0, !PT ;  /* 0x0000002104077c12 */ /* 0x000fe2000f8ec0ff */
[----:B------:R-:W3:Y:S01]  /*0470*/  LDCU UR51, c[0x0][0x3a8] ;  /* 0x00007500ff3377ac */ /* 0x000ee20008000800 */
[----:B------:R-:W-:-:S02]  /*0480*/  SHF.R.U32.HI R11, RZ, UR11, R3 ;  /* 0x0000000bff0b7c19 */ /* 0x000fc40008011603 */
[----:B----4-:R-:W-:Y:S01]  /*0490*/  LOP3.LUT R5, R5, UR20, R14, 0x96, !PT ;  /* 0x0000001405057c12 */ /* 0x010fe2000f8e960e */
[----:B------:R-:W4:Y:S01]  /*04a0*/  LDCU UR52, c[0x0][0x3a0] ;  /* 0x00007400ff3477ac */ /* 0x000f220008000800 */
[----:B-1----:R-:W-:Y:S01]  /*04b0*/  LOP3.LUT R4, R3, UR12, R12, 0x96, !PT ;  /* 0x0000000c03047c12 */ /* 0x002fe2000f8e960c */
[----:B------:R-:W-:Y:S01]  /*04c0*/  IMAD.WIDE.U32 R2, R7, -0x4e31916d, RZ ;  /* 0xb1ce6e9307027825 */ /* 0x000fe200078e00ff */
[----:B-----5:R-:W-:Y:S01]  /*04d0*/  LOP3.LUT R12, R8, UR55, R11, 0xc8, !PT ;  /* 0x00000037080c7c12 */ /* 0x020fe2000f8ec80b */
[----:B------:R-:W1:Y:S01]  /*04e0*/  LDCU UR12, c[0x0][0x3a0] ;  /* 0x00007400ff0c77ac */ /* 0x000e620008000800 */
[----:B------:R-:W-:Y:S01]  /*04f0*/  LOP3.LUT R9, R5, UR46, RZ, 0xc0, !PT ;  /* 0x0000002e05097c12 */ /* 0x000fe2000f8ec0ff */
[----:B------:R-:W-:Y:S01]  /*0500*/  IMAD R15, R7, -0x2d48bbf9, R3 ;  /* 0xd2b74407070f7824 */ /* 0x000fe200078e0203 */
[----:B0-----:R-:W-:Y:S01]  /*0510*/  LOP3.LUT R11, R4, UR5, RZ, 0xc0, !PT ;  /* 0x00000005040b7c12 */ /* 0x001fe2000f8ec0ff */
[----:B------:R-:W0:Y:S01]  /*0520*/  LDCU UR10, c[0x0][0x3a8] ;  /* 0x00007500ff0a77ac */ /* 0x000e220008000800 */
[----:B------:R-:W-:Y:S01]  /*0530*/  SHF.L.U32 R7, R2, UR4, RZ ;  /* 0x0000000402077c19 */ /* 0x000fe200080006ff */
[----:B------:R-:W-:Y:S01]  /*0540*/  IMAD.WIDE.U32 R4, R9, -0x4e31916d, RZ ;  /* 0xb1ce6e9309047825 */ /* 0x000fe200078e00ff */
[----:B------:R-:W5:Y:S03]  /*0550*/  LDCU UR53, c[0x0][0x398] ;  /* 0x00007300ff3577ac */ /* 0x000f660008000800 */
[----:B------:R-:W-:Y:S01]  /*0560*/  IMAD.WIDE.U32 R2, R11, -0x4e31916d, RZ ;  /* 0xb1ce6e930b027825 */ /* 0x000fe200078e00ff */
[----:B------:R-:W-:Y:S01]  /*0570*/  SHF.L.U32 R4, R4, UR4, RZ ;  /* 0x0000000404047c19 */ /* 0x000fe200080006ff */
[----:B------:R-:W5:Y:S02]  /*0580*/  LDCU UR16, c[0x0][0x3a0] ;  /* 0x00007400ff1077ac */ /* 0x000f640008000800 */
[----:B------:R-:W-:Y:S01]  /*0590*/  IMAD R13, R9, -0x2d48bbf9, R5 ;  /* 0xd2b74407090d7824 */ /* 0x000fe200078e0205 */
[----:B------:R-:W-:Y:S01]  /*05a0*/  SHF.L.U32 R5, R2, UR4, RZ ;  /* 0x0000000402057c19 */ /* 0x000fe200080006ff */
[----:B------:R-:W-:Y:S01]  /*05b0*/  IMAD R9, R11, -0x2d48bbf9, R3 ;  /* 0xd2b744070b097824 */ /* 0x000fe200078e0203 */
[----:B------:R-:W-:Y:S01]  /*05c0*/  SHF.R.U32.HI R2, RZ, UR30, R6 ;  /* 0x0000001eff027c19 */ /* 0x000fe20008011606 */
[----:B------:R-:W5:Y:S01]  /*05d0*/  LDCU UR49, c[0x0][0x3a8] ;  /* 0x00007500ff3177ac */ /* 0x000f620008000800 */
[----:B------:R-:W-:-:S02]  /*05e0*/  LOP3.LUT R6, R6, UR17, R15, 0x96, !PT ;  /* 0x0000001106067c12 */ /* 0x000fc4000f8e960f */
[----:B--2---:R-:W-:Y:S01]  /*05f0*/  SHF.R.U32.HI R3, RZ, UR50, R10 ;  /* 0x00000032ff037c19 */ /* 0x004fe2000801160a */
[----:B------:R-:W2:Y:S01]  /*0600*/  LDCU UR54, c[0x0][0x3a0] ;  /* 0x00007400ff3677ac */ /* 0x000ea20008000800 */
[----:B------:R-:W-:Y:S02]  /*0610*/  LOP3.LUT R8, R7, UR32, R2, 0xc8, !PT ;  /* 0x0000002007087c12 */ /* 0x000fe4000f8ec802 */
[----:B------:R-:W-:Y:S01]  /*0620*/  LOP3.LUT R10, R10, UR21, R13, 0x96, !PT ;  /* 0x000000150a0a7c12 */ /* 0x000fe2000f8e960d */
[----:B------:R-:W2:Y:S01]  /*0630*/  LDCU UR48, c[0x0][0x398] ;  /* 0x00007300ff3077ac */ /* 0x000ea20008000800 */
[----:B---3--:R-:W-:Y:S02]  /*0640*/  SHF.R.U32.HI R2, RZ, UR9, R12 ;  /* 0x00000009ff027c19 */ /* 0x008fe4000801160c */
[----:B------:R-:W-:Y:S01]  /*0650*/  LOP3.LUT R7, R6, UR33, RZ, 0xc0, !PT ;  /* 0x0000002106077c12 */ /* 0x000fe2000f8ec0ff */
[----:B------:R-:W3:Y:S01]  /*0660*/  LDCU UR47, c[0x0][0x3a0] ;  /* 0x00007400ff2f77ac */ /* 0x000ee20008000800 */
[----:B------:R-:W-:-:S02]  /*0670*/  LOP3.LUT R12, R12, UR13, R9, 0x96, !PT ;  /* 0x0000000d0c0c7c12 */ /* 0x000fc4000f8e9609 */
[----:B------:R-:W-:Y:S01]  /*0680*/  LOP3.LUT R9, R10, UR51, RZ, 0xc0, !PT ;  /* 0x000000330a097c12 */ /* 0x000fe2000f8ec0ff */
[----:B------:R-:W5:Y:S01]  /*0690*/  LDCU UR13, c[0x0][0x398] ;  /* 0x00007300ff0d77ac */ /* 0x000f620008000800 */
[----:B----4-:R-:W-:Y:S02]  /*06a0*/  LOP3.LUT R11, R4, UR52, R3, 0xc8, !PT ;  /* 0x00000034040b7c12 */ /* 0x010fe4000f8ec803 */
[----:B-1----:R-:W-:Y:S01]  /*06b0*/  LOP3.LUT R10, R5, UR12, R2, 0xc8, !PT ;  /* 0x0000000c050a7c12 */ /* 0x002fe2000f8ec802 */
[C---:B------:R-:W-:Y:S01]  /*06c0*/  IMAD.WIDE.U32 R2, R7.reuse, -0x4e31916d, RZ ;  /* 0xb1ce6e9307027825 */ /* 0x040fe200078e00ff */
[----:B0-----:R-:W-:Y:S01]  /*06d0*/  LOP3.LUT R13, R12, UR10, RZ, 0xc0, !PT ;  /* 0x0000000a0c0d7c12 */ /* 0x001fe2000f8ec0ff */
[----:B------:R-:W0:Y:S02]  /*06e0*/  LDCU UR12, c[0x0][0x3a8] ;  /* 0x00007500ff0c77ac */ /* 0x000e240008000800 */
[----:B------:R-:W-:Y:S01]  /*06f0*/  IMAD R7, R7, -0x2d48bbf9, R3 ;  /* 0xd2b7440707077824 */ /* 0x000fe200078e0203 */
[----:B------:R-:W-:Y:S01]  /*0700*/  SHF.L.U32 R6, R2, UR4, RZ ;  /* 0x0000000402067c19 */ /* 0x000fe200080006ff */
[----:B------:R-:W-:Y:S01]  /*0710*/  IMAD.WIDE.U32 R2, R13, -0x4e31916d, RZ ;  /* 0xb1ce6e930d027825 */ /* 0x000fe200078e00ff */
[----:B------:R-:W1:Y:S03]  /*0720*/  LDCU UR43, c[0x0][0x3a8] ;  /* 0x00007500ff2b77ac */ /* 0x000e660008000800 */
[----:B------:R-:W-:Y:S01]  /*0730*/  IMAD.WIDE.U32 R4, R9, -0x4e31916d, RZ ;  /* 0xb1ce6e9309047825 */ /* 0x000fe200078e00ff */
[----:B------:R-:W-:Y:S01]  /*0740*/  SHF.L.U32 R2, R2, UR4, RZ ;  /* 0x0000000402027c19 */ /* 0x000fe200080006ff */
[----:B------:R-:W4:Y:S02]  /*0750*/  LDCU UR50, c[0x0][0x3a8] ;  /* 0x00007500ff3277ac */ /* 0x000f240008000800 */
[----:B------:R-:W-:Y:S01]  /*0760*/  IMAD R13, R13, -0x2d48bbf9, R3 ;  /* 0xd2b744070d0d7824 */ /* 0x000fe200078e0203 */
[----:B------:R-:W-:Y:S01]  /*0770*/  SHF.R.U32.HI R3, RZ, UR30, R8 ;  /* 0x0000001eff037c19 */ /* 0x000fe20008011608 */
[----:B------:R-:W-:Y:S01]  /*0780*/  IMAD R12, R9, -0x2d48bbf9, R5 ;  /* 0xd2b74407090c7824 */ /* 0x000fe200078e0205 */
[----:B------:R-:W-:Y:S01]  /*0790*/  LOP3.LUT R8, R8, UR18, R7, 0x96, !PT ;  /* 0x0000001208087c12 */ /* 0x000fe2000f8e9607 */
[----:B------:R-:W4:Y:S01]  /*07a0*/  LDCU UR41, c[0x0][0x398] ;  /* 0x00007300ff2977ac */ /* 0x000f220008000800 */
[----:B------:R-:W-:-:S02]  /*07b0*/  LOP3.LUT R6, R6, UR32, R3, 0xc8, !PT ;  /* 0x0000002006067c12 */ /* 0x000fc4000f8ec803 */
[----:B-----5:R-:W-:Y:S01]  /*07c0*/  SHF.R.U32.HI R3, RZ, UR13, R10 ;  /* 0x0000000dff037c19 */ /* 0x020fe2000801160a */
[----:B------:R-:W5:Y:S01]  /*07d0*/  LDCU UR13, c[0x0][0x398] ;  /* 0x00007300ff0d77ac */ /* 0x000f620008000800 */
[----:B------:R-:W-:Y:S02]  /*07e0*/  LOP3.LUT R7, R8, UR33, RZ, 0xc0, !PT ;  /* 0x0000002108077c12 */ /* 0x000fe4000f8ec0ff */
[----:B------:R-:W-:Y:S01]  /*07f0*/  SHF.R.U32.HI R5, RZ, UR53, R11 ;  /* 0x00000035ff057c19 */ /* 0x000fe2000801160b */
[----:B------:R-:W4:Y:S01]  /*0800*/  LDCU UR40, c[0x0][0x3a0] ;  /* 0x00007400ff2877ac */ /* 0x000f220008000800 */
[----:B------:R-:W-:Y:S02]  /*0810*/  LOP3.LUT R11, R11, UR22, R12, 0x96, !PT ;  /* 0x000000160b0b7c12 */ /* 0x000fe4000f8e960c */
[----:B------:R-:W-:Y:S01]  /*0820*/  LOP3.LUT R10, R10, UR14, R13, 0x96, !PT ;  /* 0x0000000e0a0a7c12 */ /* 0x000fe2000f8e960d */
[----:B------:R-:W4:Y:S01]  /*0830*/  LDCU UR39, c[0x0][0x3a8] ;  /* 0x00007500ff2777ac */ /* 0x000f220008000800 */
[----:B------:R-:W-:Y:S01]  /*0840*/  LOP3.LUT R12, R2, UR16, R3, 0xc8, !PT ;  /* 0x00000010020c7c12 */ /* 0x000fe2000f8ec803 */
[----:B------:R-:W-:Y:S01]  /*0850*/  IMAD.WIDE.U32 R2, R7, -0x4e31916d, RZ ;  /* 0xb1ce6e9307027825 */ /* 0x000fe200078e00ff */
[----:B------:R-:W-:Y:S01]  /*0860*/  SHF.L.U32 R4, R4, UR4, RZ ;  /* 0x0000000404047c19 */ /* 0x000fe200080006ff */
[----:B------:R-:W4:Y:S01]  /*0870*/  LDCU UR38, c[0x0][0x398] ;  /* 0x00007300ff2677ac */ /* 0x000f220008000800 */
[----:B------:R-:W-:Y:S01]  /*0880*/  LOP3.LUT R11, R11, UR49, RZ, 0xc0, !PT ;  /* 0x000000310b0b7c12 */ /* 0x000fe2000f8ec0ff */
[----:B------:R-:W-:Y:S01]  /*0890*/  IMAD R15, R7, -0x2d48bbf9, R3 ;  /* 0xd2b74407070f7824 */ /* 0x000fe200078e0203 */
[----:B0-----:R-:W-:Y:S01]  /*08a0*/  LOP3.LUT R13, R10, UR12, RZ, 0xc0, !PT ;  /* 0x0000000c0a0d7c12 */ /* 0x001fe2000f8ec0ff */
[----:B------:R-:W0:Y:S01]  /*08b0*/  LDCU UR12, c[0x0][0x3a0] ;  /* 0x00007400ff0c77ac */ /* 0x000e220008000800 */
[----:B--2---:R-:W-:Y:S01]  /*08c0*/  LOP3.LUT R9, R4, UR54, R5, 0xc8, !PT ;  /* 0x0000003604097c12 */ /* 0x004fe2000f8ec805 */
[----:B------:R-:W-:Y:S01]  /*08d0*/  IMAD.WIDE.U32 R4, R11, -0x4e31916d, RZ ;  /* 0xb1ce6e930b047825 */ /* 0x000fe200078e00ff */
[----:B------:R-:W-:Y:S01]  /*08e0*/  SHF.L.U32 R7, R2, UR4, RZ ;  /* 0x0000000402077c19 */ /* 0x000fe200080006ff */
[----:B------:R-:W2:Y:S02]  /*08f0*/  LDCU UR37, c[0x0][0x3a0] ;  /* 0x00007400ff2577ac */ /* 0x000ea40008000800 */
[----:B------:R-:W-:Y:S01]  /*0900*/  IMAD.WIDE.U32 R2, R13, -0x4e31916d, RZ ;  /* 0xb1ce6e930d027825 */ /* 0x000fe200078e00ff */
[----:B------:R-:W-:Y:S01]  /*0910*/  SHF.L.U32 R4, R4, UR4, RZ ;  /* 0x0000000404047c19 */ /* 0x000fe200080006ff */
[----:B------:R-:W2:Y:S02]  /*0920*/  LDCU UR36, c[0x0][0x3a8] ;  /* 0x00007500ff2477ac */ /* 0x000ea40008000800 */
[----:B------:R-:W-:Y:S01]  /*0930*/  IMAD R10, R11, -0x2d48bbf9, R5 ;  /* 0xd2b744070b0a7824 */ /* 0x000fe200078e0205 */
[----:B------:R-:W-:Y:S01]  /*0940*/  SHF.L.U32 R5, R2, UR4, RZ ;  /* 0x0000000402057c19 */ /* 0x000fe200080006ff */
[----:B------:R-:W-:Y:S01]  /*0950*/  IMAD R13, R13, -0x2d48bbf9, R3 ;  /* 0xd2b744070d0d7824 */ /* 0x000fe200078e0203 */
[----:B------:R-:W-:Y:S01]  /*0960*/  SHF.R.U32.HI R2, RZ, UR30, R6 ;  /* 0x0000001eff027c19 */ /* 0x000fe20008011606 */
[----:B------:R-:W2:Y:S01]  /*0970*/  LDCU UR35, c[0x0][0x398] ;  /* 0x00007300ff2377ac */ /* 0x000ea20008000800 */
[----:B------:R-:W-:-:S02]  /*0980*/  LOP3.LUT R6, R6, UR19, R15, 0x96, !PT ;  /* 0x0000001306067c12 */ /* 0x000fc4000f8e960f */
[----:B------:R-:W-:Y:S01]  /*0990*/  LOP3.LUT R8, R7, UR32, R2, 0xc8, !PT ;  /* 0x0000002007087c12 */ /* 0x000fe2000f8ec802 */
[----:B------:R-:W2:Y:S01]  /*09a0*/  LDCU.128 UR16, c[0x0][0x3c0] ;  /* 0x00007800ff1077ac */ /* 0x000ea20008000c00 */
[----:B------:R-:W-:Y:S02]  /*09b0*/  SHF.R.U32.HI R3, RZ, UR48, R9 ;  /* 0x00000030ff037c19 */ /* 0x000fe40008011609 */
[----:B-----5:R-:W-:Y:S01]  /*09c0*/  SHF.R.U32.HI R2, RZ, UR13, R12 ;  /* 0x0000000dff027c19 */ /* 0x020fe2000801160c */
[----:B------:R-:W5:Y:S01]  /*09d0*/  LDCU UR48, c[0x0][0x398] ;  /* 0x00007300ff3077ac */ /* 0x000f620008000800 */
[----:B------:R-:W-:Y:S02]  /*09e0*/  LOP3.LUT R7, R6, UR33, RZ, 0xc0, !PT ;  /* 0x0000002106077c12 */ /* 0x000fe4000f8ec0ff */
[----:B------:R-:W-:Y:S01]  /*09f0*/  LOP3.LUT R9, R9, UR23, R10, 0x96, !PT ;  /* 0x0000001709097c12 */ /* 0x000fe2000f8e960a */
[----:B------:R-:W5:Y:S01]  /*0a00*/  LDCU.128 UR20, c[0x0][0x3c0] ;  /* 0x00007800ff1477ac */ /* 0x000f620008000c00 */
[----:B------:R-:W-:-:S02]  /*0a10*/  LOP3.LUT R12, R12, UR15, R13, 0x96, !PT ;  /* 0x0000000f0c0c7c12 */ /* 0x000fc4000f8e960d */
[----:B---3--:R-:W-:Y:S01]  /*0a20*/  LOP3.LUT R10, R4, UR47, R3, 0xc8, !PT ;  /* 0x0000002f040a7c12 */ /* 0x008fe2000f8ec803 */
[----:B------:R-:W3:Y:S01]  /*0a30*/  LDCU UR47, c[0x0][0x3a0] ;  /* 0x00007400ff2f77ac */ /* 0x000ee20008000800 */
[----:B0-----:R-:W-:Y:S01]  /*0a40*/  LOP3.LUT R13, R5, UR12, R2, 0xc8, !PT ;  /* 0x0000000c050d7c12 */ /* 0x001fe2000f8ec802 */
[----:B------:R-:W-:Y:S01]  /*0a50*/  IMAD.WIDE.U32 R2, R7, -0x4e31916d, RZ ;  /* 0xb1ce6e9307027825 */ /* 0x000fe200078e00ff */
[----:B-1----:R-:W-:Y:S01]  /*0a60*/  LOP3.LUT R9, R9, UR43, RZ, 0xc0, !PT ;  /* 0x0000002b09097c12 */ /* 0x002fe2000f8ec0ff */
[----:B------:R-:W0:Y:S01]  /*0a70*/  LDCU.128 UR12, c[0x0][0x3c0] ;  /* 0x00007800ff0c77ac */ /* 0x000e220008000c00 */
[----:B----4-:R-:W-:Y:S01]  /*0a80*/  LOP3.LUT R11, R12, UR50, RZ, 0xc0, !PT ;  /* 0x000000320c0b7c12 */ /* 0x010fe2000f8ec0ff */
[----:B------:R-:W-:Y:S01]  /*0a90*/  IMAD R7, R7, -0x2d48bbf9, R3 ;  /* 0xd2b7440707077824 */ /* 0x000fe200078e0203 */
[----:B------:R-:W-:Y:S01]  /*0aa0*/  SHF.L.U32 R6, R2, UR4, RZ ;  /* 0x0000000402067c19 */ /* 0x000fe200080006ff */
[----:B------:R-:W1:Y:S01]  /*0ab0*/  LDCU UR43, c[0x0][0x3a8] ;  /* 0x00007500ff2b77ac */ /* 0x000e620008000800 */
[----:B------:R-:W-:Y:S01]  /*0ac0*/  IMAD.WIDE.U32 R4, R9, -0x4e31916d, RZ ;  /* 0xb1ce6e9309047825 */ /* 0x000fe200078e00ff */
[----:B------:R-:W4:Y:S03]  /*0ad0*/  LDCU UR44, c[0x0][0x3a8] ;  /* 0x00007500ff2c77ac */ /* 0x000f260008000800 */
[----:B------:R-:W-:Y:S01]  /*0ae0*/  IMAD.WIDE.U32 R2, R11, -0x4e31916d, RZ ;  /* 0xb1ce6e930b027825 */ /* 0x000fe200078e00ff */
[----:B------:R-:W-:Y:S01]  /*0af0*/  SHF.L.U32 R4, R4, UR4, RZ ;  /* 0x0000000404047c19 */ /* 0x000fe200080006ff */
[----:B------:R-:W4:Y:S02]  /*0b00*/  LDCU UR34, c[0x0][0x3a0] ;  /* 0x00007400ff2277ac */ /* 0x000f240008000800 */
[----:B------:R-:W-:Y:S01]  /*0b10*/  IMAD R9, R9, -0x2d48bbf9, R5 ;  /* 0xd2b7440709097824 */ /* 0x000fe200078e0205 */
[----:B------:R-:W-:Y:S01]  /*0b20*/  SHF.R.U32.HI R5, RZ, UR30, R8 ;  /* 0x0000001eff057c19 */ /* 0x000fe20008011608 */
[----:B------:R-:W-:Y:S01]  /*0b30*/  IMAD R12, R11, -0x2d48bbf9, R3 ;  /* 0xd2b744070b0c7824 */ /* 0x000fe200078e0203 */
[----:B------:R-:W-:Y:S01]  /*0b40*/  SHF.R.U32.HI R3, RZ, UR41, R10 ;  /* 0x00000029ff037c19 */ /* 0x000fe2000801160a */
[----:B------:R-:W4:Y:S01]  /*0b50*/  LDCU UR45, c[0x0][0x398] ;  /* 0x00007300ff2d77ac */ /* 0x000f220008000800 */
[----:B--2---:R-:W-:-:S02]  /*0b60*/  LOP3.LUT R8, R8, UR16, R7, 0x96, !PT ;  /* 0x0000001008087c12 */ /* 0x004fc4000f8e9607 */
[----:B------:R-:W-:Y:S01]  /*0b70*/  LOP3.LUT R11, R4, UR40, R3, 0xc8, !PT ;  /* 0x00000028040b7c12 */ /* 0x000fe2000f8ec803 */
[----:B------:R-:W2:Y:S01]  /*0b80*/  LDCU UR16, c[0x0][0x3a8] ;  /* 0x00007500ff1077ac */ /* 0x000ea20008000800 */
[----:B-----5:R-:W-:Y:S02]  /*0b90*/  LOP3.LUT R10, R10, UR20, R9, 0x96, !PT ;  /* 0x000000140a0a7c12 */ /* 0x020fe4000f8e9609 */
[----:B------:R-:W-:Y:S01]  /*0ba0*/  SHF.L.U32 R2, R2, UR4, RZ ;  /* 0x0000000402027c19 */ /* 0x000fe200080006ff */
[----:B------:R-:W5:Y:S01]  /*0bb0*/  LDCU UR20, c[0x0][0x3a0] ;  /* 0x00007400ff1477ac */ /* 0x000f620008000800 */
[----:B------:R-:W-:Y:S02]  /*0bc0*/  SHF.R.U32.HI R3, RZ, UR48, R13 ;  /* 0x00000030ff037c19 */ /* 0x000fe4000801160d */
[----:B------:R-:W-:Y:S01]  /*0bd0*/  LOP3.LUT R7, R8, UR33, RZ, 0xc0, !PT ;  /* 0x0000002108077c12 */ /* 0x000fe2000f8ec0ff */
[----:B------:R-:W4:Y:S01]  /*0be0*/  LDCU UR11, c[0x0][0x3a8] ;  /* 0x00007500ff0b77ac */ /* 0x000f220008000800 */
[----:B0-----:R-:W-:-:S02]  /*0bf0*/  LOP3.LUT R13, R13, UR12, R12, 0x96, !PT ;  /* 0x0000000c0d0d7c12 */ /* 0x001fc4000f8e960c */
[----:B------:R-:W-:Y:S01]  /*0c00*/  LOP3.LUT R9, R10, UR39, RZ, 0xc0, !PT ;  /* 0x000000270a097c12 */ /* 0x000fe2000f8ec0ff */
[----:B------:R-:W0:Y:S01]  /*0c10*/  LDCU UR12, c[0x0][0x398] ;  /* 0x00007300ff0c77ac */ /* 0x000e220008000800 */
[----:B---3--:R-:W-:Y:S01]  /*0c20*/  LOP3.LUT R10, R2, UR47, R3, 0xc8, !PT ;  /* 0x0000002f020a7c12 */ /* 0x008fe2000f8ec803 */
[----:B------:R-:W-:Y:S01]  /*0c30*/  IMAD.WIDE.U32 R2, R7, -0x4e31916d, RZ ;  /* 0xb1ce6e9307027825 */ /* 0x000fe200078e00ff */
[----:B-1----:R-:W-:Y:S01]  /*0c40*/  LOP3.LUT R13, R13, UR43, RZ, 0xc0, !PT ;  /* 0x0000002b0d0d7c12 */ /* 0x002fe2000f8ec0ff */
[----:B------:R-:W1:Y:S01]  /*0c50*/  LDCU UR46, c[0x0][0x3a0] ;  /* 0x00007400ff2e77ac */ /* 0x000e620008000800 */
[----:B------:R-:W-:Y:S01]  /*0c60*/  LOP3.LUT R6, R6, UR32, R5, 0xc8, !PT ;  /* 0x0000002006067c12 */ /* 0x000fe2000f8ec805 */
[----:B------:R-:W-:Y:S01]  /*0c70*/  IMAD R15, R7, -0x2d48bbf9, R3 ;  /* 0xd2b74407070f7824 */ /* 0x000fe200078e0203 */
[----:B------:R-:W-:Y:S01]  /*0c80*/  SHF.L.U32 R7, R2, UR4, RZ ;  /* 0x0000000402077c19 */ /* 0x000fe200080006ff */
[----:B------:R-:W-:Y:S01]  /*0c90*/  IMAD.WIDE.U32 R4, R9, -0x4e31916d, RZ ;  /* 0xb1ce6e9309047825 */ /* 0x000fe200078e00ff */
[----:B------:R-:W3:Y:S03]  /*0ca0*/  LDCU UR5, c[0x0][0x398] ;  /* 0x00007300ff0577ac */ /* 0x000ee60008000800 */
[----:B------:R-:W-:Y:S01]  /*0cb0*/  IMAD.WIDE.U32 R2, R13, -0x4e31916d, RZ ;  /* 0xb1ce6e930d027825 */ /* 0x000fe200078e00ff */
[----:B------:R-:W-:Y:S01]  /*0cc0*/  SHF.L.U32 R4, R4, UR4, RZ ;  /* 0x0000000404047c19 */ /* 0x000fe200080006ff */
[----:B------:R-:W3:Y:S02]  /*0cd0*/  LDCU UR9, c[0x0][0x3a0] ;  /* 0x00007400ff0977ac */ /* 0x000ee40008000800 */
[----:B------:R-:W-:Y:S01]  /*0ce0*/  IMAD R12, R9, -0x2d48bbf9, R5 ;  /* 0xd2b74407090c7824 */ /* 0x000fe200078e0205 */
[----:B------:R-:W-:Y:S01]  /*0cf0*/  SHF.L.U32 R5, R2, UR4, RZ ;  /* 0x0000000402057c19 */ /* 0x000fe200080006ff */
[----:B------:R-:W-:Y:S01]  /*0d00*/  IMAD R13, R13, -0x2d48bbf9, R3 ;  /* 0xd2b744070d0d7824 */ /* 0x000fe200078e0203 */
[----:B------:R-:W-:Y:S01]  /*0d10*/  SHF.R.U32.HI R2, RZ, UR30, R6 ;  /* 0x0000001eff027c19 */ /* 0x000fe20008011606 */
[----:B------:R-:W3:Y:S01]  /*0d20*/  LDCU UR10, c[0x0][0x3a8] ;  /* 0x00007500ff0a77ac */ /* 0x000ee20008000800 */
[----:B------:R-:W-:-:S02]  /*0d30*/  LOP3.LUT R6, R6, UR17, R15, 0x96, !PT ;  /* 0x0000001106067c12 */ /* 0x000fc4000f8e960f */
[----:B------:R-:W-:Y:S01]  /*0d40*/  LOP3.LUT R8, R7, UR32, R2, 0xc8, !PT ;  /* 0x0000002007087c12 */ /* 0x000fe2000f8ec802 */
[----:B------:R-:W3:Y:S01]  /*0d50*/  LDCU UR42, c[0x0][0x398] ;  /* 0x00007300ff2a77ac */ /* 0x000ee20008000800 */
[----:B------:R-:W-:Y:S02]  /*0d60*/  SHF.R.U32.HI R3, RZ, UR38, R11 ;  /* 0x00000026ff037c19 */ /* 0x000fe4000801160b */
[----:B0-----:R-:W-:Y:S01]  /*0d70*/  SHF.R.U32.HI R2, RZ, UR12, R10 ;  /* 0x0000000cff027c19 */ /* 0x001fe2000801160a */
[----:B------:R-:W0:Y:S01]  /*0d80*/  LDCU UR12, c[0x0][0x398] ;  /* 0x00007300ff0c77ac */ /* 0x000e220008000800 */
[----:B------:R-:W-:Y:S02]  /*0d90*/  LOP3.LUT R7, R6, UR33, RZ, 0xc0, !PT ;  /* 0x0000002106077c12 */ /* 0x000fe4000f8ec0ff */
[----:B------:R-:W-:Y:S01]  /*0da0*/  LOP3.LUT R10, R10, UR13, R13, 0x96, !PT ;  /* 0x0000000d0a0a7c12 */ /* 0x000fe2000f8e960d */
[----:B------:R-:W1:Y:S01]  /*0db0*/  LDCU UR13, c[0x0][0x3a8] ;  /* 0x00007500ff0d77ac */ /* 0x000e620008000800 */
[----:B------:R-:W-:-:S02]  /*0dc0*/  LOP3.LUT R11, R11, UR21, R12, 0x96, !PT ;  /* 0x000000150b0b7c12 */ /* 0x000fc4000f8e960c */
[----:B------:R-:W-:Y:S01]  /*0dd0*/  LOP3.LUT R9, R4, UR37, R3, 0xc8, !PT ;  /* 0x0000002504097c12 */ /* 0x000fe2000f8ec803 */
[----:B------:R-:W3:Y:S01]  /*0de0*/  LDCU UR49, c[0x0][0x3a0] ;  /* 0x00007400ff3177ac */ /* 0x000ee20008000800 */
[----:B-----5:R-:W-:Y:S01]  /*0df0*/  LOP3.LUT R12, R5, UR20, R2, 0xc8, !PT ;  /* 0x00000014050c7c12 */ /* 0x020fe2000f8ec802 */
[----:B------:R-:W-:Y:S01]  /*0e00*/  IMAD.WIDE.U32 R2, R7, -0x4e31916d, RZ ;  /* 0xb1ce6e9307027825 */ /* 0x000fe200078e00ff */
[----:B--2---:R-:W-:Y:S01]  /*0e10*/  LOP3.LUT R13, R10, UR16, RZ, 0xc0, !PT ;  /* 0x000000100a0d7c12 */ /* 0x004fe2000f8ec0ff */
[----:B------:R-:W2:Y:S01]  /*0e20*/  LDCU UR16, c[0x0][0x3a0] ;  /* 0x00007400ff1077ac */ /* 0x000ea20008000800 */
[----:B------:R-:W-:Y:S01]  /*0e30*/  LOP3.LUT R11, R11, UR36, RZ, 0xc0, !PT ;  /* 0x000000240b0b7c12 */ /* 0x000fe2000f8ec0ff */
[----:B------:R-:W-:Y:S01]  /*0e40*/  IMAD R7, R7, -0x2d48bbf9, R3 ;  /* 0xd2b7440707077824 */ /* 0x000fe200078e0203 */
[----:B------:R-:W-:Y:S01]  /*0e50*/  SHF.L.U32 R6, R2, UR4, RZ ;  /* 0x0000000402067c19 */ /* 0x000fe200080006ff */
[----:B------:R-:W-:Y:S01]  /*0e60*/  IMAD.WIDE.U32 R2, R13, -0x4e31916d, RZ ;  /* 0xb1ce6e930d027825 */ /* 0x000fe200078e00ff */
[----:B------:R-:W5:Y:S03]  /*0e70*/  LDCU UR41, c[0x0][0x3a8] ;  /* 0x00007500ff2977ac */ /* 0x000f660008000800 */
[----:B------:R-:W-:Y:S01]  /*0e80*/  IMAD.WIDE.U32 R4, R11, -0x4e31916d, RZ ;  /* 0xb1ce6e930b047825 */ /* 0x000fe200078e00ff */
[----:B------:R-:W-:Y:S01]  /*0e90*/  SHF.L.U32 R2, R2, UR4, RZ ;  /* 0x0000000402027c19 */ /* 0x000fe200080006ff */
[----:B------:R-:W5:Y:S02]  /*0ea0*/  LDCU UR40, c[0x0][0x398] ;  /* 0x00007300ff2877ac */ /* 0x000f640008000800 */
[----:B------:R-:W-:Y:S01]  /*0eb0*/  IMAD R13, R13, -0x2d48bbf9, R3 ;  /* 0xd2b744070d0d7824 */ /* 0x000fe200078e0203 */
[----:B------:R-:W-:Y:S01]  /*0ec0*/  SHF.R.U32.HI R3, RZ, UR30, R8 ;  /* 0x0000001eff037c19 */ /* 0x000fe20008011608 */
[----:B------:R-:W-:Y:S01]  /*0ed0*/  IMAD R10, R11, -0x2d48bbf9, R5 ;  /* 0xd2b744070b0a7824 */ /* 0x000fe200078e0205 */
[----:B------:R-:W-:Y:S01]  /*0ee0*/  LOP3.LUT R8, R8, UR18, R7, 0x96, !PT ;  /* 0x0000001208087c12 */ /* 0x000fe2000f8e9607 */
[----:B------:R-:W5:Y:S01]  /*0ef0*/  LDCU UR38, c[0x0][0x3a8] ;  /* 0x00007500ff2677ac */ /* 0x000f620008000800 */
[----:B------:R-:W-:-:S02]  /*0f00*/  LOP3.LUT R6, R6, UR32, R3, 0xc8, !PT ;  /* 0x0000002006067c12 */ /* 0x000fc4000f8ec803 */
[----:B0-----:R-:W-:Y:S01]  /*0f10*/  SHF.R.U32.HI R3, RZ, UR12, R12 ;  /* 0x0000000cff037c19 */ /* 0x001fe2000801160c */
[----:B------:R-:W0:Y:S01]  /*0f20*/  LDCU UR12, c[0x0][0x398] ;  /* 0x00007300ff0c77ac */ /* 0x000e220008000800 */
[----:B------:R-:W-:Y:S02]  /*0f30*/  LOP3.LUT R7, R8, UR33, RZ, 0xc0, !PT ;  /* 0x0000002108077c12 */ /* 0x000fe4000f8ec0ff */
[----:B------:R-:W-:Y:S01]  /*0f40*/  SHF.R.U32.HI R5, RZ, UR35, R9 ;  /* 0x00000023ff057c19 */ /* 0x000fe20008011609 */
[----:B------:R-:W5:Y:S01]  /*0f50*/  LDCU UR39, c[0x0][0x3a0] ;  /* 0x00007400ff2777ac */ /* 0x000f620008000800 */
[----:B------:R-:W-:Y:S02]  /*0f60*/  LOP3.LUT R9, R9, UR22, R10, 0x96, !PT ;  /* 0x0000001609097c12 */ /* 0x000fe4000f8e960a */
[----:B------:R-:W-:Y:S01]  /*0f70*/  LOP3.LUT R12, R12, UR14, R13, 0x96, !PT ;  /* 0x0000000e0c0c7c12 */ /* 0x000fe2000f8e960d */
[----:B------:R-:W5:Y:S01]  /*0f80*/  LDCU UR37, c[0x0][0x398] ;  /* 0x00007300ff2577ac */ /* 0x000f620008000800 */
[----:B--2---:R-:W-:Y:S01]  /*0f90*/  LOP3.LUT R13, R2, UR16, R3, 0xc8, !PT ;  /* 0x00000010020d7c12 */ /* 0x004fe2000f8ec803 */
[----:B------:R-:W-:Y:S01]  /*0fa0*/  IMAD.WIDE.U32 R2, R7, -0x4e31916d, RZ ;  /* 0xb1ce6e9307027825 */ /* 0x000fe200078e00ff */
[----:B------:R-:W-:Y:S01]  /*0fb0*/  SHF.L.U32 R4, R4, UR4, RZ ;  /* 0x0000000404047c19 */ /* 0x000fe200080006ff */
[----:B------:R-:W2:Y:S01]  /*0fc0*/  LDCU UR43, c[0x0][0x3a0] ;  /* 0x00007400ff2b77ac */ /* 0x000ea20008000800 */
[----:B----4-:R-:W-:Y:S01]  /*0fd0*/  LOP3.LUT R9, R9, UR44, RZ, 0xc0, !PT ;  /* 0x0000002c09097c12 */ /* 0x010fe2000f8ec0ff */
[----:B------:R-:W-:Y:S01]  /*0fe0*/  IMAD R15, R7, -0x2d48bbf9, R3 ;  /* 0xd2b74407070f7824 */ /* 0x000fe200078e0203 */
[----:B-1----:R-:W-:Y:S01]  /*0ff0*/  LOP3.LUT R11, R12, UR13, RZ, 0xc0, !PT ;  /* 0x0000000d0c0b7c12 */ /* 0x002fe2000f8ec0ff */
[----:B------:R-:W1:Y:S01]  /*1000*/  LDCU UR13, c[0x0][0x3a0] ;  /* 0x00007400ff0d77ac */ /* 0x000e620008000800 */
[----:B------:R-:W-:Y:S01]  /*1010*/  LOP3.LUT R10, R4, UR34, R5, 0xc8, !PT ;  /* 0x00000022040a7c12 */ /* 0x000fe2000f8ec805 */
[----:B------:R-:W-:Y:S01]  /*1020*/  IMAD.WIDE.U32 R4, R9, -0x4e31916d, RZ ;  /* 0xb1ce6e9309047825 */ /* 0x000fe200078e00ff */
[----:B------:R-:W-:Y:S01]  /*1030*/  SHF.L.U32 R7, R2, UR4, RZ ;  /* 0x0000000402077c19 */ /* 0x000fe200080006ff */
[----:B------:R-:W4:Y:S02]  /*1040*/  LDCU UR44, c[0x0][0x3a8] ;  /* 0x00007500ff2c77ac */ /* 0x000f240008000800 */
        /* <DEDUP_REMOVED lines=9> */
[----:B------:R-:W-:Y:S01]  /*10e0*/  SHF.R.U32.HI R3, RZ, UR45, R10 ;  /* 0x0000002dff037c19 */ /* 0x000fe2000801160a */
[----:B------:R-:W5:Y:S01]  /*10f0*/  LDCU.128 UR16, c[0x0][0x3d0] ;  /* 0x00007a00ff1077ac */ /* 0x000f620008000c00 */
[----:B------:R-:W-:Y:S02]  /*1100*/  LOP3.LUT R8, R7, UR32, R2, 0xc8, !PT ;  /* 0x0000002007087c12 */ /* 0x000fe4000f8ec802 */
[----:B------:R-:W-:Y:S01]  /*1110*/  LOP3.LUT R10, R10, UR23, R9, 0x96, !PT ;  /* 0x000000170a0a7c12 */ /* 0x000fe2000f8e9609 */
[----:B------:R-:W2:Y:S01]  /*1120*/  LDCU UR45, c[0x0][0x398] ;  /* 0x00007300ff2d77ac */ /* 0x000ea20008000800 */
[----:B0-----:R-:W-:Y:S02]  /*1130*/  SHF.R.U32.HI R2, RZ, UR12, R13 ;  /* 0x0000000cff027c19 */ /* 0x001fe4000801160d */
[----:B------:R-:W-:Y:S01]  /*1140*/  LOP3.LUT R7, R6, UR33, RZ, 0xc0, !PT ;  /* 0x0000002106077c12 */ /* 0x000fe2000f8ec0ff */
[----:B------:R-:W0:Y:S01]  /*1150*/  LDCU.128 UR20, c[0x0][0x3d0] ;  /* 0x00007a00ff1477ac */ /* 0x000e220008000c00 */
[----:B------:R-:W-:-:S02]  /*1160*/  LOP3.LUT R13, R13, UR15, R12, 0x96, !PT ;  /* 0x0000000f0d0d7c12 */ /* 0x000fc4000f8e960c */
[----:B------:R-:W-:Y:S01]  /*1170*/  LOP3.LUT R9, R10, UR11, RZ, 0xc0, !PT ;  /* 0x0000000b0a097c12 */ /* 0x000fe2000f8ec0ff */
[----:B------:R-:W0:Y:S01]  /*1180*/  LDCU UR11, c[0x0][0x3a8] ;  /* 0x00007500ff0b77ac */ /* 0x000e220008000800 */
[----:B------:R-:W-:Y:S02]  /*1190*/  LOP3.LUT R11, R4, UR46, R3, 0xc8, !PT ;  /* 0x0000002e040b7c12 */ /* 0x000fe4000f8ec803 */
[----:B-1----:R-:W-:Y:S01]  /*11a0*/  LOP3.LUT R10, R5, UR13, R2, 0xc8, !PT ;  /* 0x0000000d050a7c12 */ /* 0x002fe2000f8ec802 */
[----:B------:R-:W-:Y:S01]  /*11b0*/  IMAD.WIDE.U32 R2, R7, -0x4e31916d, RZ ;  /* 0xb1ce6e9307027825 */ /* 0x000fe200078e00ff */
[----:B------:R-:W1:Y:S01]  /*11c0*/  LDCU.128 UR12, c[0x0][0x3d0] ;  /* 0x00007a00ff0c77ac */ /* 0x000e620008000c00 */
[----:B----4-:R-:W-:Y:S02]  /*11d0*/  LOP3.LUT R13, R13, UR44, RZ, 0xc0, !PT ;  /* 0x0000002c0d0d7c12 */ /* 0x010fe4000f8ec0ff */
[----:B------:R-:W-:Y:S01]  /*11e0*/  IMAD R7, R7, -0x2d48bbf9, R3 ;  /* 0xd2b7440707077824 */ /* 0x000fe200078e0203 */
[----:B------:R-:W4:Y:S01]  /*11f0*/  LDCU UR44, c[0x0][0x3a0] ;  /* 0x00007400ff2c77ac */ /* 0x000f220008000800 */
[----:B------:R-:W-:Y:S01]  /*1200*/  SHF.L.U32 R6, R2, UR4, RZ ;  /* 0x0000000402067c19 */ /* 0x000fe200080006ff */
        /* <DEDUP_REMOVED lines=8> */
[----:B---3--:R-:W-:Y:S01]  /*1290*/  SHF.R.U32.HI R3, RZ, UR5, R11 ;  /* 0x00000005ff037c19 */ /* 0x008fe2000801160b */
[----:B------:R-:W3:Y:S01]  /*12a0*/  LDCU UR5, c[0x0][0x3a8] ;  /* 0x00007500ff0577ac */ /* 0x000ee20008000800 */
[----:B-----5:R-:W-:-:S02]  /*12b0*/  LOP3.LUT R8, R8, UR16, R7, 0x96, !PT ;  /* 0x0000001008087c12 */ /* 0x020fc4000f8e9607 */
[----:B------:R-:W-:Y:S01]  /*12c0*/  LOP3.LUT R9, R4, UR9, R3, 0xc8, !PT ;  /* 0x0000000904097c12 */ /* 0x000fe2000f8ec803 */
[----:B------:R-:W5:Y:S01]  /*12d0*/  LDCU UR16, c[0x0][0x3a8] ;  /* 0x00007500ff1077ac */ /* 0x000f620008000800 */
[----:B------:R-:W-:Y:S02]  /*12e0*/  SHF.L.U32 R2, R2, UR4, RZ ;  /* 0x0000000402027c19 */ /* 0x000fe400080006ff */
[----:B--2---:R-:W-:Y:S01]  /*12f0*/  SHF.R.U32.HI R3, RZ, UR45, R10 ;  /* 0x0000002dff037c19 */ /* 0x004fe2000801160a */
[----:B------:R-:W2:Y:S01]  /*1300*/  LDCU UR9, c[0x0][0x398] ;  /* 0x00007300ff0977ac */ /* 0x000ea20008000800 */
[----:B------:R-:W-:Y:S02]  /*1310*/  LOP3.LUT R7, R8, UR33, RZ, 0xc0, !PT ;  /* 0x0000002108077c12 */ /* 0x000fe4000f8ec0ff */
[----:B0-----:R-:W-:Y:S01]  /*1320*/  LOP3.LUT R11, R11, UR20, R12, 0x96, !PT ;  /* 0x000000140b0b7c12 */ /* 0x001fe2000f8e960c */
[----:B------:R-:W0:Y:S01]  /*1330*/  LDCU UR20, c[0x0][0x3a0] ;  /* 0x00007400ff1477ac */ /* 0x000e220008000800 */
[----:B-1----:R-:W-:-:S02]  /*1340*/  LOP3.LUT R10, R10, UR12, R13, 0x96, !PT ;  /* 0x0000000c0a0a7c12 */ /* 0x002fc4000f8e960d */
[----:B----4-:R-:W-:Y:S01]  /*1350*/  LOP3.LUT R12, R2, UR44, R3, 0xc8, !PT ;  /* 0x0000002c020c7c12 */ /* 0x010fe2000f8ec803 */
[----:B------:R-:W1:Y:S01]  /*1360*/  LDCU UR12, c[0x0][0x398] ;  /* 0x00007300ff0c77ac */ /* 0x000e620008000800 */
[----:B------:R-:W-:Y:S01]  /*1370*/  IMAD.WIDE.U32 R2, R7, -0x4e31916d, RZ ;  /* 0xb1ce6e9307027825 */ /* 0x000fe200078e00ff */
[----:B------:R-:W-:Y:S02]  /*1380*/  LOP3.LUT R11, R11, UR10, RZ, 0xc0, !PT ;  /* 0x0000000a0b0b7c12 */ /* 0x000fe4000f8ec0ff */
[----:B------:R-:W-:Y:S01]  /*1390*/  LOP3.LUT R13, R10, UR11, RZ, 0xc0, !PT ;  /* 0x0000000b0a0d7c12 */ /* 0x000fe2000f8ec0ff */
[----:B------:R-:W-:Y:S01]  /*13a0*/  IMAD R15, R7, -0x2d48bbf9, R3 ;  /* 0xd2b74407070f7824 */ /* 0x000fe200078e0203 */
[----:B------:R-:W-:Y:S01]  /*13b0*/  LOP3.LUT R6, R6, UR32, R5, 0xc8, !PT ;  /* 0x0000002006067c12 */ /* 0x000fe2000f8ec805 */
[----:B------:R-:W-:Y:S01]  /*13c0*/  IMAD.WIDE.U32 R4, R11, -0x4e31916d, RZ ;  /* 0xb1ce6e930b047825 */ /* 0x000fe200078e00ff */
[----:B------:R-:W-:Y:S01]  /*13d0*/  SHF.L.U32 R7, R2, UR4, RZ ;  /* 0x0000000402077c19 */ /* 0x000fe200080006ff */
[----:B------:R-:W4:Y:S02]  /*13e0*/  LDCU UR11, c[0x0][0x3a8] ;  /* 0x00007500ff0b77ac */ /* 0x000f240008000800 */
[----:B------:R-:W-:Y:S01]  /*13f0*/  IMAD.WIDE.U32 R2, R13, -0x4e31916d, RZ ;  /* 0xb1ce6e930d027825 */ /* 0x000fe200078e00ff */
[----:B------:R-:W-:Y:S01]  /*1400*/  SHF.L.U32 R4, R4, UR4, RZ ;  /* 0x0000000404047c19 */ /* 0x000fe200080006ff */
[----:B------:R-:W4:Y:S02]  /*1410*/  LDCU UR44, c[0x0][0x3a0] ;  /* 0x00007400ff2c77ac */ /* 0x000f240008000800 */
[----:B------:R-:W-:Y:S01]  /*1420*/  IMAD R10, R11, -0x2d48bbf9, R5 ;  /* 0xd2b744070b0a7824 */ /* 0x000fe200078e0205 */
[----:B------:R-:W-:Y:S01]  /*1430*/  SHF.L.U32 R5, R2, UR4, RZ ;  /* 0x0000000402057c19 */ /* 0x000fe200080006ff */
[----:B------:R-:W-:Y:S01]  /*1440*/  IMAD R13, R13, -0x2d48bbf9, R3 ;  /* 0xd2b744070d0d7824 */ /* 0x000fe200078e0203 */
[----:B------:R-:W-:Y:S01]  /*1450*/  SHF.R.U32.HI R2, RZ, UR30, R6 ;  /* 0x0000001eff027c19 */ /* 0x000fe20008011606 */
[----:B------:R-:W4:Y:S01]  /*1460*/  LDCU UR10, c[0x0][0x398] ;  /* 0x00007300ff0a77ac */ /* 0x000f220008000800 */
[----:B------:R-:W-:-:S02]  /*1470*/  LOP3.LUT R6, R6, UR17, R15, 0x96, !PT ;  /* 0x0000001106067c12 */ /* 0x000fc4000f8e960f */
[----:B------:R-:W-:Y:S01]  /*1480*/  LOP3.LUT R8, R7, UR32, R2, 0xc8, !PT ;  /* 0x0000002007087c12 */ /* 0x000fe2000f8ec802 */
[----:B------:R-:W4:Y:S01]  /*1490*/  LDCU UR25, c[0x0][0x3a8] ;  /* 0x00007500ff1977ac */ /* 0x000f220008000800 */
[----:B------:R-:W-:Y:S02]  /*14a0*/  SHF.R.U32.HI R3, RZ, UR42, R9 ;  /* 0x0000002aff037c19 */ /* 0x000fe40008011609 */
[----:B-1----:R-:W-:Y:S01]  /*14b0*/  SHF.R.U32.HI R2, RZ, UR12, R12 ;  /* 0x0000000cff027c19 */ /* 0x002fe2000801160c */
[----:B------:R-:W1:Y:S01]  /*14c0*/  LDCU UR12, c[0x0][0x398] ;  /* 0x00007300ff0c77ac */ /* 0x000e620008000800 */
[----:B------:R-:W-:Y:S02]  /*14d0*/  LOP3.LUT R7, R6, UR33, RZ, 0xc0, !PT ;  /* 0x0000002106077c12 */ /* 0x000fe4000f8ec0ff */
[----:B------:R-:W-:Y:S01]  /*14e0*/  LOP3.LUT R9, R9, UR21, R10, 0x96, !PT ;  /* 0x0000001509097c12 */ /* 0x000fe2000f8e960a */
[----:B------:R-:W3:Y:S01]  /*14f0*/  LDCU UR42, c[0x0][0x3a8] ;  /* 0x00007500ff2a77ac */ /* 0x000ee20008000800 */
[----:B------:R-:W-:-:S02]  /*1500*/  LOP3.LUT R12, R12, UR13, R13, 0x96, !PT ;  /* 0x0000000d0c0c7c12 */ /* 0x000fc4000f8e960d */
[----:B------:R-:W-:Y:S01]  /*1510*/  LOP3.LUT R10, R4, UR49, R3, 0xc8, !PT ;  /* 0x00000031040a7c12 */ /* 0x000fe2000f8ec803 */
[----:B------:R-:W2:Y:S01]  /*1520*/  LDCU UR13, c[0x0][0x3a8] ;  /* 0x00007500ff0d77ac */ /* 0x000ea20008000800 */
[----:B0-----:R-:W-:Y:S01]  /*1530*/  LOP3.LUT R13, R5, UR20, R2, 0xc8, !PT ;  /* 0x00000014050d7c12 */ /* 0x001fe2000f8ec802 */
[----:B------:R-:W-:Y:S01]  /*1540*/  IMAD.WIDE.U32 R2, R7, -0x4e31916d, RZ ;  /* 0xb1ce6e9307027825 */ /* 0x000fe200078e00ff */
[----:B------:R-:W-:Y:S01]  /*1550*/  LOP3.LUT R9, R9, UR41, RZ, 0xc0, !PT ;  /* 0x0000002909097c12 */ /* 0x000fe2000f8ec0ff */
[----:B------:R-:W0:Y:S01]  /*1560*/  LDCU UR20, c[0x0][0x3a0] ;  /* 0x00007400ff1477ac */ /* 0x000e220008000800 */
[----:B-----5:R-:W-:Y:S01]  /*1570*/  LOP3.LUT R11, R12, UR16, RZ, 0xc0, !PT ;  /* 0x000000100c0b7c12 */ /* 0x020fe2000f8ec0ff */
[----:B------:R-:W-:Y:S01]  /*1580*/  IMAD R7, R7, -0x2d48bbf9, R3 ;  /* 0xd2b7440707077824 */ /* 0x000fe200078e0203 */
[----:B------:R-:W-:Y:S01]  /*1590*/  SHF.L.U32 R6, R2, UR4, RZ ;  /* 0x0000000402067c19 */ /* 0x000fe200080006ff */
[----:B------:R-:W5:Y:S01]  /*15a0*/  LDCU UR16, c[0x0][0x3a0] ;  /* 0x00007400ff1077ac */ /* 0x000f620008000800 */
        /* <DEDUP_REMOVED lines=10> */
[----:B------:R-:W-:-:S02]  /*1650*/  LOP3.LUT R8, R8, UR18, R7, 0x96, !PT ;  /* 0x0000001208087c12 */ /* 0x000fc4000f8e9607 */
[----:B------:R-:W-:Y:S01]  /*1660*/  LOP3.LUT R6, R6, UR32, R3, 0xc8, !PT ;  /* 0x0000002006067c12 */ /* 0x000fe2000f8ec803 */
[----:B------:R-:W4:Y:S01]  /*1670*/  LDCU UR24, c[0x0][0x390] ;  /* 0x00007200ff1877ac */ /* 0x000f220008000800 */
[----:B------:R-:W-:Y:S02]  /*1680*/  LOP3.LUT R10, R10, UR22, R9, 0x96, !PT ;  /* 0x000000160a0a7c12 */ /* 0x000fe4000f8e9609 */
[----:B------:R-:W-:Y:S01]  /*1690*/  SHF.L.U32 R2, R2, UR4, RZ ;  /* 0x0000000402027c19 */ /* 0x000fe200080006ff */
[----:B------:R-:W4:Y:S01]  /*16a0*/  LDCU UR27, c[0x0][0x390] ;  /* 0x00007200ff1b77ac */ /* 0x000f220008000800 */
[----:B-1----:R-:W-:Y:S02]  /*16b0*/  SHF.R.U32.HI R3, RZ, UR12, R13 ;  /* 0x0000000cff037c19 */ /* 0x002fe4000801160d */
[----:B------:R-:W-:Y:S01]  /*16c0*/  LOP3.LUT R7, R8, UR33, RZ, 0xc0, !PT ;  /* 0x0000002108077c12 */ /* 0x000fe2000f8ec0ff */
[----:B------:R-:W1:Y:S01]  /*16d0*/  LDCU UR12, c[0x0][0x398] ;  /* 0x00007300ff0c77ac */ /* 0x000e620008000800 */
[----:B------:R-:W-:-:S02]  /*16e0*/  LOP3.LUT R13, R13, UR14, R12, 0x96, !PT ;  /* 0x0000000e0d0d7c12 */ /* 0x000fc4000f8e960c */
[----:B------:R-:W-:Y:S01]  /*16f0*/  LOP3.LUT R9, R10, UR38, RZ, 0xc0, !PT ;  /* 0x000000260a097c12 */ /* 0x000fe2000f8ec0ff */
[----:B------:R-:W4:Y:S01]  /*1700*/  LDCU UR38, c[0x0][0x3a0] ;  /* 0x00007400ff2677ac */ /* 0x000f220008000800 */
[----:B-----5:R-:W-:Y:S01]  /*1710*/  LOP3.LUT R10, R2, UR16, R3, 0xc8, !PT ;  /* 0x00000010020a7c12 */ /* 0x020fe2000f8ec803 */
[----:B------:R-:W-:Y:S01]  /*1720*/  IMAD.WIDE.U32 R2, R7, -0x4e31916d, RZ ;  /* 0xb1ce6e9307027825 */ /* 0x000fe200078e00ff */
[----:B--2---:R-:W-:Y:S01]  /*1730*/  LOP3.LUT R13, R13, UR13, RZ, 0xc0, !PT ;  /* 0x0000000d0d0d7c12 */ /* 0x004fe2000f8ec0ff */
[----:B------:R-:W-:Y:S01]  /*1740*/  UISETP.NE.AND UP0, UPT, UR8, URZ, UPT ;  /* 0x000000ff0800728c */ /* 0x000fe2000bf05270 */
[----:B------:R-:W-:Y:S01]  /*1750*/  LOP3.LUT R11, R4, UR39, R5, 0xc8, !PT ;  /* 0x00000027040b7c12 */ /* 0x000fe2000f8ec805 */
[----:B------:R-:W-:Y:S01]  /*1760*/  IMAD R15, R7, -0x2d48bbf9, R3 ;  /* 0xd2b74407070f7824 */ /* 0x000fe200078e0203 */
[----:B------:R-:W-:Y:S01]  /*1770*/  SHF.L.U32 R7, R2, UR4, RZ ;  /* 0x0000000402077c19 */ /* 0x000fe200080006ff */
[----:B------:R-:W-:Y:S01]  /*1780*/  IMAD.WIDE.U32 R4, R9, -0x4e31916d, RZ ;  /* 0xb1ce6e9309047825 */ /* 0x000fe200078e00ff */
[----:B------:R-:W2:Y:S03]  /*1790*/  LDCU UR39, c[0x0][0x398] ;  /* 0x00007300ff2777ac */ /* 0x000ea60008000800 */
[----:B------:R-:W-:Y:S01]  /*17a0*/  IMAD.WIDE.U32 R2, R13, -0x4e31916d, RZ ;  /* 0xb1ce6e930d027825 */ /* 0x000fe200078e00ff */
[----:B------:R-:W-:-:S03]  /*17b0*/  SHF.L.U32 R4, R4, UR4, RZ ;  /* 0x0000000404047c19 */ /* 0x000fc600080006ff */
[----:B------:R-:W-:Y:S01]  /*17c0*/  IMAD R12, R9, -0x2d48bbf9, R5 ;  /* 0xd2b74407090c7824 */ /* 0x000fe200078e0205 */
[----:B------:R-:W-:Y:S01]  /*17d0*/  SHF.L.U32 R5, R2, UR4, RZ ;  /* 0x0000000402057c19 */ /* 0x000fe200080006ff */
[----:B------:R-:W-:Y:S01]  /*17e0*/  IMAD R13, R13, -0x2d48bbf9, R3 ;  /* 0xd2b744070d0d7824 */ /* 0x000fe200078e0203 */
[----:B------:R-:W-:Y:S02]  /*17f0*/  SHF.R.U32.HI R2, RZ, UR30, R6 ;  /* 0x0000001eff027c19 */ /* 0x000fe40008011606 */
[----:B------:R-:W-:Y:S01]  /*1800*/  LOP3.LUT R6, R6, UR19, R15, 0x96, !PT ;  /* 0x0000001306067c12 */ /* 0x000fe2000f8e960f */
[----:B------:R-:W5:Y:S01]  /*1810*/  LDCU.128 UR16, c[0x0][0x3e0] ;  /* 0x00007c00ff1077ac */ /* 0x000f620008000c00 */
[----:B------:R-:W-:Y:S02]  /*1820*/  LOP3.LUT R8, R7, UR32, R2, 0xc8, !PT ;  /* 0x0000002007087c12 */ /* 0x000fe4000f8ec802 */
[----:B------:R-:W-:Y:S01]  /*1830*/  SHF.R.U32.HI R3, RZ, UR37, R11 ;  /* 0x00000025ff037c19 */ /* 0x000fe2000801160b */
[----:B------:R-:W4:Y:S01]  /*1840*/  LDCU UR37, c[0x0][0x398] ;  /* 0x00007300ff2577ac */ /* 0x000f220008000800 */
[----:B-1----:R-:W-:-:S02]  /*1850*/  SHF.R.U32.HI R2, RZ, UR12, R10 ;  /* 0x0000000cff027c19 */ /* 0x002fc4000801160a */
[----:B------:R-:W-:Y:S02]  /*1860*/  LOP3.LUT R7, R6, UR33, RZ, 0xc0, !PT ;  /* 0x0000002106077c12 */ /* 0x000fe4000f8ec0ff */
[----:B------:R-:W-:Y:S02]  /*1870*/  LOP3.LUT R11, R11, UR23, R12, 0x96, !PT ;  /* 0x000000170b0b7c12 */ /* 0x000fe4000f8e960c */
[----:B------:R-:W-:Y:S01]  /*1880*/  LOP3.LUT R10, R10, UR15, R13, 0x96, !PT ;  /* 0x0000000f0a0a7c12 */ /* 0x000fe2000f8e960d */
[----:B------:R-:W1:Y:S01]  /*1890*/  LDCU.128 UR12, c[0x0][0x3e0] ;  /* 0x00007c00ff0c77ac */ /* 0x000e620008000c00 */
[----:B------:R-:W-:Y:S02]  /*18a0*/  LOP3.LUT R9, R4, UR43, R3, 0xc8, !PT ;  /* 0x0000002b04097c12 */ /* 0x000fe4000f8ec803 */
[----:B0-----:R-:W-:Y:S01]  /*18b0*/  LOP3.LUT R12, R5, UR20, R2, 0xc8, !PT ;  /* 0x00000014050c7c12 */ /* 0x001fe2000f8ec802 */
[----:B------:R-:W-:Y:S01]  /*18c0*/  IMAD.WIDE.U32 R2, R7, -0x4e31916d, RZ ;  /* 0xb1ce6e9307027825 */ /* 0x000fe200078e00ff */
[----:B------:R-:W0:Y:S01]  /*18d0*/  LDCU.128 UR20, c[0x0][0x3e0] ;  /* 0x00007c00ff1477ac */ /* 0x000e220008000c00 */
[----:B------:R-:W-:-:S02]  /*18e0*/  LOP3.LUT R11, R11, UR35, RZ, 0xc0, !PT ;  /* 0x000000230b0b7c12 */ /* 0x000fc4000f8ec0ff */
[----:B---3--:R-:W-:Y:S01]  /*18f0*/  LOP3.LUT R13, R10, UR42, RZ, 0xc0, !PT ;  /* 0x0000002a0a0d7c12 */ /* 0x008fe2000f8ec0ff */
[----:B------:R-:W3:Y:S01]  /*1900*/  LDCU UR43, c[0x0][0x3a0] ;  /* 0x00007400ff2b77ac */ /* 0x000ee20008000800 */
[----:B------:R-:W-:Y:S01]  /*1910*/  IMAD R7, R7, -0x2d48bbf9, R3 ;  /* 0xd2b7440707077824 */ /* 0x000fe200078e0203 */
[----:B------:R-:W-:Y:S01]  /*1920*/  SHF.L.U32 R6, R2, UR4, RZ ;  /* 0x0000000402067c19 */ /* 0x000fe200080006ff */
[----:B------:R-:W-:Y:S01]  /*1930*/  IMAD.WIDE.U32 R4, R11, -0x4e31916d, RZ ;  /* 0xb1ce6e930b047825 */ /* 0x000fe200078e00ff */
[----:B------:R-:W2:Y:S03]  /*1940*/  LDCU UR42, c[0x0][0x3a8] ;  /* 0x00007500ff2a77ac */ /* 0x000ea60008000800 */
[----:B------:R-:W-:Y:S01]  /*1950*/  IMAD.WIDE.U32 R2, R13, -0x4e31916d, RZ ;  /* 0xb1ce6e930d027825 */ /* 0x000fe200078e00ff */
[----:B------:R-:W-:Y:S01]  /*1960*/  SHF.L.U32 R4, R4, UR4, RZ ;  /* 0x0000000404047c19 */ /* 0x000fe200080006ff */
[----:B------:R-:W2:Y:S02]  /*1970*/  LDCU UR35, c[0x0][0x398] ;  /* 0x00007300ff2377ac */ /* 0x000ea40008000800 */
[----:B------:R-:W-:Y:S01]  /*1980*/  IMAD R14, R11, -0x2d48bbf9, R5 ;  /* 0xd2b744070b0e7824 */ /* 0x000fe200078e0205 */
[----:B------:R-:W-:Y:S01]  /*1990*/  SHF.R.U32.HI R5, RZ, UR30, R8 ;  /* 0x0000001eff057c19 */ /* 0x000fe20008011608 */
[----:B------:R-:W-:Y:S01]  /*19a0*/  IMAD R13, R13, -0x2d48bbf9, R3 ;  /* 0xd2b744070d0d7824 */ /* 0x000fe200078e0203 */
[----:B------:R-:W-:Y:S01]  /*19b0*/  SHF.R.U32.HI R3, RZ, UR34, R9 ;  /* 0x00000022ff037c19 */ /* 0x000fe20008011609 */
[----:B------:R-:W2:Y:S01]  /*19c0*/  LDCU UR34, c[0x0][0x3a8] ;  /* 0x00007500ff2277ac */ /* 0x000ea20008000800 */
[----:B-----5:R-:W-:-:S02]  /*19d0*/  LOP3.LUT R8, R8, UR16, R7, 0x96, !PT ;  /* 0x0000001008087c12 */ /* 0x020fc4000f8e9607 */
[----:B------:R-:W-:Y:S01]  /*19e0*/  LOP3.LUT R10, R4, UR36, R3, 0xc8, !PT ;  /* 0x00000024040a7c12 */ /* 0x000fe2000f8ec803 */
[----:B------:R-:W5:Y:S01]  /*19f0*/  LDCU UR16, c[0x0][0x3a8] ;  /* 0x00007500ff1077ac */ /* 0x000f620008000800 */
[----:B------:R-:W-:Y:S02]  /*1a00*/  SHF.L.U32 R2, R2, UR4, RZ ;  /* 0x0000000402027c19 */ /* 0x000fe400080006ff */
[----:B----4-:R-:W-:Y:S01]  /*1a10*/  SHF.R.U32.HI R3, RZ, UR37, R12 ;  /* 0x00000025ff037c19 */ /* 0x010fe2000801160c */
[----:B------:R-:W4:Y:S01]  /*1a20*/  LDCU UR36, c[0x0][0x3a0] ;  /* 0x00007400ff2477ac */ /* 0x000f220008000800 */
[----:B------:R-:W-:Y:S02]  /*1a30*/  LOP3.LUT R7, R8, UR33, RZ, 0xc0, !PT ;  /* 0x0000002108077c12 */ /* 0x000fe4000f8ec0ff */
[----:B-1----:R-:W-:Y:S01]  /*1a40*/  LOP3.LUT R9, R9, UR12, R14, 0x96, !PT ;  /* 0x0000000c09097c12 */ /* 0x002fe2000f8e960e */
[----:B------:R-:W1:Y:S01]  /*1a50*/  LDCU UR12, c[0x0][0x398] ;  /* 0x00007300ff0c77ac */ /* 0x000e620008000800 */
[----:B0-----:R-:W-:-:S02]  /*1a60*/  LOP3.LUT R12, R12, UR20, R13, 0x96, !PT ;  /* 0x000000140c0c7c12 */ /* 0x001fc4000f8e960d */
[----:B---3--:R-:W-:Y:S01]  /*1a70*/  LOP3.LUT R13, R2, UR43, R3, 0xc8, !PT ;  /* 0x0000002b020d7c12 */ /* 0x008fe2000f8ec803 */
[----:B------:R-:W-:Y:S01]  /*1a80*/  IMAD.WIDE.U32 R2, R7, -0x4e31916d, RZ ;  /* 0xb1ce6e9307027825 */ /* 0x000fe200078e00ff */
[----:B------:R-:W-:Y:S01]  /*1a90*/  LOP3.LUT R9, R9, UR5, RZ, 0xc0, !PT ;  /* 0x0000000509097c12 */ /* 0x000fe2000f8ec0ff */
[----:B------:R-:W0:Y:S01]  /*1aa0*/  LDCU UR20, c[0x0][0x3a0] ;  /* 0x00007400ff1477ac */ /* 0x000e220008000800 */
[----:B--2---:R-:W-:Y:S01]  /*1ab0*/  LOP3.LUT R11, R12, UR42, RZ, 0xc0, !PT ;  /* 0x0000002a0c0b7c12 */ /* 0x004fe2000f8ec0ff */
[----:B------:R-:W-:Y:S01]  /*1ac0*/  IMAD R15, R7, -0x2d48bbf9, R3 ;  /* 0xd2b74407070f7824 */ /* 0x000fe200078e0203 */
[----:B------:R-:W-:Y:S01]  /*1ad0*/  LOP3.LUT R6, R6, UR32, R5, 0xc8, !PT ;  /* 0x0000002006067c12 */ /* 0x000fe2000f8ec805 */
[----:B------:R-:W-:Y:S01]  /*1ae0*/  IMAD.WIDE.U32 R4, R9, -0x4e31916d, RZ ;  /* 0xb1ce6e9309047825 */ /* 0x000fe200078e00ff */
[----:B------:R-:W-:Y:S01]  /*1af0*/  SHF.L.U32 R7, R2, UR4, RZ ;  /* 0x0000000402077c19 */ /* 0x000fe200080006ff */
[----:B------:R-:W2:Y:S02]  /*1b00*/  LDCU UR5, c[0x0][0x3a8] ;  /* 0x00007500ff0577ac */ /* 0x000ea40008000800 */
[----:B------:R-:W-:Y:S01]  /*1b10*/  IMAD.WIDE.U32 R2, R11, -0x4e31916d, RZ ;  /* 0xb1ce6e930b027825 */ /* 0x000fe200078e00ff */
[----:B------:R-:W-:Y:S01]  /*1b20*/  SHF.L.U32 R4, R4, UR4, RZ ;  /* 0x0000000404047c19 */ /* 0x000fe200080006ff */
[----:B------:R-:W3:Y:S02]  /*1b30*/  LDCU UR37, c[0x0][0x398] ;  /* 0x00007300ff2577ac */ /* 0x000ee40008000800 */
[----:B------:R-:W-:Y:S01]  /*1b40*/  IMAD R9, R9, -0x2d48bbf9, R5 ;  /* 0xd2b7440709097824 */ /* 0x000fe200078e0205 */
[----:B------:R-:W-:Y:S01]  /*1b50*/  SHF.L.U32 R5, R2, UR4, RZ ;  /* 0x0000000402057c19 */ /* 0x000fe200080006ff */
[----:B------:R-:W-:Y:S01]  /*1b60*/  IMAD R12, R11, -0x2d48bbf9, R3 ;  /* 0xd2b744070b0c7824 */ /* 0x000fe200078e0203 */
[----:B------:R-:W-:-:S02]  /*1b70*/  SHF.R.U32.HI R2, RZ, UR30, R6 ;  /* 0x0000001eff027c19 */ /* 0x000fc40008011606 */
[----:B------:R-:W-:Y:S01]  /*1b80*/  LOP3.LUT R6, R6, UR17, R15, 0x96, !PT ;  /* 0x0000001106067c12 */ /* 0x000fe2000f8e960f */
[----:B------:R-:W4:Y:S01]  /*1b90*/  LDCU UR17, c[0x0][0x398] ;  /* 0x00007300ff1177ac */ /* 0x000f220008000800 */
[----:B------:R-:W-:Y:S02]  /*1ba0*/  SHF.R.U32.HI R3, RZ, UR9, R10 ;  /* 0x00000009ff037c19 */ /* 0x000fe4000801160a */
[----:B------:R-:W-:Y:S01]  /*1bb0*/  LOP3.LUT R8, R7, UR32, R2, 0xc8, !PT ;  /* 0x0000002007087c12 */ /* 0x000fe2000f8ec802 */
[----:B------:R-:W3:Y:S01]  /*1bc0*/  LDCU UR9, c[0x0][0x398] ;  /* 0x00007300ff0977ac */ /* 0x000ee20008000800 */
[----:B------:R-:W-:Y:S02]  /*1bd0*/  LOP3.LUT R10, R10, UR13, R9, 0x96, !PT ;  /* 0x0000000d0a0a7c12 */ /* 0x000fe4000f8e9609 */
[----:B-1----:R-:W-:Y:S01]  /*1be0*/  SHF.R.U32.HI R2, RZ, UR12, R13 ;  /* 0x0000000cff027c19 */ /* 0x002fe2000801160d */
[----:B------:R-:W1:Y:S01]  /*1bf0*/  LDCU UR12, c[0x0][0x398] ;  /* 0x00007300ff0c77ac */ /* 0x000e620008000800 */
[----:B------:R-:W-:-:S02]  /*1c00*/  LOP3.LUT R7, R6, UR33, RZ, 0xc0, !PT ;  /* 0x0000002106077c12 */ /* 0x000fc4000f8ec0ff */
[----:B------:R-:W-:Y:S01]  /*1c10*/  LOP3.LUT R13, R13, UR21, R12, 0x96, !PT ;  /* 0x000000150d0d7c12 */ /* 0x000fe2000f8e960c */
[----:B------:R-:W2:Y:S01]  /*1c20*/  LDCU UR13, c[0x0][0x3a8] ;  /* 0x00007500ff0d77ac */ /* 0x000ea20008000800 */
[----:B------:R-:W-:Y:S02]  /*1c30*/  LOP3.LUT R9, R10, UR11, RZ, 0xc0, !PT ;  /* 0x0000000b0a097c12 */ /* 0x000fe4000f8ec0ff */
[----:B------:R-:W-:Y:S01]  /*1c40*/  LOP3.LUT R11, R4, UR44, R3, 0xc8, !PT ;  /* 0x0000002c040b7c12 */ /* 0x000fe2000f8ec803 */
[----:B------:R-:W3:Y:S01]  /*1c50*/  LDCU UR11, c[0x0][0x3a0] ;  /* 0x00007400ff0b77ac */ /* 0x000ee20008000800 */
[----:B0-----:R-:W-:Y:S01]  /*1c60*/  LOP3.LUT R10, R5, UR20, R2, 0xc8, !PT ;  /* 0x00000014050a7c12 */ /* 0x001fe2000f8ec802 */
[----:B------:R-:W-:Y:S01]  /*1c70*/  IMAD.WIDE.U32 R2, R7, -0x4e31916d, RZ ;  /* 0xb1ce6e9307027825 */ /* 0x000fe200078e00ff */
[----:B-----5:R-:W-:Y:S01]  /*1c80*/  LOP3.LUT R13, R13, UR16, RZ, 0xc0, !PT ;  /* 0x000000100d0d7c12 */ /* 0x020fe2000f8ec0ff */
[----:B------:R-:W0:Y:S02]  /*1c90*/  LDCU UR16, c[0x0][0x3a0] ;  /* 0x00007400ff1077ac */ /* 0x000e240008000800 */
[----:B------:R-:W-:Y:S01]  /*1ca0*/  IMAD R7, R7, -0x2d48bbf9, R3 ;  /* 0xd2b7440707077824 */ /* 0x000fe200078e0203 */
[----:B------:R-:W-:Y:S01]  /*1cb0*/  SHF.L.U32 R6, R2, UR4, RZ ;  /* 0x0000000402067c19 */ /* 0x000fe200080006ff */
[----:B------:R-:W-:Y:S01]  /*1cc0*/  IMAD.WIDE.U32 R2, R13, -0x4e31916d, RZ ;  /* 0xb1ce6e930d027825 */ /* 0x000fe200078e00ff */
[----:B------:R-:W5:Y:S03]  /*1cd0*/  LDCU UR20, c[0x0][0x3a0] ;  /* 0x00007400ff1477ac */ /* 0x000f660008000800 */
[----:B------:R-:W-:Y:S01]  /*1ce0*/  IMAD.WIDE.U32 R4, R9, -0x4e31916d, RZ ;  /* 0xb1ce6e9309047825 */ /* 0x000fe200078e00ff */
[----:B------:R-:W-:-:S03]  /*1cf0*/  SHF.L.U32 R2, R2, UR4, RZ ;  /* 0x0000000402027c19 */ /* 0x000fc600080006ff */
[----:B------:R-:W-:Y:S01]  /*1d00*/  IMAD R13, R13, -0x2d48bbf9, R3 ;  /* 0xd2b744070d0d7824 */ /* 0x000fe200078e0203 */
[----:B------:R-:W-:Y:S01]  /*1d10*/  SHF.R.U32.HI R3, RZ, UR30, R8 ;  /* 0x0000001eff037c19 */ /* 0x000fe20008011608 */
[----:B------:R-:W-:Y:S01]  /*1d20*/  IMAD R12, R9, -0x2d48bbf9, R5 ;  /* 0xd2b74407090c7824 */ /* 0x000fe200078e0205 */
[----:B------:R-:W-:Y:S02]  /*1d30*/  LOP3.LUT R8, R8, UR18, R7, 0x96, !PT ;  /* 0x0000001208087c12 */ /* 0x000fe4000f8e9607 */
[----:B------:R-:W-:Y:S02]  /*1d40*/  LOP3.LUT R6, R6, UR32, R3, 0xc8, !PT ;  /* 0x0000002006067c12 */ /* 0x000fe4000f8ec803 */
[----:B-1----:R-:W-:Y:S02]  /*1d50*/  SHF.R.U32.HI R3, RZ, UR12, R10 ;  /* 0x0000000cff037c19 */ /* 0x002fe4000801160a */
[----:B------:R-:W-:Y:S02]  /*1d60*/  LOP3.LUT R7, R8, UR33, RZ, 0xc0, !PT ;  /* 0x0000002108077c12 */ /* 0x000fe4000f8ec0ff */
[----:B------:R-:W-:Y:S01]  /*1d70*/  SHF.R.U32.HI R5, RZ, UR10, R11 ;  /* 0x0000000aff057c19 */ /* 0x000fe2000801160b */
[----:B------:R-:W1:Y:S01]  /*1d80*/  LDCU UR10, c[0x0][0x3a8] ;  /* 0x00007500ff0a77ac */ /* 0x000e620008000800 */
[----:B------:R-:W-:-:S02]  /*1d90*/  LOP3.LUT R11, R11, UR14, R12, 0x96, !PT ;  /* 0x0000000e0b0b7c12 */ /* 0x000fc4000f8e960c */
[----:B------:R-:W-:Y:S02]  /*1da0*/  LOP3.LUT R10, R10, UR22, R13, 0x96, !PT ;  /* 0x000000160a0a7c12 */ /* 0x000fe4000f8e960d */
[----:B0-----:R-:W-:Y:S01]  /*1db0*/  LOP3.LUT R12, R2, UR16, R3, 0xc8, !PT ;  /* 0x00000010020c7c12 */ /* 0x001fe2000f8ec803 */
[----:B------:R-:W-:Y:S01]  /*1dc0*/  IMAD.WIDE.U32 R2, R7, -0x4e31916d, RZ ;  /* 0xb1ce6e9307027825 */ /* 0x000fe200078e00ff */
[----:B------:R-:W-:Y:S02]  /*1dd0*/  SHF.L.U32 R4, R4, UR4, RZ ;  /* 0x0000000404047c19 */ /* 0x000fe400080006ff */
[----:B------:R-:W-:Y:S01]  /*1de0*/  LOP3.LUT R11, R11, UR40, RZ, 0xc0, !PT ;  /* 0x000000280b0b7c12 */ /* 0x000fe2000f8ec0ff */
[----:B------:R-:W-:Y:S01]  /*1df0*/  IMAD R15, R7, -0x2d48bbf9, R3 ;  /* 0xd2b74407070f7824 */ /* 0x000fe200078e0203 */
[----:B--2---:R-:W-:Y:S01]  /*1e00*/  LOP3.LUT R13, R10, UR13, RZ, 0xc0, !PT ;  /* 0x0000000d0a0d7c12 */ /* 0x004fe2000f8ec0ff */
[----:B------:R-:W0:Y:S01]  /*1e10*/  LDCU UR40, c[0x0][0x3a0] ;  /* 0x00007400ff2877ac */ /* 0x000e220008000800 */
[----:B------:R-:W-:Y:S01]  /*1e20*/  LOP3.LUT R9, R4, UR41, R5, 0xc8, !PT ;  /* 0x0000002904097c12 */ /* 0x000fe2000f8ec805 */
[----:B------:R-:W-:Y:S01]  /*1e30*/  IMAD.WIDE.U32 R4, R11, -0x4e31916d, RZ ;  /* 0xb1ce6e930b047825 */ /* 0x000fe200078e00ff */
[----:B------:R-:W-:Y:S01]  /*1e40*/  SHF.L.U32 R7, R2, UR4, RZ ;  /* 0x0000000402077c19 */ /* 0x000fe200080006ff */
[----:B------:R-:W2:Y:S02]  /*1e50*/  LDCU UR41, c[0x0][0x3a8] ;  /* 0x00007500ff2977ac */ /* 0x000ea40008000800 */
[----:B------:R-:W-:Y:S01]  /*1e60*/  IMAD.WIDE.U32 R2, R13, -0x4e31916d, RZ ;  /* 0xb1ce6e930d027825 */ /* 0x000fe200078e00ff */
[----:B------:R-:W-:-:S03]  /*1e70*/  SHF.L.U32 R4, R4, UR4, RZ ;  /* 0x0000000404047c19 */ /* 0x000fc600080006ff */
[----:B------:R-:W-:Y:S01]  /*1e80*/  IMAD R10, R11, -0x2d48bbf9, R5 ;  /* 0xd2b744070b0a7824 */ /* 0x000fe200078e0205 */
[----:B------:R-:W-:Y:S01]  /*1e90*/  SHF.L.U32 R5, R2, UR4, RZ ;  /* 0x0000000402057c19 */ /* 0x000fe200080006ff */
[----:B------:R-:W-:Y:S01]  /*1ea0*/  IMAD R13, R13, -0x2d48bbf9, R3 ;  /* 0xd2b744070d0d7824 */ /* 0x000fe200078e0203 */
[----:B------:R-:W-:Y:S02]  /*1eb0*/  SHF.R.U32.HI R2, RZ, UR30, R6 ;  /* 0x0000001eff027c19 */ /* 0x000fe40008011606 */
[----:B------:R-:W-:Y:S02]  /*1ec0*/  LOP3.LUT R6, R6, UR19, R15, 0x96, !PT ;  /* 0x0000001306067c12 */ /* 0x000fe4000f8e960f */
[----:B------:R-:W-:Y:S01]  /*1ed0*/  SHF.R.U32.HI R3, RZ, UR39, R9 ;  /* 0x00000027ff037c19 */ /* 0x000fe20008011609 */
[----:B------:R-:W3:Y:S01]  /*1ee0*/  LDCU UR39, c[0x0][0x398] ;  /* 0x00007300ff2777ac */ /* 0x000ee20008000800 */
[----:B------:R-:W-:Y:S02]  /*1ef0*/  LOP3.LUT R9, R9, UR15, R10, 0x96, !PT ;  /* 0x0000000f09097c12 */ /* 0x000fe4000f8e960a */
[----:B------:R-:W-:Y:S01]  /*1f00*/  LOP3.LUT R8, R7, UR32, R2, 0xc8, !PT ;  /* 0x0000002007087c12 */ /* 0x000fe2000f8ec802 */
[----:B------:R-:W1:Y:S01]  /*1f10*/  LDCU.128 UR12, c[0x0][0x3f0] ;  /* 0x00007e00ff0c77ac */ /* 0x000e620008000c00 */
[----:B----4-:R-:W-:-:S02]  /*1f20*/  SHF.R.U32.HI R2, RZ, UR17, R12 ;  /* 0x00000011ff027c19 */ /* 0x010fc4000801160c */
[----:B------:R-:W-:Y:S01]  /*1f30*/  LOP3.LUT R7, R6, UR33, RZ, 0xc0, !PT ;  /* 0x0000002106077c12 */ /* 0x000fe2000f8ec0ff */
[----:B------:R-:W4:Y:S01]  /*1f40*/  LDCU.128 UR16, c[0x0][0x3f0] ;  /* 0x00007e00ff1077ac */ /* 0x000f220008000c00 */
[----:B------:R-:W-:Y:S02]  /*1f50*/  LOP3.LUT R12, R12, UR23, R13, 0x96, !PT ;  /* 0x000000170c0c7c12 */ /* 0x000fe4000f8e960d */
[----:B------:R-:W-:Y:S01]  /*1f60*/  LOP3.LUT R10, R4, UR38, R3, 0xc8, !PT ;  /* 0x00000026040a7c12 */ /* 0x000fe2000f8ec803 */
[----:B------:R-:W0:Y:S01]  /*1f70*/  LDCU UR38, c[0x0][0x3a8] ;  /* 0x00007500ff2677ac */ /* 0x000e220008000800 */
[----:B-----5:R-:W-:Y:S01]  /*1f80*/  LOP3.LUT R13, R5, UR20, R2, 0xc8, !PT ;  /* 0x00000014050d7c12 */ /* 0x020fe2000f8ec802 */
[----:B------:R-:W-:Y:S01]  /*1f90*/  IMAD.WIDE.U32 R2, R7, -0x4e31916d, RZ ;  /* 0xb1ce6e9307027825 */ /* 0x000fe200078e00ff */
[----:B------:R-:W-:Y:S01]  /*1fa0*/  LOP3.LUT R9, R9, UR34, RZ, 0xc0, !PT ;  /* 0x0000002209097c12 */ /* 0x000fe2000f8ec0ff */
[----:B------:R-:W5:Y:S01]  /*1fb0*/  LDCU.128 UR20, c[0x0][0x3f0] ;  /* 0x00007e00ff1477ac */ /* 0x000f620008000c00 */
[----:B--2---:R-:W-:Y:S01]  /*1fc0*/  LOP3.LUT R11, R12, UR41, RZ, 0xc0, !PT ;  /* 0x000000290c0b7c12 */ /* 0x004fe2000f8ec0ff */
[----:B------:R-:W-:Y:S01]  /*1fd0*/  IMAD R7, R7, -0x2d48bbf9, R3 ;  /* 0xd2b7440707077824 */ /* 0x000fe200078e0203 */
[----:B------:R-:W-:Y:S01]  /*1fe0*/  SHF.L.U32 R6, R2, UR4, RZ ;  /* 0x0000000402067c19 */ /* 0x000fe200080006ff */
[----:B------:R-:W2:Y:S01]  /*1ff0*/  LDCU UR41, c[0x0][0x3a0] ;  /* 0x00007400ff2977ac */ /* 0x000ea20008000800 */
[----:B------:R-:W-:Y:S01]  /*2000*/  IMAD.WIDE.U32 R4, R9, -0x4e31916d, RZ ;  /* 0xb1ce6e9309047825 */ /* 0x000fe200078e00ff */
[----:B------:R-:W0:Y:S03]  /*2010*/  LDCU UR34, c[0x0][0x3a8] ;  /* 0x00007500ff2277ac */ /* 0x000e260008000800 */
[----:B------:R-:W-:Y:S01]  /*2020*/  IMAD.WIDE.U32 R2, R11, -0x4e31916d, RZ ;  /* 0xb1ce6e930b027825 */ /* 0x000fe200078e00ff */
[----:B------:R-:W-:-:S03]  /*2030*/  SHF.L.U32 R4, R4, UR4, RZ ;  /* 0x0000000404047c19 */ /* 0x000fc600080006ff */
[----:B------:R-:W-:Y:S01]  /*2040*/  IMAD R9, R9, -0x2d48bbf9, R5 ;  /* 0xd2b7440709097824 */ /* 0x000fe200078e0205 */
[----:B------:R-:W-:Y:S01]  /*2050*/  SHF.R.U32.HI R5, RZ, UR30, R8 ;  /* 0x0000001eff057c19 */ /* 0x000fe20008011608 */
[----:B------:R-:W-:Y:S01]  /*2060*/  IMAD R12, R11, -0x2d48bbf9, R3 ;  /* 0xd2b744070b0c7824 */ /* 0x000fe200078e0203 */
[----:B------:R-:W-:Y:S01]  /*2070*/  SHF.R.U32.HI R3, RZ, UR35, R10 ;  /* 0x00000023ff037c19 */ /* 0x000fe2000801160a */
[----:B------:R-:W0:Y:S01]  /*2080*/  LDCU UR35, c[0x0][0x3a8] ;  /* 0x00007500ff2377ac */ /* 0x000e220008000800 */
[----:B-1----:R-:W-:Y:S02]  /*2090*/  LOP3.LUT R8, R8, UR12, R7, 0x96, !PT ;  /* 0x0000000c08087c12 */ /* 0x002fe4000f8e9607 */
[----:B------:R-:W-:Y:S01]  /*20a0*/  LOP3.LUT R11, R4, UR36, R3, 0xc8, !PT ;  /* 0x00000024040b7c12 */ /* 0x000fe2000f8ec803 */
[----:B------:R-:W1:Y:S01]  /*20b0*/  LDCU UR36, c[0x0][0x3a0] ;  /* 0x00007400ff2477ac */ /* 0x000e620008000800 */
[----:B----4-:R-:W-:Y:S02]  /*20c0*/  LOP3.LUT R10, R10, UR16, R9, 0x96, !PT ;  /* 0x000000100a0a7c12 */ /* 0x010fe4000f8e9609 */
[----:B------:R-:W-:Y:S01]  /*20d0*/  SHF.L.U32 R2, R2, UR4, RZ ;  /* 0x0000000402027c19 */ /* 0x000fe200080006ff */
[----:B------:R-:W4:Y:S01]  /*20e0*/  LDCU UR12, c[0x0][0x398] ;  /* 0x00007300ff0c77ac */ /* 0x000f220008000800 */
[----:B---3--:R-:W-:-:S02]  /*20f0*/  SHF.R.U32.HI R3, RZ, UR39, R13 ;  /* 0x00000027ff037c19 */ /* 0x008fc4000801160d */
[----:B------:R-:W-:Y:S01]  /*2100*/  LOP3.LUT R7, R8, UR33, RZ, 0xc0, !PT ;  /* 0x0000002108077c12 */ /* 0x000fe2000f8ec0ff */
[----:B------:R-:W3:Y:S01]  /*2110*/  LDCU UR16, c[0x0][0x3a0] ;  /* 0x00007400ff1077ac */ /* 0x000ee20008000800 */
[----:B-----5:R-:W-:Y:S02]  /*2120*/  LOP3.LUT R13, R13, UR20, R12, 0x96, !PT ;  /* 0x000000140d0d7c12 */ /* 0x020fe4000f8e960c */
[----:B------:R-:W-:Y:S01]  /*2130*/  LOP3.LUT R9, R10, UR5, RZ, 0xc0, !PT ;  /* 0x000000050a097c12 */ /* 0x000fe2000f8ec0ff */
[----:B------:R-:W5:Y:S01]  /*2140*/  LDCU UR20, c[0x0][0x398] ;  /* 0x00007300ff1477ac */ /* 0x000f620008000800 */
[----:B--2---:R-:W-:Y:S01]  /*2150*/  LOP3.LUT R10, R2, UR41, R3, 0xc8, !PT ;  /* 0x00000029020a7c12 */ /* 0x004fe2000f8ec803 */
[----:B------:R-:W-:Y:S01]  /*2160*/  IMAD.WIDE.U32 R2, R7, -0x4e31916d, RZ ;  /* 0xb1ce6e9307027825 */ /* 0x000fe200078e00ff */
[----:B0-----:R-:W-:Y:S01]  /*2170*/  LOP3.LUT R13, R13, UR38, RZ, 0xc0, !PT ;  /* 0x000000260d0d7c12 */ /* 0x001fe2000f8ec0ff */
[----:B------:R-:W0:Y:S01]  /*2180*/  LDCU UR5, c[0x0][0x3a8] ;  /* 0x00007500ff0577ac */ /* 0x000e220008000800 */
        /* <DEDUP_REMOVED lines=12> */
[----:B------:R-:W4:Y:S01]  /*2250*/  LDCU UR13, c[0x0][0x398] ;  /* 0x00007300ff0d77ac */ /* 0x000f220008000800 */
[----:B------:R-:W-:Y:S02]  /*2260*/  LOP3.LUT R8, R7, UR32, R2, 0xc8, !PT ;  /* 0x0000002007087c12 */ /* 0x000fe4000f8ec802 */
[----:B------:R-:W-:Y:S01]  /*2270*/  SHF.R.U32.HI R3, RZ, UR9, R11 ;  /* 0x00000009ff037c19 */ /* 0x000fe2000801160b */
[----:B------:R-:W2:Y:S01]  /*2280*/  LDCU UR9, c[0x0][0x398] ;  /* 0x00007300ff0977ac */ /* 0x000ea20008000800 */
[----:B-----5:R-:W-:-:S02]  /*2290*/  SHF.R.U32.HI R2, RZ, UR20, R10 ;  /* 0x00000014ff027c19 */ /* 0x020fc4000801160a */
[----:B------:R-:W-:Y:S01]  /*22a0*/  LOP3.LUT R7, R6, UR33, RZ, 0xc0, !PT ;  /* 0x0000002106077c12 */ /* 0x000fe2000f8ec0ff */
[----:B------:R-:W5:Y:S01]  /*22b0*/  LDCU UR20, c[0x0][0x3a0] ;  /* 0x00007400ff1477ac */ /* 0x000f620008000800 */
[----:B------:R-:W-:Y:S02]  /*22c0*/  LOP3.LUT R10, R10, UR21, R13, 0x96, !PT ;  /* 0x000000150a0a7c12 */ /* 0x000fe4000f8e960d */
[----:B------:R-:W-:Y:S01]  /*22d0*/  LOP3.LUT R11, R11, UR17, R12, 0x96, !PT ;  /* 0x000000110b0b7c12 */ /* 0x000fe2000f8e960c */
[----:B------:R-:W3:Y:S01]  /*22e0*/  LDCU UR17, c[0x0][0x3a8] ;  /* 0x00007500ff1177ac */ /* 0x000ee20008000800 */
[----:B------:R-:W-:Y:S02]  /*22f0*/  LOP3.LUT R9, R4, UR11, R3, 0xc8, !PT ;  /* 0x0000000b04097c12 */ /* 0x000fe4000f8ec803 */
[----:B-1----:R-:W-:Y:S01]  /*2300*/  LOP3.LUT R12, R5, UR36, R2, 0xc8, !PT ;  /* 0x00000024050c7c12 */ /* 0x002fe2000f8ec802 */
[----:B------:R-:W-:Y:S01]  /*2310*/  IMAD.WIDE.U32 R2, R7, -0x4e31916d, RZ ;  /* 0xb1ce6e9307027825 */ /* 0x000fe200078e00ff */
[----:B------:R-:W-:Y:S01]  /*2320*/  LOP3.LUT R13, R10, UR35, RZ, 0xc0, !PT ;  /* 0x000000230a0d7c12 */ /* 0x000fe2000f8ec0ff */
[----:B------:R-:W1:Y:S01]  /*2330*/  LDCU UR36, c[0x0][0x3a8] ;  /* 0x00007500ff2477ac */ /* 0x000e620008000800 */
[----:B------:R-:W-:Y:S01]  /*2340*/  LOP3.LUT R11, R11, UR10, RZ, 0xc0, !PT ;  /* 0x0000000a0b0b7c12 */ /* 0x000fe2000f8ec0ff */
        /* <DEDUP_REMOVED lines=10> */
[----:B------:R-:W-:Y:S01]  /*23f0*/  LOP3.LUT R8, R8, UR14, R7, 0x96, !PT ;  /* 0x0000000e08087c12 */ /* 0x000fe2000f8e9607 */
[----:B------:R-:W2:Y:S01]  /*2400*/  LDCU UR35, c[0x0][0x398] ;  /* 0x00007300ff2377ac */ /* 0x000ea20008000800 */
[----:B------:R-:W-:-:S02]  /*2410*/  LOP3.LUT R6, R6, UR32, R3, 0xc8, !PT ;  /* 0x0000002006067c12 */ /* 0x000fc4000f8ec803 */
[----:B----4-:R-:W-:Y:S02]  /*2420*/  SHF.R.U32.HI R3, RZ, UR13, R12 ;  /* 0x0000000dff037c19 */ /* 0x010fe4000801160c */
[----:B------:R-:W-:Y:S02]  /*2430*/  LOP3.LUT R7, R8, UR33, RZ, 0xc0, !PT ;  /* 0x0000002108077c12 */ /* 0x000fe4000f8ec0ff */
[----:B------:R-:W-:Y:S01]  /*2440*/  SHF.R.U32.HI R5, RZ, UR37, R9 ;  /* 0x00000025ff057c19 */ /* 0x000fe20008011609 */
[----:B------:R-:W4:Y:S01]  /*2450*/  LDCU UR37, c[0x0][0x398] ;  /* 0x00007300ff2577ac */ /* 0x000f220008000800 */
[----:B------:R-:W-:Y:S02]  /*2460*/  LOP3.LUT R9, R9, UR18, R10, 0x96, !PT ;  /* 0x0000001209097c12 */ /* 0x000fe4000f8e960a */
[----:B------:R-:W-:Y:S01]  /*2470*/  LOP3.LUT R12, R12, UR22, R13, 0x96, !PT ;  /* 0x000000160c0c7c12 */ /* 0x000fe2000f8e960d */
[----:B------:R-:W0:Y:S01]  /*2480*/  LDCU UR18, c[0x0][0x398] ;  /* 0x00007300ff1277ac */ /* 0x000e220008000800 */
[----:B-----5:R-:W-:Y:S01]  /*2490*/  LOP3.LUT R13, R2, UR20, R3, 0xc8, !PT ;  /* 0x00000014020d7c12 */ /* 0x020fe2000f8ec803 */
[----:B------:R-:W-:Y:S01]  /*24a0*/  IMAD.WIDE.U32 R2, R7, -0x4e31916d, RZ ;  /* 0xb1ce6e9307027825 */ /* 0x000fe200078e00ff */
[----:B------:R-:W-:Y:S01]  /*24b0*/  SHF.L.U32 R4, R4, UR4, RZ ;  /* 0x0000000404047c19 */ /* 0x000fe200080006ff */
[----:B------:R-:W5:Y:S01]  /*24c0*/  LDCU UR20, c[0x0][0x3a0] ;  /* 0x00007400ff1477ac */ /* 0x000f620008000800 */
[----:B------:R-:W-:Y:S01]  /*24d0*/  LOP3.LUT R9, R9, UR34, RZ, 0xc0, !PT ;  /* 0x0000002209097c12 */ /* 0x000fe2000f8ec0ff */
[----:B------:R-:W-:Y:S01]  /*24e0*/  IMAD R15, R7, -0x2d48bbf9, R3 ;  /* 0xd2b74407070f7824 */ /* 0x000fe200078e0203 */
[----:B---3--:R-:W-:Y:S01]  /*24f0*/  LOP3.LUT R11, R12, UR17, RZ, 0xc0, !PT ;  /* 0x000000110c0b7c12 */ /* 0x008fe2000f8ec0ff */
[----:B------:R-:W3:Y:S01]  /*2500*/  LDCU UR34, c[0x0][0x3a0] ;  /* 0x00007400ff2277ac */ /* 0x000ee20008000800 */
[----:B------:R-:W-:Y:S01]  /*2510*/  LOP3.LUT R10, R4, UR40, R5, 0xc8, !PT ;  /* 0x00000028040a7c12 */ /* 0x000fe2000f8ec805 */
[----:B------:R-:W-:Y:S01]  /*2520*/  IMAD.WIDE.U32 R4, R9, -0x4e31916d, RZ ;  /* 0xb1ce6e9309047825 */ /* 0x000fe200078e00ff */
[----:B------:R-:W-:-:S03]  /*2530*/  SHF.L.U32 R7, R2, UR4, RZ ;  /* 0x0000000402077c19 */ /* 0x000fc600080006ff */
        /* <DEDUP_REMOVED lines=8> */
[----:B------:R-:W4:Y:S01]  /*25c0*/  LDCU.128 UR12, c[0x0][0x400] ;  /* 0x00008000ff0c77ac */ /* 0x000f220008000c00 */
[----:B------:R-:W-:Y:S02]  /*25d0*/  LOP3.LUT R8, R7, UR32, R2, 0xc8, !PT ;  /* 0x0000002007087c12 */ /* 0x000fe4000f8ec802 */
[----:B------:R-:W-:-:S02]  /*25e0*/  LOP3.LUT R10, R10, UR19, R9, 0x96, !PT ;  /* 0x000000130a0a7c12 */ /* 0x000fc4000f8e9609 */
[----:B0-----:R-:W-:Y:S02]  /*25f0*/  SHF.R.U32.HI R2, RZ, UR18, R13 ;  /* 0x00000012ff027c19 */ /* 0x001fe4000801160d */
[----:B------:R-:W-:Y:S02]  /*2600*/  LOP3.LUT R7, R6, UR33, RZ, 0xc0, !PT ;  /* 0x0000002106077c12 */ /* 0x000fe4000f8ec0ff */
[----:B------:R-:W-:Y:S02]  /*2610*/  LOP3.LUT R13, R13, UR23, R12, 0x96, !PT ;  /* 0x000000170d0d7c12 */ /* 0x000fe4000f8e960c */
[----:B------:R-:W-:Y:S01]  /*2620*/  LOP3.LUT R9, R10, UR5, RZ, 0xc0, !PT ;  /* 0x000000050a097c12 */ /* 0x000fe2000f8ec0ff */
[----:B------:R-:W0:Y:S01]  /*2630*/  LDCU UR5, c[0x0][0x3a8] ;  /* 0x00007500ff0577ac */ /* 0x000e220008000800 */
[----:B------:R-:W-:Y:S02]  /*2640*/  LOP3.LUT R11, R4, UR16, R3, 0xc8, !PT ;  /* 0x00000010040b7c12 */ /* 0x000fe4000f8ec803 */
[----:B-----5:R-:W-:Y:S01]  /*2650*/  LOP3.LUT R10, R5, UR20, R2, 0xc8, !PT ;  /* 0x00000014050a7c12 */ /* 0x020fe2000f8ec802 */
[----:B------:R-:W5:Y:S01]  /*2660*/  LDCU.128 UR16, c[0x0][0x400] ;  /* 0x00008000ff1077ac */ /* 0x000f620008000c00 */
[----:B------:R-:W-:Y:S01]  /*2670*/  IMAD.WIDE.U32 R2, R7, -0x4e31916d, RZ ;  /* 0xb1ce6e9307027825 */ /* 0x000fe200078e00ff */
[----:B-1----:R-:W-:Y:S01]  /*2680*/  LOP3.LUT R13, R13, UR36, RZ, 0xc0, !PT ;  /* 0x000000240d0d7c12 */ /* 0x002fe2000f8ec0ff */
[----:B------:R-:W1:Y:S02]  /*2690*/  LDCU.128 UR20, c[0x0][0x400] ;  /* 0x00008000ff1477ac */ /* 0x000e640008000c00 */
[----:B------:R-:W-:Y:S01]  /*26a0*/  IMAD R7, R7, -0x2d48bbf9, R3 ;  /* 0xd2b7440707077824 */ /* 0x000fe200078e0203 */
[----:B------:R-:W-:Y:S01]  /*26b0*/  SHF.L.U32 R6, R2, UR4, RZ ;  /* 0x0000000402067c19 */ /* 0x000fe200080006ff */
[----:B------:R-:W-:Y:S01]  /*26c0*/  IMAD.WIDE.U32 R4, R9, -0x4e31916d, RZ ;  /* 0xb1ce6e9309047825 */ /* 0x000fe200078e00ff */
[----:B------:R-:W3:Y:S03]  /*26d0*/  LDCU UR36, c[0x0][0x3a8] ;  /* 0x00007500ff2477ac */ /* 0x000ee60008000800 */
[----:B------:R-:W-:Y:S01]  /*26e0*/  IMAD.WIDE.U32 R2, R13, -0x4e31916d, RZ ;  /* 0xb1ce6e930d027825 */ /* 0x000fe200078e00ff */
[----:B------:R-:W-:-:S03]  /*26f0*/  SHF.L.U32 R4, R4, UR4, RZ ;  /* 0x0000000404047c19 */ /* 0x000fc600080006ff */
[----:B------:R-:W-:Y:S01]  /*2700*/  IMAD R12, R9, -0x2d48bbf9, R5 ;  /* 0xd2b74407090c7824 */ /* 0x000fe200078e0205 */
[----:B------:R-:W-:Y:S01]  /*2710*/  SHF.R.U32.HI R5, RZ, UR30, R8 ;  /* 0x0000001eff057c19 */ /* 0x000fe20008011608 */
[----:B------:R-:W-:Y:S01]  /*2720*/  IMAD R13, R13, -0x2d48bbf9, R3 ;  /* 0xd2b744070d0d7824 */ /* 0x000fe200078e0203 */
[----:B--2---:R-:W-:Y:S01]  /*2730*/  SHF.R.U32.HI R3, RZ, UR9, R11 ;  /* 0x00000009ff037c19 */ /* 0x004fe2000801160b */
[----:B------:R-:W2:Y:S01]  /*2740*/  LDCU UR9, c[0x0][0x398] ;  /* 0x00007300ff0977ac */ /* 0x000ea20008000800 */
[----:B----4-:R-:W-:Y:S02]  /*2750*/  LOP3.LUT R8, R8, UR12, R7, 0x96, !PT ;  /* 0x0000000c08087c12 */ /* 0x010fe4000f8e9607 */
[----:B------:R-:W-:Y:S01]  /*2760*/  LOP3.LUT R9, R4, UR11, R3, 0xc8, !PT ;  /* 0x0000000b04097c12 */ /* 0x000fe2000f8ec803 */
[----:B------:R-:W4:Y:S01]  /*2770*/  LDCU UR11, c[0x0][0x3a0] ;  /* 0x00007400ff0b77ac */ /* 0x000f220008000800 */
[----:B------:R-:W-:Y:S02]  /*2780*/  SHF.L.U32 R2, R2, UR4, RZ ;  /* 0x0000000402027c19 */ /* 0x000fe400080006ff */
[----:B------:R-:W-:Y:S01]  /*2790*/  SHF.R.U32.HI R3, RZ, UR37, R10 ;  /* 0x00000025ff037c19 */ /* 0x000fe2000801160a */
[----:B------:R-:W4:Y:S01]  /*27a0*/  LDCU UR12, c[0x0][0x398] ;  /* 0x00007300ff0c77ac */ /* 0x000f220008000800 */
[----:B------:R-:W-:-:S02]  /*27b0*/  LOP3.LUT R7, R8, UR33, RZ, 0xc0, !PT ;  /* 0x0000002108077c12 */ /* 0x000fc4000f8ec0ff */
[----:B-----5:R-:W-:Y:S01]  /*27c0*/  LOP3.LUT R11, R11, UR16, R12, 0x96, !PT ;  /* 0x000000100b0b7c12 */ /* 0x020fe2000f8e960c */
[----:B------:R-:W5:Y:S01]  /*27d0*/  LDCU UR16, c[0x0][0x398] ;  /* 0x00007300ff1077ac */ /* 0x000f620008000800 */
[----:B-1----:R-:W-:Y:S02]  /*27e0*/  LOP3.LUT R10, R10, UR20, R13, 0x96, !PT ;  /* 0x000000140a0a7c12 */ /* 0x002fe4000f8e960d */
[----:B------:R-:W-:Y:S01]  /*27f0*/  LOP3.LUT R12, R2, UR38, R3, 0xc8, !PT ;  /* 0x00000026020c7c12 */ /* 0x000fe2000f8ec803 */
[----:B------:R-:W-:Y:S01]  /*2800*/  IMAD.WIDE.U32 R2, R7, -0x4e31916d, RZ ;  /* 0xb1ce6e9307027825 */ /* 0x000fe200078e00ff */
[----:B------:R-:W-:Y:S01]  /*2810*/  LOP3.LUT R11, R11, UR10, RZ, 0xc0, !PT ;  /* 0x0000000a0b0b7c12 */ /* 0x000fe2000f8ec0ff */
[----:B------:R-:W1:Y:S01]  /*2820*/  LDCU UR20, c[0x0][0x3a8] ;  /* 0x00007500ff1477ac */ /* 0x000e620008000800 */
[----:B---3--:R-:W-:Y:S01]  /*2830*/  LOP3.LUT R13, R10, UR36, RZ, 0xc0, !PT ;  /* 0x000000240a0d7c12 */ /* 0x008fe2000f8ec0ff */
[----:B------:R-:W-:Y:S01]  /*2840*/  IMAD R15, R7, -0x2d48bbf9, R3 ;  /* 0xd2b74407070f7824 */ /* 0x000fe200078e0203 */
[----:B------:R-:W-:Y:S01]  /*2850*/  LOP3.LUT R6, R6, UR32, R5, 0xc8, !PT ;  /* 0x0000002006067c12 */ /* 0x000fe2000f8ec805 */
[----:B------:R-:W3:Y:S01]  /*2860*/  LDCU UR36, c[0x0][0x3a0] ;  /* 0x00007400ff2477ac */ /* 0x000ee20008000800 */
[----:B------:R-:W-:Y:S01]  /*2870*/  SHF.L.U32 R7, R2, UR4, RZ ;  /* 0x0000000402077c19 */ /* 0x000fe200080006ff */
[----:B------:R-:W-:Y:S01]  /*2880*/  IMAD.WIDE.U32 R4, R11, -0x4e31916d, RZ ;  /* 0xb1ce6e930b047825 */ /* 0x000fe200078e00ff */
[----:B------:R-:W4:Y:S03]  /*2890*/  LDCU UR10, c[0x0][0x3a8] ;  /* 0x00007500ff0a77ac */ /* 0x000f260008000800 */
        /* <DEDUP_REMOVED lines=9> */
[----:B------:R-:W-:Y:S02]  /*2930*/  SHF.R.U32.HI R3, RZ, UR35, R9 ;  /* 0x00000023ff037c19 */ /* 0x000fe40008011609 */
[----:B-----5:R-:W-:Y:S01]  /*2940*/  SHF.R.U32.HI R2, RZ, UR16, R12 ;  /* 0x00000010ff027c19 */ /* 0x020fe2000801160c */
[----:B------:R-:W5:Y:S01]  /*2950*/  LDCU UR16, c[0x0][0x398] ;  /* 0x00007300ff1077ac */ /* 0x000f620008000800 */
[----:B------:R-:W-:-:S02]  /*2960*/  LOP3.LUT R7, R6, UR33, RZ, 0xc0, !PT ;  /* 0x0000002106077c12 */ /* 0x000fc4000f8ec0ff */
[----:B------:R-:W-:Y:S02]  /*2970*/  LOP3.LUT R12, R12, UR21, R13, 0x96, !PT ;  /* 0x000000150c0c7c12 */ /* 0x000fe4000f8e960d */
[----:B------:R-:W-:Y:S01]  /*2980*/  LOP3.LUT R9, R9, UR17, R10, 0x96, !PT ;  /* 0x0000001109097c12 */ /* 0x000fe2000f8e960a */
[----:B------:R-:W4:Y:S01]  /*2990*/  LDCU UR17, c[0x0][0x3a0] ;  /* 0x00007400ff1177ac */ /* 0x000f220008000800 */
[----:B------:R-:W-:Y:S02]  /*29a0*/  LOP3.LUT R10, R4, UR34, R3, 0xc8, !PT ;  /* 0x00000022040a7c12 */ /* 0x000fe4000f8ec803 */
[----:B---3--:R-:W-:Y:S01]  /*29b0*/  LOP3.LUT R13, R5, UR36, R2, 0xc8, !PT ;  /* 0x00000024050d7c12 */ /* 0x008fe2000f8ec802 */
[----:B------:R-:W-:Y:S01]  /*29c0*/  IMAD.WIDE.U32 R2, R7, -0x4e31916d, RZ ;  /* 0xb1ce6e9307027825 */ /* 0x000fe200078e00ff */
[----:B-1----:R-:W-:Y:S01]  /*29d0*/  LOP3.LUT R11, R12, UR20, RZ, 0xc0, !PT ;  /* 0x000000140c0b7c12 */ /* 0x002fe2000f8ec0ff */
[----:B------:R-:W1:Y:S01]  /*29e0*/  LDCU UR20, c[0x0][0x3a0] ;  /* 0x00007400ff1477ac */ /* 0x000e620008000800 */
[----:B0-----:R-:W-:Y:S01]  /*29f0*/  LOP3.LUT R9, R9, UR5, RZ, 0xc0, !PT ;  /* 0x0000000509097c12 */ /* 0x001fe2000f8ec0ff */
[----:B------:R-:W-:Y:S01]  /*2a00*/  IMAD R7, R7, -0x2d48bbf9, R3 ;  /* 0xd2b7440707077824 */ /* 0x000fe200078e0203 */
[----:B------:R-:W-:Y:S01]  /*2a10*/  SHF.L.U32 R6, R2, UR4, RZ ;  /* 0x0000000402067c19 */ /* 0x000fe200080006ff */
[----:B------:R-:W0:Y:S01]  /*2a20*/  LDCU UR5, c[0x0][0x3a8] ;  /* 0x00007500ff0577ac */ /* 0x000e220008000800 */
[----:B------:R-:W-:-:S04]  /*2a30*/  IMAD.WIDE.U32 R2, R11, -0x4e31916d, RZ ;  /* 0xb1ce6e930b027825 */ /* 0x000fc800078e00ff */
[----:B------:R-:W-:Y:S01]  /*2a40*/  IMAD.WIDE.U32 R4, R9, -0x4e31916d, RZ ;  /* 0xb1ce6e9309047825 */ /* 0x000fe200078e00ff */
[----:B------:R-:W-:-:S03]  /*2a50*/  SHF.L.U32 R2, R2, UR4, RZ ;  /* 0x0000000402027c19 */ /* 0x000fc600080006ff */
[----:B------:R-:W-:Y:S01]  /*2a60*/  IMAD R12, R11, -0x2d48bbf9, R3 ;  /* 0xd2b744070b0c7824 */ /* 0x000fe200078e0203 */
[----:B------:R-:W-:Y:S01]  /*2a70*/  SHF.R.U32.HI R3, RZ, UR30, R8 ;  /* 0x0000001eff037c19 */ /* 0x000fe20008011608 */
[----:B------:R-:W-:Y:S01]  /*2a80*/  IMAD R9, R9, -0x2d48bbf9, R5 ;  /* 0xd2b7440709097824 */ /* 0x000fe200078e0205 */
[----:B------:R-:W-:Y:S01]  /*2a90*/  LOP3.LUT R8, R8, UR14, R7, 0x96, !PT ;  /* 0x0000000e08087c12 */ /* 0x000fe2000f8e9607 */
[----:B------:R-:W3:Y:S01]  /*2aa0*/  LDCU UR14, c[0x0][0x390] ;  /* 0x00007200ff0e77ac */ /* 0x000ee20008000800 */
[----:B------:R-:W-:Y:S02]  /*2ab0*/  LOP3.LUT R6, R6, UR32, R3, 0xc8, !PT ;  /* 0x0000002006067c12 */ /* 0x000fe4000f8ec803 */
[----:B-----5:R-:W-:Y:S02]  /*2ac0*/  SHF.R.U32.HI R3, RZ, UR16, R13 ;  /* 0x00000010ff037c19 */ /* 0x020fe4000801160d */
[----:B------:R-:W-:Y:S02]  /*2ad0*/  LOP3.LUT R7, R8, UR33, RZ, 0xc0, !PT ;  /* 0x0000002108077c12 */ /* 0x000fe4000f8ec0ff */
[----:B--2---:R-:W-:Y:S01]  /*2ae0*/  SHF.R.U32.HI R5, RZ, UR9, R10 ;  /* 0x00000009ff057c19 */ /* 0x004fe2000801160a */
[----:B------:R-:W2:Y:S01]  /*2af0*/  LDCU UR9, c[0x0][0x3a8] ;  /* 0x00007500ff0977ac */ /* 0x000ea20008000800 */
[----:B------:R-:W-:-:S02]  /*2b00*/  LOP3.LUT R10, R10, UR18, R9, 0x96, !PT ;  /* 0x000000120a0a7c12 */ /* 0x000fc4000f8e9609 */
[----:B------:R-:W-:Y:S01]  /*2b10*/  LOP3.LUT R13, R13, UR22, R12, 0x96, !PT ;  /* 0x000000160d0d7c12 */ /* 0x000fe2000f8e960c */
[----:B------:R-:W5:Y:S01]  /*2b20*/  LDCU UR18, c[0x0][0x3a8] ;  /* 0x00007500ff1277ac */ /* 0x000f620008000800 */
[----:B----4-:R-:W-:Y:S01]  /*2b30*/  LOP3.LUT R8, R2, UR17, R3, 0xc8, !PT ;  /* 0x0000001102087c12 */ /* 0x010fe2000f8ec803 */
[C---:B------:R-:W-:Y:S01]  /*2b40*/  IMAD.WIDE.U32 R2, R7.reuse, -0x4e31916d, RZ ;  /* 0xb1ce6e9307027825 */ /* 0x040fe200078e00ff */
[----:B------:R-:W-:Y:S01]  /*2b50*/  SHF.L.U32 R4, R4, UR4, RZ ;  /* 0x0000000404047c19 */ /* 0x000fe200080006ff */
[----:B------:R-:W4:Y:S01]  /*2b60*/  LDCU.64 UR16, c[0x0][0x388] ;  /* 0x00007100ff1077ac */ /* 0x000f220008000a00 */
[----:B------:R-:W-:Y:S01]  /*2b70*/  LOP3.LUT R9, R10, UR10, RZ, 0xc0, !PT ;  /* 0x0000000a0a097c12 */ /* 0x000fe2000f8ec0ff */
[----:B------:R-:W-:Y:S01]  /*2b80*/  IMAD R15, R7, -0x2d48bbf9, R3 ;  /* 0xd2b74407070f7824 */ /* 0x000fe200078e0203 */
[----:B0-----:R-:W-:Y:S01]  /*2b90*/  LOP3.LUT R13, R13, UR5, RZ, 0xc0, !PT ;  /* 0x000000050d0d7c12 */ /* 0x001fe2000f8ec0ff */
[----:B------:R-:W0:Y:S01]  /*2ba0*/  LDCU UR10, c[0x0][0x398] ;  /* 0x00007300ff0a77ac */ /* 0x000e220008000800 */
[----:B------:R-:W-:Y:S01]  /*2bb0*/  LOP3.LUT R11, R4, UR11, R5, 0xc8, !PT ;  /* 0x0000000b040b7c12 */ /* 0x000fe2000f8ec805 */
[----:B------:R-:W-:Y:S01]  /*2bc0*/  IMAD.WIDE.U32 R4, R9, -0x4e31916d, RZ ;  /* 0xb1ce6e9309047825 */ /* 0x000fe200078e00ff */
[----:B------:R-:W-:Y:S01]  /*2bd0*/  SHF.L.U32 R7, R2, UR4, RZ ;  /* 0x0000000402077c19 */ /* 0x000fe200080006ff */
[----:B------:R-:W4:Y:S01]  /*2be0*/  S2UR UR5, SR_CgaCtaId ;  /* 0x00000000000579c3 */ /* 0x000f220000008800 */
[----:B------:R-:W4:Y:S01]  /*2bf0*/  LDCU UR11, c[0x0][0x390] ;  /* 0x00007200ff0b77ac */ /* 0x000f220008000800 */
[----:B------:R-:W-:Y:S01]  /*2c00*/  IMAD.WIDE.U32 R2, R13, -0x4e31916d, RZ ;  /* 0xb1ce6e930d027825 */ /* 0x000fe200078e00ff */
[----:B------:R-:W-:-:S03]  /*2c10*/  SHF.L.U32 R4, R4, UR4, RZ ;  /* 0x0000000404047c19 */ /* 0x000fc600080006ff */
[----:B------:R-:W-:Y:S01]  /*2c20*/  IMAD R10, R9, -0x2d48bbf9, R5 ;  /* 0xd2b74407090a7824 */ /* 0x000fe200078e0205 */
[----:B------:R-:W-:Y:S01]  /*2c30*/  SHF.L.U32 R5, R2, UR4, RZ ;  /* 0x0000000402057c19 */ /* 0x000fe200080006ff */
[----:B------:R-:W4:Y:S01]  /*2c40*/  LDCU UR4, c[0x0][0x390] ;  /* 0x00007200ff0477ac */ /* 0x000f220008000800 */
[----:B------:R-:W-:Y:S01]  /*2c50*/  IMAD R13, R13, -0x2d48bbf9, R3 ;  /* 0xd2b744070d0d7824 */ /* 0x000fe200078e0203 */
[----:B------:R-:W-:Y:S02]  /*2c60*/  LOP3.LUT R2, R6, UR15, R15, 0x96, !PT ;  /* 0x0000000f06027c12 */ /* 0x000fe4000f8e960f */
[----:B------:R-:W-:Y:S01]  /*2c70*/  SHF.R.U32.HI R3, RZ, UR12, R11 ;  /* 0x0000000cff037c19 */ /* 0x000fe2000801160b */
[----:B------:R-:W4:Y:S01]  /*2c80*/  LDCU UR15, c[0x0][0x390] ;  /* 0x00007200ff0f77ac */ /* 0x000f220008000800 */
[----:B------:R-:W-:Y:S02]  /*2c90*/  LOP3.LUT R11, R11, UR19, R10, 0x96, !PT ;  /* 0x000000130b0b7c12 */ /* 0x000fe4000f8e960a */
[----:B------:R-:W-:-:S02]  /*2ca0*/  SHF.R.U32.HI R6, RZ, UR31, R6 ;  /* 0x0000001fff067c19 */ /* 0x000fc40008011606 */
[----:B------:R-:W-:Y:S01]  /*2cb0*/  LOP3.LUT R3, R4, UR13, R3, 0xc8, !PT ;  /* 0x0000000d04037c12 */ /* 0x000fe2000f8ec803 */
[----:B------:R-:W4:Y:S01]  /*2cc0*/  LDCU.64 UR12, c[0x0][0x388] ;  /* 0x00007100ff0c77ac */ /* 0x000f220008000a00 */
[----:B------:R-:W-:Y:S02]  /*2cd0*/  LOP3.LUT R2, R2, UR25, RZ, 0xc0, !PT ;  /* 0x0000001902027c12 */ /* 0x000fe4000f8ec0ff */
[----:B--2---:R-:W-:Y:S02]  /*2ce0*/  LOP3.LUT R11, R11, UR9, RZ, 0xc0, !PT ;  /* 0x000000090b0b7c12 */ /* 0x004fe4000f8ec0ff */
[----:B------:R-:W-:Y:S02]  /*2cf0*/  LOP3.LUT R6, R7, UR26, R6, 0xc8, !PT ;  /* 0x0000001a07067c12 */ /* 0x000fe4000f8ec806 */
[----:B------:R-:W-:Y:S02]  /*2d00*/  LOP3.LUT R4, R8, UR23, R13, 0x96, !PT ;  /* 0x0000001708047c12 */ /* 0x000fe4000f8e960d */
[----:B0-----:R-:W-:-:S02]  /*2d10*/  SHF.R.U32.HI R8, RZ, UR10, R8 ;  /* 0x0000000aff087c19 */ /* 0x001fc40008011608 */
[----:B------:R-:W-:Y:S02]  /*2d20*/  SHF.L.U32 R7, R2, UR24, RZ ;  /* 0x0000001802077c19 */ /* 0x000fe400080006ff */
[----:B---3--:R-:W-:Y:S02]  /*2d30*/  SHF.L.U32 R12, R11, UR14, RZ ;  /* 0x0000000e0b0c7c19 */ /* 0x008fe400080006ff */
[----:B-----5:R-:W-:Y:S02]  /*2d40*/  LOP3.LUT R4, R4, UR18, RZ, 0xc0, !PT ;  /* 0x0000001204047c12 */ /* 0x020fe4000f8ec0ff */
[----:B-1----:R-:W-:Y:S02]  /*2d50*/  LOP3.LUT R5, R5, UR20, R8, 0xc8, !PT ;  /* 0x0000001405057c12 */ /* 0x002fe4000f8ec808 */
[----:B------:R-:W-:Y:S02]  /*2d60*/  LOP3.LUT R7, R7, R6, RZ, 0xfc, !PT ;  /* 0x0000000607077212 */ /* 0x000fe400078efcff */
[----:B------:R-:W-:-:S02]  /*2d70*/  SHF.L.U64.HI R8, R2, UR27, RZ ;  /* 0x0000001b02087c19 */ /* 0x000fc400080102ff */
[----:B------:R-:W-:Y:S02]  /*2d80*/  LOP3.LUT R12, R12, R3, RZ, 0xfc, !PT ;  /* 0x000000030c0c7212 */ /* 0x000fe400078efcff */
[----:B------:R-:W-:Y:S02]  /*2d90*/  SHF.R.U32.HI R2, RZ, 0x5, R0 ;  /* 0x00000005ff027819 */ /* 0x000fe40000011600 */
[----:B----4-:R-:W-:Y:S01]  /*2da0*/  SHF.L.U32 R6, R4, UR4, RZ ;  /* 0x0000000404067c19 */ /* 0x010fe200080006ff */
[----:B------:R-:W-:Y:S01]  /*2db0*/  UMOV UR4, 0x400 ;  /* 0x0000040000047882 */ /* 0x000fe20000000000 */
[----:B------:R-:W-:Y:S01]  /*2dc0*/  ISETP.GE.U32.AND P0, PT, R7, UR6, PT ;  /* 0x0000000607007c0c */ /* 0x000fe2000bf06070 */
[----:B------:R-:W-:Y:S01]  /*2dd0*/  ULEA UR6, UR5, UR4, 0x18 ;  /* 0x0000000405067291 */ /* 0x000fe2000f8ec0ff */
[----:B------:R-:W-:Y:S01]  /*2de0*/  SHF.L.U64.HI R13, R11, UR11, RZ ;  /* 0x0000000b0b0d7c19 */ /* 0x000fe200080102ff */
[----:B------:R-:W-:Y:S01]  /*2df0*/  IMAD R3, R2, 0x60, R45 ;  /* 0x0000006002037824 */ /* 0x000fe200078e022d */
[----:B------:R-:W-:-:S02]  /*2e00*/  ISETP.GE.U32.AND P1, PT, R12, UR16, PT ;  /* 0x000000100c007c0c */ /* 0x000fc4000bf26070 */
[----:B------:R-:W-:Y:S01]  /*2e10*/  LOP3.LUT R9, R6, R5, RZ, 0xfc, !PT ;  /* 0x0000000506097212 */ /* 0x000fe200078efcff */
[----:B------:R-:W-:Y:S01]  /*2e20*/  IMAD.MOV.U32 R5, RZ, RZ, R8 ;  /* 0x000000ffff057224 */ /* 0x000fe200078e0008 */
[----:B------:R-:W-:Y:S02]  /*2e30*/  ISETP.GE.U32.AND.EX P0, PT, R8, UR7, PT, P0 ;  /* 0x0000000708007c0c */ /* 0x000fe4000bf06100 */
[----:B------:R-:W-:Y:S02]  /*2e40*/  ISETP.GE.U32.AND.EX P1, PT, R13, UR17, PT, P1 ;  /* 0x000000110d007c0c */ /* 0x000fe4000bf26110 */
[----:B------:R-:W-:Y:S01]  /*2e50*/  SHF.L.U64.HI R10, R4, UR15, RZ ;  /* 0x0000000f040a7c19 */ /* 0x000fe200080102ff */
[----:B------:R-:W-:Y:S01]  /*2e60*/  IMAD.MOV.U32 R4, RZ, RZ, R7 ;  /* 0x000000ffff047224 */ /* 0x000fe200078e0007 */
[----:B------:R-:W-:Y:S01]  /*2e70*/  ISETP.GE.U32.AND P2, PT, R9, UR12, PT ;  /* 0x0000000c09007c0c */ /* 0x000fe2000bf46070 */
[----:B------:R-:W-:Y:S01]  /*2e80*/  IMAD.MOV.U32 R7, RZ, RZ, RZ ;  /* 0x000000ffff077224 */ /* 0x000fe200078e00ff */
[----:B------:R-:W-:-:S02]  /*2e90*/  SEL R6, RZ, 0x1, P0 ;  /* 0x00000001ff067807 */ /* 0x000fc40000000000 */
[----:B------:R-:W-:Y:S02]  /*2ea0*/  LEA R3, R3, UR6, 0x4 ;  /* 0x0000000603037c11 */ /* 0x000fe4000f8e20ff */
[----:B------:R-:W-:Y:S02]  /*2eb0*/  SEL R11, RZ, 0x1, P1 ;  /* 0x00000001ff0b7807 */ /* 0x000fe40000800000 */
[----:B------:R-:W-:Y:S01]  /*2ec0*/  ISETP.GE.U32.AND.EX P2, PT, R10, UR13, PT, P2 ;  /* 0x0000000d0a007c0c */ /* 0x000fe2000bf46120 */
[----:B------:R0:W-:Y:S01]  /*2ed0*/  STS.128 [R3], R4 ;  /* 0x0000000403007388 */ /* 0x0001e20000000c00 */
[----:B------:R-:W-:Y:S02]  /*2ee0*/  IMAD R20, R45, 0x20, R3 ;  /* 0x000000202d147824 */ /* 0x000fe400078e0203 */
[----:B------:R-:W-:Y:S01]  /*2ef0*/  SEL R8, RZ, 0x1, P2 ;  /* 0x00000001ff087807 */ /* 0x000fe20001000000 */
[----:B0-----:R-:W-:Y:S02]  /*2f00*/  IMAD.MOV.U32 R4, RZ, RZ, R12 ;  /* 0x000000ffff047224 */ /* 0x001fe400078e000c */
[----:B------:R-:W-:-:S02]  /*2f10*/  IMAD.MOV.U32 R5, RZ, RZ, R13 ;  /* 0x000000ffff057224 */ /* 0x000fc400078e000d */
[----:B------:R-:W-:-:S05]  /*2f20*/  IMAD.MOV.U32 R6, RZ, RZ, R11 ;  /* 0x000000ffff067224 */ /* 0x000fca00078e000b */
[----:B------:R0:W-:Y:S02]  /*2f30*/  STS.128 [R3+0x200], R4 ;  /* 0x0002000403007388 */ /* 0x0001e40000000c00 */
[----:B0-----:R-:W-:Y:S02]  /*2f40*/  IMAD.MOV.U32 R4, RZ, RZ, R9 ;  /* 0x000000ffff047224 */ /* 0x001fe400078e0009 */
[----:B------:R-:W-:Y:S02]  /*2f50*/  IMAD.MOV.U32 R5, RZ, RZ, R10 ;  /* 0x000000ffff057224 */ /* 0x000fe400078e000a */
[----:B------:R-:W-:-:S05]  /*2f60*/  IMAD.MOV.U32 R6, RZ, RZ, R8 ;  /* 0x000000ffff067224 */ /* 0x000fca00078e0008 */
[----:B------:R0:W-:Y:S01]  /*2f70*/  STS.128 [R3+0x400], R4 ;  /* 0x0004000403007388 */ /* 0x0001e20000000c00 */
[----:B------:R-:W-:-:S03]  /*2f80*/  NOP ;  /* 0x0000000000007918 */ /* 0x000fc60000000000 */
[----:B------:R0:W1:Y:S04]  /*2f90*/  LDS.128 R16, [R20] ;  /* 0x0000000014107984 */ /* 0x0000680000000c00 */
[----:B------:R0:W2:Y:S04]  /*2fa0*/  LDS.128 R12, [R20+0x10] ;  /* 0x00001000140c7984 */ /* 0x0000a80000000c00 */
[----:B------:R0:W3:Y:S01]  /*2fb0*/  LDS.128 R8, [R20+0x20] ;  /* 0x0000200014087984 */ /* 0x0000e20000000c00 */
[----:B------:R-:W-:Y:S06]  /*2fc0*/  BAR.SYNC.DEFER_BLOCKING 0x0 ;  /* 0x0000000000007b1d */ /* 0x000fec0000010000 */
[----:B------:R-:W-:Y:S05]  /*2fd0*/  BRA.U UP0, `(.L_x_916) ;  /* 0x00000005004c7547 */ /* 0x000fea000b800000 */
[----:B0123--:R-:W-:Y:S01]  /*2fe0*/  IADD3 R6, P0, P1, R10, R14, R18 ;  /* 0x0000000e0a067210 */ /* 0x00ffe2000791e012 */
[----:B------:R-:W-:-:S03]  /*2ff0*/  IMAD.MOV.U32 R21, RZ, RZ, R9 ;  /* 0x000000ffff157224 */ /* 0x000fc600078e0009 */
[----:B------:R-:W-:Y:S01]  /*3000*/  IADD3.X R5, PT, PT, R11, R15, R19, P0, P1 ;  /* 0x0000000f0b057210 */ /* 0x000fe200007e2413 */
[----:B------:R-:W0:Y:S01]  /*3010*/  SHFL.UP PT, R3, R6, 0x1, RZ ;  /* 0x0420000006037989 */ /* 0x000e2200000e00ff */
[----:B------:R-:W-:-:S03]  /*3020*/  ISETP.GE.AND P0, PT, R45, 0x1, PT ;  /* 0x000000012d00780c */ /* 0x000fc60003f06270 */
[----:B------:R-:W1:Y:S01]  /*3030*/  SHFL.UP PT, R4, R5, 0x1, RZ ;  /* 0x0420000005047989 */ /* 0x000e6200000e00ff */
[----:B0-----:R-:W-:-:S04]  /*3040*/  SEL R3, R3, RZ, P0 ;  /* 0x000000ff03037207 */ /* 0x001fc80000000000 */
[----:B------:R-:W-:Y:S02]  /*3050*/  IADD3 R20, P1, PT, R3, R6, RZ ;  /* 0x0000000603147210 */ /* 0x000fe40007f3e0ff */
[----:B-1----:R-:W-:Y:S02]  /*3060*/  SEL R4, R4, RZ, P0 ;  /* 0x000000ff04047207 */ /* 0x002fe40000000000 */
[----:B------:R-:W-:Y:S01]  /*3070*/  ISETP.GE.AND P0, PT, R45, 0x2, PT ;  /* 0x000000022d00780c */ /* 0x000fe20003f06270 */
[----:B------:R-:W0:Y:S02]  /*3080*/  SHFL.UP PT, R3, R20, 0x2, RZ ;  /* 0x0440000014037989 */ /* 0x000e2400000e00ff */
[----:B------:R-:W-:-:S05]  /*3090*/  IMAD.X R7, R4, 0x1, R5, P1 ;  /* 0x0000000104077824 */ /* 0x000fca00008e0605 */
[----:B------:R-:W1:Y:S01]  /*30a0*/  SHFL.UP PT, R4, R7, 0x2, RZ ;  /* 0x0440000007047989 */ /* 0x000e6200000e00ff */
[----:B0-----:R-:W-:-:S04]  /*30b0*/  SEL R3, R3, RZ, P0 ;  /* 0x000000ff03037207 */ /* 0x001fc80000000000 */
[----:B------:R-:W-:Y:S02]  /*30c0*/  IADD3 R6, P1, PT, R3, R20, RZ ;  /* 0x0000001403067210 */ /* 0x000fe40007f3e0ff */
[----:B-1----:R-:W-:-:S03]  /*30d0*/  SEL R4, R4, RZ, P0 ;  /* 0x000000ff04047207 */ /* 0x002fc60000000000 */
[----:B------:R-:W0:Y:S01]  /*30e0*/  SHFL.UP PT, R3, R6, 0x4, RZ ;  /* 0x0480000006037989 */ /* 0x000e2200000e00ff */
[----:B------:R-:W-:Y:S01]  /*30f0*/  ISETP.GE.AND P0, PT, R45, 0x4, PT ;  /* 0x000000042d00780c */ /* 0x000fe20003f06270 */
        /* <DEDUP_REMOVED lines=10> */
[----:B------:R-:W-:Y:S01]  /*31a0*/  IADD3 R6, P1, PT, R3, R20, RZ ;  /* 0x0000001403067210 */ /* 0x000fe20007f3e0ff */
[----:B------:R-:W-:Y:S01]  /*31b0*/  IMAD.MOV.U32 R20, RZ, RZ, R8 ;  /* 0x000000ffff147224 */ /* 0x000fe200078e0008 */
[----:B-1----:R-:W-:-:S03]  /*31c0*/  SEL R4, R4, RZ, P0 ;  /* 0x000000ff04047207 */ /* 0x002fc60000000000 */
[----:B------:R-:W0:Y:S01]  /*31d0*/  SHFL.UP PT, R3, R6, 0x10, RZ ;  /* 0x0600000006037989 */ /* 0x000e2200000e00ff */
[C---:B------:R-:W-:Y:S01]  /*31e0*/  ISETP.GE.AND P0, PT, R45.reuse, 0x10, PT ;  /* 0x000000102d00780c */ /* 0x040fe20003f06270 */
[----:B------:R-:W-:Y:S01]  /*31f0*/  IMAD.X R5, R4, 0x1, R7, P1 ;  /* 0x0000000104057824 */ /* 0x000fe200008e0607 */
[----:B------:R-:W-:-:S04]  /*3200*/  ISETP.NE.AND P1, PT, R45, 0x1f, PT ;  /* 0x0000001f2d00780c */ /* 0x000fc80003f25270 */
[----:B------:R-:W1:Y:S09]  /*3210*/  SHFL.UP PT, R4, R5, 0x10, RZ ;  /* 0x0600000005047989 */ /* 0x000e7200000e00ff */
[----:B------:R-:W-:Y:S02]  /*3220*/  @!P1 LEA R27, R2, UR6, 0x4 ;  /* 0x00000006021b9c11 */ /* 0x000fe4000f8e20ff */
[----:B0-----:R-:W-:-:S04]  /*3230*/  SEL R3, R3, RZ, P0 ;  /* 0x000000ff03037207 */ /* 0x001fc80000000000 */
[----:B------:R-:W-:Y:S02]  /*3240*/  IADD3 R22, P2, PT, R3, R6, RZ ;  /* 0x0000000603167210 */ /* 0x000fe40007f5e0ff */
[----:B-1----:R-:W-:-:S03]  /*3250*/  SEL R4, R4, RZ, P0 ;  /* 0x000000ff04047207 */ /* 0x002fc60000000000 */
[----:B------:R-:W0:Y:S01]  /*3260*/  SHFL.UP PT, R3, R22, 0x1, RZ ;  /* 0x0420000016037989 */ /* 0x000e2200000e00ff */
[----:B------:R-:W-:Y:S01]  /*3270*/  ISETP.NE.AND P0, PT, R2, 0x2, PT ;  /* 0x000000020200780c */ /* 0x000fe20003f05270 */
[----:B------:R-:W-:Y:S01]  /*3280*/  IMAD.X R23, R4, 0x1, R5, P2 ;  /* 0x0000000104177824 */ /* 0x000fe200010e0605 */
[----:B------:R-:W-:-:S04]  /*3290*/  ISETP.NE.AND P2, PT, R45, RZ, PT ;  /* 0x000000ff2d00720c */ /* 0x000fc80003f45270 */
[----:B------:R-:W-:Y:S01]  /*32a0*/  @!P1 STS.128 [R27+0x40], R20 ;  /* 0x000040141b009388 */ /* 0x000fe20000000c00 */
[----:B------:R-:W-:Y:S01]  /*32b0*/  BAR.SYNC.DEFER_BLOCKING 0x0 ;  /* 0x0000000000007b1d */ /* 0x000fe20000010000 */
[----:B------:R-:W-:-:S05]  /*32c0*/  ISETP.NE.AND P1, PT, R2, 0x3, PT ;  /* 0x000000030200780c */ /* 0x000fca0003f25270 */
[----:B------:R-:W1:Y:S01]  /*32d0*/  SHFL.UP PT, R26, R23, 0x1, RZ ;  /* 0x04200000171a7989 */ /* 0x000e6200000e00ff */
[----:B0-----:R-:W-:-:S03]  /*32e0*/  SEL R2, R3, RZ, P2 ;  /* 0x000000ff03027207 */ /* 0x001fc60001000000 */
[----:B------:R-:W-:Y:S04]  /*32f0*/  LDS.64 R6, [UR6+0x48] ;  /* 0x00004806ff067984 */ /* 0x000fe80008000a00 */
[----:B------:R-:W0:Y:S04]  /*3300*/  LDS.64 R24, [UR6+0x58] ;  /* 0x00005806ff187984 */ /* 0x000e280008000a00 */
[----:B------:R-:W2:Y:S01]  /*3310*/  LDS.64 R4, [UR6+0x68] ;  /* 0x00006806ff047984 */ /* 0x000ea20008000a00 */
[----:B-1----:R-:W-:Y:S02]  /*3320*/  SEL R27, R26, RZ, P2 ;  /* 0x000000ff1a1b7207 */ /* 0x002fe40001000000 */
[----:B0-----:R-:W-:-:S04]  /*3330*/  IADD3 R29, P3, PT, R6, R24, RZ ;  /* 0x00000018061d7210 */ /* 0x001fc80007f7e0ff */
[----:B------:R-:W-:Y:S01]  /*3340*/  SEL R6, R29, R6, !P0 ;  /* 0x000000061d067207 */ /* 0x000fe20004000000 */
[----:B------:R-:W-:Y:S01]  /*3350*/  IMAD.X R25, R7, 0x1, R25, P3 ;  /* 0x0000000107197824 */ /* 0x000fe200018e0619 */
[----:B--2---:R-:W-:-:S04]  /*3360*/  IADD3 R29, P4, PT, R4, R29, RZ ;  /* 0x0000001d041d7210 */ /* 0x004fc80007f9e0ff */
[----:B------:R-:W-:Y:S01]  /*3370*/  SEL R4, R25, R7, !P0 ;  /* 0x0000000719047207 */ /* 0x000fe20004000000 */
[----:B------:R-:W-:Y:S01]  /*3380*/  IMAD.X R7, R5, 0x1, R25, P4 ;  /* 0x0000000105077824 */ /* 0x000fe200020e0619 */
[----:B------:R-:W-:Y:S02]  /*3390*/  SEL R21, R29, R6, !P1 ;  /* 0x000000061d157207 */ /* 0x000fe40004800000 */
[C---:B------:R-:W-:Y:S02]  /*33a0*/  ISETP.GE.U32.AND P0, PT, R0.reuse, 0x20, PT ;  /* 0x000000200000780c */ /* 0x040fe40003f06070 */
[----:B------:R-:W-:Y:S02]  /*33b0*/  SEL R4, R7, R4, !P1 ;  /* 0x0000000407047207 */ /* 0x000fe40004800000 */
[----:B------:R-:W-:Y:S02]  /*33c0*/  ISETP.NE.AND P1, PT, R0, RZ, PT ;  /* 0x000000ff0000720c */ /* 0x000fe40003f25270 */
[----:B------:R-:W-:-:S04]  /*33d0*/  IADD3 R2, P3, PT, R2, R21, RZ ;  /* 0x0000001502027210 */ /* 0x000fc80007f7e0ff */
[----:B------:R-:W-:Y:S01]  /*33e0*/  SEL R25, R3, R2, !P0 ;  /* 0x0000000203197207 */ /* 0x000fe20004000000 */
[----:B------:R-:W-:-:S05]  /*33f0*/  IMAD.X R27, R27, 0x1, R4, P3 ;  /* 0x000000011b1b7824 */ /* 0x000fca00018e0604 */
[----:B------:R-:W-:Y:S01]  /*3400*/  SEL R27, R26, R27, !P0 ;  /* 0x0000001b1a1b7207 */ /* 0x000fe20004000000 */
[----:B------:R-:W-:Y:S06]  /*3410*/  @P1 BRA `(.L_x_917) ;  /* 0x0000001800201947 */ /* 0x000fec0003800000 */
[----:B------:R-:W0:Y:S01]  /*3420*/  LDS.128 R20, [UR6+0x70] ;  /* 0x00007006ff147984 */ /* 0x000e220008000c00 */
[----:B------:R-:W1:Y:S01]  /*3430*/  LDC.64 R2, c[0x0][0x448] ;  /* 0x00011200ff027b82 */ /* 0x000e620000000a00 */
[----:B------:R-:W-:Y:S02]  /*3440*/  IMAD.MOV.U32 R25, RZ, RZ, RZ ;  /* 0x000000ffff197224 */ /* 0x000fe400078e00ff */
[----:B------:R-:W-:-:S05]  /*3450*/  IMAD.MOV.U32 R27, RZ, RZ, RZ ;  /* 0x000000ffff1b7224 */ /* 0x000fca00078e00ff */
[----:B------:R-:W2:Y:S01]  /*3460*/  LDC.64 R4, c[0x0][0x438] ;  /* 0x00010e00ff047b82 */ /* 0x000ea20000000a00 */
[----:B0-----:R-:W-:Y:S01]  /*3470*/  IADD3 R6, P0, PT, R22, R29, RZ ;  /* 0x0000001d16067210 */ /* 0x001fe20007f1e0ff */
[----:B-1----:R0:W-:Y:S04]  /*3480*/  ST.E.64.STRONG.GPU desc[UR28][R2.64+0x200], R20 ;  /* 0x0002001402007985 */ /* 0x0021e8000c10fb1c */
[----:B------:R-:W-:Y:S02]  /*3490*/  IMAD.X R7, R23, 0x1, R7, P0 ;  /* 0x0000000117077824 */ /* 0x000fe400000e0607 */
[----:B------:R-:W-:-:S03]  /*34a0*/  IMAD.MOV.U32 R23, RZ, RZ, 0x65 ;  /* 0x00000065ff177424 */ /* 0x000fc600078e00ff */
[----:B------:R0:W-:Y:S01]  /*34b0*/  ST.E.64.STRONG.GPU desc[UR28][R2.64+0x208], R6 ;  /* 0x0002080602007985 */ /* 0x0001e2000c10fb1c */
[----:B------:R-:W-:Y:S06]  /*34c0*/  MEMBAR.ALL.GPU ;  /* 0x0000000000007992 */ /* 0x000fec000000a000 */
[----:B------:R-:W-:-:S00]  /*34d0*/  ERRBAR ;  /* 0x00000000000079ab */ /* 0x000fc00000000000 */
[----:B------:R-:W-:Y:S06]  /*34e0*/  CGAERRBAR ;  /* 0x00000000000075ab */ /* 0x000fec0000000000 */
[----:B--2---:R0:W-:Y:S01]  /*34f0*/  ST.E.STRONG.GPU desc[UR28][R4.64+0x80], R23 ;  /* 0x0000801704007985 */ /* 0x0041e2000c10f91c */
[----:B------:R-:W-:Y:S05]  /*3500*/  BRA `(.L_x_917) ;  /* 0x0000001400e47947 */ /* 0x000fea0003800000 */
.L_x_916:
[----:B0123--:R-:W-:Y:S01]  /*3510*/  IADD3 R6, P0, P1, R10, R14, R18 ;  /* 0x0000000e0a067210 */ /* 0x00ffe2000791e012 */
[----:B------:R-:W-:Y:S01]  /*3520*/  IMAD.MOV.U32 R24, RZ, RZ, R8 ;  /* 0x000000ffff187224 */ /* 0x000fe200078e0008 */
[----:B------:R-:W-:Y:S01]  /*3530*/  ISETP.NE.AND P2, PT, R45, 0x1f, PT ;  /* 0x0000001f2d00780c */ /* 0x000fe20003f45270 */
[----:B------:R-:W-:Y:S01]  /*3540*/  IMAD.MOV.U32 R25, RZ, RZ, R9 ;  /* 0x000000ffff197224 */ /* 0x000fe200078e0009 */
[----:B------:R-:W-:Y:S01]  /*3550*/  IADD3.X R5, PT, PT, R11, R15, R19, P0, P1 ;  /* 0x0000000f0b057210 */ /* 0x000fe200007e2413 */
[----:B------:R-:W0:Y:S01]  /*3560*/  SHFL.UP PT, R3, R6, 0x1, RZ ;  /* 0x0420000006037989 */ /* 0x000e2200000e00ff */
[----:B------:R-:W-:Y:S02]  /*3570*/  ISETP.GE.AND P1, PT, R45, 0x1, PT ;  /* 0x000000012d00780c */ /* 0x000fe40003f26270 */
[C---:B------:R-:W-:Y:S01]  /*3580*/  ISETP.NE.AND P4, PT, R2.reuse, 0x2, PT ;  /* 0x000000020200780c */ /* 0x040fe20003f85270 */
[----:B------:R-:W1:Y:S06]  /*3590*/  SHFL.UP PT, R4, R5, 0x1, RZ ;  /* 0x0420000005047989 */ /* 0x000e6c00000e00ff */
[----:B------:R-:W-:-:S02]  /*35a0*/  @!P2 LEA R31, R2, UR6, 0x4 ;  /* 0x00000006021fac11 */ /* 0x000fc4000f8e20ff */
        /* <DEDUP_REMOVED lines=32> */
[----:B------:R-:W-:Y:S01]  /*37b0*/  ISETP.NE.AND P1, PT, R45, RZ, PT ;  /* 0x000000ff2d00720c */ /* 0x000fe20003f25270 */
[----:B------:R-:W-:Y:S01]  /*37c0*/  IMAD.X R27, R4, 0x1, R5, P0 ;  /* 0x00000001041b7824 */ /* 0x000fe200000e0605 */
[----:B------:R-:W-:-:S04]  /*37d0*/  ISETP.NE.AND P0, PT, R2, 0x3, PT ;  /* 0x000000030200780c */ /* 0x000fc80003f05270 */
[----:B------:R0:W-:Y:S01]  /*37e0*/  @!P2 STS.128 [R31+0x40], R24 ;  /* 0x000040181f00a388 */ /* 0x0001e20000000c00 */
[----:B------:R-:W-:Y:S06]  /*37f0*/  BAR.SYNC.DEFER_BLOCKING 0x0 ;  /* 0x0000000000007b1d */ /* 0x000fec0000010000 */
[----:B------:R-:W1:Y:S01]  /*3800*/  SHFL.UP PT, R42, R27, 0x1, RZ ;  /* 0x042000001b2a7989 */ /* 0x000e6200000e00ff */
[----:B0-----:R-:W-:-:S03]  /*3810*/  SEL R25, R44, RZ, P1 ;  /* 0x000000ff2c197207 */ /* 0x001fc60000800000 */
[----:B------:R-:W-:Y:S04]  /*3820*/  LDS.64 R22, [UR6+0x48] ;  /* 0x00004806ff167984 */ /* 0x000fe80008000a00 */
[----:B------:R-:W0:Y:S04]  /*3830*/  LDS.64 R28, [UR6+0x58] ;  /* 0x00005806ff1c7984 */ /* 0x000e280008000a00 */
[----:B------:R-:W2:Y:S01]  /*3840*/  LDS.64 R20, [UR6+0x68] ;  /* 0x00006806ff147984 */ /* 0x000ea20008000a00 */
[----:B-1----:R-:W-:-:S03]  /*3850*/  SEL R27, R42, RZ, P1 ;  /* 0x000000ff2a1b7207 */ /* 0x002fc60000800000 */
[----:B------:R-:W1:Y:S01]  /*3860*/  LDS.128 R4, [UR6+0x70] ;  /* 0x00007006ff047984 */ /* 0x000e620008000c00 */
[----:B0-----:R-:W-:-:S04]  /*3870*/  IADD3 R3, P2, PT, R22, R28, RZ ;  /* 0x0000001c16037210 */ /* 0x001fc80007f5e0ff */
[----:B------:R-:W-:Y:S01]  /*3880*/  SEL R2, R3, R22, !P4 ;  /* 0x0000001603027207 */ /* 0x000fe20006000000 */
[----:B------:R-:W-:Y:S01]  /*3890*/  IMAD.X R29, R23, 0x1, R29, P2 ;  /* 0x00000001171d7824 */ /* 0x000fe200010e061d */
[----:B--2---:R-:W-:-:S04]  /*38a0*/  IADD3 R3, P3, PT, R20, R3, RZ ;  /* 0x0000000314037210 */ /* 0x004fc80007f7e0ff */
[----:B------:R-:W-:Y:S01]  /*38b0*/  SEL R2, R3, R2, !P0 ;  /* 0x0000000203027207 */ /* 0x000fe20004000000 */
[----:B------:R-:W-:Y:S01]  /*38c0*/  IMAD.X R21, R21, 0x1, R29, P3 ;  /* 0x0000000115157824 */ /* 0x000fe200018e061d */
[----:B------:R-:W-:Y:S02]  /*38d0*/  SEL R22, R29, R23, !P4 ;  /* 0x000000171d167207 */ /* 0x000fe40006000000 */
[----:B------:R-:W-:Y:S02]  /*38e0*/  IADD3 R25, P2, PT, R25, R2, RZ ;  /* 0x0000000219197210 */ /* 0x000fe40007f5e0ff */
[----:B------:R-:W-:Y:S02]  /*38f0*/  SEL R2, R21, R22, !P0 ;  /* 0x0000001615027207 */ /* 0x000fe40004000000 */
[----:B------:R-:W-:Y:S02]  /*3900*/  ISETP.GT.U32.AND P0, PT, R0, 0x1f, PT ;  /* 0x0000001f0000780c */ /* 0x000fe40003f04070 */
[----:B-1----:R-:W-:Y:S01]  /*3910*/  IADD3 R22, P1, PT, R6, R3, RZ ;  /* 0x0000000306167210 */ /* 0x002fe20007f3e0ff */
[----:B------:R-:W-:Y:S01]  /*3920*/  IMAD.X R27, R27, 0x1, R2, P2 ;  /* 0x000000011b1b7824 */ /* 0x000fe200010e0602 */
[----:B------:R-:W-:-:S03]  /*3930*/  ISETP.GE.U32.AND P3, PT, R0, 0x20, PT ;  /* 0x000000200000780c */ /* 0x000fc60003f66070 */
[----:B------:R-:W-:Y:S01]  /*3940*/  IMAD.X R23, R7, 0x1, R21, P1 ;  /* 0x0000000107177824 */ /* 0x000fe200008e0615 */
[----:B------:R-:W-:Y:S02]  /*3950*/  SEL R44, R44, R25, !P3 ;  /* 0x000000192c2c7207 */ /* 0x000fe40005800000 */
[----:B------:R-:W-:-:S03]  /*3960*/  SEL R42, R42, R27, !P3 ;  /* 0x0000001b2a2a7207 */ /* 0x000fc60005800000 */
[----:B------:R-:W-:Y:S05]  /*3970*/  @P0 BRA `(.L_x_918) ;  /* 0x0000001000980947 */ /* 0x000fea0003800000 */
[----:B------:R-:W0:Y:S01]  /*3980*/  LDC.64 R2, c[0x0][0x438] ;  /* 0x00010e00ff027b82 */ /* 0x000e220000000a00 */
[----:B------:R-:W-:Y:S01]  /*3990*/  ISETP.NE.AND P0, PT, R0, RZ, PT ;  /* 0x000000ff0000720c */ /* 0x000fe20003f05270 */
[----:B------:R-:W-:Y:S01]  /*39a0*/  IMAD.U32 R41, RZ, RZ, UR8 ;  /* 0x00000008ff297e24 */ /* 0x000fe2000f8e00ff */
[----:B------:R-:W-:Y:S03]  /*39b0*/  BSSY.RECONVERGENT B1, `(.L_x_919) ;  /* 0x0000010000017945 */ /* 0x000fe60003800200 */
[----:B0-----:R-:W-:-:S08]  /*39c0*/  IMAD.WIDE R40, R41, 0x4, R2 ;  /* 0x0000000429287825 */ /* 0x001fd000078e0202 */
[----:B------:R-:W-:Y:S05]  /*39d0*/  @P0 BRA `(.L_x_920) ;  /* 0x0000000000340947 */ /* 0x000fea0003800000 */
[----:B------:R-:W0:Y:S01]  /*39e0*/  LDCU.64 UR4, c[0x0][0x440] ;  /* 0x00008800ff0477ac */ /* 0x000e220008000a00 */
[----:B------:R-:W-:Y:S01]  /*39f0*/  IMAD.MOV.U32 R21, RZ, RZ, 0x64 ;  /* 0x00000064ff157424 */ /* 0x000fe200078e00ff */
[----:B------:R1:W-:Y:S04]  /*3a00*/  STS.64 [UR6+0x28], R4 ;  /* 0x00002804ff007988 */ /* 0x0003e80008000a06 */
[----:B------:R1:W-:Y:S01]  /*3a10*/  STS.64 [UR6+0x30], R22 ;  /* 0x00003016ff007988 */ /* 0x0003e20008000a06 */
[----:B0-----:R-:W-:-:S06]  /*3a20*/  UIMAD.WIDE UR4, UR8, 0x10, UR4 ;  /* 0x00000010080478a5 */ /* 0x001fcc000f8e0204 */
[----:B------:R-:W-:Y:S02]  /*3a30*/  IMAD.U32 R6, RZ, RZ, UR4 ;  /* 0x00000004ff067e24 */ /* 0x000fe4000f8e00ff */
[----:B------:R-:W-:-:S05]  /*3a40*/  IMAD.U32 R7, RZ, RZ, UR5 ;  /* 0x00000005ff077e24 */ /* 0x000fca000f8e00ff */
[----:B------:R1:W-:Y:S04]  /*3a50*/  ST.E.64.STRONG.GPU desc[UR28][R6.64+0x208], R22 ;  /* 0x0002081606007985 */ /* 0x0003e8000c10fb1c */
[----:B------:R1:W-:Y:S01]  /*3a60*/  ST.E.64.STRONG.GPU desc[UR28][R6.64+0x200], R4 ;  /* 0x0002000406007985 */ /* 0x0003e2000c10fb1c */
[----:B------:R-:W-:Y:S06]  /*3a70*/  MEMBAR.ALL.GPU ;  /* 0x0000000000007992 */ /* 0x000fec000000a000 */
[----:B------:R-:W-:-:S00]  /*3a80*/  ERRBAR ;  /* 0x00000000000079ab */ /* 0x000fc00000000000 */
[----:B------:R-:W-:Y:S06]  /*3a90*/  CGAERRBAR ;  /* 0x00000000000075ab */ /* 0x000fec0000000000 */
[----:B------:R1:W-:Y:S02]  /*3aa0*/  ST.E.STRONG.GPU desc[UR28][R40.64+0x80], R21 ;  /* 0x0000801528007985 */ /* 0x0003e4000c10f91c */
.L_x_920:
[----:B------:R-:W-:Y:S05]  /*3ab0*/  BSYNC.RECONVERGENT B1 ;  /* 0x0000000000017941 */ /* 0x000fea0003800200 */
.L_x_919:
[----:B------:R-:W0:Y:S01]  /*3ac0*/  LDCU UR4, c[0x0][0x370] ;  /* 0x00006e00ff0477ac */ /* 0x000e220008000800 */
[----:B------:R-:W-:-:S05]  /*3ad0*/  LOP3.LUT R0, RZ, R0, RZ, 0x33, !PT ;  /* 0x00000000ff007212 */ /* 0x000fca00078e33ff */
[----:B------:R-:W-:Y:S01]  /*3ae0*/  VIADD R0, R0, UR8 ;  /* 0x0000000800007c36 */ /* 0x000fe20008000000 */
[----:B0-----:R-:W-:-:S09]  /*3af0*/  UISETP.GT.U32.AND UP0, UPT, UR4, 0x1f3, UPT ;  /* 0x000001f30400788c */ /* 0x001fd2000bf04070 */
[----:B------:R-:W-:Y:S05]  /*3b00*/  BRA.U UP0, `(.L_x_921) ;  /* 0x0000000100087547 */ /* 0x000fea000b800000 */
[----:B------:R0:W-:Y:S06]  /*3b10*/  MEMBAR.SC.CTA ;  /* 0x0000000000007992 */ /* 0x0001ec0000000000 */
[----:B0-----:R-:W-:Y:S05]  /*3b20*/  BRA `(.L_x_922) ;  /* 0x0000000000087947 */ /* 0x001fea0003800000 */
.L_x_921:
[----:B------:R-:W-:Y:S05]  /*3b30*/  NANOSLEEP 0x1c2 ;  /* 0x000001c20000795d */ /* 0x000fea0003800000 */
[----:B------:R-:W-:Y:S01]  /*3b40*/  NOP ;  /* 0x0000000000007918 */ /* 0x000fe20000000000 */
.L_x_922:
[----:B-1----:R-:W-:-:S07]  /*3b50*/  IMAD.WIDE R6, R0, 0x4, R2 ;  /* 0x0000000400067825 */ /* 0x002fce00078e0202 */
.L_x_924:
[----:B------:R-:W2:Y:S01]  /*3b60*/  LD.E.STRONG.GPU R2, desc[UR28][R6.64+0x80] ;  /* 0x0000801c06027980 */ /* 0x000ea2000c10f900 */
[----:B------:R-:W-:Y:S05]  /*3b70*/  YIELD ;  /* 0x0000000000007946 */ /* 0x000fea0003800000 */
[----:B--2---:R-:W-:Y:S01]  /*3b80*/  ISETP.NE.AND P0, PT, R2, 0x63, PT ;  /* 0x000000630200780c */ /* 0x004fe20003f05270 */
[----:B------:R-:W-:Y:S06]  /*3b90*/  MEMBAR.SC.GPU ;  /* 0x0000000000007992 */ /* 0x000fec0000002000 */
[----:B------:R-:W-:-:S00]  /*3ba0*/  ERRBAR ;  /* 0x00000000000079ab */ /* 0x000fc00000000000 */
[----:B------:R-:W-:Y:S06]  /*3bb0*/  CGAERRBAR ;  /* 0x00000000000075ab */ /* 0x000fec0000000000 */
[----:B------:R-:W-:Y:S01]  /*3bc0*/  CCTL.IVALL ;  /* 0x00000000ff00798f */ /* 0x000fe20002000000 */
[----:B------:R-:W-:-:S03]  /*3bd0*/  UMOV UR4, 0xffffffff ;  /* 0xffffffff00047882 */ /* 0x000fc60000000000 */
[----:B------:R-:W-:Y:S05]  /*3be0*/  BRA.DIV UR4, `(.L_x_923) ;  /* 0x0000006e042c7947 */ /* 0x000fea000b800000 */
[----:B------:R-:W-:-:S13]  /*3bf0*/  VOTE.ANY P0, !P0 ;  /* 0x0000000000ff7806 */ /* 0x000fda0004000100 */
.L_x_1038:
[----:B------:R-:W-:Y:S05]  /*3c00*/  @P0 BRA `(.L_x_924) ;  /* 0xfffffffc00d40947 */ /* 0x000fea000383ffff */
[----:B------:R-:W-:Y:S01]  /*3c10*/  ISETP.NE.AND P0, PT, R2, 0x65, PT ;  /* 0x000000650200780c */ /* 0x000fe20003f05270 */
[----:B------:R-:W-:-:S12]  /*3c20*/  BSSY.RECONVERGENT B1, `(.L_x_925) ;  /* 0x000000d000017945 */ /* 0x000fd80003800200 */
[----:B------:R-:W-:Y:S05]  /*3c30*/  @!P0 BRA `(.L_x_926) ;  /* 0x00000000001c8947 */ /* 0x000fea0003800000 */
[----:B------:R-:W-:-:S13]  /*3c40*/  ISETP.NE.AND P1, PT, R2, 0x64, PT ;  /* 0x000000640200780c */ /* 0x000fda0003f25270 */
[----:B------:R-:W-:Y:S05]  /*3c50*/  @P1 BRA `(.L_x_927) ;  /* 0x0000000000241947 */ /* 0x000fea0003800000 */
[----:B------:R-:W0:Y:S02]  /*3c60*/  LDC.64 R24, c[0x0][0x440] ;  /* 0x00011000ff187b82 */ /* 0x000e240000000a00 */
[----:B0-----:R-:W-:-:S05]  /*3c70*/  IMAD.WIDE R24, R0, 0x10, R24 ;  /* 0x0000001000187825 */ /* 0x001fca00078e0218 */
[----:B------:R1:W5:Y:S04]  /*3c80*/  LD.E.64.STRONG.GPU R20, desc[UR28][R24.64+0x200] ;  /* 0x0002001c18147980 */ /* 0x000368000c10fb00 */
[----:B------:R1:W5:Y:S01]  /*3c90*/  LD.E.64.STRONG.GPU R6, desc[UR28][R24.64+0x208] ;  /* 0x0002081c18067980 */ /* 0x000362000c10fb00 */
[----:B------:R-:W-:Y:S05]  /*3ca0*/  BRA `(.L_x_927) ;  /* 0x0000000000107947 */ /* 0x000fea0003800000 */
.L_x_926:
[----:B------:R-:W0:Y:S02]  /*3cb0*/  LDC.64 R24, c[0x0][0x448] ;  /* 0x00011200ff187b82 */ /* 0x000e240000000a00 */
[----:B0-----:R-:W-:-:S05]  /*3cc0*/  IMAD.WIDE R24, R0, 0x10, R24 ;  /* 0x0000001000187825 */ /* 0x001fca00078e0218 */
[----:B------:R0:W5:Y:S04]  /*3cd0*/  LD.E.64.STRONG.GPU R20, desc[UR28][R24.64+0x200] ;  /* 0x0002001c18147980 */ /* 0x000168000c10fb00 */
[----:B------:R0:W5:Y:S02]  /*3ce0*/  LD.E.64.STRONG.GPU R6, desc[UR28][R24.64+0x208] ;  /* 0x0002081c18067980 */ /* 0x000164000c10fb00 */
.L_x_927:
[----:B------:R-:W-:Y:S05]  /*3cf0*/  BSYNC.RECONVERGENT B1 ;  /* 0x0000000000017941 */ /* 0x000fea0003800200 */
.L_x_925:
[----:B------:R-:W-:-:S03]  /*3d00*/  UMOV UR4, 0xffffffff ;  /* 0xffffffff00047882 */ /* 0x000fc60000000000 */
[----:B------:R-:W-:Y:S05]  /*3d10*/  BRA.DIV UR4, `(.L_x_928) ;  /* 0x0000006e04007947 */ /* 0x000fea000b800000 */
[----:B------:R-:W-:-:S07]  /*3d20*/  VOTE.ANY R37, PT, !P0 ;  /* 0x0000000000257806 */ /* 0x000fce00040e0100 */
.L_x_1041:
[----:B------:R-:W2:Y:S01]  /*3d30*/  S2R R3, SR_GEMASK ;  /* 0x0000000000037919 */ /* 0x000ea20000003c00 */
[----:B------:R-:W-:Y:S01]  /*3d40*/  UMOV UR4, 0xffffffff ;  /* 0xffffffff00047882 */ /* 0x000fe20000000000 */
[----:B--2---:R-:W-:-:S05]  /*3d50*/  LOP3.LUT R37, R37, 0x80000000, R3, 0xec, !PT ;  /* 0x8000000025257812 */ /* 0x004fca00078eec03 */
[----:B01----:R-:W-:-:S05]  /*3d60*/  VIADD R24, R37, 0xffffffff ;  /* 0xffffffff25187836 */ /* 0x003fca0000000000 */
[----:B------:R-:W-:-:S04]  /*3d70*/  LOP3.LUT R24, R37, R24, RZ, 0xc, !PT ;  /* 0x0000001825187212 */ /* 0x000fc800078e0cff */
[----:B------:R0:W1:Y:S01]  /*3d80*/  POPC R38, R24 ;  /* 0x0000001800267309 */ /* 0x0000620000000000 */
[----:B------:R-:W-:Y:S05]  /*3d90*/  BRA.DIV UR4, `(.L_x_929) ;  /* 0x0000006e04007947 */ /* 0x000fea000b800000 */
.L_x_1044:
[----:B------:R-:W-:-:S03]  /*3da0*/  UMOV UR4, 0xffffffff ;  /* 0xffffffff00047882 */ /* 0x000fc60000000000 */
[----:B------:R-:W-:Y:S05]  /*3db0*/  BRA.DIV UR4, `(.L_x_930) ;  /* 0x0000006e041c7947 */ /* 0x000fea000b800000 */
.L_x_1047:
[----:B------:R-:W-:-:S03]  /*3dc0*/  UMOV UR4, 0xffffffff ;  /* 0xffffffff00047882 */ /* 0x000fc60000000000 */
[----:B------:R-:W-:Y:S05]  /*3dd0*/  BRA.DIV UR4, `(.L_x_931) ;  /* 0x0000006e04387947 */ /* 0x000fea000b800000 */
[----:B-1---5:R1:W2:Y:S04]  /*3de0*/  SHFL.DOWN PT, R3, R6, 0x1, R38 ;  /* 0x0820000006037989 */ /* 0x0222a800000e0026 */
[----:B0-----:R1:W0:Y:S02]  /*3df0*/  SHFL.DOWN PT, R24, R7, 0x1, R38 ;  /* 0x0820000007187989 */ /* 0x00122400000e0026 */
.L_x_1051:
[----:B------:R-:W-:Y:S01]  /*3e00*/  ISETP.GE.AND P0, PT, R45, R38, PT ;  /* 0x000000262d00720c */ /* 0x000fe20003f06270 */
[----:B------:R-:W-:-:S03]  /*3e10*/  UMOV UR4, 0xffffffff ;  /* 0xffffffff00047882 */ /* 0x000fc60000000000 */
[----:B--2---:R-:W-:-:S04]  /*3e20*/  SEL R3, R3, RZ, !P0 ;  /* 0x000000ff03037207 */ /* 0x004fc80004000000 */
[----:B------:R-:W-:Y:S02]  /*3e30*/  IADD3 R25, P1, PT, R6, R3, RZ ;  /* 0x0000000306197210 */ /* 0x000fe40007f3e0ff */
[----:B0-----:R-:W-:Y:S01]  /*3e40*/  SEL R3, R24, RZ, !P0 ;  /* 0x000000ff18037207 */ /* 0x001fe20004000000 */
[----:B------:R-:W-:Y:S10]  /*3e50*/  BRA.DIV UR4, `(.L_x_932) ;  /* 0x0000006e045c7947 */ /* 0x000ff4000b800000 */
.L_x_1054:
[----:B------:R-:W-:-:S03]  /*3e60*/  UMOV UR4, 0xffffffff ;  /* 0xffffffff00047882 */ /* 0x000fc60000000000 */
[----:B------:R-:W-:Y:S05]  /*3e70*/  BRA.DIV UR4, `(.L_x_933) ;  /* 0x0000006e04787947 */ /* 0x000fea000b800000 */
.L_x_1057:
[----:B------:R-:W-:Y:S01]  /*3e80*/  UMOV UR4, 0xffffffff ;  /* 0xffffffff00047882 */ /* 0x000fe20000000000 */
[----:B-1----:R-:W-:Y:S02]  /*3e90*/  IMAD.X R7, R7, 0x1, R3, P1 ;  /* 0x0000000107077824 */ /* 0x002fe400008e0603 */
[----:B------:R-:W-:Y:S05]  /*3ea0*/  BRA.DIV UR4, `(.L_x_934) ;  /* 0x0000006e04907947 */ /* 0x000fea000b800000 */
[----:B------:R0:W1:Y:S04]  /*3eb0*/  SHFL.DOWN PT, R3, R25, 0x2, R38 ;  /* 0x0840000019037989 */ /* 0x00006800000e0026 */
[----:B------:R0:W2:Y:S02]  /*3ec0*/  SHFL.DOWN PT, R6, R7, 0x2, R38 ;  /* 0x0840000007067989 */ /* 0x0000a400000e0026 */
.L_x_1061:
[----:B------:R-:W-:Y:S01]  /*3ed0*/  VIADD R24, R45, 0x2 ;  /* 0x000000022d187836 */ /* 0x000fe20000000000 */
[----:B------:R-:W-:-:S04]  /*3ee0*/  UMOV UR4, 0xffffffff ;  /* 0xffffffff00047882 */ /* 0x000fc80000000000 */
[----:B------:R-:W-:-:S04]  /*3ef0*/  ISETP.GT.AND P0, PT, R24, R38, PT ;  /* 0x000000261800720c */ /* 0x000fc80003f04270 */
[----:B-1----:R-:W-:Y:S02]  /*3f00*/  SEL R3, R3, RZ, !P0 ;  /* 0x000000ff03037207 */ /* 0x002fe40004000000 */
[----:B--2---:R-:W-:Y:S02]  /*3f10*/  SEL R6, R6, RZ, !P0 ;  /* 0x000000ff06067207 */ /* 0x004fe40004000000 */
[----:B------:R-:W-:Y:S01]  /*3f20*/  IADD3 R24, P1, PT, R3, R25, RZ ;  /* 0x0000001903187210 */ /* 0x000fe20007f3e0ff */
[----:B------:R-:W-:-:S12]  /*3f30*/  BRA.DIV UR4, `(.L_x_935) ;  /* 0x0000006e04b07947 */ /* 0x000fd8000b800000 */
.L_x_1064:
[----:B------:R-:W-:-:S03]  /*3f40*/  UMOV UR4, 0xffffffff ;  /* 0xffffffff00047882 */ /* 0x000fc60000000000 */
[----:B------:R-:W-:Y:S05]  /*3f50*/  BRA.DIV UR4, `(.L_x_936) ;  /* 0x0000006e04cc7947 */ /* 0x000fea000b800000 */
.L_x_1067:
[----:B------:R-:W-:Y:S01]  /*3f60*/  UMOV UR4, 0xffffffff ;  /* 0xffffffff00047882 */ /* 0x000fe20000000000 */
[----:B------:R-:W-:Y:S02]  /*3f70*/  IMAD.X R29, R6, 0x1, R7, P1 ;  /* 0x00000001061d7824 */ /* 0x000fe400008e0607 */
[----:B------:R-:W-:Y:S05]  /*3f80*/  BRA.DIV UR4, `(.L_x_937) ;  /* 0x0000006e04e47947 */ /* 0x000fea000b800000 */
[----:B------:R1:W2:Y:S04]  /*3f90*/  SHFL.DOWN PT, R3, R24, 0x4, R38 ;  /* 0x0880000018037989 */ /* 0x0002a800000e0026 */
[----:B------:R1:W3:Y:S02]  /*3fa0*/  SHFL.DOWN PT, R6, R29, 0x4, R38 ;  /* 0x088000001d067989 */ /* 0x0002e400000e0026 */
.L_x_1071:
[----:B0-----:R-:W-:Y:S01]  /*3fb0*/  VIADD R7, R45, 0x4 ;  /* 0x000000042d077836 */ /* 0x001fe20000000000 */
[----:B------:R-:W-:-:S04]  /*3fc0*/  UMOV UR4, 0xffffffff ;  /* 0xffffffff00047882 */ /* 0x000fc80000000000 */
[----:B------:R-:W-:-:S04]  /*3fd0*/  ISETP.GT.AND P0, PT, R7, R38, PT ;  /* 0x000000260700720c */ /* 0x000fc80003f04270 */
[----:B--2---:R-:W-:Y:S02]  /*3fe0*/  SEL R3, R3, RZ, !P0 ;  /* 0x000000ff03037207 */ /* 0x004fe40004000000 */
[----:B---3--:R-:W-:Y:S02]  /*3ff0*/  SEL R6, R6, RZ, !P0 ;  /* 0x000000ff06067207 */ /* 0x008fe40004000000 */
[----:B-1----:R-:W-:Y:S01]  /*4000*/  IADD3 R24, P1, PT, R3, R24, RZ ;  /* 0x0000001803187210 */ /* 0x002fe20007f3e0ff */
[----:B------:R-:W-:-:S12]  /*4010*/  BRA.DIV UR4, `(.L_x_938) ;  /* 0x0000007204047947 */ /* 0x000fd8000b800000 */
.L_x_1074:
[----:B------:R-:W-:-:S03]  /*4020*/  UMOV UR4, 0xffffffff ;  /* 0xffffffff00047882 */ /* 0x000fc60000000000 */
[----:B------:R-:W-:Y:S05]  /*4030*/  BRA.DIV UR4, `(.L_x_939) ;  /* 0x0000007204207947 */ /* 0x000fea000b800000 */
.L_x_1077:
[----:B------:R-:W-:Y:S01]  /*4040*/  UMOV UR4, 0xffffffff ;  /* 0xffffffff00047882 */ /* 0x000fe20000000000 */
[----:B------:R-:W-:Y:S02]  /*4050*/  IMAD.X R29, R6, 0x1, R29, P1 ;  /* 0x00000001061d7824 */ /* 0x000fe400008e061d */
[----:B------:R-:W-:Y:S05]  /*4060*/  BRA.DIV UR4, `(.L_x_940) ;  /* 0x0000007204387947 */ /* 0x000fea000b800000 */
[----:B------:R0:W1:Y:S04]  /*4070*/  SHFL.DOWN PT, R3, R24, 0x8, R38 ;  /* 0x0900000018037989 */ /* 0x00006800000e0026 */
[----:B------:R0:W2:Y:S02]  /*4080*/  SHFL.DOWN PT, R7, R29, 0x8, R38 ;  /* 0x090000001d077989 */ /* 0x0000a400000e0026 */
.L_x_1081:
[----:B------:R-:W-:Y:S01]  /*4090*/  VIADD R6, R45, 0x8 ;  /* 0x000000082d067836 */ /* 0x000fe20000000000 */
[----:B------:R-:W-:-:S04]  /*40a0*/  UMOV UR4, 0xffffffff ;  /* 0xffffffff00047882 */ /* 0x000fc80000000000 */
[----:B------:R-:W-:-:S04]  /*40b0*/  ISETP.GT.AND P0, PT, R6, R38, PT ;  /* 0x000000260600720c */ /* 0x000fc80003f04270 */
[----:B-1----:R-:W-:Y:S02]  /*40c0*/  SEL R3, R3, RZ, !P0 ;  /* 0x000000ff03037207 */ /* 0x002fe40004000000 */
[----:B--2---:R-:W-:Y:S02]  /*40d0*/  SEL R7, R7, RZ, !P0 ;  /* 0x000000ff07077207 */ /* 0x004fe40004000000 */
[----:B------:R-:W-:Y:S01]  /*40e0*/  IADD3 R6, P1, PT, R3, R24, RZ ;  /* 0x0000001803067210 */ /* 0x000fe20007f3e0ff */
[----:B------:R-:W-:-:S12]  /*40f0*/  BRA.DIV UR4, `(.L_x_941) ;  /* 0x0000007204587947 */ /* 0x000fd8000b800000 */
.L_x_1084:
[----:B------:R-:W-:-:S03]  /*4100*/  UMOV UR4, 0xffffffff ;  /* 0xffffffff00047882 */ /* 0x000fc60000000000 */
[----:B------:R-:W-:Y:S05]  /*4110*/  BRA.DIV UR4, `(.L_x_942) ;  /* 0x0000007204747947 */ /* 0x000fea000b800000 */
.L_x_1087:
[----:B------:R-:W-:Y:S01]  /*4120*/  UMOV UR4, 0xffffffff ;  /* 0xffffffff00047882 */ /* 0x000fe20000000000 */
[----:B0-----:R-:W-:Y:S02]  /*4130*/  IMAD.X R29, R7, 0x1, R29, P1 ;  /* 0x00000001071d7824 */ /* 0x001fe400008e061d */
[----:B------:R-:W-:Y:S05]  /*4140*/  BRA.DIV UR4, `(.L_x_943) ;  /* 0x00000072048c7947 */ /* 0x000fea000b800000 */
[----:B------:R-:W0:Y:S01]  /*4150*/  SHFL.DOWN PT, R3, R6, 0x10, R38 ;  /* 0x0a00000006037989 */ /* 0x000e2200000e0026 */
[----:B------:R-:W1:Y:S01]  /*4160*/  LDC.64 R26, c[0x0][0x440] ;  /* 0x00011000ff1a7b82 */ /* 0x000e620000000a00 */
[----:B------:R-:W-:Y:S01]  /*4170*/  ISETP.NE.AND P0, PT, R2, 0x65, PT ;  /* 0x000000650200780c */ /* 0x000fe20003f05270 */
[----:B------:R-:W-:Y:S01]  /*4180*/  VIADD R2, R45, 0x10 ;  /* 0x000000102d027836 */ /* 0x000fe20000000000 */
[----:B------:R-:W2:Y:S04]  /*4190*/  SHFL.DOWN PT, R32, R29, 0x10, R38 ;  /* 0x0a0000001d207989 */ /* 0x000ea800000e0026 */
[----:B------:R-:W-:Y:S01]  /*41a0*/  ISETP.GT.AND P2, PT, R2, R38, PT ;  /* 0x000000260200720c */ /* 0x000fe20003f44270 */
[----:B------:R-:W3:Y:S06]  /*41b0*/  LDC.64 R30, c[0x0][0x448] ;  /* 0x00011200ff1e7b82 */ /* 0x000eec0000000a00 */
[----:B------:R-:W-:-:S02]  /*41c0*/  VOTE.ALL P0, P0 ;  /* 0x0000000000ff7806 */ /* 0x000fc40000000000 */
[----:B------:R-:W4:Y:S01]  /*41d0*/  LDC.64 R24, c[0x0][0x438] ;  /* 0x00010e00ff187b82 */ /* 0x000f220000000a00 */
[----:B0-----:R-:W-:-:S04]  /*41e0*/  SEL R3, R3, RZ, !P2 ;  /* 0x000000ff03037207 */ /* 0x001fc80005000000 */
[----:B------:R-:W-:Y:S02]  /*41f0*/  IADD3 R3, P1, PT, R3, R6, RZ ;  /* 0x0000000603037210 */ /* 0x000fe40007f3e0ff */
[----:B--2---:R-:W-:Y:S02]  /*4200*/  SEL R32, R32, RZ, !P2 ;  /* 0x000000ff20207207 */ /* 0x004fe40005000000 */
[----:B-1----:R-:W-:Y:S02]  /*4210*/  IADD3 R6, P4, PT, R26, 0x200, RZ ;  /* 0x000002001a067810 */ /* 0x002fe40007f9e0ff */
[----:B---3--:R-:W-:Y:S01]  /*4220*/  IADD3 R7, P3, PT, R30, 0x200, RZ ;  /* 0x000002001e077810 */ /* 0x008fe20007f7e0ff */
[----:B------:R-:W-:Y:S02]  /*4230*/  IMAD.X R29, R32, 0x1, R29, P1 ;  /* 0x00000001201d7824 */ /* 0x000fe400008e061d */
[----:B------:R-:W-:Y:S02]  /*4240*/  IMAD.X R30, RZ, RZ, R27, P4 ;  /* 0x000000ffff1e7224 */ /* 0x000fe400020e061b */
[----:B------:R-:W-:Y:S01]  /*4250*/  IMAD.X R31, RZ, RZ, R31, P3 ;  /* 0x000000ffff1f7224 */ /* 0x000fe200018e061f */
[----:B----4-:R-:W-:-:S05]  /*4260*/  IADD3 R28, P2, PT, R24, 0x80, RZ ;  /* 0x00000080181c7810 */ /* 0x010fca0007f5e0ff */
[----:B------:R-:W-:-:S08]  /*4270*/  IMAD.X R36, RZ, RZ, R25, P2 ;  /* 0x000000ffff247224 */ /* 0x000fd000010e0619 */
.L_x_1092:
[----:B------:R-:W-:Y:S05]  /*4280*/  @!P0 BRA `(.L_x_944) ;  /* 0x0000000400c08947 */ /* 0x000fea0003800000 */
.L_x_966:
[----:B------:R-:W-:Y:S01]  /*4290*/  IMAD.MOV.U32 R32, RZ, RZ, R28 ;  /* 0x000000ffff207224 */ /* 0x000fe200078e001c */
[----:B------:R-:W-:Y:S05]  /*42a0*/  YIELD ;  /* 0x0000000000007946 */ /* 0x000fea0003800000 */
[----:B------:R-:W-:Y:S02]  /*42b0*/  IMAD.MOV.U32 R33, RZ, RZ, R36 ;  /* 0x000000ffff217224 */ /* 0x000fe400078e0024 */
[----:B0-----:R-:W-:-:S07]  /*42c0*/  IMAD.WIDE R32, R0, 0x4, R32 ;  /* 0x0000000400207825 */ /* 0x001fce00078e0220 */
.L_x_946:
        /* <DEDUP_REMOVED lines=10> */
.L_x_1095:
[----:B------:R-:W-:Y:S05]  /*4370*/  @P0 BRA `(.L_x_946) ;  /* 0xfffffffc00d40947 */ /* 0x000fea000383ffff */
[----:B------:R-:W-:Y:S01]  /*4380*/  ISETP.NE.AND P0, PT, R39, 0x65, PT ;  /* 0x000000652700780c */ /* 0x000fe20003f05270 */
[----:B------:R-:W-:-:S12]  /*4390*/  BSSY.RECONVERGENT B1, `(.L_x_947) ;  /* 0x000000f000017945 */ /* 0x000fd80003800200 */
[----:B------:R-:W-:Y:S05]  /*43a0*/  @!P0 BRA `(.L_x_948) ;  /* 0x0000000000208947 */ /* 0x000fea0003800000 */
[----:B------:R-:W-:-:S13]  /*43b0*/  ISETP.NE.AND P1, PT, R39, 0x64, PT ;  /* 0x000000642700780c */ /* 0x000fda0003f25270 */
[----:B------:R-:W-:Y:S05]  /*43c0*/  @P1 BRA `(.L_x_949) ;  /* 0x00000000002c1947 */ /* 0x000fea0003800000 */
[----:B------:R-:W-:Y:S02]  /*43d0*/  IMAD.MOV.U32 R24, RZ, RZ, R6 ;  /* 0x000000ffff187224 */ /* 0x000fe400078e0006 */
[----:B------:R-:W-:Y:S02]  /*43e0*/  IMAD.MOV.U32 R25, RZ, RZ, R30 ;  /* 0x000000ffff197224 */ /* 0x000fe400078e001e */
[----:B------:R-:W-:-:S05]  /*43f0*/  IMAD.WIDE R26, R0, 0x10, R24 ;  /* 0x00000010001a7825 */ /* 0x000fca00078e0218 */
[----:B------:R0:W5:Y:S04]  /*4400*/  LD.E.64.STRONG.GPU R24, desc[UR28][R26.64+-0x200] ;  /* 0xfffe001c1a187980 */ /* 0x000168000c10fb00 */
[----:B------:R-:W5:Y:S01]  /*4410*/  LD.E.64.STRONG.GPU R26, desc[UR28][R26.64+-0x1f8] ;  /* 0xfffe081c1a1a7980 */ /* 0x000f62000c10fb00 */
[----:B0-----:R-:W-:Y:S05]  /*4420*/  BRA `(.L_x_949) ;  /* 0x0000000000147947 */ /* 0x001fea0003800000 */
.L_x_948:
[----:B------:R-:W-:Y:S02]  /*4430*/  IMAD.MOV.U32 R24, RZ, RZ, R7 ;  /* 0x000000ffff187224 */ /* 0x000fe400078e0007 */
[----:B------:R-:W-:Y:S02]  /*4440*/  IMAD.MOV.U32 R25, RZ, RZ, R31 ;  /* 0x000000ffff197224 */ /* 0x000fe400078e001f */
[----:B------:R-:W-:-:S05]  /*4450*/  IMAD.WIDE R26, R0, 0x10, R24 ;  /* 0x00000010001a7825 */ /* 0x000fca00078e0218 */
[----:B------:R0:W5:Y:S04]  /*4460*/  LD.E.64.STRONG.GPU R24, desc[UR28][R26.64+-0x200] ;  /* 0xfffe001c1a187980 */ /* 0x000168000c10fb00 */
[----:B0-----:R-:W5:Y:S02]  /*4470*/  LD.E.64.STRONG.GPU R26, desc[UR28][R26.64+-0x1f8] ;  /* 0xfffe081c1a1a7980 */ /* 0x001f64000c10fb00 */
.L_x_949:
[----:B------:R-:W-:Y:S05]  /*4480*/  BSYNC.RECONVERGENT B1 ;  /* 0x0000000000017941 */ /* 0x000fea0003800200 */
.L_x_947:
[----:B------:R-:W-:-:S03]  /*4490*/  UMOV UR4, 0xffffffff ;  /* 0xffffffff00047882 */ /* 0x000fc60000000000 */
[----:B------:R-:W-:Y:S05]  /*44a0*/  BRA.DIV UR4, `(.L_x_950) ;  /* 0x0000007204647947 */ /* 0x000fea000b800000 */
[----:B------:R-:W-:-:S07]  /*44b0*/  VOTE.ANY R37, PT, !P0 ;  /* 0x0000000000257806 */ /* 0x000fce00040e0100 */
.L_x_1098:
[----:B------:R-:W0:Y:S01]  /*44c0*/  S2R R32, SR_GEMASK ;  /* 0x0000000000207919 */ /* 0x000e220000003c00 */
[----:B------:R-:W-:Y:S01]  /*44d0*/  UMOV UR4, 0xffffffff ;  /* 0xffffffff00047882 */ /* 0x000fe20000000000 */
[----:B0-----:R-:W-:-:S05]  /*44e0*/  LOP3.LUT R37, R37, 0x80000000, R32, 0xec, !PT ;  /* 0x8000000025257812 */ /* 0x001fca00078eec20 */
[----:B------:R-:W-:-:S05]  /*44f0*/  VIADD R32, R37, 0xffffffff ;  /* 0xffffffff25207836 */ /* 0x000fca0000000000 */
[----:B------:R-:W-:-:S04]  /*4500*/  LOP3.LUT R32, R37, R32, RZ, 0xc, !PT ;  /* 0x0000002025207212 */ /* 0x000fc800078e0cff */
[----:B------:R0:W1:Y:S01]  /*4510*/  POPC R38, R32 ;  /* 0x0000002000267309 */ /* 0x0000620000000000 */
[----:B------:R-:W-:Y:S05]  /*4520*/  BRA.DIV UR4, `(.L_x_951) ;  /* 0x0000007204647947 */ /* 0x000fea000b800000 */
.L_x_1101:
[----:B------:R-:W-:-:S03]  /*4530*/  UMOV UR4, 0xffffffff ;  /* 0xffffffff00047882 */ /* 0x000fc60000000000 */
[----:B------:R-:W-:Y:S05]  /*4540*/  BRA.DIV UR4, `(.L_x_952) ;  /* 0x0000007204807947 */ /* 0x000fea000b800000 */
.L_x_1104:
[----:B------:R-:W-:-:S03]  /*4550*/  UMOV UR4, 0xffffffff ;  /* 0xffffffff00047882 */ /* 0x000fc60000000000 */
[----:B------:R-:W-:Y:S05]  /*4560*/  BRA.DIV UR4, `(.L_x_953) ;  /* 0x00000072049c7947 */ /* 0x000fea000b800000 */
[----:B01---5:R0:W1:Y:S04]  /*4570*/  SHFL.DOWN PT, R32, R26, 0x1, R38 ;  /* 0x082000001a207989 */ /* 0x02306800000e0026 */
[----:B------:R0:W2:Y:S02]  /*4580*/  SHFL.DOWN PT, R34, R27, 0x1, R38 ;  /* 0x082000001b227989 */ /* 0x0000a400000e0026 */
.L_x_1108:
[----:B------:R-:W-:Y:S01]  /*4590*/  ISETP.GE.AND P0, PT, R45, R38, PT ;  /* 0x000000262d00720c */ /* 0x000fe20003f06270 */
[----:B------:R-:W-:-:S03]  /*45a0*/  UMOV UR4, 0xffffffff ;  /* 0xffffffff00047882 */ /* 0x000fc60000000000 */
[----:B-1----:R-:W-:Y:S02]  /*45b0*/  SEL R33, R32, RZ, !P0 ;  /* 0x000000ff20217207 */ /* 0x002fe40004000000 */
[----:B--2---:R-:W-:Y:S02]  /*45c0*/  SEL R32, R34, RZ, !P0 ;  /* 0x000000ff22207207 */ /* 0x004fe40004000000 */
[----:B------:R-:W-:Y:S01]  /*45d0*/  IADD3 R33, P1, PT, R26, R33, RZ ;  /* 0x000000211a217210 */ /* 0x000fe20007f3e0ff */
[----:B------:R-:W-:-:S12]  /*45e0*/  BRA.DIV UR4, `(.L_x_954) ;  /* 0x0000007204c07947 */ /* 0x000fd8000b800000 */
.L_x_1111:
[----:B------:R-:W-:-:S03]  /*45f0*/  UMOV UR4, 0xffffffff ;  /* 0xffffffff00047882 */ /* 0x000fc60000000000 */
[----:B------:R-:W-:Y:S05]  /*4600*/  BRA.DIV UR4, `(.L_x_955) ;  /* 0x0000007204dc7947 */ /* 0x000fea000b800000 */
.L_x_1114:
[----:B------:R-:W-:Y:S01]  /*4610*/  UMOV UR4, 0xffffffff ;  /* 0xffffffff00047882 */ /* 0x000fe20000000000 */
[----:B------:R-:W-:Y:S02]  /*4620*/  IMAD.X R32, R27, 0x1, R32, P1 ;  /* 0x000000011b207824 */ /* 0x000fe400008e0620 */
[----:B------:R-:W-:Y:S05]  /*4630*/  BRA.DIV UR4, `(.L_x_956) ;  /* 0x0000007204f47947 */ /* 0x000fea000b800000 */
[----:B------:R1:W2:Y:S04]  /*4640*/  SHFL.DOWN PT, R43, R33, 0x2, R38 ;  /* 0x08400000212b7989 */ /* 0x0002a800000e0026 */
[----:B------:R1:W3:Y:S02]  /*4650*/  SHFL.DOWN PT, R34, R32, 0x2, R38 ;  /* 0x0840000020227989 */ /* 0x0002e400000e0026 */
.L_x_1118:
[----:B------:R-:W-:Y:S01]  /*4660*/  VIADD R35, R45, 0x2 ;  /* 0x000000022d237836 */ /* 0x000fe20000000000 */
[----:B------:R-:W-:-:S04]  /*4670*/  UMOV UR4, 0xffffffff ;  /* 0xffffffff00047882 */ /* 0x000fc80000000000 */
[----:B------:R-:W-:-:S04]  /*4680*/  ISETP.GT.AND P0, PT, R35, R38, PT ;  /* 0x000000262300720c */ /* 0x000fc80003f04270 */
[----:B--2---:R-:W-:-:S04]  /*4690*/  SEL R43, R43, RZ, !P0 ;  /* 0x000000ff2b2b7207 */ /* 0x004fc80004000000 */
[----:B-1----:R-:W-:Y:S02]  /*46a0*/  IADD3 R33, P1, PT, R43, R33, RZ ;  /* 0x000000212b217210 */ /* 0x002fe40007f3e0ff */
[----:B---3--:R-:W-:Y:S01]  /*46b0*/  SEL R43, R34, RZ, !P0 ;  /* 0x000000ff222b7207 */ /* 0x008fe20004000000 */
[----:B------:R-:W-:Y:S10]  /*46c0*/  BRA.DIV UR4, `(.L_x_957) ;  /* 0x0000007604147947 */ /* 0x000ff4000b800000 */
.L_x_1121:
[----:B------:R-:W-:-:S03]  /*46d0*/  UMOV UR4, 0xffffffff ;  /* 0xffffffff00047882 */ /* 0x000fc60000000000 */
[----:B------:R-:W-:Y:S05]  /*46e0*/  BRA.DIV UR4, `(.L_x_958) ;  /* 0x0000007604307947 */ /* 0x000fea000b800000 */
.L_x_1124:
[----:B------:R-:W-:Y:S01]  /*46f0*/  UMOV UR4, 0xffffffff ;  /* 0xffffffff00047882 */ /* 0x000fe20000000000 */
[----:B------:R-:W-:Y:S02]  /*4700*/  IMAD.X R43, R43, 0x1, R32, P1 ;  /* 0x000000012b2b7824 */ /* 0x000fe400008e0620 */
[----:B------:R-:W-:Y:S05]  /*4710*/  BRA.DIV UR4, `(.L_x_959) ;  /* 0x0000007604487947 */ /* 0x000fea000b800000 */
[----:B------:R1:W2:Y:S04]  /*4720*/  SHFL.DOWN PT, R32, R33, 0x4, R38 ;  /* 0x0880000021207989 */ /* 0x0002a800000e0026 */
[----:B------:R1:W3:Y:S02]  /*4730*/  SHFL.DOWN PT, R34, R43, 0x4, R38 ;  /* 0x088000002b227989 */ /* 0x0002e400000e0026 */
.L_x_1128:
[----:B------:R-:W-:Y:S01]  /*4740*/  VIADD R35, R45, 0x4 ;  /* 0x000000042d237836 */ /* 0x000fe20000000000 */
[----:B------:R-:W-:-:S04]  /*4750*/  UMOV UR4, 0xffffffff ;  /* 0xffffffff00047882 */ /* 0x000fc80000000000 */
[----:B------:R-:W-:-:S04]  /*4760*/  ISETP.GT.AND P0, PT, R35, R38, PT ;  /* 0x000000262300720c */ /* 0x000fc80003f04270 */
[----:B--2---:R-:W-:-:S04]  /*4770*/  SEL R32, R32, RZ, !P0 ;  /* 0x000000ff20207207 */ /* 0x004fc80004000000 */
[----:B-1----:R-:W-:Y:S02]  /*4780*/  IADD3 R33, P1, PT, R32, R33, RZ ;  /* 0x0000002120217210 */ /* 0x002fe40007f3e0ff */
[----:B---3--:R-:W-:Y:S01]  /*4790*/  SEL R32, R34, RZ, !P0 ;  /* 0x000000ff22207207 */ /* 0x008fe20004000000 */
[----:B------:R-:W-:Y:S10]  /*47a0*/  BRA.DIV UR4, `(.L_x_960) ;  /* 0x0000007604687947 */ /* 0x000ff4000b800000 */
.L_x_1131:
[----:B------:R-:W-:-:S03]  /*47b0*/  UMOV UR4, 0xffffffff ;  /* 0xffffffff00047882 */ /* 0x000fc60000000000 */
[----:B------:R-:W-:Y:S05]  /*47c0*/  BRA.DIV UR4, `(.L_x_961) ;  /* 0x0000007604847947 */ /* 0x000fea000b800000 */
.L_x_1134:
[----:B------:R-:W-:Y:S01]  /*47d0*/  UMOV UR4, 0xffffffff ;  /* 0xffffffff00047882 */ /* 0x000fe20000000000 */
[----:B------:R-:W-:Y:S02]  /*47e0*/  IMAD.X R32, R32, 0x1, R43, P1 ;  /* 0x0000000120207824 */ /* 0x000fe400008e062b */
[----:B------:R-:W-:Y:S05]  /*47f0*/  BRA.DIV UR4, `(.L_x_962) ;  /* 0x00000076049c7947 */ /* 0x000fea000b800000 */
[----:B------:R1:W2:Y:S04]  /*4800*/  SHFL.DOWN PT, R43, R33, 0x8, R38 ;  /* 0x09000000212b7989 */ /* 0x0002a800000e0026 */
[----:B------:R1:W3:Y:S02]  /*4810*/  SHFL.DOWN PT, R34, R32, 0x8, R38 ;  /* 0x0900000020227989 */ /* 0x0002e400000e0026 */
.L_x_1138:
[----:B------:R-:W-:Y:S01]  /*4820*/  VIADD R35, R45, 0x8 ;  /* 0x000000082d237836 */ /* 0x000fe20000000000 */
[----:B------:R-:W-:-:S04]  /*4830*/  UMOV UR4, 0xffffffff ;  /* 0xffffffff00047882 */ /* 0x000fc80000000000 */
[----:B------:R-:W-:-:S04]  /*4840*/  ISETP.GT.AND P0, PT, R35, R38, PT ;  /* 0x000000262300720c */ /* 0x000fc80003f04270 */
[----:B--2---:R-:W-:-:S04]  /*4850*/  SEL R43, R43, RZ, !P0 ;  /* 0x000000ff2b2b7207 */ /* 0x004fc80004000000 */
[----:B-1----:R-:W-:Y:S02]  /*4860*/  IADD3 R33, P1, PT, R43, R33, RZ ;  /* 0x000000212b217210 */ /* 0x002fe40007f3e0ff */
[----:B---3--:R-:W-:Y:S01]  /*4870*/  SEL R43, R34, RZ, !P0 ;  /* 0x000000ff222b7207 */ /* 0x008fe20004000000 */
[----:B------:R-:W-:Y:S10]  /*4880*/  BRA.DIV UR4, `(.L_x_963) ;  /* 0x0000007604bc7947 */ /* 0x000ff4000b800000 */
.L_x_1141:
[----:B------:R-:W-:-:S03]  /*4890*/  UMOV UR4, 0xffffffff ;  /* 0xffffffff00047882 */ /* 0x000fc60000000000 */
[----:B------:R-:W-:Y:S05]  /*48a0*/  BRA.DIV UR4, `(.L_x_964) ;  /* 0x0000007604d87947 */ /* 0x000fea000b800000 */
.L_x_1144:
[----:B------:R-:W-:Y:S01]  /*48b0*/  UMOV UR4, 0xffffffff ;  /* 0xffffffff00047882 */ /* 0x000fe20000000000 */
[----:B------:R-:W-:Y:S02]  /*48c0*/  IMAD.X R43, R43, 0x1, R32, P1 ;  /* 0x000000012b2b7824 */ /* 0x000fe400008e0620 */
[----:B------:R-:W-:Y:S05]  /*48d0*/  BRA.DIV UR4, `(.L_x_965) ;  /* 0x0000007604f07947 */ /* 0x000fea000b800000 */
[----:B------:R-:W1:Y:S01]  /*48e0*/  SHFL.DOWN PT, R32, R33, 0x10, R38 ;  /* 0x0a00000021207989 */ /* 0x000e6200000e0026 */
[----:B------:R-:W-:Y:S01]  /*48f0*/  ISETP.NE.AND P0, PT, R39, 0x65, PT ;  /* 0x000000652700780c */ /* 0x000fe20003f05270 */
[----:B------:R-:W-:Y:S01]  /*4900*/  VIADD R0, R0, 0xffffffe0 ;  /* 0xffffffe000007836 */ /* 0x000fe20000000000 */
[----:B------:R-:W-:Y:S01]  /*4910*/  ISETP.GT.AND P1, PT, R2, R38, PT ;  /* 0x000000260200720c */ /* 0x000fe20003f24270 */
[----:B------:R-:W2:Y:S10]  /*4920*/  SHFL.DOWN PT, R34, R43, 0x10, R38 ;  /* 0x0a0000002b227989 */ /* 0x000eb400000e0026 */
[----:B------:R-:W-:-:S02]  /*4930*/  VOTE.ALL P0, P0 ;  /* 0x0000000000ff7806 */ /* 0x000fc40000000000 */
[----:B-1----:R-:W-:-:S04]  /*4940*/  SEL R32, R32, RZ, !P1 ;  /* 0x000000ff20207207 */ /* 0x002fc80004800000 */
[----:B------:R-:W-:Y:S02]  /*4950*/  IADD3 R3, P2, P3, R32, R33, R3 ;  /* 0x0000002120037210 */ /* 0x000fe40007b5e003 */
[----:B--2---:R-:W-:-:S04]  /*4960*/  SEL R34, R34, RZ, !P1 ;  /* 0x000000ff22227207 */ /* 0x004fc80004800000 */
[----:B------:R-:W-:-:S07]  /*4970*/  IADD3.X R29, PT, PT, R34, R43, R29, P2, P3 ;  /* 0x0000002b221d7210 */ /* 0x000fce00017e641d */
.L_x_1149:
[----:B------:R-:W-:Y:S05]  /*4980*/  @P0 BRA `(.L_x_966) ;  /* 0xfffffff800400947 */ /* 0x000fea000383ffff */
.L_x_944:
[----:B------:R-:W1:Y:S01]  /*4990*/  S2R R0, SR_TID.X ;  /* 0x0000000000007919 */ /* 0x000e620000002100 */
[----:B------:R-:W-:Y:S01]  /*49a0*/  ISETP.NE.AND P0, PT, R45, RZ, PT ;  /* 0x000000ff2d00720c */ /* 0x000fe20003f05270 */
[----:B------:R-:W-:Y:S01]  /*49b0*/  BSSY.RECONVERGENT B1, `(.L_x_967) ;  /* 0x000001c000017945 */ /* 0x000fe20003800200 */
[----:B------:R-:W-:-:S11]  /*49c0*/  IMAD.MOV.U32 R28, RZ, RZ, R3 ;  /* 0x000000ffff1c7224 */ /* 0x000fd600078e0003 */
[----:B------:R-:W2:Y:S01]  /*49d0*/  @!P0 S2R R7, SR_CgaCtaId ;  /* 0x0000000000078919 */ /* 0x000ea20000008800 */
[----:B-1----:R-:W-:Y:S02]  /*49e0*/  ISETP.NE.AND P1, PT, R0, RZ, PT ;  /* 0x000000ff0000720c */ /* 0x002fe40003f25270 */
[----:B------:R-:W-:-:S04]  /*49f0*/  @!P0 MOV R0, 0x400 ;  /* 0x0000040000008802 */ /* 0x000fc80000000f00 */
[----:B--2---:R-:W-:-:S07]  /*4a00*/  @!P0 LEA R33, R7, R0, 0x18 ;  /* 0x0000000007218211 */ /* 0x004fce00078ec0ff */
[----:B------:R-:W-:Y:S05]  /*4a10*/  @P1 BRA `(.L_x_968) ;  /* 0x0000000000541947 */ /* 0x000fea0003800000 */
[----:B------:R-:W1:Y:S01]  /*4a20*/  S2UR UR9, SR_CgaCtaId ;  /* 0x00000000000979c3 */ /* 0x000e620000008800 */
[----:B------:R-:W2:Y:S01]  /*4a30*/  LDCU.64 UR4, c[0x0][0x448] ;  /* 0x00008900ff0477ac */ /* 0x000ea20008000a00 */
[----:B------:R-:W-:Y:S01]  /*4a40*/  IADD3 R2, P1, PT, R28, R22, RZ ;  /* 0x000000161c027210 */ /* 0x000fe20007f3e0ff */
[----:B------:R-:W-:Y:S01]  /*4a50*/  IMAD.MOV.U32 R30, RZ, RZ, R4 ;  /* 0x000000ffff1e7224 */ /* 0x000fe200078e0004 */
[----:B------:R-:W-:Y:S01]  /*4a60*/  UMOV UR7, 0x400 ;  /* 0x0000040000077882 */ /* 0x000fe20000000000 */
[----:B------:R-:W-:Y:S02]  /*4a70*/  IMAD.MOV.U32 R31, RZ, RZ, R5 ;  /* 0x000000ffff1f7224 */ /* 0x000fe400078e0005 */
[----:B------:R-:W-:Y:S02]  /*4a80*/  IMAD.X R3, R29, 0x1, R23, P1 ;  /* 0x000000011d037824 */ /* 0x000fe400008e0617 */
[----:B------:R-:W-:Y:S01]  /*4a90*/  IMAD.MOV.U32 R23, RZ, RZ, 0x65 ;  /* 0x00000065ff177424 */ /* 0x000fe200078e00ff */
[----:B--2---:R-:W-:-:S02]  /*4aa0*/  UIMAD.WIDE UR4, UR8, 0x10, UR4 ;  /* 0x00000010080478a5 */ /* 0x004fc4000f8e0204 */
[----:B-1----:R-:W-:-:S04]  /*4ab0*/  ULEA UR7, UR9, UR7, 0x18 ;  /* 0x0000000709077291 */ /* 0x002fc8000f8ec0ff */
[----:B------:R-:W-:Y:S02]  /*4ac0*/  IMAD.U32 R6, RZ, RZ, UR4 ;  /* 0x00000004ff067e24 */ /* 0x000fe4000f8e00ff */
[----:B------:R-:W-:-:S05]  /*4ad0*/  IMAD.U32 R7, RZ, RZ, UR5 ;  /* 0x00000005ff077e24 */ /* 0x000fca000f8e00ff */
[----:B------:R1:W-:Y:S04]  /*4ae0*/  ST.E.64.STRONG.GPU desc[UR28][R6.64+0x200], R4 ;  /* 0x0002000406007985 */ /* 0x0003e8000c10fb1c */
[----:B------:R1:W-:Y:S01]  /*4af0*/  ST.E.64.STRONG.GPU desc[UR28][R6.64+0x208], R2 ;  /* 0x0002080206007985 */ /* 0x0003e2000c10fb1c */
[----:B------:R-:W-:Y:S06]  /*4b00*/  MEMBAR.ALL.GPU ;  /* 0x0000000000007992 */ /* 0x000fec000000a000 */
[----:B------:R-:W-:-:S00]  /*4b10*/  ERRBAR ;  /* 0x00000000000079ab */ /* 0x000fc00000000000 */
[----:B------:R-:W-:Y:S06]  /*4b20*/  CGAERRBAR ;  /* 0x00000000000075ab */ /* 0x000fec0000000000 */
[----:B------:R1:W-:Y:S04]  /*4b30*/  ST.E.STRONG.GPU desc[UR28][R40.64+0x80], R23 ;  /* 0x0000801728007985 */ /* 0x0003e8000c10f91c */
[----:B------:R1:W-:Y:S04]  /*4b40*/  STS.128 [UR7+0x10], R28 ;  /* 0x0000101cff007988 */ /* 0x0003e80008000c07 */
[----:B------:R1:W-:Y:S04]  /*4b50*/  STS.64 [UR7+0x20], R2 ;  /* 0x00002002ff007988 */ /* 0x0003e80008000a07 */
[----:B------:R1:W-:Y:S02]  /*4b60*/  STS.64 [UR7+0x8], R20 ;  /* 0x00000814ff007988 */ /* 0x0003e40008000a07 */
.L_x_968:
[----:B------:R-:W-:Y:S05]  /*4b70*/  BSYNC.RECONVERGENT B1 ;  /* 0x0000000000017941 */ /* 0x000fea0003800200 */
.L_x_967:
[----:B------:R2:W-:Y:S01]  /*4b80*/  @!P0 STS.64 [R33+0x88], R20 ;  /* 0x0000881421008388 */ /* 0x0005e20000000a00 */
[----:B------:R-:W-:Y:S02]  /*4b90*/  IMAD.MOV.U32 R25, RZ, RZ, R44 ;  /* 0x000000ffff197224 */ /* 0x000fe400078e002c */
[----:B0-----:R-:W-:Y:S01]  /*4ba0*/  IMAD.MOV.U32 R27, RZ, RZ, R42 ;  /* 0x000000ffff1b7224 */ /* 0x001fe200078e002a */
[----:B------:R2:W-:Y:S01]  /*4bb0*/  @!P0 STS.64 [R33+0x90], R28 ;  /* 0x0000901c21008388 */ /* 0x0005e20000000a00 */
[----:B------:R-:W-:Y:S02]  /*4bc0*/  @!P0 IMAD.MOV.U32 R25, RZ, RZ, R28 ;  /* 0x000000ffff198224 */ /* 0x000fe400078e001c */
[----:B------:R-:W-:-:S07]  /*4bd0*/  @!P0 IMAD.MOV.U32 R27, RZ, RZ, R29 ;  /* 0x000000ffff1b8224 */ /* 0x000fce00078e001d */
.L_x_918:
[----:B------:R-:W-:Y:S05]  /*4be0*/  WARPSYNC.ALL ;  /* 0x0000000000007948 */ /* 0x000fea0003800000 */
[----:B------:R-:W0:Y:S08]  /*4bf0*/  S2UR UR5, SR_CgaCtaId ;  /* 0x00000000000579c3 */ /* 0x000e300000008800 */
[----:B------:R-:W-:Y:S06]  /*4c00*/  BAR.SYNC.DEFER_BLOCKING 0x0 ;  /* 0x0000000000007b1d */ /* 0x000fec0000010000 */
[----:B------:R-:W-:Y:S01]  /*4c10*/  UMOV UR4, 0x400 ;  /* 0x0000040000047882 */ /* 0x000fe20000000000 */
[----:B------:R-:W3:Y:S01]  /*4c20*/  S2R R0, SR_TID.X ;  /* 0x0000000000007919 */ /* 0x000ee20000002100 */
[----:B0-----:R-:W-:-:S09]  /*4c30*/  ULEA UR4, UR5, UR4, 0x18 ;  /* 0x0000000405047291 */ /* 0x001fd2000f8ec0ff */
[----:B-1----:R-:W0:Y:S01]  /*4c40*/  LDS.64 R2, [UR4+0x90] ;  /* 0x00009004ff027984 */ /* 0x002e220008000a00 */
[----:B---3--:R-:W-:-:S04]  /*4c50*/  ISETP.NE.AND P0, PT, R0, RZ, PT ;  /* 0x000000ff0000720c */ /* 0x008fc80003f05270 */
[----:B0-----:R-:W-:Y:S02]  /*4c60*/  SEL R0, R2, RZ, P0 ;  /* 0x000000ff02007207 */ /* 0x001fe40000000000 */
[----:B------:R-:W-:Y:S02]  /*4c70*/  SEL R2, R3, RZ, P0 ;  /* 0x000000ff03027207 */ /* 0x000fe40000000000 */
[----:B------:R-:W-:-:S05]  /*4c80*/  IADD3 R25, P1, PT, R25, R0, RZ ;  /* 0x0000000019197210 */ /* 0x000fca0007f3e0ff */
[----:B------:R-:W-:-:S08]  /*4c90*/  IMAD.X R27, R27, 0x1, R2, P1 ;  /* 0x000000011b1b7824 */ /* 0x000fd000008e0602 */
.L_x_917:
[----:B------:R-:W-:Y:S05]  /*4ca0*/  BSYNC.RECONVERGENT B0 ;  /* 0x0000000000007941 */ /* 0x000fea0003800200 */
.L_x_915:
[----:B------:R-:W1:Y:S01]  /*4cb0*/  S2R R0, SR_TID.X ;  /* 0x0000000000007919 */ /* 0x000e620000002100 */
[----:B------:R-:W3:Y:S01]  /*4cc0*/  S2UR UR5, SR_CgaCtaId ;  /* 0x00000000000579c3 */ /* 0x000ee20000008800 */
[----:B------:R-:W-:Y:S01]  /*4cd0*/  IADD3 R18, P0, PT, R18, R25, RZ ;  /* 0x0000001912127210 */ /* 0x000fe20007f1e0ff */
[----:B------:R-:W-:Y:S01]  /*4ce0*/  UMOV UR4, 0x400 ;  /* 0x0000040000047882 */ /* 0x000fe20000000000 */
[----:B0-----:R-:W0:Y:S01]  /*4cf0*/  S2R R2, SR_LANEID ;  /* 0x0000000000027919 */ /* 0x001e220000000000 */
[----:B--2---:R-:W-:Y:S01]  /*4d00*/  IMAD.MOV.U32 R20, RZ, RZ, R12 ;  /* 0x000000ffff147224 */ /* 0x004fe200078e000c */
[----:B------:R-:W-:Y:S01]  /*4d10*/  BSSY.RECONVERGENT B0, `(.L_x_969) ;  /* 0x0000034000007945 */ /* 0x000fe20003800200 */
[----:B------:R-:W-:Y:S02]  /*4d20*/  IMAD.X R19, R19, 0x1, R27, P0 ;  /* 0x0000000113137824 */ /* 0x000fe400000e061b */
[----:B------:R-:W-:Y:S01]  /*4d30*/  BAR.SYNC.DEFER_BLOCKING 0x0 ;  /* 0x0000000000007b1d */ /* 0x000fe20000010000 */
[----:B------:R-:W-:Y:S01]  /*4d40*/  IADD3 R22, P0, PT, R14, R18, RZ ;  /* 0x000000120e167210 */ /* 0x000fe20007f1e0ff */
[----:B------:R-:W-:-:S02]  /*4d50*/  IMAD.MOV.U32 R21, RZ, RZ, R13 ;  /* 0x000000ffff157224 */ /* 0x000fc400078e000d */
[----:B------:R-:W-:Y:S02]  /*4d60*/  IMAD.MOV.U32 R24, RZ, RZ, R8 ;  /* 0x000000ffff187224 */ /* 0x000fe400078e0008 */
[----:B------:R-:W-:Y:S01]  /*4d70*/  IMAD.X R23, R15, 0x1, R19, P0 ;  /* 0x000000010f177824 */ /* 0x000fe200000e0613 */
[----:B------:R-:W-:Y:S01]  /*4d80*/  IADD3 R26, P0, PT, R10, R22, RZ ;  /* 0x000000160a1a7210 */ /* 0x000fe20007f1e0ff */
[----:B------:R-:W-:-:S04]  /*4d90*/  IMAD.MOV.U32 R25, RZ, RZ, R9 ;  /* 0x000000ffff197224 */ /* 0x000fc800078e0009 */
[----:B------:R-:W-:Y:S01]  /*4da0*/  IMAD.X R27, R11, 0x1, R23, P0 ;  /* 0x000000010b1b7824 */ /* 0x000fe200000e0617 */
[----:B---3--:R-:W-:Y:S01]  /*4db0*/  ULEA UR4, UR5, UR4, 0x18 ;  /* 0x0000000405047291 */ /* 0x008fe2000f8ec0ff */
[----:B-1----:R-:W-:-:S05]  /*4dc0*/  SHF.R.U32.HI R3, RZ, 0x5, R0 ;  /* 0x00000005ff037819 */ /* 0x002fca0000011600 */
[----:B0-----:R-:W-:-:S05]  /*4dd0*/  IMAD R3, R3, 0x60, R2 ;  /* 0x0000006003037824 */ /* 0x001fca00078e0202 */
[----:B------:R-:W-:Y:S01]  /*4de0*/  LEA R3, R3, UR4, 0x4 ;  /* 0x0000000403037c11 */ /* 0x000fe2000f8e20ff */
[----:B------:R-:W0:Y:S04]  /*4df0*/  LDCU.64 UR4, c[0x0][0x420] ;  /* 0x00008400ff0477ac */ /* 0x000e280008000a00 */
[----:B------:R-:W-:-:S05]  /*4e00*/  IMAD R29, R2, 0x20, R3 ;  /* 0x00000020021d7824 */ /* 0x000fca00078e0203 */
[----:B------:R-:W-:Y:S04]  /*4e10*/  STS.128 [R29], R16 ;  /* 0x000000101d007388 */ /* 0x000fe80000000c00 */
[----:B------:R-:W-:Y:S04]  /*4e20*/  STS.128 [R29+0x10], R20 ;  /* 0x000010141d007388 */ /* 0x000fe80000000c00 */
[----:B------:R-:W-:Y:S01]  /*4e30*/  STS.128 [R29+0x20], R24 ;  /* 0x000020181d007388 */ /* 0x000fe20000000c00 */
[----:B------:R-:W-:-:S03]  /*4e40*/  NOP ;  /* 0x0000000000007918 */ /* 0x000fc60000000000 */
[----:B------:R-:W0:Y:S04]  /*4e50*/  LDS.128 R12, [R3] ;  /* 0x00000000030c7984 */ /* 0x000e280000000c00 */
[----:B------:R-:W1:Y:S04]  /*4e60*/  LDS.128 R8, [R3+0x200] ;  /* 0x0002000003087984 */ /* 0x000e680000000c00 */
[----:B------:R-:W2:Y:S01]  /*4e70*/  LDS.128 R4, [R3+0x400] ;  /* 0x0004000003047984 */ /* 0x000ea20000000c00 */
[----:B0-----:R-:W-:-:S04]  /*4e80*/  ISETP.GE.U32.AND P1, PT, R12, UR4, PT ;  /* 0x000000040c007c0c */ /* 0x001fc8000bf26070 */
[----:B------:R-:W-:Y:S02]  /*4e90*/  ISETP.GE.U32.AND.EX P1, PT, R13, UR5, PT, P1 ;  /* 0x000000050d007c0c */ /* 0x000fe4000bf26110 */
[----:B-1----:R-:W-:Y:S02]  /*4ea0*/  ISETP.GE.U32.AND P2, PT, R8, UR4, PT ;  /* 0x0000000408007c0c */ /* 0x002fe4000bf46070 */
[----:B--2---:R-:W-:Y:S02]  /*4eb0*/  ISETP.GE.U32.AND P0, PT, R4, UR4, PT ;  /* 0x0000000404007c0c */ /* 0x004fe4000bf06070 */
[----:B------:R-:W-:Y:S02]  /*4ec0*/  ISETP.GE.U32.AND.EX P2, PT, R9, UR5, PT, P2 ;  /* 0x0000000509007c0c */ /* 0x000fe4000bf46120 */
[----:B------:R-:W-:-:S05]  /*4ed0*/  ISETP.GE.U32.AND.EX P0, PT, R5, UR5, PT, P0 ;  /* 0x0000000505007c0c */ /* 0x000fca000bf06100 */
[----:B------:R-:W-:Y:S08]  /*4ee0*/  @P1 BRA `(.L_x_970) ;  /* 0x0000000000581947 */ /* 0x000ff00003800000 */
[----:B------:R-:W0:Y:S02]  /*4ef0*/  LDCU.64 UR6, c[0x0][0x428] ;  /* 0x00008500ff0677ac */ /* 0x000e240008000a00 */
[----:B0-----:R-:W-:-:S04]  /*4f00*/  LEA R2, P1, R12, UR6, 0x3 ;  /* 0x000000060c027c11 */ /* 0x001fc8000f8218ff */
[----:B------:R-:W-:Y:S01]  /*4f10*/  LEA.HI.X R3, R12, UR7, R13, 0x3, P1 ;  /* 0x000000070c037c11 */ /* 0x000fe200088f1c0d */
[----:B------:R-:W0:Y:S04]  /*4f20*/  LDCU.64 UR6, c[0x0][0x430] ;  /* 0x00008600ff0677ac */ /* 0x000e280008000a00 */
[----:B------:R-:W2:Y:S04]  /*4f30*/  LDG.E.U8 R17, desc[UR28][R2.64] ;  /* 0x0000001c02117981 */ /* 0x000ea8000c1e1100 */
[----:B------:R-:W3:Y:S04]  /*4f40*/  LDG.E.U8 R19, desc[UR28][R2.64+0x1] ;  /* 0x0000011c02137981 */ /* 0x000ee8000c1e1100 */
[----:B------:R-:W4:Y:S04]  /*4f50*/  LDG.E.U8 R21, desc[UR28][R2.64+0x2] ;  /* 0x0000021c02157981 */ /* 0x000f28000c1e1100 */
[----:B------:R-:W5:Y:S04]  /*4f60*/  LDG.E.U8 R23, desc[UR28][R2.64+0x3] ;  /* 0x0000031c02177981 */ /* 0x000f68000c1e1100 */
[----:B------:R-:W5:Y:S04]  /*4f70*/  LDG.E.U8 R25, desc[UR28][R2.64+0x4] ;  /* 0x0000041c02197981 */ /* 0x000f68000c1e1100 */
[----:B------:R-:W5:Y:S04]  /*4f80*/  LDG.E.U8 R27, desc[UR28][R2.64+0x5] ;  /* 0x0000051c021b7981 */ /* 0x000f68000c1e1100 */
[----:B------:R-:W5:Y:S04]  /*4f90*/  LDG.E.U8 R29, desc[UR28][R2.64+0x6] ;  /* 0x0000061c021d7981 */ /* 0x000f68000c1e1100 */
[----:B------:R-:W5:Y:S01]  /*4fa0*/  LDG.E.U8 R31, desc[UR28][R2.64+0x7] ;  /* 0x0000071c021f7981 */ /* 0x000f62000c1e1100 */
[----:B0-----:R-:W-:-:S04]  /*4fb0*/  LEA R12, P1, R14, UR6, 0x3 ;  /* 0x000000060e0c7c11 */ /* 0x001fc8000f8218ff */
[----:B------:R-:W-:-:S05]  /*4fc0*/  LEA.HI.X R13, R14, UR7, R15, 0x3, P1 ;  /* 0x000000070e0d7c11 */ /* 0x000fca00088f1c0f */
[----:B--2---:R0:W-:Y:S04]  /*4fd0*/  STG.E.U8 desc[UR28][R12.64+-0x8], R17 ;  /* 0xfffff8110c007986 */ /* 0x0041e8000c10111c */
[----:B---3--:R0:W-:Y:S04]  /*4fe0*/  STG.E.U8 desc[UR28][R12.64+-0x7], R19 ;  /* 0xfffff9130c007986 */ /* 0x0081e8000c10111c */
[----:B----4-:R0:W-:Y:S04]  /*4ff0*/  STG.E.U8 desc[UR28][R12.64+-0x6], R21 ;  /* 0xfffffa150c007986 */ /* 0x0101e8000c10111c */
[----:B-----5:R0:W-:Y:S04]  /*5000*/  STG.E.U8 desc[UR28][R12.64+-0x5], R23 ;  /* 0xfffffb170c007986 */ /* 0x0201e8000c10111c */
[----:B------:R0:W-:Y:S04]  /*5010*/  STG.E.U8 desc[UR28][R12.64+-0x4], R25 ;  /* 0xfffffc190c007986 */ /* 0x0001e8000c10111c */
[----:B------:R0:W-:Y:S04]  /*5020*/  STG.E.U8 desc[UR28][R12.64+-0x3], R27 ;  /* 0xfffffd1b0c007986 */ /* 0x0001e8000c10111c */
[----:B------:R0:W-:Y:S04]  /*5030*/  STG.E.U8 desc[UR28][R12.64+-0x2], R29 ;  /* 0xfffffe1d0c007986 */ /* 0x0001e8000c10111c */
[----:B------:R0:W-:Y:S02]  /*5040*/  STG.E.U8 desc[UR28][R12.64+-0x1], R31 ;  /* 0xffffff1f0c007986 */ /* 0x0001e4000c10111c */
.L_x_970:
[----:B------:R-:W-:Y:S05]  /*5050*/  BSYNC.RECONVERGENT B0 ;  /* 0x0000000000007941 */ /* 0x000fea0003800200 */
.L_x_969:
[----:B------:R-:W-:Y:S04]  /*5060*/  BSSY.RECONVERGENT B0, `(.L_x_971) ;  /* 0x0000018000007945 */ /* 0x000fe80003800200 */
[----:B------:R-:W-:Y:S05]  /*5070*/  @P2 BRA `(.L_x_972) ;  /* 0x0000000000582947 */ /* 0x000fea0003800000 */
[----:B------:R-:W1:Y:S02]  /*5080*/  LDCU.64 UR6, c[0x0][0x428] ;  /* 0x00008500ff0677ac */ /* 0x000e640008000a00 */
[----:B-1----:R-:W-:-:S04]  /*5090*/  LEA R2, P1, R8, UR6, 0x3 ;  /* 0x0000000608027c11 */ /* 0x002fc8000f8218ff */
[----:B------:R-:W-:Y:S01]  /*50a0*/  LEA.HI.X R3, R8, UR7, R9, 0x3, P1 ;  /* 0x0000000708037c11 */ /* 0x000fe200088f1c09 */
[----:B------:R-:W1:Y:S04]  /*50b0*/  LDCU.64 UR6, c[0x0][0x430] ;  /* 0x00008600ff0677ac */ /* 0x000e680008000a00 */
[----:B0-----:R-:W2:Y:S04]  /*50c0*/  LDG.E.U8 R13, desc[UR28][R2.64] ;  /* 0x0000001c020d7981 */ /* 0x001ea8000c1e1100 */
[----:B------:R-:W3:Y:S04]  /*50d0*/  LDG.E.U8 R15, desc[UR28][R2.64+0x1] ;  /* 0x0000011c020f7981 */ /* 0x000ee8000c1e1100 */
[----:B------:R-:W4:Y:S04]  /*50e0*/  LDG.E.U8 R17, desc[UR28][R2.64+0x2] ;  /* 0x0000021c02117981 */ /* 0x000f28000c1e1100 */
[----:B------:R-:W5:Y:S04]  /*50f0*/  LDG.E.U8 R19, desc[UR28][R2.64+0x3] ;  /* 0x0000031c02137981 */ /* 0x000f68000c1e1100 */
[----:B------:R-:W5:Y:S04]  /*5100*/  LDG.E.U8 R21, desc[UR28][R2.64+0x4] ;  /* 0x0000041c02157981 */ /* 0x000f68000c1e1100 */
[----:B------:R-:W5:Y:S04]  /*5110*/  LDG.E.U8 R23, desc[UR28][R2.64+0x5] ;  /* 0x0000051c02177981 */ /* 0x000f68000c1e1100 */
[----:B------:R-:W5:Y:S04]  /*5120*/  LDG.E.U8 R25, desc[UR28][R2.64+0x6] ;  /* 0x0000061c02197981 */ /* 0x000f68000c1e1100 */
[----:B------:R-:W5:Y:S01]  /*5130*/  LDG.E.U8 R27, desc[UR28][R2.64+0x7] ;  /* 0x0000071c021b7981 */ /* 0x000f62000c1e1100 */
[----:B-1----:R-:W-:-:S04]  /*5140*/  LEA R8, P1, R10, UR6, 0x3 ;  /* 0x000000060a087c11 */ /* 0x002fc8000f8218ff */
        /* <DEDUP_REMOVED lines=9> */
.L_x_972:
[----:B------:R-:W-:Y:S05]  /*51e0*/  BSYNC.RECONVERGENT B0 ;  /* 0x0000000000007941 */ /* 0x000fea0003800200 */
.L_x_971:
[----:B------:R-:W-:Y:S05]  /*51f0*/  @P0 EXIT ;  /* 0x000000000000094d */ /* 0x000fea0003800000 */
[----:B------:R-:W2:Y:S02]  /*5200*/  LDCU.64 UR4, c[0x0][0x428] ;  /* 0x00008500ff0477ac */ /* 0x000ea40008000a00 */
[----:B--2---:R-:W-:-:S04]  /*5210*/  LEA R2, P0, R4, UR4, 0x3 ;  /* 0x0000000404027c11 */ /* 0x004fc8000f8018ff */
[----:B------:R-:W-:Y:S01]  /*5220*/  LEA.HI.X R3, R4, UR5, R5, 0x3, P0 ;  /* 0x0000000504037c11 */ /* 0x000fe200080f1c05 */
[----:B------:R-:W2:Y:S04]  /*5230*/  LDCU.64 UR4, c[0x0][0x430] ;  /* 0x00008600ff0477ac */ /* 0x000ea80008000a00 */
[----:B-1----:R-:W3:Y:S04]  /*5240*/  LDG.E.U8 R9, desc[UR28][R2.64] ;  /* 0x0000001c02097981 */ /* 0x002ee8000c1e1100 */
[----:B------:R-:W4:Y:S04]  /*5250*/  LDG.E.U8 R11, desc[UR28][R2.64+0x1] ;  /* 0x0000011c020b7981 */ /* 0x000f28000c1e1100 */
[----:B0-----:R-:W5:Y:S04]  /*5260*/  LDG.E.U8 R13, desc[UR28][R2.64+0x2] ;  /* 0x0000021c020d7981 */ /* 0x001f68000c1e1100 */
[----:B------:R-:W5:Y:S04]  /*5270*/  LDG.E.U8 R15, desc[UR28][R2.64+0x3] ;  /* 0x0000031c020f7981 */ /* 0x000f68000c1e1100 */
[----:B------:R-:W5:Y:S04]  /*5280*/  LDG.E.U8 R17, desc[UR28][R2.64+0x4] ;  /* 0x0000041c02117981 */ /* 0x000f68000c1e1100 */
[----:B------:R-:W5:Y:S04]  /*5290*/  LDG.E.U8 R19, desc[UR28][R2.64+0x5] ;  /* 0x0000051c02137981 */ /* 0x000f68000c1e1100 */
[----:B------:R-:W5:Y:S04]  /*52a0*/  LDG.E.U8 R21, desc[UR28][R2.64+0x6] ;  /* 0x0000061c02157981 */ /* 0x000f68000c1e1100 */
[----:B------:R-:W5:Y:S01]  /*52b0*/  LDG.E.U8 R23, desc[UR28][R2.64+0x7] ;  /* 0x0000071c02177981 */ /* 0x000f62000c1e1100 */
[----:B--2---:R-:W-:-:S04]  /*52c0*/  LEA R4, P0, R6, UR4, 0x3 ;  /* 0x0000000406047c11 */ /* 0x004fc8000f8018ff */
[----:B------:R-:W-:-:S05]  /*52d0*/  LEA.HI.X R5, R6, UR5, R7, 0x3, P0 ;  /* 0x0000000506057c11 */ /* 0x000fca00080f1c07 */
[----:B---3--:R-:W-:Y:S04]  /*52e0*/  STG.E.U8 desc[UR28][R4.64+-0x8], R9 ;  /* 0xfffff80904007986 */ /* 0x008fe8000c10111c */
[----:B----4-:R-:W-:Y:S04]  /*52f0*/  STG.E.U8 desc[UR28][R4.64+-0x7], R11 ;  /* 0xfffff90b04007986 */ /* 0x010fe8000c10111c */
[----:B-----5:R-:W-:Y:S04]  /*5300*/  STG.E.U8 desc[UR28][R4.64+-0x6], R13 ;  /* 0xfffffa0d04007986 */ /* 0x020fe8000c10111c */
[----:B------:R-:W-:Y:S04]  /*5310*/  STG.E.U8 desc[UR28][R4.64+-0x5], R15 ;  /* 0xfffffb0f04007986 */ /* 0x000fe8000c10111c */
[----:B------:R-:W-:Y:S04]  /*5320*/  STG.E.U8 desc[UR28][R4.64+-0x4], R17 ;  /* 0xfffffc1104007986 */ /* 0x000fe8000c10111c */
[----:B------:R-:W-:Y:S04]  /*5330*/  STG.E.U8 desc[UR28][R4.64+-0x3], R19 ;  /* 0xfffffd1304007986 */ /* 0x000fe8000c10111c */
[----:B------:R-:W-:Y:S04]  /*5340*/  STG.E.U8 desc[UR28][R4.64+-0x2], R21 ;  /* 0xfffffe1504007986 */ /* 0x000fe8000c10111c */
[----:B------:R-:W-:Y:S01]  /*5350*/  STG.E.U8 desc[UR28][R4.64+-0x1], R23 ;  /* 0xffffff1704007986 */ /* 0x000fe2000c10111c */
[----:B------:R-:W-:Y:S05]  /*5360*/  EXIT ;  /* 0x000000000000794d */ /* 0x000fea0003800000 */
.L_x_914:
[----:B------:R-:W-:-:S04]  /*5370*/  ISETP.NE.U32.AND P0, PT, RZ, UR9, PT ;  /* 0x00000009ff007c0c */ /* 0x000fc8000bf05070 */
[----:B------:R-:W-:-:S13]  /*5380*/  ISETP.NE.AND.EX P0, PT, RZ, UR4, PT, P0 ;  /* 0x00000004ff007c0c */ /* 0x000fda000bf05300 */
[----:B------:R-:W-:Y:S05]  /*5390*/  @!P0 EXIT ;  /* 0x000000000000894d */ /* 0x000fea0003800000 */
[----:B------:R-:W0:Y:S01]  /*53a0*/  LDCU.128 UR4, c[0x0][0x380] ;  /* 0x00007000ff0477ac */ /* 0x000e220008000c00 */
[----:B------:R-:W1:Y:S01]  /*53b0*/  S2R R2, SR_TID.X ;  /* 0x0000000000027919 */ /* 0x000e620000002100 */
[----:B------:R-:W-:Y:S01]  /*53c0*/  BSSY.RECONVERGENT B0, `(.L_x_973) ;  /* 0x0000189000007945 */ /* 0x000fe20003800200 */
[----:B------:R-:W2:Y:S01]  /*53d0*/  LDCU UR31, c[0x0][0x390] ;  /* 0x00007200ff1f77ac */ /* 0x000ea20008000800 */
[----:B------:R-:W3:Y:S01]  /*53e0*/  S2R R44, SR_LANEID ;  /* 0x00000000002c7919 */ /* 0x000ee20000000000 */
[----:B------:R-:W4:Y:S01]  /*53f0*/  LDCU.128 UR20, c[0x0][0x3b0] ;  /* 0x00007600ff1477ac */ /* 0x000f220008000c00 */
[----:B------:R-:W5:Y:S01]  /*5400*/  LDCU UR37, c[0x0][0x3a0] ;  /* 0x00007400ff2577ac */ /* 0x000f620008000800 */
[----:B------:R-:W4:Y:S01]  /*5410*/  LDCU UR36, c[0x0][0x398] ;  /* 0x00007300ff2477ac */ /* 0x000f220008000800 */
[----:B0-----:R-:W-:Y:S01]  /*5420*/  UIADD3 UR10, UP0, UPT, UR10, UR4, URZ ;  /* 0x000000040a0a7290 */ /* 0x001fe2000ff1e0ff */
[----:B------:R-:W0:Y:S03]  /*5430*/  LDCU UR38, c[0x0][0x3a8] ;  /* 0x00007500ff2677ac */ /* 0x000e260008000800 */
[----:B------:R-:W-:Y:S01]  /*5440*/  UIADD3.X UR11, UPT, UPT, UR11, UR5, URZ, UP0, !UPT ;  /* 0x000000050b0b7290 */ /* 0x000fe200087fe4ff */
[----:B------:R-:W3:Y:S03]  /*5450*/  LDCU.128 UR24, c[0x0][0x3c0] ;  /* 0x00007800ff1877ac */ /* 0x000ee60008000c00 */
[----:B--2---:R-:W-:Y:S01]  /*5460*/  USHF.R.U64 UR12, UR10, UR31, UR11 ;  /* 0x0000001f0a0c7299 */ /* 0x004fe2000800120b */
[C---:B-1----:R-:W-:Y:S01]  /*5470*/  LOP3.LUT R0, R2.reuse, 0x1f, RZ, 0xc0, !PT ;  /* 0x0000001f02007812 */ /* 0x042fe200078ec0ff */
[----:B----4-:R-:W-:Y:S01]  /*5480*/  UIADD3 UR39, UPT, UPT, UR31, -UR36, URZ ;  /* 0x800000241f277290 */ /* 0x010fe2000fffe0ff */
[----:B------:R-:W-:Y:S01]  /*5490*/  LOP3.LUT R3, R2, 0x3e0, RZ, 0xc0, !PT ;  /* 0x000003e002037812 */ /* 0x000fe200078ec0ff */
[----:B------:R-:W-:Y:S01]  /*54a0*/  UIMAD.WIDE.U32 UR4, UR12, -0x4e31916d, URZ ;  /* 0xb1ce6e930c0478a5 */ /* 0x000fe2000f8e00ff */
[----:B------:R-:W1:Y:S03]  /*54b0*/  LDCU.128 UR32, c[0x0][0x3d0] ;  /* 0x00007a00ff2077ac */ /* 0x000e660008000c00 */
[----:B------:R-:W-:Y:S01]  /*54c0*/  IMAD R7, R3, 0x3, R0 ;  /* 0x0000000303077824 */ /* 0x000fe200078e0200 */
[----:B------:R-:W-:-:S03]  /*54d0*/  UIMAD UR5, UR12, -0x2d48bbf9, UR5 ;  /* 0xd2b744070c0578a4 */ /* 0x000fc6000f8e0205 */
[C---:B------:R-:W-:Y:S01]  /*54e0*/  VIADD R0, R7.reuse, 0x20 ;  /* 0x0000002007007836 */ /* 0x040fe20000000000 */
[C---:B------:R-:W-:Y:S01]  /*54f0*/  ISETP.GE.U32.AND P0, PT, R7.reuse, UR9, PT ;  /* 0x0000000907007c0c */ /* 0x040fe2000bf06070 */
[----:B------:R-:W-:Y:S01]  /*5500*/  ULOP3.LUT UR5, UR5, UR20, URZ, 0x3c, !UPT ;  /* 0x0000001405057292 */ /* 0x000fe2000f8e3cff */
[----:B------:R-:W-:Y:S02]  /*5510*/  VIADD R3, R7, 0x40 ;  /* 0x0000004007037836 */ /* 0x000fe40000000000 */
[----:B------:R-:W-:Y:S01]  /*5520*/  ISETP.GE.U32.AND P2, PT, R0, UR9, PT ;  /* 0x0000000900007c0c */ /* 0x000fe2000bf46070 */
[----:B-----5:R-:W-:Y:S02]  /*5530*/  ULOP3.LUT UR12, UR5, UR10, UR37, 0x78, !UPT ;  /* 0x0000000a050c7292 */ /* 0x020fe4000f8e7825 */
[----:B------:R-:W-:Y:S01]  /*5540*/  ULOP3.LUT UR5, UR10, UR37, URZ, 0xc0, !UPT ;  /* 0x000000250a057292 */ /* 0x000fe2000f8ec0ff */
[----:B------:R-:W-:Y:S01]  /*5550*/  ISETP.GE.U32.AND P1, PT, R3, UR9, PT ;  /* 0x0000000903007c0c */ /* 0x000fe2000bf26070 */
[----:B0-----:R-:W-:-:S02]  /*5560*/  ULOP3.LUT UR14, UR12, UR38, URZ, 0xc0, !UPT ;  /* 0x000000260c0e7292 */ /* 0x001fc4000f8ec0ff */
[----:B------:R-:W-:Y:S02]  /*5570*/  USHF.R.U32.HI UR13, URZ, UR36, UR5 ;  /* 0x00000024ff0d7299 */ /* 0x000fe40008011605 */
[----:B------:R-:W-:Y:S02]  /*5580*/  USHF.L.U32 UR12, UR4, UR39, URZ ;  /* 0x00000027040c7299 */ /* 0x000fe400080006ff */
[----:B------:R-:W-:Y:S02]  /*5590*/  UIMAD.WIDE.U32 UR4, UR14, -0x4e31916d, URZ ;  /* 0xb1ce6e930e0478a5 */ /* 0x000fe4000f8e00ff */
[----:B------:R-:W-:Y:S02]  /*55a0*/  ULOP3.LUT UR12, UR37, UR12, UR13, 0xe0, !UPT ;  /* 0x0000000c250c7292 */ /* 0x000fe4000f8ee00d */
[----:B------:R-:W-:Y:S02]  /*55b0*/  UIMAD UR5, UR14, -0x2d48bbf9, UR5 ;  /* 0xd2b744070e0578a4 */ /* 0x000fe4000f8e0205 */
[----:B------:R-:W-:-:S02]  /*55c0*/  USHF.R.U32.HI UR13, URZ, UR36, UR12 ;  /* 0x00000024ff0d7299 */ /* 0x000fc4000801160c */
[----:B------:R-:W-:Y:S02]  /*55d0*/  ULOP3.LUT UR5, UR12, UR5, UR21, 0x96, !UPT ;  /* 0x000000050c057292 */ /* 0x000fe4000f8e9615 */
[----:B------:R-:W-:Y:S02]  /*55e0*/  USHF.L.U32 UR12, UR4, UR39, URZ ;  /* 0x00000027040c7299 */ /* 0x000fe400080006ff */
[----:B------:R-:W-:Y:S02]  /*55f0*/  ULOP3.LUT UR14, UR5, UR38, URZ, 0xc0, !UPT ;  /* 0x00000026050e7292 */ /* 0x000fe4000f8ec0ff */
[----:B------:R-:W-:Y:S02]  /*5600*/  ULOP3.LUT UR12, UR37, UR12, UR13, 0xe0, !UPT ;  /* 0x0000000c250c7292 */ /* 0x000fe4000f8ee00d */
[----:B------:R-:W-:Y:S02]  /*5610*/  UIMAD.WIDE.U32 UR4, UR14, -0x4e31916d, URZ ;  /* 0xb1ce6e930e0478a5 */ /* 0x000fe4000f8e00ff */
[----:B------:R-:W-:-:S02]  /*5620*/  USHF.R.U32.HI UR13, URZ, UR36, UR12 ;  /* 0x00000024ff0d7299 */ /* 0x000fc4000801160c */
[----:B------:R-:W-:-:S04]  /*5630*/  UIMAD UR5, UR14, -0x2d48bbf9, UR5 ;  /* 0xd2b744070e0578a4 */ /* 0x000fc8000f8e0205 */
        /* <DEDUP_REMOVED lines=14> */
[----:B---3--:R-:W-:Y:S02]  /*5720*/  ULOP3.LUT UR5, UR12, UR5, UR24, 0x96, !UPT ;  /* 0x000000050c057292 */ /* 0x008fe4000f8e9618 */
        /* <DEDUP_REMOVED lines=27> */
[----:B-1----:R-:W-:Y:S02]  /*58e0*/  ULOP3.LUT UR5, UR12, UR5, UR32, 0x96, !UPT ;  /* 0x000000050c057292 */ /* 0x002fe4000f8e9620 */
        /* <DEDUP_REMOVED lines=19> */
[----:B------:R-:W-:-:S03]  /*5a20*/  UIMAD UR5, UR14, -0x2d48bbf9, UR5 ;  /* 0xd2b744070e0578a4 */ /* 0x000fc6000f8e0205 */
[----:B------:R-:W0:Y:S01]  /*5a30*/  LDCU.128 UR12, c[0x0][0x3e0] ;  /* 0x00007c00ff0c77ac */ /* 0x000e220008000c00 */
[----:B------:R-:W-:Y:S02]  /*5a40*/  ULOP3.LUT UR35, UR16, UR5, UR35, 0x96, !UPT ;  /* 0x0000000510237292 */ /* 0x000fe4000f8e9623 */
[----:B------:R-:W-:Y:S02]  /*5a50*/  USHF.L.U32 UR16, UR4, UR39, URZ ;  /* 0x0000002704107299 */ /* 0x000fe400080006ff */
[----:B------:R-:W-:Y:S02]  /*5a60*/  ULOP3.LUT UR35, UR35, UR38, URZ, 0xc0, !UPT ;  /* 0x0000002623237292 */ /* 0x000fe4000f8ec0ff */
[----:B------:R-:W-:Y:S02]  /*5a70*/  ULOP3.LUT UR16, UR37, UR16, UR17, 0xe0, !UPT ;  /* 0x0000001025107292 */ /* 0x000fe4000f8ee011 */
[----:B------:R-:W-:-:S04]  /*5a80*/  UIMAD.WIDE.U32 UR4, UR35, -0x4e31916d, URZ ;  /* 0xb1ce6e93230478a5 */ /* 0x000fc8000f8e00ff */
[----:B------:R-:W-:-:S04]  /*5a90*/  UIMAD UR35, UR35, -0x2d48bbf9, UR5 ;  /* 0xd2b74407232378a4 */ /* 0x000fc8000f8e0205 */
[----:B0-----:R-:W-:Y:S02]  /*5aa0*/  ULOP3.LUT UR12, UR16, UR35, UR12, 0x96, !UPT ;  /* 0x00000023100c7292 */ /* 0x001fe4000f8e960c */
[----:B------:R-:W-:Y:S02]  /*5ab0*/  USHF.R.U32.HI UR16, URZ, UR36, UR16 ;  /* 0x00000024ff107299 */ /* 0x000fe40008011610 */
[----:B------:R-:W-:Y:S02]  /*5ac0*/  ULOP3.LUT UR17, UR12, UR38, URZ, 0xc0, !UPT ;  /* 0x000000260c117292 */ /* 0x000fe4000f8ec0ff */
[----:B------:R-:W-:Y:S02]  /*5ad0*/  USHF.L.U32 UR12, UR4, UR39, URZ ;  /* 0x00000027040c7299 */ /* 0x000fe400080006ff */
[----:B------:R-:W-:Y:S02]  /*5ae0*/  UIMAD.WIDE.U32 UR4, UR17, -0x4e31916d, URZ ;  /* 0xb1ce6e93110478a5 */ /* 0x000fe4000f8e00ff */
[----:B------:R-:W-:-:S02]  /*5af0*/  ULOP3.LUT UR12, UR37, UR12, UR16, 0xe0, !UPT ;  /* 0x0000000c250c7292 */ /* 0x000fc4000f8ee010 */
[----:B------:R-:W-:-:S04]  /*5b00*/  UIMAD UR17, UR17, -0x2d48bbf9, UR5 ;  /* 0xd2b74407111178a4 */ /* 0x000fc8000f8e0205 */
[----:B------:R-:W-:-:S04]  /*5b10*/  ULOP3.LUT UR13, UR12, UR17, UR13, 0x96, !UPT ;  /* 0x000000110c0d7292 */ /* 0x000fc8000f8e960d */
[----:B------:R-:W-:Y:S02]  /*5b20*/  ULOP3.LUT UR16, UR13, UR38, URZ, 0xc0, !UPT ;  /* 0x000000260d107292 */ /* 0x000fe4000f8ec0ff */
[----:B------:R-:W-:Y:S02]  /*5b30*/  USHF.R.U32.HI UR13, URZ, UR36, UR12 ;  /* 0x00000024ff0d7299 */ /* 0x000fe4000801160c */
[----:B------:R-:W-:Y:S02]  /*5b40*/  USHF.L.U32 UR12, UR4, UR39, URZ ;  /* 0x00000027040c7299 */ /* 0x000fe400080006ff */
[----:B------:R-:W-:Y:S02]  /*5b50*/  UIMAD.WIDE.U32 UR4, UR16, -0x4e31916d, URZ ;  /* 0xb1ce6e93100478a5 */ /* 0x000fe4000f8e00ff */
[----:B------:R-:W-:Y:S02]  /*5b60*/  ULOP3.LUT UR12, UR37, UR12, UR13, 0xe0, !UPT ;  /* 0x0000000c250c7292 */ /* 0x000fe4000f8ee00d */
[----:B------:R-:W-:-:S02]  /*5b70*/  UIMAD UR16, UR16, -0x2d48bbf9, UR5 ;  /* 0xd2b74407101078a4 */ /* 0x000fc4000f8e0205 */
[----:B------:R-:W-:Y:S02]  /*5b80*/  USHF.R.U32.HI UR13, URZ, UR36, UR12 ;  /* 0x00000024ff0d7299 */ /* 0x000fe4000801160c */
[----:B------:R-:W-:Y:S02]  /*5b90*/  ULOP3.LUT UR14, UR12, UR16, UR14, 0x96, !UPT ;  /* 0x000000100c0e7292 */ /* 0x000fe4000f8e960e */
[----:B------:R-:W-:Y:S02]  /*5ba0*/  USHF.L.U32 UR12, UR4, UR39, URZ ;  /* 0x00000027040c7299 */ /* 0x000fe400080006ff */
[----:B------:R-:W-:Y:S02]  /*5bb0*/  ULOP3.LUT UR14, UR14, UR38, URZ, 0xc0, !UPT ;  /* 0x000000260e0e7292 */ /* 0x000fe4000f8ec0ff */
[----:B------:R-:W-:Y:S02]  /*5bc0*/  ULOP3.LUT UR12, UR37, UR12, UR13, 0xe0, !UPT ;  /* 0x0000000c250c7292 */ /* 0x000fe4000f8ee00d */
[----:B------:R-:W-:Y:S01]  /*5bd0*/  UIMAD.WIDE.U32 UR4, UR14, -0x4e31916d, URZ ;  /* 0xb1ce6e930e0478a5 */ /* 0x000fe2000f8e00ff */
[----:B------:R-:W0:Y:S03]  /*5be0*/  LDCU.128 UR16, c[0x0][0x3f0] ;  /* 0x00007e00ff1077ac */ /* 0x000e260008000c00 */
[----:B------:R-:W-:-:S02]  /*5bf0*/  UIMAD UR14, UR14, -0x2d48bbf9, UR5 ;  /* 0xd2b744070e0e78a4 */ /* 0x000fc4000f8e0205 */
[----:B------:R-:W-:Y:S02]  /*5c00*/  USHF.R.U32.HI UR13, URZ, UR36, UR12 ;  /* 0x00000024ff0d7299 */ /* 0x000fe4000801160c */
[----:B------:R-:W-:Y:S02]  /*5c10*/  ULOP3.LUT UR15, UR12, UR14, UR15, 0x96, !UPT ;  /* 0x0000000e0c0f7292 */ /* 0x000fe4000f8e960f */
[----:B------:R-:W-:Y:S02]  /*5c20*/  USHF.L.U32 UR12, UR4, UR39, URZ ;  /* 0x00000027040c7299 */ /* 0x000fe400080006ff */
[----:B------:R-:W-:Y:S02]  /*5c30*/  ULOP3.LUT UR15, UR15, UR38, URZ, 0xc0, !UPT ;  /* 0x000000260f0f7292 */ /* 0x000fe4000f8ec0ff */
[----:B------:R-:W-:Y:S02]  /*5c40*/  ULOP3.LUT UR12, UR37, UR12, UR13, 0xe0, !UPT ;  /* 0x0000000c250c7292 */ /* 0x000fe4000f8ee00d */
[----:B------:R-:W-:-:S02]  /*5c50*/  UIMAD.WIDE.U32 UR4, UR15, -0x4e31916d, URZ ;  /* 0xb1ce6e930f0478a5 */ /* 0x000fc4000f8e00ff */
[----:B------:R-:W-:Y:S02]  /*5c60*/  USHF.R.U32.HI UR13, URZ, UR36, UR12 ;  /* 0x00000024ff0d7299 */ /* 0x000fe4000801160c */
[----:B------:R-:W-:-:S04]  /*5c70*/  UIMAD UR15, UR15, -0x2d48bbf9, UR5 ;  /* 0xd2b744070f0f78a4 */ /* 0x000fc8000f8e0205 */
[----:B0-----:R-:W-:Y:S02]  /*5c80*/  ULOP3.LUT UR16, UR12, UR15, UR16, 0x96, !UPT ;  /* 0x0000000f0c107292 */ /* 0x001fe4000f8e9610 */
        /* <DEDUP_REMOVED lines=19> */
[----:B------:R-:W-:Y:S01]  /*5dc0*/  UIMAD UR18, UR18, -0x2d48bbf9, UR5 ;  /* 0xd2b74407121278a4 */ /* 0x000fe2000f8e0205 */
[----:B------:R-:W0:Y:S03]  /*5dd0*/  LDCU.128 UR12, c[0x0][0x400] ;  /* 0x00008000ff0c77ac */ /* 0x000e260008000c00 */
[----:B------:R-:W-:Y:S02]  /*5de0*/  ULOP3.LUT UR19, UR16, UR18, UR19, 0x96, !UPT ;  /* 0x0000001210137292 */ /* 0x000fe4000f8e9613 */
[----:B------:R-:W-:Y:S02]  /*5df0*/  USHF.L.U32 UR16, UR4, UR39, URZ ;  /* 0x0000002704107299 */ /* 0x000fe400080006ff */
[----:B------:R-:W-:Y:S02]  /*5e00*/  ULOP3.LUT UR19, UR19, UR38, URZ, 0xc0, !UPT ;  /* 0x0000002613137292 */ /* 0x000fe4000f8ec0ff */
[----:B------:R-:W-:-:S02]  /*5e10*/  ULOP3.LUT UR16, UR37, UR16, UR17, 0xe0, !UPT ;  /* 0x0000001025107292 */ /* 0x000fc4000f8ee011 */
        /* <DEDUP_REMOVED lines=9> */
[----:B------:R-:W-:Y:S02]  /*5eb0*/  ULOP3.LUT UR5, UR12, UR5, UR13, 0x96, !UPT ;  /* 0x000000050c057292 */ /* 0x000fe4000f8e960d */
[----:B------:R-:W-:Y:S02]  /*5ec0*/  USHF.R.U32.HI UR13, URZ, UR36, UR12 ;  /* 0x00000024ff0d7299 */ /* 0x000fe4000801160c */
[----:B------:R-:W-:Y:S02]  /*5ed0*/  ULOP3.LUT UR16, UR5, UR38, URZ, 0xc0, !UPT ;  /* 0x0000002605107292 */ /* 0x000fe4000f8ec0ff */
[----:B------:R-:W-:Y:S02]  /*5ee0*/  USHF.L.U32 UR12, UR4, UR39, URZ ;  /* 0x00000027040c7299 */ /* 0x000fe400080006ff */
[----:B------:R-:W-:Y:S02]  /*5ef0*/  UIMAD.WIDE.U32 UR4, UR16, -0x4e31916d, URZ ;  /* 0xb1ce6e93100478a5 */ /* 0x000fe4000f8e00ff */
[----:B------:R-:W-:-:S02]  /*5f00*/  ULOP3.LUT UR12, UR37, UR12, UR13, 0xe0, !UPT ;  /* 0x0000000c250c7292 */ /* 0x000fc4000f8ee00d */
[----:B------:R-:W-:Y:S02]  /*5f10*/  UIMAD UR16, UR16, -0x2d48bbf9, UR5 ;  /* 0xd2b74407101078a4 */ /* 0x000fe4000f8e0205 */
[----:B------:R-:W-:Y:S02]  /*5f20*/  USHF.R.U32.HI UR13, URZ, UR36, UR12 ;  /* 0x00000024ff0d7299 */ /* 0x000fe4000801160c */
[----:B------:R-:W-:Y:S02]  /*5f30*/  ULOP3.LUT UR14, UR12, UR16, UR14, 0x96, !UPT ;  /* 0x000000100c0e7292 */ /* 0x000fe4000f8e960e */
[----:B------:R-:W-:Y:S02]  /*5f40*/  USHF.L.U32 UR12, UR4, UR39, URZ ;  /* 0x00000027040c7299 */ /* 0x000fe400080006ff */
[----:B------:R-:W-:Y:S02]  /*5f50*/  ULOP3.LUT UR14, UR14, UR38, URZ, 0xc0, !UPT ;  /* 0x000000260e0e7292 */ /* 0x000fe4000f8ec0ff */
[----:B------:R-:W-:-:S02]  /*5f60*/  ULOP3.LUT UR12, UR37, UR12, UR13, 0xe0, !UPT ;  /* 0x0000000c250c7292 */ /* 0x000fc4000f8ee00d */
[----:B------:R-:W-:-:S04]  /*5f70*/  UIMAD.WIDE.U32 UR4, UR14, -0x4e31916d, URZ ;  /* 0xb1ce6e930e0478a5 */ /* 0x000fc8000f8e00ff */
[----:B------:R-:W-:Y:S02]  /*5f80*/  UIMAD UR14, UR14, -0x2d48bbf9, UR5 ;  /* 0xd2b744070e0e78a4 */ /* 0x000fe4000f8e0205 */
[----:B------:R-:W-:Y:S02]  /*5f90*/  USHF.R.U32.HI UR5, URZ, UR36, UR12 ;  /* 0x00000024ff057299 */ /* 0x000fe4000801160c */
[----:B------:R-:W-:Y:S02]  /*5fa0*/  ULOP3.LUT UR15, UR12, UR14, UR15, 0x96, !UPT ;  /* 0x0000000e0c0f7292 */ /* 0x000fe4000f8e960f */
[----:B------:R-:W-:Y:S02]  /*5fb0*/  USHF.L.U32 UR4, UR4, UR39, URZ ;  /* 0x0000002704047299 */ /* 0x000fe400080006ff */
[----:B------:R-:W-:Y:S02]  /*5fc0*/  ULOP3.LUT UR15, UR15, UR38, URZ, 0xc0, !UPT ;  /* 0x000000260f0f7292 */ /* 0x000fe4000f8ec0ff */
[----:B------:R-:W-:-:S02]  /*5fd0*/  ULOP3.LUT UR4, UR37, UR4, UR5, 0xe0, !UPT ;  /* 0x0000000425047292 */ /* 0x000fc4000f8ee005 */
[----:B------:R-:W-:Y:S02]  /*5fe0*/  USHF.L.U32 UR12, UR15, UR31, URZ ;  /* 0x0000001f0f0c7299 */ /* 0x000fe400080006ff */
[----:B------:R-:W-:Y:S02]  /*5ff0*/  USHF.L.U64.HI UR15, UR15, UR31, URZ ;  /* 0x0000001f0f0f7299 */ /* 0x000fe400080102ff */
[----:B------:R-:W-:Y:S01]  /*6000*/  ULOP3.LUT UR12, UR12, UR4, URZ, 0xfc, !UPT ;  /* 0x000000040c0c7292 */ /* 0x000fe2000f8efcff */
[----:B------:R-:W-:Y:S02]  /*6010*/  UMOV UR5, URZ ;  /* 0x000000ff00057c82 */ /* 0x000fe40008000000 */
[----:B------:R-:W-:Y:S01]  /*6020*/  UMOV UR4, URZ ;  /* 0x000000ff00047c82 */ /* 0x000fe20008000000 */
[----:B------:R-:W-:Y:S01]  /*6030*/  UISETP.GE.U32.AND UP0, UPT, UR12, UR6, UPT ;  /* 0x000000060c00728c */ /* 0x000fe2000bf06070 */
[----:B------:R-:W-:Y:S02]  /*6040*/  IMAD.U32 R13, RZ, RZ, UR15 ;  /* 0x0000000fff0d7e24 */ /* 0x000fe4000f8e00ff */
[----:B------:R-:W-:Y:S01]  /*6050*/  IMAD.U32 R5, RZ, RZ, UR15 ;  /* 0x0000000fff057e24 */ /* 0x000fe2000f8e00ff */
[----:B------:R-:W-:Y:S01]  /*6060*/  UISETP.GE.U32.AND.EX UP0, UPT, UR15, UR7, UPT, UP0 ;  /* 0x000000070f00728c */ /* 0x000fe2000bf06100 */
[----:B------:R-:W-:-:S02]  /*6070*/  IMAD.U32 R14, RZ, RZ, UR12 ;  /* 0x0000000cff0e7e24 */ /* 0x000fc4000f8e00ff */
[----:B------:R-:W-:Y:S01]  /*6080*/  IMAD.U32 R4, RZ, RZ, UR12 ;  /* 0x0000000cff047e24 */ /* 0x000fe2000f8e00ff */
[----:B------:R-:W-:-:S06]  /*6090*/  USEL UR6, URZ, 0x1, UP0 ;  /* 0x00000001ff067887 */ /* 0x000fcc0008000000 */
[----:B------:R-:W-:Y:S02]  /*60a0*/  IMAD.U32 R12, RZ, RZ, UR6 ;  /* 0x00000006ff0c7e24 */ /* 0x000fe4000f8e00ff */
[----:B------:R-:W-:Y:S01]  /*60b0*/  IMAD.U32 R6, RZ, RZ, UR6 ;  /* 0x00000006ff067e24 */ /* 0x000fe2000f8e00ff */
[----:B------:R-:W-:Y:S06]  /*60c0*/  @P0 BRA `(.L_x_974) ;  /* 0x0000000800e00947 */ /* 0x000fec0003800000 */
[----:B------:R-:W-:Y:S01]  /*60d0*/  IADD3 R7, P0, PT, R7, UR10, RZ ;  /* 0x0000000a07077c10 */ /* 0x000fe2000ff1e0ff */
[----:B------:R-:W0:Y:S04]  /*60e0*/  LDCU UR6, c[0x0][0x3dc] ;  /* 0x00007b80ff0677ac */ /* 0x000e280008000800 */
[----:B------:R-:W-:Y:S01]  /*60f0*/  IMAD.X R4, RZ, RZ, UR11, P0 ;  /* 0x0000000bff047e24 */ /* 0x000fe200080e06ff */
[----:B------:R-:W1:Y:S04]  /*6100*/  LDCU.128 UR16, c[0x0][0x3e0] ;  /* 0x00007c00ff1077ac */ /* 0x000e680008000c00 */
[----:B------:R-:W-:Y:S01]  /*6110*/  SHF.R.U64 R9, R7, UR31, R4 ;  /* 0x0000001f07097c19 */ /* 0x000fe20008001204 */
[----:B------:R-:W2:Y:S04]  /*6120*/  LDCU.128 UR12, c[0x0][0x3f0] ;  /* 0x00007e00ff0c77ac */ /* 0x000ea80008000c00 */
[----:B------:R-:W-:-:S04]  /*6130*/  IMAD.WIDE.U32 R4, R9, -0x4e31916d, RZ ;  /* 0xb1ce6e9309047825 */ /* 0x000fc800078e00ff */
[----:B------:R-:W-:Y:S01]  /*6140*/  IMAD R9, R9, -0x2d48bbf9, R5 ;  /* 0xd2b7440709097824 */ /* 0x000fe200078e0205 */
[----:B------:R-:W-:-:S04]  /*6150*/  SHF.L.U32 R4, R4, UR39, RZ ;  /* 0x0000002704047c19 */ /* 0x000fc800080006ff */
[----:B------:R-:W-:-:S04]  /*6160*/  LOP3.LUT R6, R9, UR20, RZ, 0x3c, !PT ;  /* 0x0000001409067c12 */ /* 0x000fc8000f8e3cff */
[----:B------:R-:W-:Y:S02]  /*6170*/  LOP3.LUT R6, R6, UR37, R7, 0x78, !PT ;  /* 0x0000002506067c12 */ /* 0x000fe4000f8e7807 */
[----:B------:R-:W-:Y:S02]  /*6180*/  LOP3.LUT R7, R7, UR37, RZ, 0xc0, !PT ;  /* 0x0000002507077c12 */ /* 0x000fe4000f8ec0ff */
[----:B------:R-:W-:Y:S02]  /*6190*/  LOP3.LUT R9, R6, UR38, RZ, 0xc0, !PT ;  /* 0x0000002606097c12 */ /* 0x000fe4000f8ec0ff */
[----:B------:R-:W-:-:S03]  /*61a0*/  SHF.R.U32.HI R5, RZ, UR36, R7 ;  /* 0x00000024ff057c19 */ /* 0x000fc60008011607 */
[----:B------:R-:W-:Y:S01]  /*61b0*/  IMAD.WIDE.U32 R6, R9, -0x4e31916d, RZ ;  /* 0xb1ce6e9309067825 */ /* 0x000fe200078e00ff */
[----:B------:R-:W-:-:S03]  /*61c0*/  LOP3.LUT R4, R4, UR37, R5, 0xc8, !PT ;  /* 0x0000002504047c12 */ /* 0x000fc6000f8ec805 */
[----:B------:R-:W-:Y:S01]  /*61d0*/  IMAD R9, R9, -0x2d48bbf9, R7 ;  /* 0xd2b7440709097824 */ /* 0x000fe200078e0207 */
[----:B------:R-:W-:Y:S02]  /*61e0*/  SHF.R.U32.HI R7, RZ, UR36, R4 ;  /* 0x00000024ff077c19 */ /* 0x000fe40008011604 */
[----:B------:R-:W-:Y:S02]  /*61f0*/  SHF.L.U32 R6, R6, UR39, RZ ;  /* 0x0000002706067c19 */ /* 0x000fe400080006ff */
[----:B------:R-:W-:Y:S02]  /*6200*/  LOP3.LUT R9, R4, UR21, R9, 0x96, !PT ;  /* 0x0000001504097c12 */ /* 0x000fe4000f8e9609 */
[----:B------:R-:W-:Y:S02]  /*6210*/  LOP3.LUT R6, R6, UR37, R7, 0xc8, !PT ;  /* 0x0000002506067c12 */ /* 0x000fe4000f8ec807 */
[----:B------:R-:W-:-:S05]  /*6220*/  LOP3.LUT R9, R9, UR38, RZ, 0xc0, !PT ;  /* 0x0000002609097c12 */ /* 0x000fca000f8ec0ff */
[----:B------:R-:W-:-:S04]  /*6230*/  IMAD.WIDE.U32 R4, R9, -0x4e31916d, RZ ;  /* 0xb1ce6e9309047825 */ /* 0x000fc800078e00ff */
        /* <DEDUP_REMOVED lines=57> */
[----:B------:R-:W-:-:S04]  /*65d0*/  SHF.L.U32 R7, R4, UR39, RZ ;  /* 0x0000002704077c19 */ /* 0x000fc800080006ff */
[----:B------:R-:W-:Y:S02]  /*65e0*/  LOP3.LUT R9, R6, UR34, R9, 0x96, !PT ;  /* 0x0000002206097c12 */ /* 0x000fe4000f8e9609 */
[----:B------:R-:W-:Y:S02]  /*65f0*/  SHF.R.U32.HI R6, RZ, UR36, R6 ;  /* 0x00000024ff067c19 */ /* 0x000fe40008011606 */
[----:B------:R-:W-:Y:S02]  /*6600*/  LOP3.LUT R9, R9, UR38, RZ, 0xc0, !PT ;  /* 0x0000002609097c12 */ /* 0x000fe4000f8ec0ff */
[----:B------:R-:W-:-:S03]  /*6610*/  LOP3.LUT R6, R7, UR37, R6, 0xc8, !PT ;  /* 0x0000002507067c12 */ /* 0x000fc6000f8ec806 */
[----:B------:R-:W-:-:S04]  /*6620*/  IMAD.WIDE.U32 R4, R9, -0x4e31916d, RZ ;  /* 0xb1ce6e9309047825 */ /* 0x000fc800078e00ff */
[----:B------:R-:W-:Y:S01]  /*6630*/  IMAD R9, R9, -0x2d48bbf9, R5 ;  /* 0xd2b7440709097824 */ /* 0x000fe200078e0205 */
[----:B------:R-:W-:-:S04]  /*6640*/  SHF.L.U32 R7, R4, UR39, RZ ;  /* 0x0000002704077c19 */ /* 0x000fc800080006ff */
[----:B0-----:R-:W-:Y:S01]  /*6650*/  LOP3.LUT R9, R6, UR6, R9, 0x96, !PT ;  /* 0x0000000606097c12 */ /* 0x001fe2000f8e9609 */
[----:B------:R-:W0:Y:S01]  /*6660*/  LDCU.64 UR6, c[0x0][0x388] ;  /* 0x00007100ff0677ac */ /* 0x000e220008000a00 */
[----:B------:R-:W-:Y:S02]  /*6670*/  SHF.R.U32.HI R6, RZ, UR36, R6 ;  /* 0x00000024ff067c19 */ /* 0x000fe40008011606 */
[----:B------:R-:W-:Y:S02]  /*6680*/  LOP3.LUT R9, R9, UR38, RZ, 0xc0, !PT ;  /* 0x0000002609097c12 */ /* 0x000fe4000f8ec0ff */
[----:B------:R-:W-:-:S03]  /*6690*/  LOP3.LUT R6, R7, UR37, R6, 0xc8, !PT ;  /* 0x0000002507067c12 */ /* 0x000fc6000f8ec806 */
[----:B------:R-:W-:-:S04]  /*66a0*/  IMAD.WIDE.U32 R4, R9, -0x4e31916d, RZ ;  /* 0xb1ce6e9309047825 */ /* 0x000fc800078e00ff */
[----:B------:R-:W-:Y:S01]  /*66b0*/  IMAD R9, R9, -0x2d48bbf9, R5 ;  /* 0xd2b7440709097824 */ /* 0x000fe200078e0205 */
[----:B------:R-:W-:Y:S02]  /*66c0*/  SHF.R.U32.HI R5, RZ, UR36, R6 ;  /* 0x00000024ff057c19 */ /* 0x000fe40008011606 */
[----:B------:R-:W-:Y:S02]  /*66d0*/  SHF.L.U32 R4, R4, UR39, RZ ;  /* 0x0000002704047c19 */ /* 0x000fe400080006ff */
[----:B-1----:R-:W-:Y:S02]  /*66e0*/  LOP3.LUT R9, R6, UR16, R9, 0x96, !PT ;  /* 0x0000001006097c12 */ /* 0x002fe4000f8e9609 */
        /* <DEDUP_REMOVED lines=13> */
[----:B------:R-:W-:-:S04]  /*67c0*/  LOP3.LUT R9, R6, UR18, R9, 0x96, !PT ;  /* 0x0000001206097c12 */ /* 0x000fc8000f8e9609 */
[----:B------:R-:W-:-:S05]  /*67d0*/  LOP3.LUT R9, R9, UR38, RZ, 0xc0, !PT ;  /* 0x0000002609097c12 */ /* 0x000fca000f8ec0ff */
[----:B------:R-:W-:-:S04]  /*67e0*/  IMAD.WIDE.U32 R6, R9, -0x4e31916d, RZ ;  /* 0xb1ce6e9309067825 */ /* 0x000fc800078e00ff */
[----:B------:R-:W-:Y:S01]  /*67f0*/  IMAD R8, R9, -0x2d48bbf9, R7 ;  /* 0xd2b7440709087824 */ /* 0x000fe200078e0207 */
[----:B------:R-:W-:Y:S02]  /*6800*/  LOP3.LUT R7, R4, UR37, R5, 0xc8, !PT ;  /* 0x0000002504077c12 */ /* 0x000fe4000f8ec805 */
[----:B------:R-:W-:Y:S02]  /*6810*/  SHF.L.U32 R6, R6, UR39, RZ ;  /* 0x0000002706067c19 */ /* 0x000fe400080006ff */
[----:B------:R-:W-:Y:S01]  /*6820*/  LOP3.LUT R8, R7, UR19, R8, 0x96, !PT ;  /* 0x0000001307087c12 */ /* 0x000fe2000f8e9608 */
[----:B------:R-:W1:Y:S01]  /*6830*/  LDCU.128 UR16, c[0x0][0x400] ;  /* 0x00008000ff1077ac */ /* 0x000e620008000c00 */
[----:B------:R-:W-:Y:S02]  /*6840*/  SHF.R.U32.HI R7, RZ, UR36, R7 ;  /* 0x00000024ff077c19 */ /* 0x000fe40008011607 */
[----:B------:R-:W-:Y:S02]  /*6850*/  LOP3.LUT R9, R8, UR38, RZ, 0xc0, !PT ;  /* 0x0000002608097c12 */ /* 0x000fe4000f8ec0ff */
[----:B------:R-:W-:-:S03]  /*6860*/  LOP3.LUT R6, R6, UR37, R7, 0xc8, !PT ;  /* 0x0000002506067c12 */ /* 0x000fc6000f8ec807 */
[----:B------:R-:W-:-:S04]  /*6870*/  IMAD.WIDE.U32 R4, R9, -0x4e31916d, RZ ;  /* 0xb1ce6e9309047825 */ /* 0x000fc800078e00ff */
[----:B------:R-:W-:Y:S01]  /*6880*/  IMAD R9, R9, -0x2d48bbf9, R5 ;  /* 0xd2b7440709097824 */ /* 0x000fe200078e0205 */
[----:B------:R-:W-:Y:S02]  /*6890*/  SHF.R.U32.HI R5, RZ, UR36, R6 ;  /* 0x00000024ff057c19 */ /* 0x000fe40008011606 */
[----:B------:R-:W-:Y:S02]  /*68a0*/  SHF.L.U32 R4, R4, UR39, RZ ;  /* 0x0000002704047c19 */ /* 0x000fe400080006ff */
[----:B--2---:R-:W-:Y:S02]  /*68b0*/  LOP3.LUT R9, R6, UR12, R9, 0x96, !PT ;  /* 0x0000000c06097c12 */ /* 0x004fe4000f8e9609 */
        /* <DEDUP_REMOVED lines=19> */
[----:B------:R-:W-:Y:S02]  /*69f0*/  LOP3.LUT R8, R7, UR15, R8, 0x96, !PT ;  /* 0x0000000f07087c12 */ /* 0x000fe4000f8e9608 */
        /* <DEDUP_REMOVED lines=23> */
[----:B------:R-:W-:Y:S02]  /*6b70*/  LOP3.LUT R9, R9, UR38, RZ, 0xc0, !PT ;  /* 0x0000002609097c12 */ /* 0x000fe4000f8ec0ff */
[----:B------:R-:W-:-:S03]  /*6b80*/  SHF.R.U32.HI R5, RZ, UR36, R4 ;  /* 0x00000024ff057c19 */ /* 0x000fc60008011604 */
[----:B------:R-:W-:-:S04]  /*6b90*/  IMAD.WIDE.U32 R6, R9, -0x4e31916d, RZ ;  /* 0xb1ce6e9309067825 */ /* 0x000fc800078e00ff */
[----:B------:R-:W-:Y:S01]  /*6ba0*/  IMAD R9, R9, -0x2d48bbf9, R7 ;  /* 0xd2b7440709097824 */ /* 0x000fe200078e0207 */
[----:B------:R-:W-:-:S04]  /*6bb0*/  SHF.L.U32 R6, R6, UR39, RZ ;  /* 0x0000002706067c19 */ /* 0x000fc800080006ff */
[----:B------:R-:W-:Y:S02]  /*6bc0*/  LOP3.LUT R9, R4, UR19, R9, 0x96, !PT ;  /* 0x0000001304097c12 */ /* 0x000fe4000f8e9609 */
[----:B------:R-:W-:Y:S02]  /*6bd0*/  LOP3.LUT R5, R6, UR37, R5, 0xc8, !PT ;  /* 0x0000002506057c12 */ /* 0x000fe4000f8ec805 */
[----:B------:R-:W-:-:S04]  /*6be0*/  LOP3.LUT R9, R9, UR38, RZ, 0xc0, !PT ;  /* 0x0000002609097c12 */ /* 0x000fc8000f8ec0ff */
[----:B------:R-:W-:-:S04]  /*6bf0*/  SHF.L.U32 R4, R9, UR31, RZ ;  /* 0x0000001f09047c19 */ /* 0x000fc800080006ff */
[----:B------:R-:W-:Y:S02]  /*6c00*/  LOP3.LUT R4, R4, R5, RZ, 0xfc, !PT ;  /* 0x0000000504047212 */ /* 0x000fe400078efcff */
[----:B------:R-:W-:Y:S02]  /*6c10*/  SHF.L.U64.HI R5, R9, UR31, RZ ;  /* 0x0000001f09057c19 */ /* 0x000fe400080102ff */
[----:B0-----:R-:W-:-:S04]  /*6c20*/  ISETP.GE.U32.AND P0, PT, R4, UR6, PT ;  /* 0x0000000604007c0c */ /* 0x001fc8000bf06070 */
[----:B------:R-:W-:-:S04]  /*6c30*/  ISETP.GE.U32.AND.EX P0, PT, R5, UR7, PT, P0 ;  /* 0x0000000705007c0c */ /* 0x000fc8000bf06100 */
[----:B------:R-:W-:-:S09]  /*6c40*/  SEL R6, RZ, 0x1, P0 ;  /* 0x00000001ff067807 */ /* 0x000fd20000000000 */
.L_x_974:
[----:B------:R-:W-:Y:S05]  /*6c50*/  BSYNC.RECONVERGENT B0 ;  /* 0x0000000000007941 */ /* 0x000fea0003800200 */
.L_x_973:
[----:B------:R-:W-:Y:S01]  /*6c60*/  BSSY.RECONVERGENT B0, `(.L_x_975) ;  /* 0x00000c0000007945 */ /* 0x000fe20003800200 */
[----:B------:R-:W-:Y:S02]  /*6c70*/  IMAD.U32 R7, RZ, RZ, UR5 ;  /* 0x00000005ff077e24 */ /* 0x000fe4000f8e00ff */
[----:B------:R-:W-:Y:S02]  /*6c80*/  IMAD.U32 R11, RZ, RZ, UR4 ;  /* 0x00000004ff0b7e24 */ /* 0x000fe4000f8e00ff */
[----:B------:R-:W-:Y:S02]  /*6c90*/  IMAD.MOV.U32 R9, RZ, RZ, R13 ;  /* 0x000000ffff097224 */ /* 0x000fe400078e000d */
[----:B------:R-:W-:Y:S02]  /*6ca0*/  IMAD.MOV.U32 R8, RZ, RZ, R14 ;  /* 0x000000ffff087224 */ /* 0x000fe400078e000e */
[----:B------:R-:W-:Y:S01]  /*6cb0*/  IMAD.MOV.U32 R10, RZ, RZ, R12 ;  /* 0x000000ffff0a7224 */ /* 0x000fe200078e000c */
[----:B------:R-:W-:Y:S06]  /*6cc0*/  @P2 BRA `(.L_x_976) ;  /* 0x0000000800e42947 */ /* 0x000fec0003800000 */
[----:B------:R-:W-:Y:S01]  /*6cd0*/  IADD3 R0, P0, PT, R0, UR10, RZ ;  /* 0x0000000a00007c10 */ /* 0x000fe2000ff1e0ff */
[----:B------:R-:W0:Y:S04]  /*6ce0*/  LDCU UR5, c[0x0][0x3dc] ;  /* 0x00007b80ff0577ac */ /* 0x000e280008000800 */
[----:B------:R-:W-:Y:S01]  /*6cf0*/  IMAD.X R9, RZ, RZ, UR11, P0 ;  /* 0x0000000bff097e24 */ /* 0x000fe200080e06ff */
[----:B------:R-:W1:Y:S04]  /*6d00*/  LDCU.128 UR12, c[0x0][0x3e0] ;  /* 0x00007c00ff0c77ac */ /* 0x000e680008000c00 */
[----:B------:R-:W-:Y:S01]  /*6d10*/  SHF.R.U64 R11, R0, UR31, R9 ;  /* 0x0000001f000b7c19 */ /* 0x000fe20008001209 */
[----:B------:R-:W2:Y:S04]  /*6d20*/  LDCU.128 UR16, c[0x0][0x3f0] ;  /* 0x00007e00ff1077ac */ /* 0x000ea80008000c00 */
[C---:B------:R-:W-:Y:S01]  /*6d30*/  IMAD.WIDE.U32 R8, R11.reuse, -0x4e31916d, RZ ;  /* 0xb1ce6e930b087825 */ /* 0x040fe200078e00ff */
[----:B------:R-:W3:Y:S03]  /*6d40*/  LDCU.64 UR6, c[0x0][0x388] ;  /* 0x00007100ff0677ac */ /* 0x000ee60008000a00 */
        /* <DEDUP_REMOVED lines=77> */
[----:B------:R-:W-:Y:S02]  /*7220*/  LOP3.LUT R15, R15, UR38, RZ, 0xc0, !PT ;  /* 0x000000260f0f7c12 */ /* 0x000fe4000f8ec0ff */
[----:B------:R-:W-:-:S03]  /*7230*/  SHF.R.U32.HI R11, RZ, UR36, R0 ;  /* 0x00000024ff0b7c19 */ /* 0x000fc60008011600 */
[----:B------:R-:W-:-:S04]  /*7240*/  IMAD.WIDE.U32 R8, R15, -0x4e31916d, RZ ;  /* 0xb1ce6e930f087825 */ /* 0x000fc800078e00ff */
[----:B------:R-:W-:Y:S01]  /*7250*/  IMAD R15, R15, -0x2d48bbf9, R9 ;  /* 0xd2b744070f0f7824 */ /* 0x000fe200078e0209 */
[----:B------:R-:W-:-:S04]  /*7260*/  SHF.L.U32 R10, R8, UR39, RZ ;  /* 0x00000027080a7c19 */ /* 0x000fc800080006ff */
[----:B0-----:R-:W-:Y:S02]  /*7270*/  LOP3.LUT R15, R0, UR5, R15, 0x96, !PT ;  /* 0x00000005000f7c12 */ /* 0x001fe4000f8e960f */
[----:B------:R-:W-:Y:S02]  /*7280*/  LOP3.LUT R10, R10, UR37, R11, 0xc8, !PT ;  /* 0x000000250a0a7c12 */ /* 0x000fe4000f8ec80b */
[----:B------:R-:W-:-:S05]  /*7290*/  LOP3.LUT R15, R15, UR38, RZ, 0xc0, !PT ;  /* 0x000000260f0f7c12 */ /* 0x000fca000f8ec0ff */
        /* <DEDUP_REMOVED lines=23> */
[----:B------:R-:W-:Y:S02]  /*7410*/  SHF.L.U32 R10, R10, UR39, RZ ;  /* 0x000000270a0a7c19 */ /* 0x000fe400080006ff */
[----:B------:R-:W-:Y:S02]  /*7420*/  SHF.R.U32.HI R11, RZ, UR36, R0 ;  /* 0x00000024ff0b7c19 */ /* 0x000fe40008011600 */
[----:B------:R-:W-:Y:S01]  /*7430*/  LOP3.LUT R15, R0, UR15, R15, 0x96, !PT ;  /* 0x0000000f000f7c12 */ /* 0x000fe2000f8e960f */
[----:B------:R-:W0:Y:S01]  /*7440*/  LDCU.128 UR12, c[0x0][0x400] ;  /* 0x00008000ff0c77ac */ /* 0x000e220008000c00 */
[----:B------:R-:W-:Y:S02]  /*7450*/  LOP3.LUT R10, R10, UR37, R11, 0xc8, !PT ;  /* 0x000000250a0a7c12 */ /* 0x000fe4000f8ec80b */
[----:B------:R-:W-:-:S05]  /*7460*/  LOP3.LUT R15, R15, UR38, RZ, 0xc0, !PT ;  /* 0x000000260f0f7c12 */ /* 0x000fca000f8ec0ff */
        /* <DEDUP_REMOVED lines=25> */
[----:B------:R-:W-:Y:S02]  /*7600*/  LOP3.LUT R15, R0, UR19, R15, 0x96, !PT ;  /* 0x00000013000f7c12 */ /* 0x000fe4000f8e960f */
[----:B------:R-:W-:Y:S02]  /*7610*/  LOP3.LUT R10, R10, UR37, R11, 0xc8, !PT ;  /* 0x000000250a0a7c12 */ /* 0x000fe4000f8ec80b */
[----:B------:R-:W-:-:S05]  /*7620*/  LOP3.LUT R15, R15, UR38, RZ, 0xc0, !PT ;  /* 0x000000260f0f7c12 */ /* 0x000fca000f8ec0ff */
[----:B------:R-:W-:-:S04]  /*7630*/  IMAD.WIDE.U32 R8, R15, -0x4e31916d, RZ ;  /* 0xb1ce6e930f087825 */ /* 0x000fc800078e00ff */
[----:B------:R-:W-:Y:S01]  /*7640*/  IMAD R15, R15, -0x2d48bbf9, R9 ;  /* 0xd2b744070f0f7824 */ /* 0x000fe200078e0209 */
[----:B------:R-:W-:Y:S02]  /*7650*/  SHF.R.U32.HI R9, RZ, UR36, R10 ;  /* 0x00000024ff097c19 */ /* 0x000fe4000801160a */
[----:B------:R-:W-:Y:S02]  /*7660*/  SHF.L.U32 R8, R8, UR39, RZ ;  /* 0x0000002708087c19 */ /* 0x000fe400080006ff */
[----:B0-----:R-:W-:Y:S02]  /*7670*/  LOP3.LUT R15, R10, UR12, R15, 0x96, !PT ;  /* 0x0000000c0a0f7c12 */ /* 0x001fe4000f8e960f */
        /* <DEDUP_REMOVED lines=19> */
[----:B------:R-:W-:Y:S01]  /*77b0*/  SHF.L.U32 R10, R10, UR39, RZ ;  /* 0x000000270a0a7c19 */ /* 0x000fe200080006ff */
[----:B------:R-:W-:-:S03]  /*77c0*/  IMAD.MOV.U32 R11, RZ, RZ, RZ ;  /* 0x000000ffff0b7224 */ /* 0x000fc600078e00ff */
[----:B------:R-:W-:Y:S02]  /*77d0*/  LOP3.LUT R15, R8, UR15, R15, 0x96, !PT ;  /* 0x0000000f080f7c12 */ /* 0x000fe4000f8e960f */
[----:B------:R-:W-:Y:S02]  /*77e0*/  LOP3.LUT R9, R10, UR37, R9, 0xc8, !PT ;  /* 0x000000250a097c12 */ /* 0x000fe4000f8ec809 */
[----:B------:R-:W-:-:S04]  /*77f0*/  LOP3.LUT R15, R15, UR38, RZ, 0xc0, !PT ;  /* 0x000000260f0f7c12 */ /* 0x000fc8000f8ec0ff */
[----:B------:R-:W-:-:S04]  /*7800*/  SHF.L.U32 R8, R15, UR31, RZ ;  /* 0x0000001f0f087c19 */ /* 0x000fc800080006ff */
[----:B------:R-:W-:Y:S02]  /*7810*/  LOP3.LUT R8, R8, R9, RZ, 0xfc, !PT ;  /* 0x0000000908087212 */ /* 0x000fe400078efcff */
[----:B------:R-:W-:Y:S02]  /*7820*/  SHF.L.U64.HI R9, R15, UR31, RZ ;  /* 0x0000001f0f097c19 */ /* 0x000fe400080102ff */
[----:B---3--:R-:W-:-:S04]  /*7830*/  ISETP.GE.U32.AND P0, PT, R8, UR6, PT ;  /* 0x0000000608007c0c */ /* 0x008fc8000bf06070 */
[----:B------:R-:W-:-:S04]  /*7840*/  ISETP.GE.U32.AND.EX P0, PT, R9, UR7, PT, P0 ;  /* 0x0000000709007c0c */ /* 0x000fc8000bf06100 */
[----:B------:R-:W-:-:S09]  /*7850*/  SEL R10, RZ, 0x1, P0 ;  /* 0x00000001ff0a7807 */ /* 0x000fd20000000000 */
.L_x_976:
[----:B------:R-:W-:Y:S05]  /*7860*/  BSYNC.RECONVERGENT B0 ;  /* 0x0000000000007941 */ /* 0x000fea0003800200 */
.L_x_975:
[----:B------:R-:W-:Y:S04]  /*7870*/  BSSY.RECONVERGENT B0, `(.L_x_977) ;  /* 0x00000ba000007945 */ /* 0x000fe80003800200 */
[----:B------:R-:W-:Y:S05]  /*7880*/  @P1 BRA `(.L_x_978) ;  /* 0x0000000800e01947 */ /* 0x000fea0003800000 */
        /* <DEDUP_REMOVED lines=80> */
[----:B------:R-:W-:-:S05]  /*7d90*/  IMAD R0, R15, -0x2d48bbf9, R13 ;  /* 0xd2b744070f007824 */ /* 0x000fca00078e020d */
[----:B------:R-:W-:Y:S02]  /*7da0*/  LOP3.LUT R0, R3, UR34, R0, 0x96, !PT ;  /* 0x0000002203007c12 */ /* 0x000fe4000f8e9600 */
[----:B------:R-:W-:Y:S02]  /*7db0*/  SHF.R.U32.HI R3, RZ, UR36, R3 ;  /* 0x00000024ff037c19 */ /* 0x000fe40008011603 */
[----:B------:R-:W-:Y:S02]  /*7dc0*/  LOP3.LUT R15, R0, UR38, RZ, 0xc0, !PT ;  /* 0x00000026000f7c12 */ /* 0x000fe4000f8ec0ff */
[----:B------:R-:W-:-:S03]  /*7dd0*/  SHF.L.U32 R0, R12, UR39, RZ ;  /* 0x000000270c007c19 */ /* 0x000fc600080006ff */
[----:B------:R-:W-:Y:S01]  /*7de0*/  IMAD.WIDE.U32 R12, R15, -0x4e31916d, RZ ;  /* 0xb1ce6e930f0c7825 */ /* 0x000fe200078e00ff */
[----:B------:R-:W-:-:S03]  /*7df0*/  LOP3.LUT R0, R0, UR37, R3, 0xc8, !PT ;  /* 0x0000002500007c12 */ /* 0x000fc6000f8ec803 */
[----:B------:R-:W-:Y:S01]  /*7e00*/  IMAD R15, R15, -0x2d48bbf9, R13 ;  /* 0xd2b744070f0f7824 */ /* 0x000fe200078e020d */
[----:B------:R-:W-:-:S04]  /*7e10*/  SHF.L.U32 R3, R12, UR39, RZ ;  /* 0x000000270c037c19 */ /* 0x000fc800080006ff */
[----:B0-----:R-:W-:Y:S02]  /*7e20*/  LOP3.LUT R15, R0, UR5, R15, 0x96, !PT ;  /* 0x00000005000f7c12 */ /* 0x001fe4000f8e960f */
[----:B------:R-:W-:Y:S02]  /*7e30*/  SHF.R.U32.HI R0, RZ, UR36, R0 ;  /* 0x00000024ff007c19 */ /* 0x000fe40008011600 */
[----:B------:R-:W-:Y:S02]  /*7e40*/  LOP3.LUT R15, R15, UR38, RZ, 0xc0, !PT ;  /* 0x000000260f0f7c12 */ /* 0x000fe4000f8ec0ff */
[----:B------:R-:W-:-:S03]  /*7e50*/  LOP3.LUT R0, R3, UR37, R0, 0xc8, !PT ;  /* 0x0000002503007c12 */ /* 0x000fc6000f8ec800 */
[----:B------:R-:W-:Y:S01]  /*7e60*/  IMAD.WIDE.U32 R12, R15, -0x4e31916d, RZ ;  /* 0xb1ce6e930f0c7825 */ /* 0x000fe200078e00ff */
[----:B------:R-:W-:-:S03]  /*7e70*/  SHF.R.U32.HI R3, RZ, UR36, R0 ;  /* 0x00000024ff037c19 */ /* 0x000fc60008011600 */
[----:B------:R-:W-:Y:S01]  /*7e80*/  IMAD R15, R15, -0x2d48bbf9, R13 ;  /* 0xd2b744070f0f7824 */ /* 0x000fe200078e020d */
[----:B------:R-:W-:-:S04]  /*7e90*/  SHF.L.U32 R12, R12, UR39, RZ ;  /* 0x000000270c0c7c19 */ /* 0x000fc800080006ff */
[----:B-1----:R-:W-:Y:S02]  /*7ea0*/  LOP3.LUT R15, R0, UR12, R15, 0x96, !PT ;  /* 0x0000000c000f7c12 */ /* 0x002fe4000f8e960f */
        /* <DEDUP_REMOVED lines=19> */
[----:B------:R-:W-:Y:S01]  /*7fe0*/  LOP3.LUT R0, R3, UR15, R0, 0x96, !PT ;  /* 0x0000000f03007c12 */ /* 0x000fe2000f8e9600 */
[----:B------:R-:W0:Y:S01]  /*7ff0*/  LDCU.128 UR12, c[0x0][0x400] ;  /* 0x00008000ff0c77ac */ /* 0x000e220008000c00 */
[----:B------:R-:W-:Y:S02]  /*8000*/  SHF.R.U32.HI R3, RZ, UR36, R3 ;  /* 0x00000024ff037c19 */ /* 0x000fe40008011603 */
[----:B------:R-:W-:Y:S02]  /*8010*/  LOP3.LUT R15, R0, UR38, RZ, 0xc0, !PT ;  /* 0x00000026000f7c12 */ /* 0x000fe4000f8ec0ff */
[----:B------:R-:W-:-:S03]  /*8020*/  LOP3.LUT R3, R14, UR37, R3, 0xc8, !PT ;  /* 0x000000250e037c12 */ /* 0x000fc6000f8ec803 */
[----:B------:R-:W-:-:S04]  /*8030*/  IMAD.WIDE.U32 R12, R15, -0x4e31916d, RZ ;  /* 0xb1ce6e930f0c7825 */ /* 0x000fc800078e00ff */
[----:B------:R-:W-:Y:S01]  /*8040*/  IMAD R0, R15, -0x2d48bbf9, R13 ;  /* 0xd2b744070f007824 */ /* 0x000fe200078e020d */
[----:B------:R-:W-:-:S04]  /*8050*/  SHF.L.U32 R12, R12, UR39, RZ ;  /* 0x000000270c0c7c19 */ /* 0x000fc800080006ff */
[----:B--2---:R-:W-:Y:S02]  /*8060*/  LOP3.LUT R0, R3, UR16, R0, 0x96, !PT ;  /* 0x0000001003007c12 */ /* 0x004fe4000f8e9600 */
        /* <DEDUP_REMOVED lines=27> */
[----:B0-----:R-:W-:Y:S02]  /*8220*/  LOP3.LUT R0, R3, UR12, R0, 0x96, !PT ;  /* 0x0000000c03007c12 */ /* 0x001fe4000f8e9600 */
        /* <DEDUP_REMOVED lines=23> */
[----:B------:R-:W-:Y:S02]  /*83a0*/  LOP3.LUT R14, R14, UR37, R3, 0xc8, !PT ;  /* 0x000000250e0e7c12 */ /* 0x000fe4000f8ec803 */
[C---:B------:R-:W-:Y:S02]  /*83b0*/  SHF.L.U32 R3, R0.reuse, UR31, RZ ;  /* 0x0000001f00037c19 */ /* 0x040fe400080006ff */
[----:B------:R-:W-:-:S02]  /*83c0*/  SHF.L.U64.HI R13, R0, UR31, RZ ;  /* 0x0000001f000d7c19 */ /* 0x000fc400080102ff */
[----:B------:R-:W-:-:S04]  /*83d0*/  LOP3.LUT R14, R3, R14, RZ, 0xfc, !PT ;  /* 0x0000000e030e7212 */ /* 0x000fc800078efcff */
[----:B---3--:R-:W-:-:S04]  /*83e0*/  ISETP.GE.U32.AND P0, PT, R14, UR6, PT ;  /* 0x000000060e007c0c */ /* 0x008fc8000bf06070 */
[----:B------:R-:W-:-:S04]  /*83f0*/  ISETP.GE.U32.AND.EX P0, PT, R13, UR7, PT, P0 ;  /* 0x000000070d007c0c */ /* 0x000fc8000bf06100 */
[----:B------:R-:W-:-:S09]  /*8400*/  SEL R12, RZ, 0x1, P0 ;  /* 0x00000001ff0c7807 */ /* 0x000fd20000000000 */
.L_x_978:
[----:B------:R-:W-:Y:S05]  /*8410*/  BSYNC.RECONVERGENT B0 ;  /* 0x0000000000007941 */ /* 0x000fea0003800200 */
.L_x_977:
[----:B------:R-:W0:Y:S01]  /*8420*/  S2UR UR6, SR_CgaCtaId ;  /* 0x00000000000679c3 */ /* 0x000e220000008800 */
[----:B------:R-:W-:Y:S01]  /*8430*/  SHF.R.U32.HI R3, RZ, 0x5, R2 ;  /* 0x00000005ff037819 */ /* 0x000fe20000011602 */
[----:B------:R-:W-:Y:S01]  /*8440*/  UMOV UR5, 0x400 ;  /* 0x0000040000057882 */ /* 0x000fe20000000000 */
[----:B------:R-:W-:Y:S01]  /*8450*/  IMAD.U32 R15, RZ, RZ, UR4 ;  /* 0x00000004ff0f7e24 */ /* 0x000fe2000f8e00ff */
[----:B------:R-:W-:Y:S02]  /*8460*/  UISETP.NE.AND UP0, UPT, UR8, URZ, UPT ;  /* 0x000000ff0800728c */ /* 0x000fe4000bf05270 */
[----:B------:R-:W-:Y:S01]  /*8470*/  IMAD R0, R3, 0x60, R44 ;  /* 0x0000006003007824 */ /* 0x000fe200078e022c */
[----:B0-----:R-:W-:-:S06]  /*8480*/  ULEA UR6, UR6, UR5, 0x18 ;  /* 0x0000000506067291 */ /* 0x001fcc000f8ec0ff */
[----:B------:R-:W-:-:S05]  /*8490*/  LEA R0, R0, UR6, 0x4 ;  /* 0x0000000600007c11 */ /* 0x000fca000f8e20ff */
[----:B------:R0:W-:Y:S01]  /*84a0*/  STS.128 [R0], R4 ;  /* 0x0000000400007388 */ /* 0x0001e20000000c00 */
[----:B------:R-:W-:-:S03]  /*84b0*/  IMAD R24, R44, 0x20, R0 ;  /* 0x000000202c187824 */ /* 0x000fc600078e0200 */
[----:B------:R1:W-:Y:S01]  /*84c0*/  STS.128 [R0+0x200], R8 ;  /* 0x0002000800007388 */ /* 0x0003e20000000c00 */
[----:B0-----:R-:W-:Y:S02]  /*84d0*/  IMAD.MOV.U32 R4, RZ, RZ, R14 ;  /* 0x000000ffff047224 */ /* 0x001fe400078e000e */
[----:B------:R-:W-:Y:S02]  /*84e0*/  IMAD.MOV.U32 R5, RZ, RZ, R13 ;  /* 0x000000ffff057224 */ /* 0x000fe400078e000d */
[----:B------:R-:W-:Y:S02]  /*84f0*/  IMAD.MOV.U32 R6, RZ, RZ, R12 ;  /* 0x000000ffff067224 */ /* 0x000fe400078e000c */
[----:B------:R-:W-:-:S05]  /*8500*/  IMAD.MOV.U32 R7, RZ, RZ, R15 ;  /* 0x000000ffff077224 */ /* 0x000fca00078e000f */
[----:B------:R1:W-:Y:S01]  /*8510*/  STS.128 [R0+0x400], R4 ;  /* 0x0004000400007388 */ /* 0x0003e20000000c00 */
[----:B------:R-:W-:-:S03]  /*8520*/  NOP ;  /* 0x0000000000007918 */ /* 0x000fc60000000000 */
[----:B------:R1:W0:Y:S04]  /*8530*/  LDS.128 R20, [R24] ;  /* 0x0000000018147984 */ /* 0x0002280000000c00 */
[----:B------:R1:W2:Y:S04]  /*8540*/  LDS.128 R16, [R24+0x10] ;  /* 0x0000100018107984 */ /* 0x0002a80000000c00 */
[----:B------:R1:W3:Y:S01]  /*8550*/  LDS.128 R12, [R24+0x20] ;  /* 0x00002000180c7984 */ /* 0x0002e20000000c00 */
[----:B------:R-:W-:Y:S06]  /*8560*/  BAR.SYNC.DEFER_BLOCKING 0x0 ;  /* 0x0000000000007b1d */ /* 0x000fec0000010000 */
[----:B------:R-:W-:Y:S05]  /*8570*/  BRA.U UP0, `(.L_x_979) ;  /* 0x0000000500107547 */ /* 0x000fea000b800000 */
[----:B0123--:R-:W-:Y:S02]  /*8580*/  IADD3 R9, P0, P1, R14, R18, R22 ;  /* 0x000000120e097210 */ /* 0x00ffe4000791e016 */
[C---:B------:R-:W-:Y:S02]  /*8590*/  ISETP.NE.AND P2, PT, R44.reuse, 0x1f, PT ;  /* 0x0000001f2c00780c */ /* 0x040fe40003f45270 */
[----:B------:R-:W-:Y:S01]  /*85a0*/  IADD3.X R8, PT, PT, R15, R19, R23, P0, P1 ;  /* 0x000000130f087210 */ /* 0x000fe200007e2417 */
[----:B------:R-:W0:Y:S01]  /*85b0*/  SHFL.UP PT, R4, R9, 0x1, RZ ;  /* 0x0420000009047989 */ /* 0x000e2200000e00ff */
[C---:B------:R-:W-:Y:S02]  /*85c0*/  ISETP.GE.AND P1, PT, R44.reuse, 0x1, PT ;  /* 0x000000012c00780c */ /* 0x040fe40003f26270 */
[----:B------:R-:W-:Y:S01]  /*85d0*/  ISETP.NE.AND P3, PT, R44, RZ, PT ;  /* 0x000000ff2c00720c */ /* 0x000fe20003f65270 */
        /* <DEDUP_REMOVED lines=33> */
[----:B-1----:R-:W-:Y:S01]  /*87f0*/  SEL R7, R5, RZ, P1 ;  /* 0x000000ff05077207 */ /* 0x002fe20000800000 */
[----:B------:R-:W-:Y:S02]  /*8800*/  IMAD.MOV.U32 R5, RZ, RZ, R13 ;  /* 0x000000ffff057224 */ /* 0x000fe400078e000d */
[----:B------:R-:W0:Y:S01]  /*8810*/  SHFL.UP PT, R26, R6, 0x1, RZ ;  /* 0x04200000061a7989 */ /* 0x000e2200000e00ff */
[----:B------:R-:W-:Y:S01]  /*8820*/  ISETP.NE.AND P1, PT, R3, 0x2, PT ;  /* 0x000000020300780c */ /* 0x000fe20003f25270 */
[----:B------:R-:W-:-:S05]  /*8830*/  IMAD.X R7, R7, 0x1, R8, P0 ;  /* 0x0000000107077824 */ /* 0x000fca00000e0608 */
[----:B------:R-:W-:Y:S01]  /*8840*/  @!P2 STS.128 [R31+0x40], R4 ;  /* 0x000040041f00a388 */ /* 0x000fe20000000c00 */
[----:B------:R-:W-:Y:S01]  /*8850*/  BAR.SYNC.DEFER_BLOCKING 0x0 ;  /* 0x0000000000007b1d */ /* 0x000fe20000010000 */
[----:B------:R-:W-:-:S05]  /*8860*/  ISETP.NE.AND P2, PT, R3, 0x3, PT ;  /* 0x000000030300780c */ /* 0x000fca0003f45270 */
[----:B------:R0:W1:Y:S02]  /*8870*/  SHFL.UP PT, R27, R7, 0x1, RZ ;  /* 0x04200000071b7989 */ /* 0x00006400000e00ff */
[----:B0-----:R-:W-:Y:S02]  /*8880*/  SEL R7, R26, RZ, P3 ;  /* 0x000000ff1a077207 */ /* 0x001fe40001800000 */
[----:B------:R-:W-:Y:S04]  /*8890*/  LDS.64 R8, [UR6+0x48] ;  /* 0x00004806ff087984 */ /* 0x000fe80008000a00 */
[----:B------:R-:W0:Y:S04]  /*88a0*/  LDS.64 R10, [UR6+0x58] ;  /* 0x00005806ff0a7984 */ /* 0x000e280008000a00 */
[----:B------:R-:W2:Y:S01]  /*88b0*/  LDS.64 R24, [UR6+0x68] ;  /* 0x00006806ff187984 */ /* 0x000ea20008000a00 */
[----:B-1----:R-:W-:-:S02]  /*88c0*/  SEL R4, R27, RZ, P3 ;  /* 0x000000ff1b047207 */ /* 0x002fc40001800000 */
[----:B0-----:R-:W-:-:S05]  /*88d0*/  IADD3 R29, P0, PT, R8, R10, RZ ;  /* 0x0000000a081d7210 */ /* 0x001fca0007f1e0ff */
[----:B------:R-:W-:Y:S01]  /*88e0*/  IMAD.X R11, R9, 0x1, R11, P0 ;  /* 0x00000001090b7824 */ /* 0x000fe200000e060b */
[----:B--2---:R-:W-:Y:S02]  /*88f0*/  IADD3 R10, P0, PT, R24, R29, RZ ;  /* 0x0000001d180a7210 */ /* 0x004fe40007f1e0ff */
[----:B------:R-:W-:-:S03]  /*8900*/  @P2 SEL R10, R29, R8, !P1 ;  /* 0x000000081d0a2207 */ /* 0x000fc60004800000 */
[----:B------:R-:W-:Y:S01]  /*8910*/  IMAD.X R25, R25, 0x1, R11, P0 ;  /* 0x0000000119197824 */ /* 0x000fe200000e060b */
[----:B------:R-:W-:Y:S02]  /*8920*/  @P2 SEL R25, R11, R9, !P1 ;  /* 0x000000090b192207 */ /* 0x000fe40004800000 */
[----:B------:R-:W-:Y:S02]  /*8930*/  IADD3 R7, P0, PT, R7, R10, RZ ;  /* 0x0000000a07077210 */ /* 0x000fe40007f1e0ff */
[----:B------:R-:W-:-:S03]  /*8940*/  ISETP.GE.U32.AND P1, PT, R2, 0x20, PT ;  /* 0x000000200200780c */ /* 0x000fc60003f26070 */
[----:B------:R-:W-:Y:S01]  /*8950*/  IMAD.X R4, R4, 0x1, R25, P0 ;  /* 0x0000000104047824 */ /* 0x000fe200000e0619 */
[----:B------:R-:W-:Y:S02]  /*8960*/  ISETP.NE.AND P0, PT, R2, RZ, PT ;  /* 0x000000ff0200720c */ /* 0x000fe40003f05270 */
[----:B------:R-:W-:Y:S02]  /*8970*/  SEL R7, R26, R7, !P1 ;  /* 0x000000071a077207 */ /* 0x000fe40004800000 */
[----:B------:R-:W-:Y:S02]  /*8980*/  SEL R3, R27, R4, !P1 ;  /* 0x000000041b037207 */ /* 0x000fe40004800000 */
[----:B------:R-:W-:Y:S02]  /*8990*/  SEL R7, R7, RZ, P0 ;  /* 0x000000ff07077207 */ /* 0x000fe40000000000 */
[----:B------:R-:W-:Y:S01]  /*89a0*/  SEL R3, R3, RZ, P0 ;  /* 0x000000ff03037207 */ /* 0x000fe20000000000 */
[----:B------:R-:W-:Y:S06]  /*89b0*/  BRA `(.L_x_980) ;  /* 0x0000001400f47947 */ /* 0x000fec0003800000 */
.L_x_979:
[----:B0123--:R-:W-:Y:S01]  /*89c0*/  IADD3 R7, P0, P1, R14, R18, R22 ;  /* 0x000000120e077210 */ /* 0x00ffe2000791e016 */
[----:B------:R-:W-:Y:S01]  /*89d0*/  IMAD.MOV.U32 R24, RZ, RZ, R12 ;  /* 0x000000ffff187224 */ /* 0x000fe200078e000c */
[C---:B------:R-:W-:Y:S01]  /*89e0*/  ISETP.NE.AND P2, PT, R44.reuse, 0x1f, PT ;  /* 0x0000001f2c00780c */ /* 0x040fe20003f45270 */
        /* <DEDUP_REMOVED lines=42> */
[----:B------:R-:W-:Y:S01]  /*8c90*/  @!P2 STS.128 [R33+0x40], R24 ;  /* 0x000040182100a388 */ /* 0x000fe20000000c00 */
[----:B------:R-:W-:Y:S06]  /*8ca0*/  BAR.SYNC.DEFER_BLOCKING 0x0 ;  /* 0x0000000000007b1d */ /* 0x000fec0000010000 */
[----:B------:R-:W-:Y:S01]  /*8cb0*/  SHFL.UP PT, R39, R27, 0x1, RZ ;  /* 0x042000001b277989 */ /* 0x000fe200000e00ff */
[----:B0-----:R-:W-:-:S03]  /*8cc0*/  SEL R3, R40, RZ, P1 ;  /* 0x000000ff28037207 */ /* 0x001fc60000800000 */
[----:B------:R-:W-:Y:S04]  /*8cd0*/  LDS.64 R6, [UR6+0x48] ;  /* 0x00004806ff067984 */ /* 0x000fe80008000a00 */
[----:B------:R-:W0:Y:S04]  /*8ce0*/  LDS.64 R28, [UR6+0x58] ;  /* 0x00005806ff1c7984 */ /* 0x000e280008000a00 */
[----:B------:R-:W1:Y:S04]  /*8cf0*/  LDS.64 R4, [UR6+0x68] ;  /* 0x00006806ff047984 */ /* 0x000e680008000a00 */
[----:B------:R-:W2:Y:S01]  /*8d00*/  LDS.128 R8, [UR6+0x70] ;  /* 0x00007006ff087984 */ /* 0x000ea20008000c00 */
[----:B0-----:R-:W-:-:S04]  /*8d10*/  IADD3 R31, P2, PT, R6, R28, RZ ;  /* 0x0000001c061f7210 */ /* 0x001fc80007f5e0ff */
[----:B------:R-:W-:Y:S01]  /*8d20*/  SEL R6, R31, R6, !P4 ;  /* 0x000000061f067207 */ /* 0x000fe20006000000 */
[----:B------:R-:W-:Y:S01]  /*8d30*/  IMAD.X R29, R7, 0x1, R29, P2 ;  /* 0x00000001071d7824 */ /* 0x000fe200010e061d */
[----:B-1----:R-:W-:-:S04]  /*8d40*/  IADD3 R27, P3, PT, R4, R31, RZ ;  /* 0x0000001f041b7210 */ /* 0x002fc80007f7e0ff */
[----:B------:R-:W-:Y:S01]  /*8d50*/  SEL R4, R27, R6, !P0 ;  /* 0x000000061b047207 */ /* 0x000fe20004000000 */
[----:B------:R-:W-:Y:S01]  /*8d60*/  IMAD.X R5, R5, 0x1, R29, P3 ;  /* 0x0000000105057824 */ /* 0x000fe200018e061d */
[----:B------:R-:W-:Y:S02]  /*8d70*/  SEL R6, R39, RZ, P1 ;  /* 0x000000ff27067207 */ /* 0x000fe40000800000 */
[----:B------:R-:W-:Y:S02]  /*8d80*/  ISETP.GT.U32.AND P1, PT, R2, 0x1f, PT ;  /* 0x0000001f0200780c */ /* 0x000fe40003f24070 */
[----:B------:R-:W-:Y:S02]  /*8d90*/  SEL R24, R29, R7, !P4 ;  /* 0x000000071d187207 */ /* 0x000fe40006000000 */
[----:B------:R-:W-:Y:S02]  /*8da0*/  IADD3 R7, P2, PT, R3, R4, RZ ;  /* 0x0000000403077210 */ /* 0x000fe40007f5e0ff */
[----:B------:R-:W-:-:S02]  /*8db0*/  SEL R3, R5, R24, !P0 ;  /* 0x0000001805037207 */ /* 0x000fc40004000000 */
[----:B--2---:R-:W-:Y:S02]  /*8dc0*/  IADD3 R26, P0, PT, R10, R27, RZ ;  /* 0x0000001b0a1a7210 */ /* 0x004fe40007f1e0ff */
[----:B------:R-:W-:Y:S01]  /*8dd0*/  ISETP.GE.U32.AND P3, PT, R2, 0x20, PT ;  /* 0x000000200200780c */ /* 0x000fe20003f66070 */
[----:B------:R-:W-:Y:S02]  /*8de0*/  IMAD.X R6, R6, 0x1, R3, P2 ;  /* 0x0000000106067824 */ /* 0x000fe400010e0603 */
[----:B------:R-:W-:Y:S01]  /*8df0*/  IMAD.X R27, R11, 0x1, R5, P0 ;  /* 0x000000010b1b7824 */ /* 0x000fe200000e0605 */
[----:B------:R-:W-:Y:S02]  /*8e00*/  SEL R40, R40, R7, !P3 ;  /* 0x0000000728287207 */ /* 0x000fe40005800000 */
[----:B------:R-:W-:Y:S01]  /*8e10*/  SEL R39, R39, R6, !P3 ;  /* 0x0000000627277207 */ /* 0x000fe20005800000 */
[----:B------:R-:W-:Y:S06]  /*8e20*/  @P1 BRA `(.L_x_981) ;  /* 0x0000001000a81947 */ /* 0x000fec0003800000 */
        /* <DEDUP_REMOVED lines=19> */
.L_x_983:
[----:B------:R-:W-:Y:S05]  /*8f60*/  BSYNC.RECONVERGENT B0 ;  /* 0x0000000000007941 */ /* 0x000fea0003800200 */
.L_x_982:
[----:B------:R-:W0:Y:S01]  /*8f70*/  LDCU UR4, c[0x0][0x370] ;  /* 0x00006e00ff0477ac */ /* 0x000e220008000800 */
[----:B------:R-:W-:-:S05]  /*8f80*/  LOP3.LUT R2, RZ, R2, RZ, 0x33, !PT ;  /* 0x00000002ff027212 */ /* 0x000fca00078e33ff */
[----:B-1----:R-:W-:Y:S01]  /*8f90*/  VIADD R5, R2, UR8 ;  /* 0x0000000802057c36 */ /* 0x002fe20008000000 */
[----:B0-----:R-:W-:-:S09]  /*8fa0*/  UISETP.GT.U32.AND UP0, UPT, UR4, 0x1f3, UPT ;  /* 0x000001f30400788c */ /* 0x001fd2000bf04070 */
[----:B------:R-:W-:Y:S05]  /*8fb0*/  BRA.U UP0, `(.L_x_984) ;  /* 0x0000000100087547 */ /* 0x000fea000b800000 */
[----:B------:R0:W-:Y:S06]  /*8fc0*/  MEMBAR.SC.CTA ;  /* 0x0000000000007992 */ /* 0x0001ec0000000000 */
[----:B0-----:R-:W-:Y:S05]  /*8fd0*/  BRA `(.L_x_985) ;  /* 0x0000000000087947 */ /* 0x001fea0003800000 */
.L_x_984:
[----:B------:R-:W-:Y:S05]  /*8fe0*/  NANOSLEEP 0x1c2 ;  /* 0x000001c20000795d */ /* 0x000fea0003800000 */
[----:B------:R-:W-:Y:S01]  /*8ff0*/  NOP ;  /* 0x0000000000007918 */ /* 0x000fe20000000000 */
.L_x_985:
[----:B------:R-:W-:-:S07]  /*9000*/  IMAD.WIDE R2, R5, 0x4, R6 ;  /* 0x0000000405027825 */ /* 0x000fce00078e0206 */
.L_x_987:
        /* <DEDUP_REMOVED lines=10> */
.L_x_1152:
        /* <DEDUP_REMOVED lines=11> */
.L_x_989:
[----:B------:R-:W0:Y:S02]  /*9160*/  LDC.64 R6, c[0x0][0x448] ;  /* 0x00011200ff067b82 */ /* 0x000e240000000a00 */
[----:B0-----:R-:W-:-:S05]  /*9170*/  IMAD.WIDE R6, R5, 0x10, R6 ;  /* 0x0000001005067825 */ /* 0x001fca00078e0206 */
[----:B------:R0:W5:Y:S04]  /*9180*/  LD.E.64.STRONG.GPU R28, desc[UR28][R6.64+0x200] ;  /* 0x0002001c061c7980 */ /* 0x000168000c10fb00 */
[----:B------:R0:W5:Y:S02]  /*9190*/  LD.E.64.STRONG.GPU R2, desc[UR28][R6.64+0x208] ;  /* 0x0002081c06027980 */ /* 0x000164000c10fb00 */
.L_x_990:
[----:B------:R-:W-:Y:S05]  /*91a0*/  BSYNC.RECONVERGENT B0 ;  /* 0x0000000000007941 */ /* 0x000fea0003800200 */
.L_x_988:
[----:B------:R-:W-:-:S03]  /*91b0*/  UMOV UR4, 0xffffffff ;  /* 0xffffffff00047882 */ /* 0x000fc60000000000 */
[----:B------:R-:W-:Y:S05]  /*91c0*/  BRA.DIV UR4, `(.L_x_991) ;  /* 0x0000003204407947 */ /* 0x000fea000b800000 */
[----:B------:R-:W-:-:S07]  /*91d0*/  VOTE.ANY R37, PT, !P0 ;  /* 0x0000000000257806 */ /* 0x000fce00040e0100 */
.L_x_1155:
[----:B01----:R-:W0:Y:S01]  /*91e0*/  S2R R6, SR_GEMASK ;  /* 0x0000000000067919 */ /* 0x003e220000003c00 */
[----:B------:R-:W-:Y:S01]  /*91f0*/  UMOV UR4, 0xffffffff ;  /* 0xffffffff00047882 */ /* 0x000fe20000000000 */
[----:B0-----:R-:W-:-:S05]  /*9200*/  LOP3.LUT R37, R37, 0x80000000, R6, 0xec, !PT ;  /* 0x8000000025257812 */ /* 0x001fca00078eec06 */
[----:B------:R-:W-:-:S05]  /*9210*/  VIADD R6, R37, 0xffffffff ;  /* 0xffffffff25067836 */ /* 0x000fca0000000000 */
[----:B------:R-:W-:-:S04]  /*9220*/  LOP3.LUT R6, R37, R6, RZ, 0xc, !PT ;  /* 0x0000000625067212 */ /* 0x000fc800078e0cff */
[----:B------:R0:W1:Y:S01]  /*9230*/  POPC R38, R6 ;  /* 0x0000000600267309 */ /* 0x0000620000000000 */
[----:B------:R-:W-:Y:S05]  /*9240*/  BRA.DIV UR4, `(.L_x_992) ;  /* 0x0000003204407947 */ /* 0x000fea000b800000 */
.L_x_1158:
[----:B------:R-:W-:-:S03]  /*9250*/  UMOV UR4, 0xffffffff ;  /* 0xffffffff00047882 */ /* 0x000fc60000000000 */
[----:B------:R-:W-:Y:S05]  /*9260*/  BRA.DIV UR4, `(.L_x_993) ;  /* 0x00000032045c7947 */ /* 0x000fea000b800000 */
.L_x_1161:
[----:B------:R-:W-:-:S03]  /*9270*/  UMOV UR4, 0xffffffff ;  /* 0xffffffff00047882 */ /* 0x000fc60000000000 */
[----:B------:R-:W-:Y:S05]  /*9280*/  BRA.DIV UR4, `(.L_x_994) ;  /* 0x0000003204787947 */ /* 0x000fea000b800000 */
[----:B01---5:R0:W1:Y:S04]  /*9290*/  SHFL.DOWN PT, R6, R2, 0x1, R38 ;  /* 0x0820000002067989 */ /* 0x02306800000e0026 */
[----:B------:R0:W2:Y:S02]  /*92a0*/  SHFL.DOWN PT, R7, R3, 0x1, R38 ;  /* 0x0820000003077989 */ /* 0x0000a400000e0026 */
.L_x_1165:
[----:B------:R-:W-:Y:S01]  /*92b0*/  ISETP.GE.AND P0, PT, R44, R38, PT ;  /* 0x000000262c00720c */ /* 0x000fe20003f06270 */
[----:B------:R-:W-:-:S03]  /*92c0*/  UMOV UR4, 0xffffffff ;  /* 0xffffffff00047882 */ /* 0x000fc60000000000 */
[----:B-1----:R-:W-:Y:S02]  /*92d0*/  SEL R11, R6, RZ, !P0 ;  /* 0x000000ff060b7207 */ /* 0x002fe40004000000 */
[----:B--2---:R-:W-:Y:S02]  /*92e0*/  SEL R7, R7, RZ, !P0 ;  /* 0x000000ff07077207 */ /* 0x004fe40004000000 */
[----:B------:R-:W-:Y:S01]  /*92f0*/  IADD3 R11, P1, PT, R2, R11, RZ ;  /* 0x0000000b020b7210 */ /* 0x000fe20007f3e0ff */
[----:B------:R-:W-:-:S12]  /*9300*/  BRA.DIV UR4, `(.L_x_995) ;  /* 0x00000032049c7947 */ /* 0x000fd8000b800000 */
.L_x_1168:
[----:B------:R-:W-:-:S03]  /*9310*/  UMOV UR4, 0xffffffff ;  /* 0xffffffff00047882 */ /* 0x000fc60000000000 */
[----:B------:R-:W-:Y:S05]  /*9320*/  BRA.DIV UR4, `(.L_x_996) ;  /* 0x0000003204b87947 */ /* 0x000fea000b800000 */
.L_x_1171:
[----:B------:R-:W-:Y:S01]  /*9330*/  UMOV UR4, 0xffffffff ;  /* 0xffffffff00047882 */ /* 0x000fe20000000000 */
[----:B------:R-:W-:Y:S02]  /*9340*/  IMAD.X R6, R3, 0x1, R7, P1 ;  /* 0x0000000103067824 */ /* 0x000fe400008e0607 */
[----:B------:R-:W-:Y:S05]  /*9350*/  BRA.DIV UR4, `(.L_x_997) ;  /* 0x0000003204d07947 */ /* 0x000fea000b800000 */
[----:B0-----:R0:W1:Y:S04]  /*9360*/  SHFL.DOWN PT, R2, R11, 0x2, R38 ;  /* 0x084000000b027989 */ /* 0x00106800000e0026 */
[----:B------:R0:W2:Y:S02]  /*9370*/  SHFL.DOWN PT, R3, R6, 0x2, R38 ;  /* 0x0840000006037989 */ /* 0x0000a400000e0026 */
.L_x_1175:
[----:B------:R-:W-:Y:S01]  /*9380*/  VIADD R7, R44, 0x2 ;  /* 0x000000022c077836 */ /* 0x000fe20000000000 */
[----:B------:R-:W-:-:S04]  /*9390*/  UMOV UR4, 0xffffffff ;  /* 0xffffffff00047882 */ /* 0x000fc80000000000 */
[----:B------:R-:W-:-:S04]  /*93a0*/  ISETP.GT.AND P0, PT, R7, R38, PT ;  /* 0x000000260700720c */ /* 0x000fc80003f04270 */
[----:B-1----:R-:W-:Y:S02]  /*93b0*/  SEL R2, R2, RZ, !P0 ;  /* 0x000000ff02027207 */ /* 0x002fe40004000000 */
[----:B--2---:R-:W-:Y:S02]  /*93c0*/  SEL R3, R3, RZ, !P0 ;  /* 0x000000ff03037207 */ /* 0x004fe40004000000 */
[----:B------:R-:W-:Y:S01]  /*93d0*/  IADD3 R7, P1, PT, R2, R11, RZ ;  /* 0x0000000b02077210 */ /* 0x000fe20007f3e0ff */
[----:B------:R-:W-:-:S12]  /*93e0*/  BRA.DIV UR4, `(.L_x_998) ;  /* 0x0000003204f07947 */ /* 0x000fd8000b800000 */
.L_x_1178:
[----:B------:R-:W-:-:S03]  /*93f0*/  UMOV UR4, 0xffffffff ;  /* 0xffffffff00047882 */ /* 0x000fc60000000000 */
[----:B------:R-:W-:Y:S05]  /*9400*/  BRA.DIV UR4, `(.L_x_999) ;  /* 0x00000036040c7947 */ /* 0x000fea000b800000 */
.L_x_1181:
[----:B------:R-:W-:Y:S01]  /*9410*/  UMOV UR4, 0xffffffff ;  /* 0xffffffff00047882 */ /* 0x000fe20000000000 */
[----:B0-----:R-:W-:Y:S02]  /*9420*/  IMAD.X R11, R3, 0x1, R6, P1 ;  /* 0x00000001030b7824 */ /* 0x001fe400008e0606 */
[----:B------:R-:W-:Y:S05]  /*9430*/  BRA.DIV UR4, `(.L_x_1000) ;  /* 0x0000003604247947 */ /* 0x000fea000b800000 */
[----:B------:R0:W1:Y:S04]  /*9440*/  SHFL.DOWN PT, R2, R7, 0x4, R38 ;  /* 0x0880000007027989 */ /* 0x00006800000e0026 */
[----:B------:R0:W2:Y:S02]  /*9450*/  SHFL.DOWN PT, R3, R11, 0x4, R38 ;  /* 0x088000000b037989 */ /* 0x0000a400000e0026 */
.L_x_1185:
[----:B------:R-:W-:Y:S01]  /*9460*/  VIADD R6, R44, 0x4 ;  /* 0x000000042c067836 */ /* 0x000fe20000000000 */
[----:B------:R-:W-:-:S04]  /*9470*/  UMOV UR4, 0xffffffff ;  /* 0xffffffff00047882 */ /* 0x000fc80000000000 */
[----:B------:R-:W-:-:S04]  /*9480*/  ISETP.GT.AND P0, PT, R6, R38, PT ;  /* 0x000000260600720c */ /* 0x000fc80003f04270 */
[----:B-1----:R-:W-:Y:S02]  /*9490*/  SEL R2, R2, RZ, !P0 ;  /* 0x000000ff02027207 */ /* 0x002fe40004000000 */
[----:B--2---:R-:W-:Y:S02]  /*94a0*/  SEL R3, R3, RZ, !P0 ;  /* 0x000000ff03037207 */ /* 0x004fe40004000000 */
[----:B0-----:R-:W-:Y:S01]  /*94b0*/  IADD3 R7, P1, PT, R2, R7, RZ ;  /* 0x0000000702077210 */ /* 0x001fe20007f3e0ff */
[----:B------:R-:W-:-:S12]  /*94c0*/  BRA.DIV UR4, `(.L_x_1001) ;  /* 0x0000003604447947 */ /* 0x000fd8000b800000 */
.L_x_1188:
[----:B------:R-:W-:-:S03]  /*94d0*/  UMOV UR4, 0xffffffff ;  /* 0xffffffff00047882 */ /* 0x000fc60000000000 */
[----:B------:R-:W-:Y:S05]  /*94e0*/  BRA.DIV UR4, `(.L_x_1002) ;  /* 0x0000003604607947 */ /* 0x000fea000b800000 */
.L_x_1191:
[----:B------:R-:W-:Y:S01]  /*94f0*/  UMOV UR4, 0xffffffff ;  /* 0xffffffff00047882 */ /* 0x000fe20000000000 */
[----:B------:R-:W-:Y:S02]  /*9500*/  IMAD.X R11, R3, 0x1, R11, P1 ;  /* 0x00000001030b7824 */ /* 0x000fe400008e060b */
[----:B------:R-:W-:Y:S05]  /*9510*/  BRA.DIV UR4, `(.L_x_1003) ;  /* 0x0000003604787947 */ /* 0x000fea000b800000 */
[----:B------:R0:W1:Y:S04]  /*9520*/  SHFL.DOWN PT, R2, R7, 0x8, R38 ;  /* 0x0900000007027989 */ /* 0x00006800000e0026 */
[----:B------:R0:W2:Y:S02]  /*9530*/  SHFL.DOWN PT, R6, R11, 0x8, R38 ;  /* 0x090000000b067989 */ /* 0x0000a400000e0026 */
.L_x_1195:
[----:B------:R-:W-:Y:S01]  /*9540*/  VIADD R45, R44, 0x8 ;  /* 0x000000082c2d7836 */ /* 0x000fe20000000000 */
[----:B------:R-:W-:-:S04]  /*9550*/  UMOV UR4, 0xffffffff ;  /* 0xffffffff00047882 */ /* 0x000fc80000000000 */
[----:B------:R-:W-:-:S04]  /*9560*/  ISETP.GT.AND P0, PT, R45, R38, PT ;  /* 0x000000262d00720c */ /* 0x000fc80003f04270 */
[----:B-1----:R-:W-:Y:S02]  /*9570*/  SEL R2, R2, RZ, !P0 ;  /* 0x000000ff02027207 */ /* 0x002fe40004000000 */
[----:B--2---:R-:W-:Y:S02]  /*9580*/  SEL R6, R6, RZ, !P0 ;  /* 0x000000ff06067207 */ /* 0x004fe40004000000 */
[----:B------:R-:W-:Y:S01]  /*9590*/  IADD3 R3, P1, PT, R2, R7, RZ ;  /* 0x0000000702037210 */ /* 0x000fe20007f3e0ff */
[----:B------:R-:W-:-:S12]  /*95a0*/  BRA.DIV UR4, `(.L_x_1004) ;  /* 0x0000003604987947 */ /* 0x000fd8000b800000 */
.L_x_1198:
[----:B------:R-:W-:-:S03]  /*95b0*/  UMOV UR4, 0xffffffff ;  /* 0xffffffff00047882 */ /* 0x000fc60000000000 */
[----:B------:R-:W-:Y:S05]  /*95c0*/  BRA.DIV UR4, `(.L_x_1005) ;  /* 0x0000003604b47947 */ /* 0x000fea000b800000 */
.L_x_1201:
        /* <DEDUP_REMOVED lines=18> */
[----:B------:R-:W-:Y:S01]  /*96f0*/  IMAD.X R6, RZ, RZ, R33, P4 ;  /* 0x000000ffff067224 */ /* 0x000fe200020e0621 */
[----:B----4-:R-:W-:Y:S01]  /*9700*/  IADD3 R10, P2, PT, R24, 0x80, RZ ;  /* 0x00000080180a7810 */ /* 0x010fe20007f5e0ff */
[----:B------:R-:W-:-:S04]  /*9710*/  IMAD.X R24, RZ, RZ, R31, P3 ;  /* 0x000000ffff187224 */ /* 0x000fc800018e061f */
[----:B------:R-:W-:-:S08]  /*9720*/  IMAD.X R25, RZ, RZ, R25, P2 ;  /* 0x000000ffff197224 */ /* 0x000fd000010e0619 */
.L_x_1206:
[----:B------:R-:W-:Y:S05]  /*9730*/  @!P0 BRA `(.L_x_1007) ;  /* 0x0000000400bc8947 */ /* 0x000fea0003800000 */
.L_x_1029:
[----:B------:R-:W-:Y:S01]  /*9740*/  IMAD.MOV.U32 R34, RZ, RZ, R10 ;  /* 0x000000ffff227224 */ /* 0x000fe200078e000a */
[----:B------:R-:W-:Y:S05]  /*9750*/  YIELD ;  /* 0x0000000000007946 */ /* 0x000fea0003800000 */
[----:B------:R-:W-:Y:S02]  /*9760*/  IMAD.MOV.U32 R35, RZ, RZ, R25 ;  /* 0x000000ffff237224 */ /* 0x000fe400078e0019 */
[----:B-1----:R-:W-:-:S07]  /*9770*/  IMAD.WIDE R34, R5, 0x4, R34 ;  /* 0x0000000405227825 */ /* 0x002fce00078e0222 */
.L_x_1009:
        /* <DEDUP_REMOVED lines=10> */
.L_x_1209:
        /* <DEDUP_REMOVED lines=12> */
.L_x_1011:
[----:B------:R-:W-:Y:S02]  /*98e0*/  IMAD.MOV.U32 R30, RZ, RZ, R11 ;  /* 0x000000ffff1e7224 */ /* 0x000fe400078e000b */
[----:B------:R-:W-:Y:S02]  /*98f0*/  IMAD.MOV.U32 R31, RZ, RZ, R24 ;  /* 0x000000ffff1f7224 */ /* 0x000fe400078e0018 */
[----:B------:R-:W-:-:S05]  /*9900*/  IMAD.WIDE R30, R5, 0x10, R30 ;  /* 0x00000010051e7825 */ /* 0x000fca00078e021e */
[----:B------:R0:W5:Y:S04]  /*9910*/  LD.E.64.STRONG.GPU R32, desc[UR28][R30.64+-0x200] ;  /* 0xfffe001c1e207980 */ /* 0x000168000c10fb00 */
[----:B0-----:R-:W5:Y:S02]  /*9920*/  LD.E.64.STRONG.GPU R30, desc[UR28][R30.64+-0x1f8] ;  /* 0xfffe081c1e1e7980 */ /* 0x001f64000c10fb00 */
.L_x_1012:
[----:B------:R-:W-:Y:S05]  /*9930*/  BSYNC.RECONVERGENT B0 ;  /* 0x0000000000007941 */ /* 0x000fea0003800200 */
.L_x_1010:
[----:B------:R-:W-:-:S03]  /*9940*/  UMOV UR4, 0xffffffff ;  /* 0xffffffff00047882 */ /* 0x000fc60000000000 */
[----:B------:R-:W-:Y:S05]  /*9950*/  BRA.DIV UR4, `(.L_x_1013) ;  /* 0x0000003604a47947 */ /* 0x000fea000b800000 */
[----:B------:R-:W-:-:S07]  /*9960*/  VOTE.ANY R37, PT, !P0 ;  /* 0x0000000000257806 */ /* 0x000fce00040e0100 */
.L_x_1212:
[----:B------:R-:W0:Y:S01]  /*9970*/  S2R R34, SR_GEMASK ;  /* 0x0000000000227919 */ /* 0x000e220000003c00 */
[----:B------:R-:W-:Y:S01]  /*9980*/  UMOV UR4, 0xffffffff ;  /* 0xffffffff00047882 */ /* 0x000fe20000000000 */
[----:B0-----:R-:W-:-:S05]  /*9990*/  LOP3.LUT R37, R37, 0x80000000, R34, 0xec, !PT ;  /* 0x8000000025257812 */ /* 0x001fca00078eec22 */
[----:B------:R-:W-:-:S05]  /*99a0*/  VIADD R34, R37, 0xffffffff ;  /* 0xffffffff25227836 */ /* 0x000fca0000000000 */
[----:B------:R-:W-:-:S04]  /*99b0*/  LOP3.LUT R34, R37, R34, RZ, 0xc, !PT ;  /* 0x0000002225227212 */ /* 0x000fc800078e0cff */
[----:B------:R0:W1:Y:S01]  /*99c0*/  POPC R38, R34 ;  /* 0x0000002200267309 */ /* 0x0000620000000000 */
[----:B------:R-:W-:Y:S05]  /*99d0*/  BRA.DIV UR4, `(.L_x_1014) ;  /* 0x0000003604a47947 */ /* 0x000fea000b800000 */
.L_x_1215:
[----:B------:R-:W-:-:S03]  /*99e0*/  UMOV UR4, 0xffffffff ;  /* 0xffffffff00047882 */ /* 0x000fc60000000000 */
[----:B------:R-:W-:Y:S05]  /*99f0*/  BRA.DIV UR4, `(.L_x_1015) ;  /* 0x0000003604c07947 */ /* 0x000fea000b800000 */
.L_x_1218:
[----:B------:R-:W-:-:S03]  /*9a00*/  UMOV UR4, 0xffffffff ;  /* 0xffffffff00047882 */ /* 0x000fc60000000000 */
[----:B------:R-:W-:Y:S05]  /*9a10*/  BRA.DIV UR4, `(.L_x_1016) ;  /* 0x0000003604dc7947 */ /* 0x000fea000b800000 */
[----:B-1---5:R1:W2:Y:S04]  /*9a20*/  SHFL.DOWN PT, R41, R30, 0x1, R38 ;  /* 0x082000001e297989 */ /* 0x0222a800000e0026 */
[----:B------:R1:W3:Y:S02]  /*9a30*/  SHFL.DOWN PT, R43, R31, 0x1, R38 ;  /* 0x082000001f2b7989 */ /* 0x0002e400000e0026 */
.L_x_1222:
[----:B------:R-:W-:Y:S01]  /*9a40*/  ISETP.GE.AND P0, PT, R44, R38, PT ;  /* 0x000000262c00720c */ /* 0x000fe20003f06270 */
[----:B------:R-:W-:-:S03]  /*9a50*/  UMOV UR4, 0xffffffff ;  /* 0xffffffff00047882 */ /* 0x000fc60000000000 */
[----:B--2---:R-:W-:-:S04]  /*9a60*/  SEL R41, R41, RZ, !P0 ;  /* 0x000000ff29297207 */ /* 0x004fc80004000000 */
[----:B------:R-:W-:Y:S02]  /*9a70*/  IADD3 R42, P1, PT, R30, R41, RZ ;  /* 0x000000291e2a7210 */ /* 0x000fe40007f3e0ff */
[----:B---3--:R-:W-:Y:S01]  /*9a80*/  SEL R41, R43, RZ, !P0 ;  /* 0x000000ff2b297207 */ /* 0x008fe20004000000 */
[----:B------:R-:W-:Y:S10]  /*9a90*/  BRA.DIV UR4, `(.L_x_1017) ;  /* 0x0000003a04007947 */ /* 0x000ff4000b800000 */
.L_x_1225:
[----:B------:R-:W-:-:S03]  /*9aa0*/  UMOV UR4, 0xffffffff ;  /* 0xffffffff00047882 */ /* 0x000fc60000000000 */
[----:B------:R-:W-:Y:S05]  /*9ab0*/  BRA.DIV UR4, `(.L_x_1018) ;  /* 0x0000003a041c7947 */ /* 0x000fea000b800000 */
.L_x_1228:
[----:B------:R-:W-:Y:S01]  /*9ac0*/  UMOV UR4, 0xffffffff ;  /* 0xffffffff00047882 */ /* 0x000fe20000000000 */
[----:B------:R-:W-:Y:S02]  /*9ad0*/  IMAD.X R41, R31, 0x1, R41, P1 ;  /* 0x000000011f297824 */ /* 0x000fe400008e0629 */
[----:B------:R-:W-:Y:S05]  /*9ae0*/  BRA.DIV UR4, `(.L_x_1019) ;  /* 0x0000003a04347947 */ /* 0x000fea000b800000 */
[----:B------:R2:W3:Y:S04]  /*9af0*/  SHFL.DOWN PT, R43, R42, 0x2, R38 ;  /* 0x084000002a2b7989 */ /* 0x0004e800000e0026 */
[----:B0-----:R2:W0:Y:S02]  /*9b00*/  SHFL.DOWN PT, R34, R41, 0x2, R38 ;  /* 0x0840000029227989 */ /* 0x00142400000e0026 */
.L_x_1232:
[----:B------:R-:W-:Y:S01]  /*9b10*/  VIADD R35, R44, 0x2 ;  /* 0x000000022c237836 */ /* 0x000fe20000000000 */
[----:B------:R-:W-:-:S04]  /*9b20*/  UMOV UR4, 0xffffffff ;  /* 0xffffffff00047882 */ /* 0x000fc80000000000 */
[----:B------:R-:W-:-:S04]  /*9b30*/  ISETP.GT.AND P0, PT, R35, R38, PT ;  /* 0x000000262300720c */ /* 0x000fc80003f04270 */
[----:B---3--:R-:W-:-:S04]  /*9b40*/  SEL R43, R43, RZ, !P0 ;  /* 0x000000ff2b2b7207 */ /* 0x008fc80004000000 */
[----:B--2---:R-:W-:Y:S02]  /*9b50*/  IADD3 R42, P1, PT, R43, R42, RZ ;  /* 0x0000002a2b2a7210 */ /* 0x004fe40007f3e0ff */
[----:B0-----:R-:W-:Y:S01]  /*9b60*/  SEL R43, R34, RZ, !P0 ;  /* 0x000000ff222b7207 */ /* 0x001fe20004000000 */
[----:B------:R-:W-:Y:S10]  /*9b70*/  BRA.DIV UR4, `(.L_x_1020) ;  /* 0x0000003a04547947 */ /* 0x000ff4000b800000 */
.L_x_1235:
[----:B------:R-:W-:-:S03]  /*9b80*/  UMOV UR4, 0xffffffff ;  /* 0xffffffff00047882 */ /* 0x000fc60000000000 */
[----:B------:R-:W-:Y:S05]  /*9b90*/  BRA.DIV UR4, `(.L_x_1021) ;  /* 0x0000003a04707947 */ /* 0x000fea000b800000 */
.L_x_1238:
[----:B------:R-:W-:Y:S01]  /*9ba0*/  UMOV UR4, 0xffffffff ;  /* 0xffffffff00047882 */ /* 0x000fe20000000000 */
[----:B------:R-:W-:Y:S02]  /*9bb0*/  IMAD.X R43, R43, 0x1, R41, P1 ;  /* 0x000000012b2b7824 */ /* 0x000fe400008e0629 */
[----:B------:R-:W-:Y:S05]  /*9bc0*/  BRA.DIV UR4, `(.L_x_1022) ;  /* 0x0000003a04887947 */ /* 0x000fea000b800000 */
[----:B------:R0:W2:Y:S04]  /*9bd0*/  SHFL.DOWN PT, R41, R42, 0x4, R38 ;  /* 0x088000002a297989 */ /* 0x0000a800000e0026 */
[----:B------:R0:W3:Y:S02]  /*9be0*/  SHFL.DOWN PT, R34, R43, 0x4, R38 ;  /* 0x088000002b227989 */ /* 0x0000e400000e0026 */
.L_x_1242:
[----:B------:R-:W-:Y:S01]  /*9bf0*/  VIADD R35, R44, 0x4 ;  /* 0x000000042c237836 */ /* 0x000fe20000000000 */
[----:B------:R-:W-:-:S04]  /*9c00*/  UMOV UR4, 0xffffffff ;  /* 0xffffffff00047882 */ /* 0x000fc80000000000 */
[----:B------:R-:W-:-:S04]  /*9c10*/  ISETP.GT.AND P0, PT, R35, R38, PT ;  /* 0x000000262300720c */ /* 0x000fc80003f04270 */
[----:B--2---:R-:W-:-:S04]  /*9c20*/  SEL R41, R41, RZ, !P0 ;  /* 0x000000ff29297207 */ /* 0x004fc80004000000 */
[----:B0-----:R-:W-:Y:S02]  /*9c30*/  IADD3 R42, P1, PT, R41, R42, RZ ;  /* 0x0000002a292a7210 */ /* 0x001fe40007f3e0ff */
[----:B---3--:R-:W-:Y:S01]  /*9c40*/  SEL R41, R34, RZ, !P0 ;  /* 0x000000ff22297207 */ /* 0x008fe20004000000 */
[----:B------:R-:W-:Y:S10]  /*9c50*/  BRA.DIV UR4, `(.L_x_1023) ;  /* 0x0000003a04a87947 */ /* 0x000ff4000b800000 */
.L_x_1245:
[----:B------:R-:W-:-:S03]  /*9c60*/  UMOV UR4, 0xffffffff ;  /* 0xffffffff00047882 */ /* 0x000fc60000000000 */
[----:B------:R-:W-:Y:S05]  /*9c70*/  BRA.DIV UR4, `(.L_x_1024) ;  /* 0x0000003a04c47947 */ /* 0x000fea000b800000 */
.L_x_1248:
[----:B------:R-:W-:Y:S01]  /*9c80*/  UMOV UR4, 0xffffffff ;  /* 0xffffffff00047882 */ /* 0x000fe20000000000 */
[----:B------:R-:W-:Y:S02]  /*9c90*/  IMAD.X R41, R41, 0x1, R43, P1 ;  /* 0x0000000129297824 */ /* 0x000fe400008e062b */
[----:B------:R-:W-:Y:S05]  /*9ca0*/  BRA.DIV UR4, `(.L_x_1025) ;  /* 0x0000003a04dc7947 */ /* 0x000fea000b800000 */
[----:B------:R0:W2:Y:S04]  /*9cb0*/  SHFL.DOWN PT, R43, R42, 0x8, R38 ;  /* 0x090000002a2b7989 */ /* 0x0000a800000e0026 */
[----:B------:R0:W3:Y:S02]  /*9cc0*/  SHFL.DOWN PT, R34, R41, 0x8, R38 ;  /* 0x0900000029227989 */ /* 0x0000e400000e0026 */
.L_x_1252:
[----:B------:R-:W-:Y:S01]  /*9cd0*/  ISETP.GT.AND P0, PT, R45, R38, PT ;  /* 0x000000262d00720c */ /* 0x000fe20003f04270 */
[----:B------:R-:W-:-:S03]  /*9ce0*/  UMOV UR4, 0xffffffff ;  /* 0xffffffff00047882 */ /* 0x000fc60000000000 */
[----:B--2---:R-:W-:-:S04]  /*9cf0*/  SEL R43, R43, RZ, !P0 ;  /* 0x000000ff2b2b7207 */ /* 0x004fc80004000000 */
[----:B0-----:R-:W-:Y:S02]  /*9d00*/  IADD3 R42, P1, PT, R43, R42, RZ ;  /* 0x0000002a2b2a7210 */ /* 0x001fe40007f3e0ff */
[----:B---3--:R-:W-:Y:S01]  /*9d10*/  SEL R43, R34, RZ, !P0 ;  /* 0x000000ff222b7207 */ /* 0x008fe20004000000 */
[----:B------:R-:W-:Y:S10]  /*9d20*/  BRA.DIV UR4, `(.L_x_1026) ;  /* 0x0000003e04007947 */ /* 0x000ff4000b800000 */
.L_x_1255:
[----:B------:R-:W-:-:S03]  /*9d30*/  UMOV UR4, 0xffffffff ;  /* 0xffffffff00047882 */ /* 0x000fc60000000000 */
[----:B------:R-:W-:Y:S05]  /*9d40*/  BRA.DIV UR4, `(.L_x_1027) ;  /* 0x0000003e041c7947 */ /* 0x000fea000b800000 */
.L_x_1258:
[----:B------:R-:W-:Y:S01]  /*9d50*/  UMOV UR4, 0xffffffff ;  /* 0xffffffff00047882 */ /* 0x000fe20000000000 */
[----:B------:R-:W-:Y:S02]  /*9d60*/  IMAD.X R43, R43, 0x1, R41, P1 ;  /* 0x000000012b2b7824 */ /* 0x000fe400008e0629 */
[----:B------:R-:W-:Y:S05]  /*9d70*/  BRA.DIV UR4, `(.L_x_1028) ;  /* 0x0000003e04347947 */ /* 0x000fea000b800000 */
[----:B------:R-:W0:Y:S01]  /*9d80*/  SHFL.DOWN PT, R41, R42, 0x10, R38 ;  /* 0x0a0000002a297989 */ /* 0x000e2200000e0026 */
[----:B------:R-:W-:Y:S01]  /*9d90*/  ISETP.NE.AND P0, PT, R36, 0x65, PT ;  /* 0x000000652400780c */ /* 0x000fe20003f05270 */
[----:B------:R-:W-:Y:S01]  /*9da0*/  VIADD R5, R5, 0xffffffe0 ;  /* 0xffffffe005057836 */ /* 0x000fe20000000000 */
[----:B------:R-:W-:Y:S01]  /*9db0*/  ISETP.GT.AND P1, PT, R4, R38, PT ;  /* 0x000000260400720c */ /* 0x000fe20003f24270 */
[----:B------:R-:W2:Y:S10]  /*9dc0*/  SHFL.DOWN PT, R34, R43, 0x10, R38 ;  /* 0x0a0000002b227989 */ /* 0x000eb400000e0026 */
[----:B------:R-:W-:-:S02]  /*9dd0*/  VOTE.ALL P0, P0 ;  /* 0x0000000000ff7806 */ /* 0x000fc40000000000 */
[----:B0-----:R-:W-:-:S04]  /*9de0*/  SEL R41, R41, RZ, !P1 ;  /* 0x000000ff29297207 */ /* 0x001fc80004800000 */
[----:B------:R-:W-:Y:S02]  /*9df0*/  IADD3 R3, P2, P3, R41, R42, R3 ;  /* 0x0000002a29037210 */ /* 0x000fe40007b5e003 */
[----:B--2---:R-:W-:-:S04]  /*9e00*/  SEL R34, R34, RZ, !P1 ;  /* 0x000000ff22227207 */ /* 0x004fc80004800000 */
[----:B------:R-:W-:-:S07]  /*9e10*/  IADD3.X R7, PT, PT, R34, R43, R7, P2, P3 ;  /* 0x0000002b22077210 */ /* 0x000fce00017e6407 */
.L_x_1263:
[----:B------:R-:W-:Y:S05]  /*9e20*/  @P0 BRA `(.L_x_1029) ;  /* 0xfffffff800440947 */ /* 0x000fea000383ffff */
.L_x_1007:
[----:B------:R-:W0:Y:S01]  /*9e30*/  S2R R2, SR_TID.X ;  /* 0x0000000000027919 */ /* 0x000e220000002100 */
[----:B------:R-:W-:Y:S01]  /*9e40*/  ISETP.NE.AND P1, PT, R44, RZ, PT ;  /* 0x000000ff2c00720c */ /* 0x000fe20003f25270 */
[----:B------:R-:W-:Y:S01]  /*9e50*/  BSSY.RECONVERGENT B0, `(.L_x_1030) ;  /* 0x0000021000007945 */ /* 0x000fe20003800200 */
[----:B------:R-:W-:-:S11]  /*9e60*/  IMAD.MOV.U32 R4, RZ, RZ, R3 ;  /* 0x000000ffff047224 */ /* 0x000fd600078e0003 */
[----:B------:R-:W1:Y:S01]  /*9e70*/  @!P1 S2R R5, SR_CgaCtaId ;  /* 0x0000000000059919 */ /* 0x000e620000008800 */
[----:B0-----:R-:W-:Y:S02]  /*9e80*/  ISETP.NE.AND P0, PT, R2, RZ, PT ;  /* 0x000000ff0200720c */ /* 0x001fe40003f05270 */
[----:B------:R-:W-:-:S04]  /*9e90*/  @!P1 MOV R2, 0x400 ;  /* 0x0000040000029802 */ /* 0x000fc80000000f00 */
[----:B-1----:R-:W-:Y:S01]  /*9ea0*/  @!P1 LEA R31, R5, R2, 0x18 ;  /* 0x00000002051f9211 */ /* 0x002fe200078ec0ff */
[----:B------:R-:W-:-:S06]  /*9eb0*/  IMAD.MOV.U32 R5, RZ, RZ, R7 ;  /* 0x000000ffff057224 */ /* 0x000fcc00078e0007 */
[----:B------:R-:W-:Y:S05]  /*9ec0*/  @P0 BRA `(.L_x_1031) ;  /* 0x0000000000640947 */ /* 0x000fea0003800000 */
[----:B------:R-:W0:Y:S01]  /*9ed0*/  LDC R3, c[0x0][0x450] ;  /* 0x00011400ff037b82 */ /* 0x000e220000000800 */
[----:B------:R-:W1:Y:S01]  /*9ee0*/  LDCU.64 UR4, c[0x0][0x448] ;  /* 0x00008900ff0477ac */ /* 0x000e620008000a00 */
[----:B------:R-:W-:Y:S01]  /*9ef0*/  IADD3 R2, P0, PT, R4, R26, RZ ;  /* 0x0000001a04027210 */ /* 0x000fe20007f1e0ff */
[----:B------:R-:W-:-:S05]  /*9f00*/  UMOV UR7, 0x400 ;  /* 0x0000040000077882 */ /* 0x000fca0000000000 */
[----:B------:R-:W2:Y:S08]  /*9f10*/  S2UR UR10, SR_CgaCtaId ;  /* 0x00000000000a79c3 */ /* 0x000eb00000008800 */
[----:B------:R-:W3:Y:S01]  /*9f20*/  LDC.64 R6, c[0x0][0x438] ;  /* 0x00010e00ff067b82 */ /* 0x000ee20000000a00 */
[----:B-1----:R-:W-:Y:S01]  /*9f30*/  UIMAD.WIDE UR4, UR8, 0x10, UR4 ;  /* 0x00000010080478a5 */ /* 0x002fe2000f8e0204 */
[----:B0-----:R-:W-:-:S05]  /*9f40*/  VIADD R11, R3, UR30 ;  /* 0x0000001e030b7c36 */ /* 0x001fca0008000000 */
[----:B------:R-:W-:Y:S02]  /*9f50*/  IMAD.U32 R24, RZ, RZ, UR4 ;  /* 0x00000004ff187e24 */ /* 0x000fe4000f8e00ff */
[----:B------:R-:W-:Y:S02]  /*9f60*/  IMAD.U32 R25, RZ, RZ, UR5 ;  /* 0x00000005ff197e24 */ /* 0x000fe4000f8e00ff */
[----:B------:R-:W-:Y:S01]  /*9f70*/  IMAD.X R3, R5, 0x1, R27, P0 ;  /* 0x0000000105037824 */ /* 0x000fe200000e061b */
[----:B--2---:R-:W-:Y:S01]  /*9f80*/  ULEA UR7, UR10, UR7, 0x18 ;  /* 0x000000070a077291 */ /* 0x004fe2000f8ec0ff */
[----:B------:R-:W-:Y:S01]  /*9f90*/  IMAD.MOV.U32 R27, RZ, RZ, 0x65 ;  /* 0x00000065ff1b7424 */ /* 0x000fe200078e00ff */
[----:B------:R0:W-:Y:S04]  /*9fa0*/  ST.E.64.STRONG.GPU desc[UR28][R24.64+0x200], R8 ;  /* 0x0002000818007985 */ /* 0x0001e8000c10fb1c */
[----:B------:R0:W-:Y:S01]  /*9fb0*/  ST.E.64.STRONG.GPU desc[UR28][R24.64+0x208], R2 ;  /* 0x0002080218007985 */ /* 0x0001e2000c10fb1c */
[----:B---3--:R-:W-:-:S04]  /*9fc0*/  IMAD.WIDE R10, R11, 0x4, R6 ;  /* 0x000000040b0a7825 */ /* 0x008fc800078e0206 */
[----:B------:R-:W-:Y:S01]  /*9fd0*/  IMAD.MOV.U32 R6, RZ, RZ, R8 ;  /* 0x000000ffff067224 */ /* 0x000fe200078e0008 */
[----:B------:R-:W-:Y:S06]  /*9fe0*/  MEMBAR.ALL.GPU ;  /* 0x0000000000007992 */ /* 0x000fec000000a000 */
[----:B------:R-:W-:-:S00]  /*9ff0*/  ERRBAR ;  /* 0x00000000000079ab */ /* 0x000fc00000000000 */
[----:B------:R-:W-:Y:S06]  /*a000*/  CGAERRBAR ;  /* 0x00000000000075ab */ /* 0x000fec0000000000 */
[----:B------:R0:W-:Y:S01]  /*a010*/  ST.E.STRONG.GPU desc[UR28][R10.64+0x80], R27 ;  /* 0x0000801b0a007985 */ /* 0x0001e2000c10f91c */
[----:B------:R-:W-:-:S03]  /*a020*/  IMAD.MOV.U32 R7, RZ, RZ, R9 ;  /* 0x000000ffff077224 */ /* 0x000fc600078e0009 */
[----:B------:R0:W-:Y:S04]  /*a030*/  STS.64 [UR7+0x20], R2 ;  /* 0x00002002ff007988 */ /* 0x0001e80008000a07 */
[----:B------:R0:W-:Y:S04]  /*a040*/  STS.128 [UR7+0x10], R4 ;  /* 0x00001004ff007988 */ /* 0x0001e80008000c07 */
[----:B------:R0:W-:Y:S02]  /*a050*/  STS.64 [UR7+0x8], R28 ;  /* 0x0000081cff007988 */ /* 0x0001e40008000a07 */
.L_x_1031:
[----:B------:R-:W-:Y:S05]  /*a060*/  BSYNC.RECONVERGENT B0 ;  /* 0x0000000000007941 */ /* 0x000fea0003800200 */
.L_x_1030:
[----:B------:R1:W-:Y:S01]  /*a070*/  @!P1 STS.64 [R31+0x88], R28 ;  /* 0x0000881c1f009388 */ /* 0x0003e20000000a00 */
[----:B0-----:R-:W-:Y:S02]  /*a080*/  IMAD.MOV.U32 R7, RZ, RZ, R40 ;  /* 0x000000ffff077224 */ /* 0x001fe400078e0028 */
[----:B------:R-:W-:Y:S01]  /*a090*/  IMAD.MOV.U32 R6, RZ, RZ, R39 ;  /* 0x000000ffff067224 */ /* 0x000fe200078e0027 */
[----:B------:R1:W-:Y:S01]  /*a0a0*/  @!P1 STS.64 [R31+0x90], R4 ;  /* 0x000090041f009388 */ /* 0x0003e20000000a00 */
[----:B------:R-:W-:Y:S02]  /*a0b0*/  @!P1 IMAD.MOV.U32 R7, RZ, RZ, R4 ;  /* 0x000000ffff079224 */ /* 0x000fe400078e0004 */
[----:B------:R-:W-:-:S07]  /*a0c0*/  @!P1 IMAD.MOV.U32 R6, RZ, RZ, R5 ;  /* 0x000000ffff069224 */ /* 0x000fce00078e0005 */
.L_x_981:
[----:B-1----:R-:W0:Y:S01]  /*a0d0*/  S2R R4, SR_TID.X ;  /* 0x0000000000047919 */ /* 0x002e220000002100 */
[----:B------:R-:W-:Y:S05]  /*a0e0*/  WARPSYNC.ALL ;  /* 0x0000000000007948 */ /* 0x000fea0003800000 */
[----:B------:R-:W1:Y:S08]  /*a0f0*/  S2UR UR4, SR_CgaCtaId ;  /* 0x00000000000479c3 */ /* 0x000e700000008800 */
[----:B------:R-:W-:Y:S01]  /*a100*/  BAR.SYNC.DEFER_BLOCKING 0x0 ;  /* 0x0000000000007b1d */ /* 0x000fe20000010000 */
[----:B0-----:R-:W-:-:S05]  /*a110*/  ISETP.NE.AND P1, PT, R4, RZ, PT ;  /* 0x000000ff0400720c */ /* 0x001fca0003f25270 */
[----:B------:R-:W-:Y:S02]  /*a120*/  UMOV UR6, 0x400 ;  /* 0x0000040000067882 */ /* 0x000fe40000000000 */
[----:B-1----:R-:W-:-:S09]  /*a130*/  ULEA UR6, UR4, UR6, 0x18 ;  /* 0x0000000604067291 */ /* 0x002fd2000f8ec0ff */
[----:B------:R-:W0:Y:S02]  /*a140*/  LDS.64 R2, [UR6+0x90] ;  /* 0x00009006ff027984 */ /* 0x000e240008000a00 */
[----:B0-----:R-:W-:-:S04]  /*a150*/  SEL R2, R2, RZ, P1 ;  /* 0x000000ff02027207 */ /* 0x001fc80000800000 */
[----:B------:R-:W-:Y:S02]  /*a160*/  IADD3 R7, P0, PT, R7, R2, RZ ;  /* 0x0000000207077210 */ /* 0x000fe40007f1e0ff */
[----:B------:R-:W-:-:S05]  /*a170*/  SEL R2, R3, RZ, P1 ;  /* 0x000000ff03027207 */ /* 0x000fca0000800000 */
[----:B------:R-:W-:-:S07]  /*a180*/  IMAD.X R3, R6, 0x1, R2, P0 ;  /* 0x0000000106037824 */ /* 0x000fce00000e0602 */
.L_x_980:
[----:B------:R-:W0:Y:S01]  /*a190*/  S2R R2, SR_TID.X ;  /* 0x0000000000027919 */ /* 0x000e220000002100 */
[----:B------:R-:W-:Y:S01]  /*a1a0*/  BAR.SYNC.DEFER_BLOCKING 0x0 ;  /* 0x0000000000007b1d */ /* 0x000fe20000010000 */
[----:B------:R-:W-:Y:S01]  /*a1b0*/  IADD3 R22, P0, PT, R22, R7, RZ ;  /* 0x0000000716167210 */ /* 0x000fe20007f1e0ff */
[----:B------:R-:W-:Y:S02]  /*a1c0*/  IMAD.MOV.U32 R24, RZ, RZ, R12 ;  /* 0x000000ffff187224 */ /* 0x000fe400078e000c */
[----:B------:R-:W-:Y:S02]  /*a1d0*/  IMAD.MOV.U32 R25, RZ, RZ, R13 ;  /* 0x000000ffff197224 */ /* 0x000fe400078e000d */
[----:B------:R-:W-:Y:S01]  /*a1e0*/  IMAD.X R23, R23, 0x1, R3, P0 ;  /* 0x0000000117177824 */ /* 0x000fe200000e0603 */
[----:B------:R-:W-:Y:S01]  /*a1f0*/  IADD3 R18, P0, PT, R18, R22, RZ ;  /* 0x0000001612127210 */ /* 0x000fe20007f1e0ff */
[----:B------:R-:W1:Y:S01]  /*a200*/  S2R R5, SR_LANEID ;  /* 0x0000000000057919 */ /* 0x000e620000000000 */
[----:B------:R-:W-:Y:S01]  /*a210*/  IMAD.U32 R28, RZ, RZ, UR9 ;  /* 0x00000009ff1c7e24 */ /* 0x000fe2000f8e00ff */
[----:B------:R-:W2:Y:S01]  /*a220*/  LDCU.64 UR4, c[0x0][0x420] ;  /* 0x00008400ff0477ac */ /* 0x000ea20008000a00 */
[----:B------:R-:W-:Y:S01]  /*a230*/  BSSY.RECONVERGENT B0, `(.L_x_1032) ;  /* 0x0000035000007945 */ /* 0x000fe20003800200 */
[----:B------:R-:W-:Y:S01]  /*a240*/  IMAD.X R19, R19, 0x1, R23, P0 ;  /* 0x0000000113137824 */ /* 0x000fe200000e0617 */
[----:B------:R-:W-:-:S05]  /*a250*/  IADD3 R26, P0, PT, R14, R18, RZ ;  /* 0x000000120e1a7210 */ /* 0x000fca0007f1e0ff */
[----:B------:R-:W-:Y:S01]  /*a260*/  IMAD.X R27, R15, 0x1, R19, P0 ;  /* 0x000000010f1b7824 */ /* 0x000fe200000e0613 */
[----:B0-----:R-:W-:Y:S01]  /*a270*/  ISETP.NE.AND P0, PT, R2, RZ, PT ;  /* 0x000000ff0200720c */ /* 0x001fe20003f05270 */
[----:B-1----:R-:W-:-:S05]  /*a280*/  IMAD R29, R5, 0x20, R0 ;  /* 0x00000020051d7824 */ /* 0x002fca00078e0200 */
[----:B------:R-:W-:Y:S04]  /*a290*/  STS.128 [R29], R20 ;  /* 0x000000141d007388 */ /* 0x000fe80000000c00 */
[----:B------:R0:W-:Y:S04]  /*a2a0*/  STS.128 [R29+0x10], R16 ;  /* 0x000010101d007388 */ /* 0x0001e80000000c00 */
[----:B------:R-:W-:Y:S01]  /*a2b0*/  STS.128 [R29+0x20], R24 ;  /* 0x000020181d007388 */ /* 0x000fe20000000c00 */
[----:B------:R-:W-:-:S03]  /*a2c0*/  NOP ;  /* 0x0000000000007918 */ /* 0x000fc60000000000 */
[----:B------:R-:W2:Y:S04]  /*a2d0*/  LDS.128 R12, [R0] ;  /* 0x00000000000c7984 */ /* 0x000ea80000000c00 */
[----:B------:R-:W1:Y:S01]  /*a2e0*/  LDS.128 R8, [R0+0x200] ;  /* 0x0002000000087984 */ /* 0x000e620000000c00 */
[C---:B0-----:R-:W-:Y:S02]  /*a2f0*/  LOP3.LUT R16, R2.reuse, 0x1f, RZ, 0xc0, !PT ;  /* 0x0000001f02107812 */ /* 0x041fe400078ec0ff */
[----:B------:R-:W-:Y:S01]  /*a300*/  LOP3.LUT R17, R2, 0x3e0, RZ, 0xc0, !PT ;  /* 0x000003e002117812 */ /* 0x000fe200078ec0ff */
[----:B------:R0:W3:Y:S04]  /*a310*/  LDS.128 R4, [R0+0x400] ;  /* 0x0004000000047984 */ /* 0x0000e80000000c00 */
[----:B------:R-:W-:Y:S01]  /*a320*/  @!P0 STS [UR6+0x1800], R28 ;  /* 0x0018001cff008988 */ /* 0x000fe20008000806 */
[----:B------:R-:W-:Y:S01]  /*a330*/  IMAD R16, R17, 0x3, R16 ;  /* 0x0000000311107824 */ /* 0x000fe200078e0210 */
[----:B------:R-:W-:Y:S03]  /*a340*/  BAR.SYNC.DEFER_BLOCKING 0x0 ;  /* 0x0000000000007b1d */ /* 0x000fe60000010000 */
[----:B------:R-:W-:-:S02]  /*a350*/  VIADD R2, R16, 0x20 ;  /* 0x0000002010027836 */ /* 0x000fc40000000000 */
[----:B0-----:R-:W-:Y:S01]  /*a360*/  VIADD R0, R16, 0x40 ;  /* 0x0000004010007836 */ /* 0x001fe20000000000 */
[----:B------:R-:W0:Y:S01]  /*a370*/  LDS R3, [UR6+0x1800] ;  /* 0x00180006ff037984 */ /* 0x000e220008000800 */
[----:B--2---:R-:W-:Y:S02]  /*a380*/  ISETP.GE.U32.AND P0, PT, R12, UR4, PT ;  /* 0x000000040c007c0c */ /* 0x004fe4000bf06070 */
[----:B-1----:R-:W-:Y:S02]  /*a390*/  ISETP.GE.U32.AND P2, PT, R8, UR4, PT ;  /* 0x0000000408007c0c */ /* 0x002fe4000bf46070 */
[----:B------:R-:W-:Y:S02]  /*a3a0*/  ISETP.GE.U32.AND.EX P0, PT, R13, UR5, PT, P0 ;  /* 0x000000050d007c0c */ /* 0x000fe4000bf06100 */
[----:B---3--:R-:W-:Y:S02]  /*a3b0*/  ISETP.GE.U32.AND P3, PT, R4, UR4, PT ;  /* 0x0000000404007c0c */ /* 0x008fe4000bf66070 */
[----:B------:R-:W-:-:S02]  /*a3c0*/  ISETP.GE.U32.AND.EX P2, PT, R9, UR5, PT, P2 ;  /* 0x0000000509007c0c */ /* 0x000fc4000bf46120 */
[----:B------:R-:W-:Y:S02]  /*a3d0*/  ISETP.GE.U32.AND.EX P3, PT, R5, UR5, PT, P3 ;  /* 0x0000000505007c0c */ /* 0x000fe4000bf66130 */
[-C--:B0-----:R-:W-:Y:S02]  /*a3e0*/  ISETP.GE.OR P1, PT, R16, R3.reuse, P0 ;  /* 0x000000031000720c */ /* 0x081fe40000726670 */
[-C--:B------:R-:W-:Y:S02]  /*a3f0*/  ISETP.GE.OR P2, PT, R2, R3.reuse, P2 ;  /* 0x000000030200720c */ /* 0x080fe40001746670 */
[----:B------:R-:W-:-:S09]  /*a400*/  ISETP.GE.OR P0, PT, R0, R3, P3 ;  /* 0x000000030000720c */ /* 0x000fd20001f06670 */
[----:B------:R-:W-:Y:S05]  /*a410*/  @P1 BRA `(.L_x_1033) ;  /* 0x0000000000581947 */ /* 0x000fea0003800000 */
        /* <DEDUP_REMOVED lines=22> */
.L_x_1033:
[----:B------:R-:W-:Y:S05]  /*a580*/  BSYNC.RECONVERGENT B0 ;  /* 0x0000000000007941 */ /* 0x000fea0003800200 */
.L_x_1032:
        /* <DEDUP_REMOVED lines=24> */
.L_x_1035:
[----:B------:R-:W-:Y:S05]  /*a710*/  BSYNC.RECONVERGENT B0 ;  /* 0x0000000000007941 */ /* 0x000fea0003800200 */
.L_x_1034:
        /* <DEDUP_REMOVED lines=24> */
.L_x_923:
[----:B------:R-:W-:Y:S01]  /*a8a0*/  BSSY B1, `(.L_x_1036) ;  /* 0x0000006000017945 */ /* 0x000fe20003800000 */
[----:B------:R-:W-:Y:S01]  /*a8b0*/  PLOP3.LUT P0, PT, P0, PT, PT, 0x8, 0x80 ;  /* 0x000000000080781c */ /* 0x000fe2000070e170 */
[----:B------:R-:W-:-:S12]  /*a8c0*/  IMAD.MOV.U32 R37, RZ, RZ, -0x1 ;  /* 0xffffffffff257424 */ /* 0x000fd800078e00ff */
[----:B------:R-:W-:Y:S05]  /*a8d0*/  WARPSYNC.COLLECTIVE R37, `(.L_x_1037) ;  /* 0x0000000025087348 */ /* 0x000fea0003c00000 */
[----:B------:R-:W-:Y:S01]  /*a8e0*/  VOTE.ANY P0, P0 ;  /* 0x0000000000ff7806 */ /* 0x000fe20000000100 */
[----:B------:R-:W-:-:S12]  /*a8f0*/  ENDCOLLECTIVE ;  /* 0x000000000000791b */ /* 0x000fd80003800000 */
.L_x_1037:
[----:B------:R-:W-:Y:S05]  /*a900*/  BSYNC B1 ;  /* 0x0000000000017941 */ /* 0x000fea0003800000 */
.L_x_1036:
[----:B------:R-:W-:Y:S05]  /*a910*/  BRA `(.L_x_1038) ;  /* 0xffffff9000b87947 */ /* 0x000fea000383ffff */
.L_x_928:
[----:B------:R-:W-:Y:S01]  /*a920*/  BSSY B1, `(.L_x_1039) ;  /* 0x0000006000017945 */ /* 0x000fe20003800000 */
[----:B------:R-:W-:Y:S01]  /*a930*/  PLOP3.LUT P0, PT, P0, PT, PT, 0x8, 0x80 ;  /* 0x000000000080781c */ /* 0x000fe2000070e170 */
[----:B------:R-:W-:-:S12]  /*a940*/  IMAD.MOV.U32 R37, RZ, RZ, -0x1 ;  /* 0xffffffffff257424 */ /* 0x000fd800078e00ff */
[----:B01---5:R-:W-:Y:S05]  /*a950*/  WARPSYNC.COLLECTIVE R37, `(.L_x_1040) ;  /* 0x0000000025087348 */ /* 0x023fea0003c00000 */
[----:B------:R-:W-:Y:S01]  /*a960*/  VOTE.ANY R37, PT, P0 ;  /* 0x0000000000257806 */ /* 0x000fe200000e0100 */
[----:B01---5:R-:W-:Y:S06]  /*a970*/  ENDCOLLECTIVE ;  /* 0x000000000000791b */ /* 0x023fec0003800000 */
.L_x_1040:
[----:B------:R-:W-:Y:S05]  /*a980*/  BSYNC B1 ;  /* 0x0000000000017941 */ /* 0x000fea0003800000 */
.L_x_1039:
[----:B------:R-:W-:Y:S05]  /*a990*/  BRA `(.L_x_1041) ;  /* 0xffffff9000e47947 */ /* 0x000fea000383ffff */
.L_x_929:
[----:B------:R-:W-:Y:S01]  /*a9a0*/  BSSY B1, `(.L_x_1042) ;  /* 0x0000007000017945 */ /* 0x000fe20003800000 */
[----:B-----5:R-:W-:Y:S02]  /*a9b0*/  IMAD.MOV.U32 R34, RZ, RZ, R20 ;  /* 0x000000ffff227224 */ /* 0x020fe400078e0014 */
[----:B------:R-:W-:Y:S02]  /*a9c0*/  IMAD.MOV.U32 R35, RZ, RZ, 0x1 ;  /* 0x00000001ff237424 */ /* 0x000fe400078e00ff */
[----:B------:R-:W-:-:S07]  /*a9d0*/  IMAD.MOV.U32 R37, RZ, RZ, -0x1 ;  /* 0xffffffffff257424 */ /* 0x000fce00078e00ff */
[----:B01----:R-:W-:Y:S05]  /*a9e0*/  WARPSYNC.COLLECTIVE R37, `(.L_x_1043) ;  /* 0x0000000025087348 */ /* 0x003fea0003c00000 */
[----:B-1----:R1:W2:Y:S02]  /*a9f0*/  SHFL.DOWN P0, R35, R34, R35, R38 ;  /* 0x0800002322237389 */ /* 0x0022a40000000026 */
[----:B012---:R-:W-:Y:S05]  /*aa00*/  ENDCOLLECTIVE ;  /* 0x000000000000791b */ /* 0x007fea0003800000 */
.L_x_1043:
[----:B------:R-:W-:Y:S05]  /*aa10*/  BSYNC B1 ;  /* 0x0000000000017941 */ /* 0x000fea0003800000 */
.L_x_1042:
[----:B------:R-:W-:Y:S05]  /*aa20*/  BRA `(.L_x_1044) ;  /* 0xffffff9000dc7947 */ /* 0x000fea000383ffff */
.L_x_930:
[----:B------:R-:W-:Y:S01]  /*aa30*/  BSSY B1, `(.L_x_1045) ;  /* 0x0000007000017945 */ /* 0x000fe20003800000 */
[----:B-----5:R-:W-:Y:S02]  /*aa40*/  IMAD.MOV.U32 R34, RZ, RZ, R21 ;  /* 0x000000ffff227224 */ /* 0x020fe400078e0015 */
[----:B------:R-:W-:Y:S02]  /*aa50*/  IMAD.MOV.U32 R35, RZ, RZ, 0x1 ;  /* 0x00000001ff237424 */ /* 0x000fe400078e00ff */
[----:B------:R-:W-:-:S07]  /*aa60*/  IMAD.MOV.U32 R37, RZ, RZ, -0x1 ;  /* 0xffffffffff257424 */ /* 0x000fce00078e00ff */
[----:B01----:R-:W-:Y:S05]  /*aa70*/  WARPSYNC.COLLECTIVE R37, `(.L_x_1046) ;  /* 0x0000000025087348 */ /* 0x003fea0003c00000 */
[----:B-1----:R1:W2:Y:S02]  /*aa80*/  SHFL.DOWN P0, R35, R34, R35, R38 ;  /* 0x0800002322237389 */ /* 0x0022a40000000026 */
[----:B012---:R-:W-:Y:S05]  /*aa90*/  ENDCOLLECTIVE ;  /* 0x000000000000791b */ /* 0x007fea0003800000 */
.L_x_1046:
[----:B------:R-:W-:Y:S05]  /*aaa0*/  BSYNC B1 ;  /* 0x0000000000017941 */ /* 0x000fea0003800000 */
.L_x_1045:
[----:B------:R-:W-:Y:S05]  /*aab0*/  BRA `(.L_x_1047) ;  /* 0xffffff9000c07947 */ /* 0x000fea000383ffff */
.L_x_931:
[----:B------:R-:W-:Y:S01]  /*aac0*/  BSSY B1, `(.L_x_1048) ;  /* 0x0000007000017945 */ /* 0x000fe20003800000 */
[----:B-----5:R-:W-:Y:S02]  /*aad0*/  IMAD.MOV.U32 R34, RZ, RZ, R6 ;  /* 0x000000ffff227224 */ /* 0x020fe400078e0006 */
[----:B------:R-:W-:Y:S02]  /*aae0*/  IMAD.MOV.U32 R35, RZ, RZ, 0x1 ;  /* 0x00000001ff237424 */ /* 0x000fe400078e00ff */
[----:B------:R-:W-:-:S07]  /*aaf0*/  IMAD.MOV.U32 R37, RZ, RZ, -0x1 ;  /* 0xffffffffff257424 */ /* 0x000fce00078e00ff */
[----:B01----:R-:W-:Y:S05]  /*ab00*/  WARPSYNC.COLLECTIVE R37, `(.L_x_1049) ;  /* 0x0000000025087348 */ /* 0x003fea0003c00000 */
[----:B-1----:R1:W2:Y:S02]  /*ab10*/  SHFL.DOWN P0, R35, R34, R35, R38 ;  /* 0x0800002322237389 */ /* 0x0022a40000000026 */
[----:B012---:R-:W-:Y:S05]  /*ab20*/  ENDCOLLECTIVE ;  /* 0x000000000000791b */ /* 0x007fea0003800000 */
.L_x_1049:
[----:B------:R-:W-:Y:S05]  /*ab30*/  BSYNC B1 ;  /* 0x0000000000017941 */ /* 0x000fea0003800000 */
.L_x_1048:
[----:B------:R-:W-:Y:S02]  /*ab40*/  IMAD.MOV.U32 R3, RZ, RZ, R35 ;  /* 0x000000ffff037224 */ /* 0x000fe400078e0023 */
[----:B------:R-:W-:Y:S02]  /*ab50*/  IMAD.MOV.U32 R35, RZ, RZ, 0x1 ;  /* 0x00000001ff237424 */ /* 0x000fe400078e00ff */
[----:B------:R-:W-:Y:S02]  /*ab60*/  IMAD.MOV.U32 R34, RZ, RZ, R7 ;  /* 0x000000ffff227224 */ /* 0x000fe400078e0007 */
[----:B------:R-:W-:-:S07]  /*ab70*/  IMAD.MOV.U32 R37, RZ, RZ, -0x1 ;  /* 0xffffffffff257424 */ /* 0x000fce00078e00ff */
[----:B------:R-:W-:Y:S05]  /*ab80*/  WARPSYNC.COLLECTIVE R37, `(.L_x_1050) ;  /* 0x0000000025087348 */ /* 0x000fea0003c00000 */
[----:B------:R0:W1:Y:S02]  /*ab90*/  SHFL.DOWN P0, R35, R34, R35, R38 ;  /* 0x0800002322237389 */ /* 0x0000640000000026 */
[----:B01----:R-:W-:Y:S05]  /*aba0*/  ENDCOLLECTIVE ;  /* 0x000000000000791b */ /* 0x003fea0003800000 */
.L_x_1050:
[----:B------:R-:W-:Y:S01]  /*abb0*/  IMAD.MOV.U32 R24, RZ, RZ, R35 ;  /* 0x000000ffff187224 */ /* 0x000fe200078e0023 */
[----:B------:R-:W-:Y:S06]  /*abc0*/  BRA `(.L_x_1051) ;  /* 0xffffff90008c7947 */ /* 0x000fec000383ffff */
.L_x_932:
[----:B------:R-:W-:Y:S01]  /*abd0*/  BSSY B1, `(.L_x_1052) ;  /* 0x0000007000017945 */ /* 0x000fe20003800000 */
[----:B------:R-:W-:Y:S02]  /*abe0*/  IMAD.MOV.U32 R34, RZ, RZ, R20 ;  /* 0x000000ffff227224 */ /* 0x000fe400078e0014 */
[----:B------:R-:W-:Y:S02]  /*abf0*/  IMAD.MOV.U32 R35, RZ, RZ, 0x2 ;  /* 0x00000002ff237424 */ /* 0x000fe400078e00ff */
[----:B------:R-:W-:-:S07]  /*ac00*/  IMAD.MOV.U32 R37, RZ, RZ, -0x1 ;  /* 0xffffffffff257424 */ /* 0x000fce00078e00ff */
[----:B-1----:R-:W-:Y:S05]  /*ac10*/  WARPSYNC.COLLECTIVE R37, `(.L_x_1053) ;  /* 0x0000000025087348 */ /* 0x002fea0003c00000 */
[----:B------:R0:W2:Y:S02]  /*ac20*/  SHFL.DOWN P0, R35, R34, R35, R38 ;  /* 0x0800002322237389 */ /* 0x0000a40000000026 */
[----:B012---:R-:W-:Y:S05]  /*ac30*/  ENDCOLLECTIVE ;  /* 0x000000000000791b */ /* 0x007fea0003800000 */
.L_x_1053:
[----:B------:R-:W-:Y:S05]  /*ac40*/  BSYNC B1 ;  /* 0x0000000000017941 */ /* 0x000fea0003800000 */
.L_x_1052:
[----:B------:R-:W-:Y:S05]  /*ac50*/  BRA `(.L_x_1054) ;  /* 0xffffff9000807947 */ /* 0x000fea000383ffff */
.L_x_933:
[----:B------:R-:W-:Y:S01]  /*ac60*/  BSSY B1, `(.L_x_1055) ;  /* 0x0000007000017945 */ /* 0x000fe20003800000 */
[----:B------:R-:W-:Y:S02]  /*ac70*/  IMAD.MOV.U32 R34, RZ, RZ, R21 ;  /* 0x000000ffff227224 */ /* 0x000fe400078e0015 */
[----:B------:R-:W-:Y:S02]  /*ac80*/  IMAD.MOV.U32 R35, RZ, RZ, 0x2 ;  /* 0x00000002ff237424 */ /* 0x000fe400078e00ff */
[----:B------:R-:W-:-:S07]  /*ac90*/  IMAD.MOV.U32 R37, RZ, RZ, -0x1 ;  /* 0xffffffffff257424 */ /* 0x000fce00078e00ff */
[----:B-1----:R-:W-:Y:S05]  /*aca0*/  WARPSYNC.COLLECTIVE R37, `(.L_x_1056) ;  /* 0x0000000025087348 */ /* 0x002fea0003c00000 */
[----:B------:R0:W2:Y:S02]  /*acb0*/  SHFL.DOWN P0, R35, R34, R35, R38 ;  /* 0x0800002322237389 */ /* 0x0000a40000000026 */
[----:B012---:R-:W-:Y:S05]  /*acc0*/  ENDCOLLECTIVE ;  /* 0x000000000000791b */ /* 0x007fea0003800000 */
.L_x_1056:
[----:B------:R-:W-:Y:S05]  /*acd0*/  BSYNC B1 ;  /* 0x0000000000017941 */ /* 0x000fea0003800000 */
.L_x_1055:
[----:B------:R-:W-:Y:S05]  /*ace0*/  BRA `(.L_x_1057) ;  /* 0xffffff9000647947 */ /* 0x000fea000383ffff */
.L_x_934:
[----:B------:R-:W-:Y:S01]  /*acf0*/  BSSY B1, `(.L_x_1058) ;  /* 0x0000007000017945 */ /* 0x000fe20003800000 */
[----:B------:R-:W-:Y:S02]  /*ad00*/  IMAD.MOV.U32 R34, RZ, RZ, R25 ;  /* 0x000000ffff227224 */ /* 0x000fe400078e0019 */
[----:B------:R-:W-:Y:S02]  /*ad10*/  IMAD.MOV.U32 R35, RZ, RZ, 0x2 ;  /* 0x00000002ff237424 */ /* 0x000fe400078e00ff */
[----:B------:R-:W-:-:S07]  /*ad20*/  IMAD.MOV.U32 R37, RZ, RZ, -0x1 ;  /* 0xffffffffff257424 */ /* 0x000fce00078e00ff */
[----:B------:R-:W-:Y:S05]  /*ad30*/  WARPSYNC.COLLECTIVE R37, `(.L_x_1059) ;  /* 0x0000000025087348 */ /* 0x000fea0003c00000 */
[----:B------:R0:W1:Y:S02]  /*ad40*/  SHFL.DOWN P0, R35, R34, R35, R38 ;  /* 0x0800002322237389 */ /* 0x0000640000000026 */
[----:B01----:R-:W-:Y:S05]  /*ad50*/  ENDCOLLECTIVE ;  /* 0x000000000000791b */ /* 0x003fea0003800000 */
.L_x_1059:
[----:B------:R-:W-:Y:S05]  /*ad60*/  BSYNC B1 ;  /* 0x0000000000017941 */ /* 0x000fea0003800000 */
.L_x_1058:
[----:B------:R-:W-:Y:S02]  /*ad70*/  IMAD.MOV.U32 R3, RZ, RZ, R35 ;  /* 0x000000ffff037224 */ /* 0x000fe400078e0023 */
[----:B------:R-:W-:Y:S02]  /*ad80*/  IMAD.MOV.U32 R35, RZ, RZ, 0x2 ;  /* 0x00000002ff237424 */ /* 0x000fe400078e00ff */
[----:B------:R-:W-:Y:S02]  /*ad90*/  IMAD.MOV.U32 R34, RZ, RZ, R7 ;  /* 0x000000ffff227224 */ /* 0x000fe400078e0007 */
[----:B------:R-:W-:-:S07]  /*ada0*/  IMAD.MOV.U32 R37, RZ, RZ, -0x1 ;  /* 0xffffffffff257424 */ /* 0x000fce00078e00ff */
[----:B------:R-:W-:Y:S05]  /*adb0*/  WARPSYNC.COLLECTIVE R37, `(.L_x_1060) ;  /* 0x0000000025087348 */ /* 0x000fea0003c00000 */
[----:B------:R0:W1:Y:S02]  /*adc0*/  SHFL.DOWN P0, R35, R34, R35, R38 ;  /* 0x0800002322237389 */ /* 0x0000640000000026 */
[----:B01----:R-:W-:Y:S05]  /*add0*/  ENDCOLLECTIVE ;  /* 0x000000000000791b */ /* 0x003fea0003800000 */
.L_x_1060:
[----:B------:R-:W-:Y:S01]  /*ade0*/  IMAD.MOV.U32 R6, RZ, RZ, R35 ;  /* 0x000000ffff067224 */ /* 0x000fe200078e0023 */
[----:B------:R-:W-:Y:S06]  /*adf0*/  BRA `(.L_x_1061) ;  /* 0xffffff9000347947 */ /* 0x000fec000383ffff */
.L_x_935:
[----:B------:R-:W-:Y:S01]  /*ae00*/  BSSY B1, `(.L_x_1062) ;  /* 0x0000007000017945 */ /* 0x000fe20003800000 */
[----:B------:R-:W-:Y:S02]  /*ae10*/  IMAD.MOV.U32 R34, RZ, RZ, R20 ;  /* 0x000000ffff227224 */ /* 0x000fe400078e0014 */
[----:B------:R-:W-:Y:S02]  /*ae20*/  IMAD.MOV.U32 R35, RZ, RZ, 0x4 ;  /* 0x00000004ff237424 */ /* 0x000fe400078e00ff */
[----:B------:R-:W-:-:S07]  /*ae30*/  IMAD.MOV.U32 R37, RZ, RZ, -0x1 ;  /* 0xffffffffff257424 */ /* 0x000fce00078e00ff */
[----:B0-----:R-:W-:Y:S05]  /*ae40*/  WARPSYNC.COLLECTIVE R37, `(.L_x_1063) ;  /* 0x0000000025087348 */ /* 0x001fea0003c00000 */
[----:B------:R1:W2:Y:S02]  /*ae50*/  SHFL.DOWN P0, R35, R34, R35, R38 ;  /* 0x0800002322237389 */ /* 0x0002a40000000026 */
[----:B012---:R-:W-:Y:S05]  /*ae60*/  ENDCOLLECTIVE ;  /* 0x000000000000791b */ /* 0x007fea0003800000 */
.L_x_1063:
[----:B------:R-:W-:Y:S05]  /*ae70*/  BSYNC B1 ;  /* 0x0000000000017941 */ /* 0x000fea0003800000 */
.L_x_1062:
[----:B------:R-:W-:Y:S05]  /*ae80*/  BRA `(.L_x_1064) ;  /* 0xffffff90002c7947 */ /* 0x000fea000383ffff */
.L_x_936:
[----:B------:R-:W-:Y:S01]  /*ae90*/  BSSY B1, `(.L_x_1065) ;  /* 0x0000007000017945 */ /* 0x000fe20003800000 */
[----:B------:R-:W-:Y:S02]  /*aea0*/  IMAD.MOV.U32 R34, RZ, RZ, R21 ;  /* 0x000000ffff227224 */ /* 0x000fe400078e0015 */
[----:B------:R-:W-:Y:S02]  /*aeb0*/  IMAD.MOV.U32 R35, RZ, RZ, 0x4 ;  /* 0x00000004ff237424 */ /* 0x000fe400078e00ff */
[----:B------:R-:W-:-:S07]  /*aec0*/  IMAD.MOV.U32 R37, RZ, RZ, -0x1 ;  /* 0xffffffffff257424 */ /* 0x000fce00078e00ff */
[----:B0-----:R-:W-:Y:S05]  /*aed0*/  WARPSYNC.COLLECTIVE R37, `(.L_x_1066) ;  /* 0x0000000025087348 */ /* 0x001fea0003c00000 */
[----:B------:R1:W2:Y:S02]  /*aee0*/  SHFL.DOWN P0, R35, R34, R35, R38 ;  /* 0x0800002322237389 */ /* 0x0002a40000000026 */
[----:B012---:R-:W-:Y:S05]  /*aef0*/  ENDCOLLECTIVE ;  /* 0x000000000000791b */ /* 0x007fea0003800000 */
.L_x_1066:
[----:B------:R-:W-:Y:S05]  /*af00*/  BSYNC B1 ;  /* 0x0000000000017941 */ /* 0x000fea0003800000 */
.L_x_1065:
[----:B------:R-:W-:Y:S05]  /*af10*/  BRA `(.L_x_1067) ;  /* 0xffffff9000107947 */ /* 0x000fea000383ffff */
.L_x_937:
[----:B------:R-:W-:Y:S01]  /*af20*/  BSSY B1, `(.L_x_1068) ;  /* 0x0000007000017945 */ /* 0x000fe20003800000 */
[----:B------:R-:W-:Y:S02]  /*af30*/  IMAD.MOV.U32 R34, RZ, RZ, R24 ;  /* 0x000000ffff227224 */ /* 0x000fe400078e0018 */
[----:B------:R-:W-:Y:S02]  /*af40*/  IMAD.MOV.U32 R35, RZ, RZ, 0x4 ;  /* 0x00000004ff237424 */ /* 0x000fe400078e00ff */
[----:B------:R-:W-:-:S07]  /*af50*/  IMAD.MOV.U32 R37, RZ, RZ, -0x1 ;  /* 0xffffffffff257424 */ /* 0x000fce00078e00ff */
[----:B0-----:R-:W-:Y:S05]  /*af60*/  WARPSYNC.COLLECTIVE R37, `(.L_x_1069) ;  /* 0x0000000025087348 */ /* 0x001fea0003c00000 */
[----:B------:R1:W2:Y:S02]  /*af70*/  SHFL.DOWN P0, R35, R34, R35, R38 ;  /* 0x0800002322237389 */ /* 0x0002a40000000026 */
[----:B012---:R-:W-:Y:S05]  /*af80*/  ENDCOLLECTIVE ;  /* 0x000000000000791b */ /* 0x007fea0003800000 */
.L_x_1069:
[----:B------:R-:W-:Y:S05]  /*af90*/  BSYNC B1 ;  /* 0x0000000000017941 */ /* 0x000fea0003800000 */
.L_x_1068:
[----:B------:R-:W-:Y:S02]  /*afa0*/  IMAD.MOV.U32 R3, RZ, RZ, R35 ;  /* 0x000000ffff037224 */ /* 0x000fe400078e0023 */
[----:B------:R-:W-:Y:S02]  /*afb0*/  IMAD.MOV.U32 R35, RZ, RZ, 0x4 ;  /* 0x00000004ff237424 */ /* 0x000fe400078e00ff */
[----:B------:R-:W-:Y:S02]  /*afc0*/  IMAD.MOV.U32 R34, RZ, RZ, R29 ;  /* 0x000000ffff227224 */ /* 0x000fe400078e001d */
[----:B------:R-:W-:-:S07]  /*afd0*/  IMAD.MOV.U32 R37, RZ, RZ, -0x1 ;  /* 0xffffffffff257424 */ /* 0x000fce00078e00ff */
[----:B------:R-:W-:Y:S05]  /*afe0*/  WARPSYNC.COLLECTIVE R37, `(.L_x_1070) ;  /* 0x0000000025087348 */ /* 0x000fea0003c00000 */
[----:B------:R0:W1:Y:S02]  /*aff0*/  SHFL.DOWN P0, R35, R34, R35, R38 ;  /* 0x0800002322237389 */ /* 0x0000640000000026 */
[----:B01----:R-:W-:Y:S05]  /*b000*/  ENDCOLLECTIVE ;  /* 0x000000000000791b */ /* 0x003fea0003800000 */
.L_x_1070:
[----:B------:R-:W-:Y:S01]  /*b010*/  IMAD.MOV.U32 R6, RZ, RZ, R35 ;  /* 0x000000ffff067224 */ /* 0x000fe200078e0023 */
[----:B------:R-:W-:Y:S06]  /*b020*/  BRA `(.L_x_1071) ;  /* 0xffffff8c00e07947 */ /* 0x000fec000383ffff */
.L_x_938:
[----:B------:R-:W-:Y:S01]  /*b030*/  BSSY B1, `(.L_x_1072) ;  /* 0x0000007000017945 */ /* 0x000fe20003800000 */
[----:B------:R-:W-:Y:S02]  /*b040*/  IMAD.MOV.U32 R34, RZ, RZ, R20 ;  /* 0x000000ffff227224 */ /* 0x000fe400078e0014 */
[----:B------:R-:W-:Y:S02]  /*b050*/  IMAD.MOV.U32 R35, RZ, RZ, 0x8 ;  /* 0x00000008ff237424 */ /* 0x000fe400078e00ff */
[----:B------:R-:W-:-:S07]  /*b060*/  IMAD.MOV.U32 R37, RZ, RZ, -0x1 ;  /* 0xffffffffff257424 */ /* 0x000fce00078e00ff */
[----:B------:R-:W-:Y:S05]  /*b070*/  WARPSYNC.COLLECTIVE R37, `(.L_x_1073) ;  /* 0x0000000025087348 */ /* 0x000fea0003c00000 */
[----:B------:R0:W1:Y:S02]  /*b080*/  SHFL.DOWN P0, R35, R34, R35, R38 ;  /* 0x0800002322237389 */ /* 0x0000640000000026 */
[----:B01----:R-:W-:Y:S05]  /*b090*/  ENDCOLLECTIVE ;  /* 0x000000000000791b */ /* 0x003fea0003800000 */
.L_x_1073:
[----:B------:R-:W-:Y:S05]  /*b0a0*/  BSYNC B1 ;  /* 0x0000000000017941 */ /* 0x000fea0003800000 */
.L_x_1072:
[----:B------:R-:W-:Y:S05]  /*b0b0*/  BRA `(.L_x_1074) ;  /* 0xffffff8c00d87947 */ /* 0x000fea000383ffff */
.L_x_939:
[----:B------:R-:W-:Y:S01]  /*b0c0*/  BSSY B1, `(.L_x_1075) ;  /* 0x0000007000017945 */ /* 0x000fe20003800000 */
[----:B------:R-:W-:Y:S02]  /*b0d0*/  IMAD.MOV.U32 R34, RZ, RZ, R21 ;  /* 0x000000ffff227224 */ /* 0x000fe400078e0015 */
[----:B------:R-:W-:Y:S02]  /*b0e0*/  IMAD.MOV.U32 R35, RZ, RZ, 0x8 ;  /* 0x00000008ff237424 */ /* 0x000fe400078e00ff */
[----:B------:R-:W-:-:S07]  /*b0f0*/  IMAD.MOV.U32 R37, RZ, RZ, -0x1 ;  /* 0xffffffffff257424 */ /* 0x000fce00078e00ff */
[----:B------:R-:W-:Y:S05]  /*b100*/  WARPSYNC.COLLECTIVE R37, `(.L_x_1076) ;  /* 0x0000000025087348 */ /* 0x000fea0003c00000 */
[----:B------:R0:W1:Y:S02]  /*b110*/  SHFL.DOWN P0, R35, R34, R35, R38 ;  /* 0x0800002322237389 */ /* 0x0000640000000026 */
[----:B01----:R-:W-:Y:S05]  /*b120*/  ENDCOLLECTIVE ;  /* 0x000000000000791b */ /* 0x003fea0003800000 */
.L_x_1076:
[----:B------:R-:W-:Y:S05]  /*b130*/  BSYNC B1 ;  /* 0x0000000000017941 */ /* 0x000fea0003800000 */
.L_x_1075:
[----:B------:R-:W-:Y:S05]  /*b140*/  BRA `(.L_x_1077) ;  /* 0xffffff8c00bc7947 */ /* 0x000fea000383ffff */
.L_x_940:
[----:B------:R-:W-:Y:S01]  /*b150*/  BSSY B1, `(.L_x_1078) ;  /* 0x0000007000017945 */ /* 0x000fe20003800000 */
[----:B------:R-:W-:Y:S02]  /*b160*/  IMAD.MOV.U32 R34, RZ, RZ, R24 ;  /* 0x000000ffff227224 */ /* 0x000fe400078e0018 */
[----:B------:R-:W-:Y:S02]  /*b170*/  IMAD.MOV.U32 R35, RZ, RZ, 0x8 ;  /* 0x00000008ff237424 */ /* 0x000fe400078e00ff */
[----:B------:R-:W-:-:S07]  /*b180*/  IMAD.MOV.U32 R37, RZ, RZ, -0x1 ;  /* 0xffffffffff257424 */ /* 0x000fce00078e00ff */
[----:B------:R-:W-:Y:S05]  /*b190*/  WARPSYNC.COLLECTIVE R37, `(.L_x_1079) ;  /* 0x0000000025087348 */ /* 0x000fea0003c00000 */
[----:B------:R0:W1:Y:S02]  /*b1a0*/  SHFL.DOWN P0, R35, R34, R35, R38 ;  /* 0x0800002322237389 */ /* 0x0000640000000026 */
[----:B01----:R-:W-:Y:S05]  /*b1b0*/  ENDCOLLECTIVE ;  /* 0x000000000000791b */ /* 0x003fea0003800000 */
.L_x_1079:
[----:B------:R-:W-:Y:S05]  /*b1c0*/  BSYNC B1 ;  /* 0x0000000000017941 */ /* 0x000fea0003800000 */
.L_x_1078:
[----:B------:R-:W-:Y:S02]  /*b1d0*/  IMAD.MOV.U32 R3, RZ, RZ, R35 ;  /* 0x000000ffff037224 */ /* 0x000fe400078e0023 */
[----:B------:R-:W-:Y:S02]  /*b1e0*/  IMAD.MOV.U32 R35, RZ, RZ, 0x8 ;  /* 0x00000008ff237424 */ /* 0x000fe400078e00ff */
[----:B------:R-:W-:Y:S02]  /*b1f0*/  IMAD.MOV.U32 R34, RZ, RZ, R29 ;  /* 0x000000ffff227224 */ /* 0x000fe400078e001d */
[----:B------:R-:W-:-:S07]  /*b200*/  IMAD.MOV.U32 R37, RZ, RZ, -0x1 ;  /* 0xffffffffff257424 */ /* 0x000fce00078e00ff */
[----:B------:R-:W-:Y:S05]  /*b210*/  WARPSYNC.COLLECTIVE R37, `(.L_x_1080) ;  /* 0x0000000025087348 */ /* 0x000fea0003c00000 */
[----:B------:R0:W1:Y:S02]  /*b220*/  SHFL.DOWN P0, R35, R34, R35, R38 ;  /* 0x0800002322237389 */ /* 0x0000640000000026 */
[----:B01----:R-:W-:Y:S05]  /*b230*/  ENDCOLLECTIVE ;  /* 0x000000000000791b */ /* 0x003fea0003800000 */
.L_x_1080:
[----:B------:R-:W-:Y:S01]  /*b240*/  IMAD.MOV.U32 R7, RZ, RZ, R35 ;  /* 0x000000ffff077224 */ /* 0x000fe200078e0023 */
[----:B------:R-:W-:Y:S06]  /*b250*/  BRA `(.L_x_1081) ;  /* 0xffffff8c008c7947 */ /* 0x000fec000383ffff */
.L_x_941:
[----:B------:R-:W-:Y:S01]  /*b260*/  BSSY B1, `(.L_x_1082) ;  /* 0x0000007000017945 */ /* 0x000fe20003800000 */
[----:B------:R-:W-:Y:S02]  /*b270*/  IMAD.MOV.U32 R34, RZ, RZ, R20 ;  /* 0x000000ffff227224 */ /* 0x000fe400078e0014 */
[----:B------:R-:W-:Y:S02]  /*b280*/  IMAD.MOV.U32 R35, RZ, RZ, 0x10 ;  /* 0x00000010ff237424 */ /* 0x000fe400078e00ff */
[----:B------:R-:W-:-:S07]  /*b290*/  IMAD.MOV.U32 R37, RZ, RZ, -0x1 ;  /* 0xffffffffff257424 */ /* 0x000fce00078e00ff */
[----:B0-----:R-:W-:Y:S05]  /*b2a0*/  WARPSYNC.COLLECTIVE R37, `(.L_x_1083) ;  /* 0x0000000025087348 */ /* 0x001fea0003c00000 */
[----:B------:R1:W2:Y:S02]  /*b2b0*/  SHFL.DOWN P0, R35, R34, R35, R38 ;  /* 0x0800002322237389 */ /* 0x0002a40000000026 */
[----:B012---:R-:W-:Y:S05]  /*b2c0*/  ENDCOLLECTIVE ;  /* 0x000000000000791b */ /* 0x007fea0003800000 */
.L_x_1083:
[----:B------:R-:W-:Y:S05]  /*b2d0*/  BSYNC B1 ;  /* 0x0000000000017941 */ /* 0x000fea0003800000 */
.L_x_1082:
[----:B------:R-:W-:Y:S05]  /*b2e0*/  BRA `(.L_x_1084) ;  /* 0xffffff8c00847947 */ /* 0x000fea000383ffff */
.L_x_942:
[----:B------:R-:W-:Y:S01]  /*b2f0*/  BSSY B1, `(.L_x_1085) ;  /* 0x0000007000017945 */ /* 0x000fe20003800000 */
[----:B------:R-:W-:Y:S02]  /*b300*/  IMAD.MOV.U32 R34, RZ, RZ, R21 ;  /* 0x000000ffff227224 */ /* 0x000fe400078e0015 */
[----:B------:R-:W-:Y:S02]  /*b310*/  IMAD.MOV.U32 R35, RZ, RZ, 0x10 ;  /* 0x00000010ff237424 */ /* 0x000fe400078e00ff */
[----:B------:R-:W-:-:S07]  /*b320*/  IMAD.MOV.U32 R37, RZ, RZ, -0x1 ;  /* 0xffffffffff257424 */ /* 0x000fce00078e00ff */
[----:B0-----:R-:W-:Y:S05]  /*b330*/  WARPSYNC.COLLECTIVE R37, `(.L_x_1086) ;  /* 0x0000000025087348 */ /* 0x001fea0003c00000 */
[----:B------:R1:W2:Y:S02]  /*b340*/  SHFL.DOWN P0, R35, R34, R35, R38 ;  /* 0x0800002322237389 */ /* 0x0002a40000000026 */
[----:B012---:R-:W-:Y:S05]  /*b350*/  ENDCOLLECTIVE ;  /* 0x000000000000791b */ /* 0x007fea0003800000 */
.L_x_1086:
[----:B------:R-:W-:Y:S05]  /*b360*/  BSYNC B1 ;  /* 0x0000000000017941 */ /* 0x000fea0003800000 */
.L_x_1085:
[----:B------:R-:W-:Y:S05]  /*b370*/  BRA `(.L_x_1087) ;  /* 0xffffff8c00687947 */ /* 0x000fea000383ffff */
.L_x_943:
[----:B------:R-:W-:Y:S01]  /*b380*/  BSSY B1, `(.L_x_1088) ;  /* 0x0000007000017945 */ /* 0x000fe20003800000 */
[----:B------:R-:W-:Y:S02]  /*b390*/  IMAD.MOV.U32 R34, RZ, RZ, R6 ;  /* 0x000000ffff227224 */ /* 0x000fe400078e0006 */
[----:B------:R-:W-:Y:S02]  /*b3a0*/  IMAD.MOV.U32 R35, RZ, RZ, 0x10 ;  /* 0x00000010ff237424 */ /* 0x000fe400078e00ff */
[----:B------:R-:W-:-:S07]  /*b3b0*/  IMAD.MOV.U32 R37, RZ, RZ, -0x1 ;  /* 0xffffffffff257424 */ /* 0x000fce00078e00ff */
[----:B------:R-:W-:Y:S05]  /*b3c0*/  WARPSYNC.COLLECTIVE R37, `(.L_x_1089) ;  /* 0x0000000025087348 */ /* 0x000fea0003c00000 */
[----:B------:R0:W1:Y:S02]  /*b3d0*/  SHFL.DOWN P0, R35, R34, R35, R38 ;  /* 0x0800002322237389 */ /* 0x0000640000000026 */
[----:B01----:R-:W-:Y:S05]  /*b3e0*/  ENDCOLLECTIVE ;  /* 0x000000000000791b */ /* 0x003fea0003800000 */
.L_x_1089:
[----:B------:R-:W-:Y:S05]  /*b3f0*/  BSYNC B1 ;  /* 0x0000000000017941 */ /* 0x000fea0003800000 */
.L_x_1088:
[----:B------:R-:W-:Y:S01]  /*b400*/  IMAD.MOV.U32 R3, RZ, RZ, R35 ;  /* 0x000000ffff037224 */ /* 0x000fe200078e0023 */
[----:B------:R-:W0:Y:S01]  /*b410*/  LDC.64 R24, c[0x0][0x440] ;  /* 0x00011000ff187b82 */ /* 0x000e220000000a00 */
[----:B------:R-:W-:Y:S02]  /*b420*/  IMAD.MOV.U32 R35, RZ, RZ, 0x10 ;  /* 0x00000010ff237424 */ /* 0x000fe400078e00ff */
[----:B------:R-:W-:Y:S02]  /*b430*/  IMAD.MOV.U32 R34, RZ, RZ, R29 ;  /* 0x000000ffff227224 */ /* 0x000fe400078e001d */
[----:B------:R-:W-:-:S03]  /*b440*/  IMAD.MOV.U32 R37, RZ, RZ, -0x1 ;  /* 0xffffffffff257424 */ /* 0x000fc600078e00ff */
[----:B------:R-:W1:Y:S04]  /*b450*/  LDC.64 R30, c[0x0][0x448] ;  /* 0x00011200ff1e7b82 */ /* 0x000e680000000a00 */
[----:B01----:R-:W-:Y:S05]  /*b460*/  WARPSYNC.COLLECTIVE R37, `(.L_x_1090) ;  /* 0x0000000025087348 */ /* 0x003fea0003c00000 */
[----:B------:R2:W3:Y:S02]  /*b470*/  SHFL.DOWN P0, R35, R34, R35, R38 ;  /* 0x0800002322237389 */ /* 0x0004e40000000026 */
[----:B0123--:R-:W-:Y:S05]  /*b480*/  ENDCOLLECTIVE ;  /* 0x000000000000791b */ /* 0x00ffea0003800000 */
.L_x_1090:
[----:B------:R-:W0:Y:S01]  /*b490*/  LDC.64 R26, c[0x0][0x438] ;  /* 0x00010e00ff1a7b82 */ /* 0x000e220000000a00 */
[----:B------:R-:W-:Y:S02]  /*b4a0*/  IADD3 R7, P3, PT, R30, 0x200, RZ ;  /* 0x000002001e077810 */ /* 0x000fe40007f7e0ff */
[----:B------:R-:W-:Y:S01]  /*b4b0*/  ISETP.NE.AND P0, PT, R2, 0x65, PT ;  /* 0x000000650200780c */ /* 0x000fe20003f05270 */
[----:B------:R-:W-:Y:S02]  /*b4c0*/  VIADD R2, R45, 0x10 ;  /* 0x000000102d027836 */ /* 0x000fe40000000000 */
[----:B------:R-:W-:Y:S02]  /*b4d0*/  IMAD.MOV.U32 R32, RZ, RZ, R35 ;  /* 0x000000ffff207224 */ /* 0x000fe400078e0023 */
[----:B------:R-:W-:Y:S01]  /*b4e0*/  IMAD.X R31, RZ, RZ, R31, P3 ;  /* 0x000000ffff1f7224 */ /* 0x000fe200018e061f */
[----:B------:R-:W-:Y:S02]  /*b4f0*/  ISETP.GT.AND P5, PT, R2, R38, PT ;  /* 0x000000260200720c */ /* 0x000fe40003fa4270 */
[----:B0-----:R-:W-:-:S02]  /*b500*/  IADD3 R28, P4, PT, R26, 0x80, RZ ;  /* 0x000000801a1c7810 */ /* 0x001fc40007f9e0ff */
[----:B------:R-:W-:Y:S02]  /*b510*/  SEL R3, R3, RZ, !P5 ;  /* 0x000000ff03037207 */ /* 0x000fe40006800000 */
[----:B------:R-:W-:Y:S01]  /*b520*/  SEL R32, R32, RZ, !P5 ;  /* 0x000000ff20207207 */ /* 0x000fe20006800000 */
[----:B------:R-:W-:Y:S01]  /*b530*/  IMAD.X R36, RZ, RZ, R27, P4 ;  /* 0x000000ffff247224 */ /* 0x000fe200020e061b */
[----:B------:R-:W-:Y:S02]  /*b540*/  IADD3 R3, P1, PT, R3, R6, RZ ;  /* 0x0000000603037210 */ /* 0x000fe40007f3e0ff */
[----:B------:R-:W-:-:S13]  /*b550*/  IADD3 R6, P2, PT, R24, 0x200, RZ ;  /* 0x0000020018067810 */ /* 0x000fda0007f5e0ff */
[----:B------:R-:W-:Y:S05]  /*b560*/  WARPSYNC.COLLECTIVE R37, `(.L_x_1091) ;  /* 0x0000000025087348 */ /* 0x000fea0003c00000 */
[----:B------:R-:W-:Y:S01]  /*b570*/  VOTE.ALL P0, P0 ;  /* 0x0000000000ff7806 */ /* 0x000fe20000000000 */
[----:B------:R-:W-:-:S12]  /*b580*/  ENDCOLLECTIVE ;  /* 0x000000000000791b */ /* 0x000fd80003800000 */
.L_x_1091:
[----:B------:R-:W-:Y:S02]  /*b590*/  IMAD.X R29, R32, 0x1, R29, P1 ;  /* 0x00000001201d7824 */ /* 0x000fe400008e061d */
[----:B------:R-:W-:Y:S01]  /*b5a0*/  IMAD.X R30, RZ, RZ, R25, P2 ;  /* 0x000000ffff1e7224 */ /* 0x000fe200010e0619 */
[----:B------:R-:W-:Y:S06]  /*b5b0*/  BRA `(.L_x_1092) ;  /* 0xffffff8c00307947 */ /* 0x000fec000383ffff */
.L_x_945:
[----:B------:R-:W-:Y:S01]  /*b5c0*/  BSSY B1, `(.L_x_1093) ;  /* 0x0000006000017945 */ /* 0x000fe20003800000 */
[----:B------:R-:W-:Y:S01]  /*b5d0*/  PLOP3.LUT P0, PT, P0, PT, PT, 0x8, 0x80 ;  /* 0x000000000080781c */ /* 0x000fe2000070e170 */
[----:B------:R-:W-:-:S12]  /*b5e0*/  IMAD.MOV.U32 R37, RZ, RZ, -0x1 ;  /* 0xffffffffff257424 */ /* 0x000fd800078e00ff */
[----:B------:R-:W-:Y:S05]  /*b5f0*/  WARPSYNC.COLLECTIVE R37, `(.L_x_1094) ;  /* 0x0000000025087348 */ /* 0x000fea0003c00000 */
[----:B------:R-:W-:Y:S01]  /*b600*/  VOTE.ANY P0, P0 ;  /* 0x0000000000ff7806 */ /* 0x000fe20000000100 */
[----:B------:R-:W-:-:S12]  /*b610*/  ENDCOLLECTIVE ;  /* 0x000000000000791b */ /* 0x000fd80003800000 */
.L_x_1094:
[----:B------:R-:W-:Y:S05]  /*b620*/  BSYNC B1 ;  /* 0x0000000000017941 */ /* 0x000fea0003800000 */
.L_x_1093:
[----:B------:R-:W-:Y:S05]  /*b630*/  BRA `(.L_x_1095) ;  /* 0xffffff8c004c7947 */ /* 0x000fea000383ffff */
.L_x_950:
[----:B------:R-:W-:Y:S01]  /*b640*/  BSSY B1, `(.L_x_1096) ;  /* 0x0000006000017945 */ /* 0x000fe20003800000 */
[----:B------:R-:W-:Y:S01]  /*b650*/  PLOP3.LUT P0, PT, P0, PT, PT, 0x8, 0x80 ;  /* 0x000000000080781c */ /* 0x000fe2000070e170 */
[----:B------:R-:W-:-:S12]  /*b660*/  IMAD.MOV.U32 R37, RZ, RZ, -0x1 ;  /* 0xffffffffff257424 */ /* 0x000fd800078e00ff */
[----:B-----5:R-:W-:Y:S05]  /*b670*/  WARPSYNC.COLLECTIVE R37, `(.L_x_1097) ;  /* 0x0000000025087348 */ /* 0x020fea0003c00000 */
[----:B------:R-:W-:Y:S01]  /*b680*/  VOTE.ANY R37, PT, P0 ;  /* 0x0000000000257806 */ /* 0x000fe200000e0100 */
[----:B-----5:R-:W-:Y:S06]  /*b690*/  ENDCOLLECTIVE ;  /* 0x000000000000791b */ /* 0x020fec0003800000 */
.L_x_1097:
[----:B------:R-:W-:Y:S05]  /*b6a0*/  BSYNC B1 ;  /* 0x0000000000017941 */ /* 0x000fea0003800000 */
.L_x_1096:
[----:B------:R-:W-:Y:S05]  /*b6b0*/  BRA `(.L_x_1098) ;  /* 0xffffff8c00807947 */ /* 0x000fea000383ffff */
.L_x_951:
[----:B------:R-:W-:Y:S01]  /*b6c0*/  BSSY B1, `(.L_x_1099) ;  /* 0x0000007000017945 */ /* 0x000fe20003800000 */
[----:B-----5:R-:W-:Y:S02]  /*b6d0*/  IMAD.MOV.U32 R34, RZ, RZ, R24 ;  /* 0x000000ffff227224 */ /* 0x020fe400078e0018 */
[----:B------:R-:W-:Y:S02]  /*b6e0*/  IMAD.MOV.U32 R35, RZ, RZ, 0x1 ;  /* 0x00000001ff237424 */ /* 0x000fe400078e00ff */
[----:B------:R-:W-:-:S07]  /*b6f0*/  IMAD.MOV.U32 R37, RZ, RZ, -0x1 ;  /* 0xffffffffff257424 */ /* 0x000fce00078e00ff */
[----:B01----:R-:W-:Y:S05]  /*b700*/  WARPSYNC.COLLECTIVE R37, `(.L_x_1100) ;  /* 0x0000000025087348 */ /* 0x003fea0003c00000 */
[----:B-1----:R1:W2:Y:S02]  /*b710*/  SHFL.DOWN P0, R35, R34, R35, R38 ;  /* 0x0800002322237389 */ /* 0x0022a40000000026 */
[----:B012---:R-:W-:Y:S05]  /*b720*/  ENDCOLLECTIVE ;  /* 0x000000000000791b */ /* 0x007fea0003800000 */
.L_x_1100:
[----:B------:R-:W-:Y:S05]  /*b730*/  BSYNC B1 ;  /* 0x0000000000017941 */ /* 0x000fea0003800000 */
.L_x_1099:
[----:B------:R-:W-:Y:S05]  /*b740*/  BRA `(.L_x_1101) ;  /* 0xffffff8c00787947 */ /* 0x000fea000383ffff */
.L_x_952:
[----:B------:R-:W-:Y:S01]  /*b750*/  BSSY B1, `(.L_x_1102) ;  /* 0x0000007000017945 */ /* 0x000fe20003800000 */
[----:B-----5:R-:W-:Y:S02]  /*b760*/  IMAD.MOV.U32 R34, RZ, RZ, R25 ;  /* 0x000000ffff227224 */ /* 0x020fe400078e0019 */
[----:B------:R-:W-:Y:S02]  /*b770*/  IMAD.MOV.U32 R35, RZ, RZ, 0x1 ;  /* 0x00000001ff237424 */ /* 0x000fe400078e00ff */
[----:B------:R-:W-:-:S07]  /*b780*/  IMAD.MOV.U32 R37, RZ, RZ, -0x1 ;  /* 0xffffffffff257424 */ /* 0x000fce00078e00ff */
[----:B01----:R-:W-:Y:S05]  /*b790*/  WARPSYNC.COLLECTIVE R37, `(.L_x_1103) ;  /* 0x0000000025087348 */ /* 0x003fea0003c00000 */
[----:B-1----:R1:W2:Y:S02]  /*b7a0*/  SHFL.DOWN P0, R35, R34, R35, R38 ;  /* 0x0800002322237389 */ /* 0x0022a40000000026 */
[----:B012---:R-:W-:Y:S05]  /*b7b0*/  ENDCOLLECTIVE ;  /* 0x000000000000791b */ /* 0x007fea0003800000 */
.L_x_1103:
[----:B------:R-:W-:Y:S05]  /*b7c0*/  BSYNC B1 ;  /* 0x0000000000017941 */ /* 0x000fea0003800000 */
.L_x_1102:
[----:B------:R-:W-:Y:S05]  /*b7d0*/  BRA `(.L_x_1104) ;  /* 0xffffff8c005c7947 */ /* 0x000fea000383ffff */
.L_x_953:
[----:B------:R-:W-:Y:S01]  /*b7e0*/  BSSY B1, `(.L_x_1105) ;  /* 0x0000007000017945 */ /* 0x000fe20003800000 */
[----:B-----5:R-:W-:Y:S02]  /*b7f0*/  IMAD.MOV.U32 R34, RZ, RZ, R26 ;  /* 0x000000ffff227224 */ /* 0x020fe400078e001a */
[----:B------:R-:W-:Y:S02]  /*b800*/  IMAD.MOV.U32 R35, RZ, RZ, 0x1 ;  /* 0x00000001ff237424 */ /* 0x000fe400078e00ff */
[----:B------:R-:W-:-:S07]  /*b810*/  IMAD.MOV.U32 R37, RZ, RZ, -0x1 ;  /* 0xffffffffff257424 */ /* 0x000fce00078e00ff */
[----:B01----:R-:W-:Y:S05]  /*b820*/  WARPSYNC.COLLECTIVE R37, `(.L_x_1106) ;  /* 0x0000000025087348 */ /* 0x003fea0003c00000 */
[----:B-1----:R1:W2:Y:S02]  /*b830*/  SHFL.DOWN P0, R35, R34, R35, R38 ;  /* 0x0800002322237389 */ /* 0x0022a40000000026 */
[----:B012---:R-:W-:Y:S05]  /*b840*/  ENDCOLLECTIVE ;  /* 0x000000000000791b */ /* 0x007fea0003800000 */
.L_x_1106:
[----:B------:R-:W-:Y:S05]  /*b850*/  BSYNC B1 ;  /* 0x0000000000017941 */ /* 0x000fea0003800000 */
.L_x_1105:
[----:B------:R-:W-:Y:S02]  /*b860*/  IMAD.MOV.U32 R32, RZ, RZ, R35 ;  /* 0x000000ffff207224 */ /* 0x000fe400078e0023 */
[----:B------:R-:W-:Y:S02]  /*b870*/  IMAD.MOV.U32 R35, RZ, RZ, 0x1 ;  /* 0x00000001ff237424 */ /* 0x000fe400078e00ff */
[----:B------:R-:W-:Y:S02]  /*b880*/  IMAD.MOV.U32 R34, RZ, RZ, R27 ;  /* 0x000000ffff227224 */ /* 0x000fe400078e001b */
[----:B------:R-:W-:-:S07]  /*b890*/  IMAD.MOV.U32 R37, RZ, RZ, -0x1 ;  /* 0xffffffffff257424 */ /* 0x000fce00078e00ff */
[----:B------:R-:W-:Y:S05]  /*b8a0*/  WARPSYNC.COLLECTIVE R37, `(.L_x_1107) ;  /* 0x0000000025087348 */ /* 0x000fea0003c00000 */
[----:B------:R0:W1:Y:S02]  /*b8b0*/  SHFL.DOWN P0, R35, R34, R35, R38 ;  /* 0x0800002322237389 */ /* 0x0000640000000026 */
[----:B01----:R-:W-:Y:S05]  /*b8c0*/  ENDCOLLECTIVE ;  /* 0x000000000000791b */ /* 0x003fea0003800000 */
.L_x_1107:
[----:B------:R-:W-:Y:S01]  /*b8d0*/  IMAD.MOV.U32 R34, RZ, RZ, R35 ;  /* 0x000000ffff227224 */ /* 0x000fe200078e0023 */
[----:B------:R-:W-:Y:S06]  /*b8e0*/  BRA `(.L_x_1108) ;  /* 0xffffff8c00287947 */ /* 0x000fec000383ffff */
.L_x_954:
[----:B------:R-:W-:Y:S01]  /*b8f0*/  BSSY B1, `(.L_x_1109) ;  /* 0x0000007000017945 */ /* 0x000fe20003800000 */
[----:B------:R-:W-:Y:S02]  /*b900*/  IMAD.MOV.U32 R34, RZ, RZ, R24 ;  /* 0x000000ffff227224 */ /* 0x000fe400078e0018 */
[----:B------:R-:W-:Y:S02]  /*b910*/  IMAD.MOV.U32 R35, RZ, RZ, 0x2 ;  /* 0x00000002ff237424 */ /* 0x000fe400078e00ff */
[----:B------:R-:W-:-:S07]  /*b920*/  IMAD.MOV.U32 R37, RZ, RZ, -0x1 ;  /* 0xffffffffff257424 */ /* 0x000fce00078e00ff */
[----:B0-----:R-:W-:Y:S05]  /*b930*/  WARPSYNC.COLLECTIVE R37, `(.L_x_1110) ;  /* 0x0000000025087348 */ /* 0x001fea0003c00000 */
[----:B------:R1:W2:Y:S02]  /*b940*/  SHFL.DOWN P0, R35, R34, R35, R38 ;  /* 0x0800002322237389 */ /* 0x0002a40000000026 */
[----:B012---:R-:W-:Y:S05]  /*b950*/  ENDCOLLECTIVE ;  /* 0x000000000000791b */ /* 0x007fea0003800000 */
.L_x_1110:
[----:B------:R-:W-:Y:S05]  /*b960*/  BSYNC B1 ;  /* 0x0000000000017941 */ /* 0x000fea0003800000 */
.L_x_1109:
[----:B------:R-:W-:Y:S05]  /*b970*/  BRA `(.L_x_1111) ;  /* 0xffffff8c001c7947 */ /* 0x000fea000383ffff */
.L_x_955:
[----:B------:R-:W-:Y:S01]  /*b980*/  BSSY B1, `(.L_x_1112) ;  /* 0x0000007000017945 */ /* 0x000fe20003800000 */
[----:B------:R-:W-:Y:S02]  /*b990*/  IMAD.MOV.U32 R34, RZ, RZ, R25 ;  /* 0x000000ffff227224 */ /* 0x000fe400078e0019 */
[----:B------:R-:W-:Y:S02]  /*b9a0*/  IMAD.MOV.U32 R35, RZ, RZ, 0x2 ;  /* 0x00000002ff237424 */ /* 0x000fe400078e00ff */
[----:B------:R-:W-:-:S07]  /*b9b0*/  IMAD.MOV.U32 R37, RZ, RZ, -0x1 ;  /* 0xffffffffff257424 */ /* 0x000fce00078e00ff */
[----:B0-----:R-:W-:Y:S05]  /*b9c0*/  WARPSYNC.COLLECTIVE R37, `(.L_x_1113) ;  /* 0x0000000025087348 */ /* 0x001fea0003c00000 */
[----:B------:R1:W2:Y:S02]  /*b9d0*/  SHFL.DOWN P0, R35, R34, R35, R38 ;  /* 0x0800002322237389 */ /* 0x0002a40000000026 */
[----:B012---:R-:W-:Y:S05]  /*b9e0*/  ENDCOLLECTIVE ;  /* 0x000000000000791b */ /* 0x007fea0003800000 */
.L_x_1113:
[----:B------:R-:W-:Y:S05]  /*b9f0*/  BSYNC B1 ;  /* 0x0000000000017941 */ /* 0x000fea0003800000 */
.L_x_1112:
[----:B------:R-:W-:Y:S05]  /*ba00*/  BRA `(.L_x_1114) ;  /* 0xffffff8c00007947 */ /* 0x000fea000383ffff */
.L_x_956:
[----:B------:R-:W-:Y:S01]  /*ba10*/  BSSY B1, `(.L_x_1115) ;  /* 0x0000007000017945 */ /* 0x000fe20003800000 */
[----:B------:R-:W-:Y:S02]  /*ba20*/  IMAD.MOV.U32 R34, RZ, RZ, R33 ;  /* 0x000000ffff227224 */ /* 0x000fe400078e0021 */
[----:B------:R-:W-:Y:S02]  /*ba30*/  IMAD.MOV.U32 R35, RZ, RZ, 0x2 ;  /* 0x00000002ff237424 */ /* 0x000fe400078e00ff */
[----:B------:R-:W-:-:S07]  /*ba40*/  IMAD.MOV.U32 R37, RZ, RZ, -0x1 ;  /* 0xffffffffff257424 */ /* 0x000fce00078e00ff */
[----:B0-----:R-:W-:Y:S05]  /*ba50*/  WARPSYNC.COLLECTIVE R37, `(.L_x_1116) ;  /* 0x0000000025087348 */ /* 0x001fea0003c00000 */
[----:B------:R1:W2:Y:S02]  /*ba60*/  SHFL.DOWN P0, R35, R34, R35, R38 ;  /* 0x0800002322237389 */ /* 0x0002a40000000026 */
[----:B012---:R-:W-:Y:S05]  /*ba70*/  ENDCOLLECTIVE ;  /* 0x000000000000791b */ /* 0x007fea0003800000 */
.L_x_1116:
[----:B------:R-:W-:Y:S05]  /*ba80*/  BSYNC B1 ;  /* 0x0000000000017941 */ /* 0x000fea0003800000 */
.L_x_1115:
[----:B------:R-:W-:Y:S02]  /*ba90*/  IMAD.MOV.U32 R43, RZ, RZ, R35 ;  /* 0x000000ffff2b7224 */ /* 0x000fe400078e0023 */
[----:B------:R-:W-:Y:S02]  /*baa0*/  IMAD.MOV.U32 R35, RZ, RZ, 0x2 ;  /* 0x00000002ff237424 */ /* 0x000fe400078e00ff */
[----:B------:R-:W-:Y:S02]  /*bab0*/  IMAD.MOV.U32 R34, RZ, RZ, R32 ;  /* 0x000000ffff227224 */ /* 0x000fe400078e0020 */
[----:B------:R-:W-:-:S07]  /*bac0*/  IMAD.MOV.U32 R37, RZ, RZ, -0x1 ;  /* 0xffffffffff257424 */ /* 0x000fce00078e00ff */
[----:B------:R-:W-:Y:S05]  /*bad0*/  WARPSYNC.COLLECTIVE R37, `(.L_x_1117) ;  /* 0x0000000025087348 */ /* 0x000fea0003c00000 */
[----:B------:R0:W1:Y:S02]  /*bae0*/  SHFL.DOWN P0, R35, R34, R35, R38 ;  /* 0x0800002322237389 */ /* 0x0000640000000026 */
[----:B01----:R-:W-:Y:S05]  /*baf0*/  ENDCOLLECTIVE ;  /* 0x000000000000791b */ /* 0x003fea0003800000 */
.L_x_1117:
[----:B------:R-:W-:Y:S01]  /*bb00*/  IMAD.MOV.U32 R34, RZ, RZ, R35 ;  /* 0x000000ffff227224 */ /* 0x000fe200078e0023 */
[----:B------:R-:W-:Y:S06]  /*bb10*/  BRA `(.L_x_1118) ;  /* 0xffffff8800d07947 */ /* 0x000fec000383ffff */
.L_x_957:
[----:B------:R-:W-:Y:S01]  /*bb20*/  BSSY B1, `(.L_x_1119) ;  /* 0x0000007000017945 */ /* 0x000fe20003800000 */
[----:B------:R-:W-:Y:S02]  /*bb30*/  IMAD.MOV.U32 R34, RZ, RZ, R24 ;  /* 0x000000ffff227224 */ /* 0x000fe400078e0018 */
[----:B------:R-:W-:Y:S02]  /*bb40*/  IMAD.MOV.U32 R35, RZ, RZ, 0x4 ;  /* 0x00000004ff237424 */ /* 0x000fe400078e00ff */
[----:B------:R-:W-:-:S07]  /*bb50*/  IMAD.MOV.U32 R37, RZ, RZ, -0x1 ;  /* 0xffffffffff257424 */ /* 0x000fce00078e00ff */
[----:B0-----:R-:W-:Y:S05]  /*bb60*/  WARPSYNC.COLLECTIVE R37, `(.L_x_1120) ;  /* 0x0000000025087348 */ /* 0x001fea0003c00000 */
[----:B------:R1:W2:Y:S02]  /*bb70*/  SHFL.DOWN P0, R35, R34, R35, R38 ;  /* 0x0800002322237389 */ /* 0x0002a40000000026 */
[----:B012---:R-:W-:Y:S05]  /*bb80*/  ENDCOLLECTIVE ;  /* 0x000000000000791b */ /* 0x007fea0003800000 */
.L_x_1120:
[----:B------:R-:W-:Y:S05]  /*bb90*/  BSYNC B1 ;  /* 0x0000000000017941 */ /* 0x000fea0003800000 */
.L_x_1119:
[----:B------:R-:W-:Y:S05]  /*bba0*/  BRA `(.L_x_1121) ;  /* 0xffffff8800c87947 */ /* 0x000fea000383ffff */
.L_x_958:
[----:B------:R-:W-:Y:S01]  /*bbb0*/  BSSY B1, `(.L_x_1122) ;  /* 0x0000007000017945 */ /* 0x000fe20003800000 */
[----:B------:R-:W-:Y:S02]  /*bbc0*/  IMAD.MOV.U32 R34, RZ, RZ, R25 ;  /* 0x000000ffff227224 */ /* 0x000fe400078e0019 */
[----:B------:R-:W-:Y:S02]  /*bbd0*/  IMAD.MOV.U32 R35, RZ, RZ, 0x4 ;  /* 0x00000004ff237424 */ /* 0x000fe400078e00ff */
[----:B------:R-:W-:-:S07]  /*bbe0*/  IMAD.MOV.U32 R37, RZ, RZ, -0x1 ;  /* 0xffffffffff257424 */ /* 0x000fce00078e00ff */
[----:B0-----:R-:W-:Y:S05]  /*bbf0*/  WARPSYNC.COLLECTIVE R37, `(.L_x_1123) ;  /* 0x0000000025087348 */ /* 0x001fea0003c00000 */
[----:B------:R1:W2:Y:S02]  /*bc00*/  SHFL.DOWN P0, R35, R34, R35, R38 ;  /* 0x0800002322237389 */ /* 0x0002a40000000026 */
[----:B012---:R-:W-:Y:S05]  /*bc10*/  ENDCOLLECTIVE ;  /* 0x000000000000791b */ /* 0x007fea0003800000 */
.L_x_1123:
[----:B------:R-:W-:Y:S05]  /*bc20*/  BSYNC B1 ;  /* 0x0000000000017941 */ /* 0x000fea0003800000 */
.L_x_1122:
[----:B------:R-:W-:Y:S05]  /*bc30*/  BRA `(.L_x_1124) ;  /* 0xffffff8800ac7947 */ /* 0x000fea000383ffff */
.L_x_959:
[----:B------:R-:W-:Y:S01]  /*bc40*/  BSSY B1, `(.L_x_1125) ;  /* 0x0000007000017945 */ /* 0x000fe20003800000 */
[----:B------:R-:W-:Y:S02]  /*bc50*/  IMAD.MOV.U32 R34, RZ, RZ, R33 ;  /* 0x000000ffff227224 */ /* 0x000fe400078e0021 */
[----:B------:R-:W-:Y:S02]  /*bc60*/  IMAD.MOV.U32 R35, RZ, RZ, 0x4 ;  /* 0x00000004ff237424 */ /* 0x000fe400078e00ff */
[----:B------:R-:W-:-:S07]  /*bc70*/  IMAD.MOV.U32 R37, RZ, RZ, -0x1 ;  /* 0xffffffffff257424 */ /* 0x000fce00078e00ff */
[----:B0-----:R-:W-:Y:S05]  /*bc80*/  WARPSYNC.COLLECTIVE R37, `(.L_x_1126) ;  /* 0x0000000025087348 */ /* 0x001fea0003c00000 */
[----:B------:R1:W2:Y:S02]  /*bc90*/  SHFL.DOWN P0, R35, R34, R35, R38 ;  /* 0x0800002322237389 */ /* 0x0002a40000000026 */
[----:B012---:R-:W-:Y:S05]  /*bca0*/  ENDCOLLECTIVE ;  /* 0x000000000000791b */ /* 0x007fea0003800000 */
.L_x_1126:
[----:B------:R-:W-:Y:S05]  /*bcb0*/  BSYNC B1 ;  /* 0x0000000000017941 */ /* 0x000fea0003800000 */
.L_x_1125:
[----:B------:R-:W-:Y:S02]  /*bcc0*/  IMAD.MOV.U32 R32, RZ, RZ, R35 ;  /* 0x000000ffff207224 */ /* 0x000fe400078e0023 */
[----:B------:R-:W-:Y:S02]  /*bcd0*/  IMAD.MOV.U32 R35, RZ, RZ, 0x4 ;  /* 0x00000004ff237424 */ /* 0x000fe400078e00ff */
[----:B------:R-:W-:Y:S02]  /*bce0*/  IMAD.MOV.U32 R34, RZ, RZ, R43 ;  /* 0x000000ffff227224 */ /* 0x000fe400078e002b */
[----:B------:R-:W-:-:S07]  /*bcf0*/  IMAD.MOV.U32 R37, RZ, RZ, -0x1 ;  /* 0xffffffffff257424 */ /* 0x000fce00078e00ff */
[----:B------:R-:W-:Y:S05]  /*bd00*/  WARPSYNC.COLLECTIVE R37, `(.L_x_1127) ;  /* 0x0000000025087348 */ /* 0x000fea0003c00000 */
[----:B------:R0:W1:Y:S02]  /*bd10*/  SHFL.DOWN P0, R35, R34, R35, R38 ;  /* 0x0800002322237389 */ /* 0x0000640000000026 */
[----:B01----:R-:W-:Y:S05]  /*bd20*/  ENDCOLLECTIVE ;  /* 0x000000000000791b */ /* 0x003fea0003800000 */
.L_x_1127:
[----:B------:R-:W-:Y:S01]  /*bd30*/  IMAD.MOV.U32 R34, RZ, RZ, R35 ;  /* 0x000000ffff227224 */ /* 0x000fe200078e0023 */
[----:B------:R-:W-:Y:S06]  /*bd40*/  BRA `(.L_x_1128) ;  /* 0xffffff88007c7947 */ /* 0x000fec000383ffff */
.L_x_960:
[----:B------:R-:W-:Y:S01]  /*bd50*/  BSSY B1, `(.L_x_1129) ;  /* 0x0000007000017945 */ /* 0x000fe20003800000 */
[----:B------:R-:W-:Y:S02]  /*bd60*/  IMAD.MOV.U32 R34, RZ, RZ, R24 ;  /* 0x000000ffff227224 */ /* 0x000fe400078e0018 */
[----:B------:R-:W-:Y:S02]  /*bd70*/  IMAD.MOV.U32 R35, RZ, RZ, 0x8 ;  /* 0x00000008ff237424 */ /* 0x000fe400078e00ff */
[----:B------:R-:W-:-:S07]  /*bd80*/  IMAD.MOV.U32 R37, RZ, RZ, -0x1 ;  /* 0xffffffffff257424 */ /* 0x000fce00078e00ff */
[----:B0-----:R-:W-:Y:S05]  /*bd90*/  WARPSYNC.COLLECTIVE R37, `(.L_x_1130) ;  /* 0x0000000025087348 */ /* 0x001fea0003c00000 */
[----:B------:R1:W2:Y:S02]  /*bda0*/  SHFL.DOWN P0, R35, R34, R35, R38 ;  /* 0x0800002322237389 */ /* 0x0002a40000000026 */
[----:B012---:R-:W-:Y:S05]  /*bdb0*/  ENDCOLLECTIVE ;  /* 0x000000000000791b */ /* 0x007fea0003800000 */
.L_x_1130:
[----:B------:R-:W-:Y:S05]  /*bdc0*/  BSYNC B1 ;  /* 0x0000000000017941 */ /* 0x000fea0003800000 */
.L_x_1129:
[----:B------:R-:W-:Y:S05]  /*bdd0*/  BRA `(.L_x_1131) ;  /* 0xffffff8800747947 */ /* 0x000fea000383ffff */
.L_x_961:
[----:B------:R-:W-:Y:S01]  /*bde0*/  BSSY B1, `(.L_x_1132) ;  /* 0x0000007000017945 */ /* 0x000fe20003800000 */
[----:B------:R-:W-:Y:S02]  /*bdf0*/  IMAD.MOV.U32 R34, RZ, RZ, R25 ;  /* 0x000000ffff227224 */ /* 0x000fe400078e0019 */
[----:B------:R-:W-:Y:S02]  /*be00*/  IMAD.MOV.U32 R35, RZ, RZ, 0x8 ;  /* 0x00000008ff237424 */ /* 0x000fe400078e00ff */
[----:B------:R-:W-:-:S07]  /*be10*/  IMAD.MOV.U32 R37, RZ, RZ, -0x1 ;  /* 0xffffffffff257424 */ /* 0x000fce00078e00ff */
[----:B0-----:R-:W-:Y:S05]  /*be20*/  WARPSYNC.COLLECTIVE R37, `(.L_x_1133) ;  /* 0x0000000025087348 */ /* 0x001fea0003c00000 */
[----:B------:R1:W2:Y:S02]  /*be30*/  SHFL.DOWN P0, R35, R34, R35, R38 ;  /* 0x0800002322237389 */ /* 0x0002a40000000026 */
[----:B012---:R-:W-:Y:S05]  /*be40*/  ENDCOLLECTIVE ;  /* 0x000000000000791b */ /* 0x007fea0003800000 */
.L_x_1133:
[----:B------:R-:W-:Y:S05]  /*be50*/  BSYNC B1 ;  /* 0x0000000000017941 */ /* 0x000fea0003800000 */
.L_x_1132:
[----:B------:R-:W-:Y:S05]  /*be60*/  BRA `(.L_x_1134) ;  /* 0xffffff8800587947 */ /* 0x000fea000383ffff */
.L_x_962:
[----:B------:R-:W-:Y:S01]  /*be70*/  BSSY B1, `(.L_x_1135) ;  /* 0x0000007000017945 */ /* 0x000fe20003800000 */
[----:B------:R-:W-:Y:S02]  /*be80*/  IMAD.MOV.U32 R34, RZ, RZ, R33 ;  /* 0x000000ffff227224 */ /* 0x000fe400078e0021 */
[----:B------:R-:W-:Y:S02]  /*be90*/  IMAD.MOV.U32 R35, RZ, RZ, 0x8 ;  /* 0x00000008ff237424 */ /* 0x000fe400078e00ff */
[----:B------:R-:W-:-:S07]  /*bea0*/  IMAD.MOV.U32 R37, RZ, RZ, -0x1 ;  /* 0xffffffffff257424 */ /* 0x000fce00078e00ff */
[----:B0-----:R-:W-:Y:S05]  /*beb0*/  WARPSYNC.COLLECTIVE R37, `(.L_x_1136) ;  /* 0x0000000025087348 */ /* 0x001fea0003c00000 */
[----:B------:R1:W2:Y:S02]  /*bec0*/  SHFL.DOWN P0, R35, R34, R35, R38 ;  /* 0x0800002322237389 */ /* 0x0002a40000000026 */
[----:B012---:R-:W-:Y:S05]  /*bed0*/  ENDCOLLECTIVE ;  /* 0x000000000000791b */ /* 0x007fea0003800000 */
.L_x_1136:
[----:B------:R-:W-:Y:S05]  /*bee0*/  BSYNC B1 ;  /* 0x0000000000017941 */ /* 0x000fea0003800000 */
.L_x_1135:
[----:B------:R-:W-:Y:S02]  /*bef0*/  IMAD.MOV.U32 R43, RZ, RZ, R35 ;  /* 0x000000ffff2b7224 */ /* 0x000fe400078e0023 */
[----:B------:R-:W-:Y:S02]  /*bf00*/  IMAD.MOV.U32 R35, RZ, RZ, 0x8 ;  /* 0x00000008ff237424 */ /* 0x000fe400078e00ff */
[----:B------:R-:W-:Y:S02]  /*bf10*/  IMAD.MOV.U32 R34, RZ, RZ, R32 ;  /* 0x000000ffff227224 */ /* 0x000fe400078e0020 */
[----:B------:R-:W-:-:S07]  /*bf20*/  IMAD.MOV.U32 R37, RZ, RZ, -0x1 ;  /* 0xffffffffff257424 */ /* 0x000fce00078e00ff */
[----:B------:R-:W-:Y:S05]  /*bf30*/  WARPSYNC.COLLECTIVE R37, `(.L_x_1137) ;  /* 0x0000000025087348 */ /* 0x000fea0003c00000 */
[----:B------:R0:W1:Y:S02]  /*bf40*/  SHFL.DOWN P0, R35, R34, R35, R38 ;  /* 0x0800002322237389 */ /* 0x0000640000000026 */
[----:B01----:R-:W-:Y:S05]  /*bf50*/  ENDCOLLECTIVE ;  /* 0x000000000000791b */ /* 0x003fea0003800000 */
.L_x_1137:
[----:B------:R-:W-:Y:S01]  /*bf60*/  IMAD.MOV.U32 R34, RZ, RZ, R35 ;  /* 0x000000ffff227224 */ /* 0x000fe200078e0023 */
[----:B------:R-:W-:Y:S06]  /*bf70*/  BRA `(.L_x_1138) ;  /* 0xffffff8800287947 */ /* 0x000fec000383ffff */
.L_x_963:
[----:B------:R-:W-:Y:S01]  /*bf80*/  BSSY B1, `(.L_x_1139) ;  /* 0x0000007000017945 */ /* 0x000fe20003800000 */
[----:B------:R-:W-:Y:S02]  /*bf90*/  IMAD.MOV.U32 R34, RZ, RZ, R24 ;  /* 0x000000ffff227224 */ /* 0x000fe400078e0018 */
[----:B------:R-:W-:Y:S02]  /*bfa0*/  IMAD.MOV.U32 R35, RZ, RZ, 0x10 ;  /* 0x00000010ff237424 */ /* 0x000fe400078e00ff */
[----:B------:R-:W-:-:S07]  /*bfb0*/  IMAD.MOV.U32 R37, RZ, RZ, -0x1 ;  /* 0xffffffffff257424 */ /* 0x000fce00078e00ff */
[----:B0-----:R-:W-:Y:S05]  /*bfc0*/  WARPSYNC.COLLECTIVE R37, `(.L_x_1140) ;  /* 0x0000000025087348 */ /* 0x001fea0003c00000 */
[----:B------:R1:W2:Y:S02]  /*bfd0*/  SHFL.DOWN P0, R35, R34, R35, R38 ;  /* 0x0800002322237389 */ /* 0x0002a40000000026 */
[----:B012---:R-:W-:Y:S05]  /*bfe0*/  ENDCOLLECTIVE ;  /* 0x000000000000791b */ /* 0x007fea0003800000 */
.L_x_1140:
[----:B------:R-:W-:Y:S05]  /*bff0*/  BSYNC B1 ;  /* 0x0000000000017941 */ /* 0x000fea0003800000 */
.L_x_1139:
[----:B------:R-:W-:Y:S05]  /*c000*/  BRA `(.L_x_1141) ;  /* 0xffffff8800207947 */ /* 0x000fea000383ffff */
.L_x_964:
[----:B------:R-:W-:Y:S01]  /*c010*/  BSSY B1, `(.L_x_1142) ;  /* 0x0000007000017945 */ /* 0x000fe20003800000 */
[----:B------:R-:W-:Y:S02]  /*c020*/  IMAD.MOV.U32 R34, RZ, RZ, R25 ;  /* 0x000000ffff227224 */ /* 0x000fe400078e0019 */
[----:B------:R-:W-:Y:S02]  /*c030*/  IMAD.MOV.U32 R35, RZ, RZ, 0x10 ;  /* 0x00000010ff237424 */ /* 0x000fe400078e00ff */
[----:B------:R-:W-:-:S07]  /*c040*/  IMAD.MOV.U32 R37, RZ, RZ, -0x1 ;  /* 0xffffffffff257424 */ /* 0x000fce00078e00ff */
[----:B0-----:R-:W-:Y:S05]  /*c050*/  WARPSYNC.COLLECTIVE R37, `(.L_x_1143) ;  /* 0x0000000025087348 */ /* 0x001fea0003c00000 */
[----:B------:R1:W2:Y:S02]  /*c060*/  SHFL.DOWN P0, R35, R34, R35, R38 ;  /* 0x0800002322237389 */ /* 0x0002a40000000026 */
[----:B012---:R-:W-:Y:S05]  /*c070*/  ENDCOLLECTIVE ;  /* 0x000000000000791b */ /* 0x007fea0003800000 */
.L_x_1143:
[----:B------:R-:W-:Y:S05]  /*c080*/  BSYNC B1 ;  /* 0x0000000000017941 */ /* 0x000fea0003800000 */
.L_x_1142:
[----:B------:R-:W-:Y:S05]  /*c090*/  BRA `(.L_x_1144) ;  /* 0xffffff8800047947 */ /* 0x000fea000383ffff */
.L_x_965:
[----:B------:R-:W-:Y:S01]  /*c0a0*/  BSSY B1, `(.L_x_1145) ;  /* 0x0000007000017945 */ /* 0x000fe20003800000 */
[----:B------:R-:W-:Y:S02]  /*c0b0*/  IMAD.MOV.U32 R34, RZ, RZ, R33 ;  /* 0x000000ffff227224 */ /* 0x000fe400078e0021 */
[----:B------:R-:W-:Y:S02]  /*c0c0*/  IMAD.MOV.U32 R35, RZ, RZ, 0x10 ;  /* 0x00000010ff237424 */ /* 0x000fe400078e00ff */
[----:B------:R-:W-:-:S07]  /*c0d0*/  IMAD.MOV.U32 R37, RZ, RZ, -0x1 ;  /* 0xffffffffff257424 */ /* 0x000fce00078e00ff */
[----:B0-----:R-:W-:Y:S05]  /*c0e0*/  WARPSYNC.COLLECTIVE R37, `(.L_x_1146) ;  /* 0x0000000025087348 */ /* 0x001fea0003c00000 */
[----:B------:R1:W2:Y:S02]  /*c0f0*/  SHFL.DOWN P0, R35, R34, R35, R38 ;  /* 0x0800002322237389 */ /* 0x0002a40000000026 */
[----:B012---:R-:W-:Y:S05]  /*c100*/  ENDCOLLECTIVE ;  /* 0x000000000000791b */ /* 0x007fea0003800000 */
.L_x_1146:
[----:B------:R-:W-:Y:S05]  /*c110*/  BSYNC B1 ;  /* 0x0000000000017941 */ /* 0x000fea0003800000 */
.L_x_1145:
[----:B------:R-:W-:Y:S02]  /*c120*/  IMAD.MOV.U32 R32, RZ, RZ, R35 ;  /* 0x000000ffff207224 */ /* 0x000fe400078e0023 */
[----:B------:R-:W-:Y:S02]  /*c130*/  IMAD.MOV.U32 R35, RZ, RZ, 0x10 ;  /* 0x00000010ff237424 */ /* 0x000fe400078e00ff */
[----:B------:R-:W-:Y:S02]  /*c140*/  IMAD.MOV.U32 R34, RZ, RZ, R43 ;  /* 0x000000ffff227224 */ /* 0x000fe400078e002b */
[----:B------:R-:W-:Y:S02]  /*c150*/  IMAD.MOV.U32 R37, RZ, RZ, -0x1 ;  /* 0xffffffffff257424 */ /* 0x000fe400078e00ff */
[----:B------:R-:W-:-:S07]  /*c160*/  VIADD R0, R0, 0xffffffe0 ;  /* 0xffffffe000007836 */ /* 0x000fce0000000000 */
[----:B------:R-:W-:Y:S05]  /*c170*/  WARPSYNC.COLLECTIVE R37, `(.L_x_1147) ;  /* 0x0000000025087348 */ /* 0x000fea0003c00000 */
[----:B------:R0:W1:Y:S02]  /*c180*/  SHFL.DOWN P0, R35, R34, R35, R38 ;  /* 0x0800002322237389 */ /* 0x0000640000000026 */
[----:B01----:R-:W-:Y:S05]  /*c190*/  ENDCOLLECTIVE ;  /* 0x000000000000791b */ /* 0x003fea0003800000 */
.L_x_1147:
[----:B------:R-:W-:Y:S01]  /*c1a0*/  ISETP.GT.AND P0, PT, R2, R38, PT ;  /* 0x000000260200720c */ /* 0x000fe20003f04270 */
[----:B------:R-:W-:-:S03]  /*c1b0*/  IMAD.MOV.U32 R34, RZ, RZ, R35 ;  /* 0x000000ffff227224 */ /* 0x000fc600078e0023 */
[----:B------:R-:W-:-:S04]  /*c1c0*/  SEL R32, R32, RZ, !P0 ;  /* 0x000000ff20207207 */ /* 0x000fc80004000000 */
[----:B------:R-:W-:Y:S02]  /*c1d0*/  IADD3 R3, P2, P1, R32, R33, R3 ;  /* 0x0000002120037210 */ /* 0x000fe4000795e003 */
[----:B------:R-:W-:Y:S02]  /*c1e0*/  SEL R32, R34, RZ, !P0 ;  /* 0x000000ff22207207 */ /* 0x000fe40004000000 */
[----:B------:R-:W-:Y:S02]  /*c1f0*/  ISETP.NE.AND P0, PT, R39, 0x65, PT ;  /* 0x000000652700780c */ /* 0x000fe40003f05270 */
[----:B------:R-:W-:-:S11]  /*c200*/  IADD3.X R29, PT, PT, R32, R43, R29, P2, P1 ;  /* 0x0000002b201d7210 */ /* 0x000fd600017e241d */
[----:B------:R-:W-:Y:S05]  /*c210*/  WARPSYNC.COLLECTIVE R37, `(.L_x_1148) ;  /* 0x0000000025087348 */ /* 0x000fea0003c00000 */
[----:B------:R-:W-:Y:S01]  /*c220*/  VOTE.ALL P0, P0 ;  /* 0x0000000000ff7806 */ /* 0x000fe20000000000 */
[----:B------:R-:W-:-:S12]  /*c230*/  ENDCOLLECTIVE ;  /* 0x000000000000791b */ /* 0x000fd80003800000 */
.L_x_1148:
[----:B------:R-:W-:Y:S05]  /*c240*/  BRA `(.L_x_1149) ;  /* 0xffffff8400cc7947 */ /* 0x000fea000383ffff */
.L_x_986:
[----:B------:R-:W-:Y:S01]  /*c250*/  BSSY B0, `(.L_x_1150) ;  /* 0x0000006000007945 */ /* 0x000fe20003800000 */
[----:B------:R-:W-:Y:S01]  /*c260*/  PLOP3.LUT P0, PT, P0, PT, PT, 0x8, 0x80 ;  /* 0x000000000080781c */ /* 0x000fe2000070e170 */
[----:B------:R-:W-:-:S12]  /*c270*/  IMAD.MOV.U32 R37, RZ, RZ, -0x1 ;  /* 0xffffffffff257424 */ /* 0x000fd800078e00ff */
[----:B------:R-:W-:Y:S05]  /*c280*/  WARPSYNC.COLLECTIVE R37, `(.L_x_1151) ;  /* 0x0000000025087348 */ /* 0x000fea0003c00000 */
[----:B------:R-:W-:Y:S01]  /*c290*/  VOTE.ANY P0, P0 ;  /* 0x0000000000ff7806 */ /* 0x000fe20000000100 */
[----:B------:R-:W-:-:S12]  /*c2a0*/  ENDCOLLECTIVE ;  /* 0x000000000000791b */ /* 0x000fd80003800000 */
.L_x_1151:
[----:B------:R-:W-:Y:S05]  /*c2b0*/  BSYNC B0 ;  /* 0x0000000000007941 */ /* 0x000fea0003800000 */
.L_x_1150:
[----:B------:R-:W-:Y:S05]  /*c2c0*/  BRA `(.L_x_1152) ;  /* 0xffffffcc00787947 */ /* 0x000fea000383ffff */
.L_x_991:
[----:B------:R-:W-:Y:S01]  /*c2d0*/  BSSY B0, `(.L_x_1153) ;  /* 0x0000006000007945 */ /* 0x000fe20003800000 */
[----:B------:R-:W-:Y:S01]  /*c2e0*/  PLOP3.LUT P0, PT, P0, PT, PT, 0x8, 0x80 ;  /* 0x000000000080781c */ /* 0x000fe2000070e170 */
[----:B------:R-:W-:-:S12]  /*c2f0*/  IMAD.MOV.U32 R37, RZ, RZ, -0x1 ;  /* 0xffffffffff257424 */ /* 0x000fd800078e00ff */
[----:B01---5:R-:W-:Y:S05]  /*c300*/  WARPSYNC.COLLECTIVE R37, `(.L_x_1154) ;  /* 0x0000000025087348 */ /* 0x023fea0003c00000 */
[----:B------:R-:W-:Y:S01]  /*c310*/  VOTE.ANY R37, PT, P0 ;  /* 0x0000000000257806 */ /* 0x000fe200000e0100 */
[----:B01---5:R-:W-:Y:S06]  /*c320*/  ENDCOLLECTIVE ;  /* 0x000000000000791b */ /* 0x023fec0003800000 */
.L_x_1154:
[----:B------:R-:W-:Y:S05]  /*c330*/  BSYNC B0 ;  /* 0x0000000000007941 */ /* 0x000fea0003800000 */
.L_x_1153:
[----:B------:R-:W-:Y:S05]  /*c340*/  BRA `(.L_x_1155) ;  /* 0xffffffcc00a47947 */ /* 0x000fea000383ffff */
.L_x_992:
[----:B------:R-:W-:Y:S01]  /*c350*/  BSSY B0, `(.L_x_1156) ;  /* 0x0000007000007945 */ /* 0x000fe20003800000 */
[----:B-----5:R-:W-:Y:S02]  /*c360*/  IMAD.MOV.U32 R34, RZ, RZ, R28 ;  /* 0x000000ffff227224 */ /* 0x020fe400078e001c */
[----:B------:R-:W-:Y:S02]  /*c370*/  IMAD.MOV.U32 R35, RZ, RZ, 0x1 ;  /* 0x00000001ff237424 */ /* 0x000fe400078e00ff */
[----:B------:R-:W-:-:S07]  /*c380*/  IMAD.MOV.U32 R37, RZ, RZ, -0x1 ;  /* 0xffffffffff257424 */ /* 0x000fce00078e00ff */
[----:B01----:R-:W-:Y:S05]  /*c390*/  WARPSYNC.COLLECTIVE R37, `(.L_x_1157) ;  /* 0x0000000025087348 */ /* 0x003fea0003c00000 */
[----:B-1----:R1:W2:Y:S02]  /*c3a0*/  SHFL.DOWN P0, R35, R34, R35, R38 ;  /* 0x0800002322237389 */ /* 0x0022a40000000026 */
[----:B012---:R-:W-:Y:S05]  /*c3b0*/  ENDCOLLECTIVE ;  /* 0x000000000000791b */ /* 0x007fea0003800000 */
.L_x_1157:
[----:B------:R-:W-:Y:S05]  /*c3c0*/  BSYNC B0 ;  /* 0x0000000000007941 */ /* 0x000fea0003800000 */
.L_x_1156:
[----:B------:R-:W-:Y:S05]  /*c3d0*/  BRA `(.L_x_1158) ;  /* 0xffffffcc009c7947 */ /* 0x000fea000383ffff */
.L_x_993:
[----:B------:R-:W-:Y:S01]  /*c3e0*/  BSSY B0, `(.L_x_1159) ;  /* 0x0000007000007945 */ /* 0x000fe20003800000 */
[----:B-----5:R-:W-:Y:S02]  /*c3f0*/  IMAD.MOV.U32 R34, RZ, RZ, R29 ;  /* 0x000000ffff227224 */ /* 0x020fe400078e001d */
[----:B------:R-:W-:Y:S02]  /*c400*/  IMAD.MOV.U32 R35, RZ, RZ, 0x1 ;  /* 0x00000001ff237424 */ /* 0x000fe400078e00ff */
[----:B------:R-:W-:-:S07]  /*c410*/  IMAD.MOV.U32 R37, RZ, RZ, -0x1 ;  /* 0xffffffffff257424 */ /* 0x000fce00078e00ff */
[----:B01----:R-:W-:Y:S05]  /*c420*/  WARPSYNC.COLLECTIVE R37, `(.L_x_1160) ;  /* 0x0000000025087348 */ /* 0x003fea0003c00000 */
[----:B-1----:R1:W2:Y:S02]  /*c430*/  SHFL.DOWN P0, R35, R34, R35, R38 ;  /* 0x0800002322237389 */ /* 0x0022a40000000026 */
[----:B012---:R-:W-:Y:S05]  /*c440*/  ENDCOLLECTIVE ;  /* 0x000000000000791b */ /* 0x007fea0003800000 */
.L_x_1160:
[----:B------:R-:W-:Y:S05]  /*c450*/  BSYNC B0 ;  /* 0x0000000000007941 */ /* 0x000fea0003800000 */
.L_x_1159:
[----:B------:R-:W-:Y:S05]  /*c460*/  BRA `(.L_x_1161) ;  /* 0xffffffcc00807947 */ /* 0x000fea000383ffff */
.L_x_994:
[----:B------:R-:W-:Y:S01]  /*c470*/  BSSY B0, `(.L_x_1162) ;  /* 0x0000007000007945 */ /* 0x000fe20003800000 */
[----:B-----5:R-:W-:Y:S02]  /*c480*/  IMAD.MOV.U32 R34, RZ, RZ, R2 ;  /* 0x000000ffff227224 */ /* 0x020fe400078e0002 */
[----:B------:R-:W-:Y:S02]  /*c490*/  IMAD.MOV.U32 R35, RZ, RZ, 0x1 ;  /* 0x00000001ff237424 */ /* 0x000fe400078e00ff */
[----:B------:R-:W-:-:S07]  /*c4a0*/  IMAD.MOV.U32 R37, RZ, RZ, -0x1 ;  /* 0xffffffffff257424 */ /* 0x000fce00078e00ff */
[----:B01----:R-:W-:Y:S05]  /*c4b0*/  WARPSYNC.COLLECTIVE R37, `(.L_x_1163) ;  /* 0x0000000025087348 */ /* 0x003fea0003c00000 */
[----:B-1----:R1:W2:Y:S02]  /*c4c0*/  SHFL.DOWN P0, R35, R34, R35, R38 ;  /* 0x0800002322237389 */ /* 0x0022a40000000026 */
[----:B012---:R-:W-:Y:S05]  /*c4d0*/  ENDCOLLECTIVE ;  /* 0x000000000000791b */ /* 0x007fea0003800000 */
.L_x_1163:
[----:B------:R-:W-:Y:S05]  /*c4e0*/  BSYNC B0 ;  /* 0x0000000000007941 */ /* 0x000fea0003800000 */
.L_x_1162:
[----:B------:R-:W-:Y:S02]  /*c4f0*/  IMAD.MOV.U32 R6, RZ, RZ, R35 ;  /* 0x000000ffff067224 */ /* 0x000fe400078e0023 */
[----:B------:R-:W-:Y:S02]  /*c500*/  IMAD.MOV.U32 R35, RZ, RZ, 0x1 ;  /* 0x00000001ff237424 */ /* 0x000fe400078e00ff */
[----:B------:R-:W-:Y:S02]  /*c510*/  IMAD.MOV.U32 R34, RZ, RZ, R3 ;  /* 0x000000ffff227224 */ /* 0x000fe400078e0003 */
[----:B------:R-:W-:-:S07]  /*c520*/  IMAD.MOV.U32 R37, RZ, RZ, -0x1 ;  /* 0xffffffffff257424 */ /* 0x000fce00078e00ff */
[----:B------:R-:W-:Y:S05]  /*c530*/  WARPSYNC.COLLECTIVE R37, `(.L_x_1164) ;  /* 0x0000000025087348 */ /* 0x000fea0003c00000 */
[----:B------:R0:W1:Y:S02]  /*c540*/  SHFL.DOWN P0, R35, R34, R35, R38 ;  /* 0x0800002322237389 */ /* 0x0000640000000026 */
[----:B01----:R-:W-:Y:S05]  /*c550*/  ENDCOLLECTIVE ;  /* 0x000000000000791b */ /* 0x003fea0003800000 */
.L_x_1164:
[----:B------:R-:W-:Y:S01]  /*c560*/  IMAD.MOV.U32 R7, RZ, RZ, R35 ;  /* 0x000000ffff077224 */ /* 0x000fe200078e0023 */
[----:B------:R-:W-:Y:S06]  /*c570*/  BRA `(.L_x_1165) ;  /* 0xffffffcc004c7947 */ /* 0x000fec000383ffff */
.L_x_995:
[----:B------:R-:W-:Y:S01]  /*c580*/  BSSY B0, `(.L_x_1166) ;  /* 0x0000007000007945 */ /* 0x000fe20003800000 */
[----:B------:R-:W-:Y:S02]  /*c590*/  IMAD.MOV.U32 R34, RZ, RZ, R28 ;  /* 0x000000ffff227224 */ /* 0x000fe400078e001c */
[----:B------:R-:W-:Y:S02]  /*c5a0*/  IMAD.MOV.U32 R35, RZ, RZ, 0x2 ;  /* 0x00000002ff237424 */ /* 0x000fe400078e00ff */
[----:B------:R-:W-:-:S07]  /*c5b0*/  IMAD.MOV.U32 R37, RZ, RZ, -0x1 ;  /* 0xffffffffff257424 */ /* 0x000fce00078e00ff */
[----:B0-----:R-:W-:Y:S05]  /*c5c0*/  WARPSYNC.COLLECTIVE R37, `(.L_x_1167) ;  /* 0x0000000025087348 */ /* 0x001fea0003c00000 */
[----:B------:R1:W2:Y:S02]  /*c5d0*/  SHFL.DOWN P0, R35, R34, R35, R38 ;  /* 0x0800002322237389 */ /* 0x0002a40000000026 */
[----:B012---:R-:W-:Y:S05]  /*c5e0*/  ENDCOLLECTIVE ;  /* 0x000000000000791b */ /* 0x007fea0003800000 */
.L_x_1167:
[----:B------:R-:W-:Y:S05]  /*c5f0*/  BSYNC B0 ;  /* 0x0000000000007941 */ /* 0x000fea0003800000 */
.L_x_1166:
[----:B------:R-:W-:Y:S05]  /*c600*/  BRA `(.L_x_1168) ;  /* 0xffffffcc00407947 */ /* 0x000fea000383ffff */
.L_x_996:
[----:B------:R-:W-:Y:S01]  /*c610*/  BSSY B0, `(.L_x_1169) ;  /* 0x0000007000007945 */ /* 0x000fe20003800000 */
[----:B------:R-:W-:Y:S02]  /*c620*/  IMAD.MOV.U32 R34, RZ, RZ, R29 ;  /* 0x000000ffff227224 */ /* 0x000fe400078e001d */
[----:B------:R-:W-:Y:S02]  /*c630*/  IMAD.MOV.U32 R35, RZ, RZ, 0x2 ;  /* 0x00000002ff237424 */ /* 0x000fe400078e00ff */
[----:B------:R-:W-:-:S07]  /*c640*/  IMAD.MOV.U32 R37, RZ, RZ, -0x1 ;  /* 0xffffffffff257424 */ /* 0x000fce00078e00ff */
[----:B0-----:R-:W-:Y:S05]  /*c650*/  WARPSYNC.COLLECTIVE R37, `(.L_x_1170) ;  /* 0x0000000025087348 */ /* 0x001fea0003c00000 */
[----:B------:R1:W2:Y:S02]  /*c660*/  SHFL.DOWN P0, R35, R34, R35, R38 ;  /* 0x0800002322237389 */ /* 0x0002a40000000026 */
[----:B012---:R-:W-:Y:S05]  /*c670*/  ENDCOLLECTIVE ;  /* 0x000000000000791b */ /* 0x007fea0003800000 */
.L_x_1170:
[----:B------:R-:W-:Y:S05]  /*c680*/  BSYNC B0 ;  /* 0x0000000000007941 */ /* 0x000fea0003800000 */
.L_x_1169:
[----:B------:R-:W-:Y:S05]  /*c690*/  BRA `(.L_x_1171) ;  /* 0xffffffcc00247947 */ /* 0x000fea000383ffff */
.L_x_997:
[----:B------:R-:W-:Y:S01]  /*c6a0*/  BSSY B0, `(.L_x_1172) ;  /* 0x0000007000007945 */ /* 0x000fe20003800000 */
[----:B------:R-:W-:Y:S02]  /*c6b0*/  IMAD.MOV.U32 R34, RZ, RZ, R11 ;  /* 0x000000ffff227224 */ /* 0x000fe400078e000b */
[----:B------:R-:W-:Y:S02]  /*c6c0*/  IMAD.MOV.U32 R35, RZ, RZ, 0x2 ;  /* 0x00000002ff237424 */ /* 0x000fe400078e00ff */
[----:B------:R-:W-:-:S07]  /*c6d0*/  IMAD.MOV.U32 R37, RZ, RZ, -0x1 ;  /* 0xffffffffff257424 */ /* 0x000fce00078e00ff */
[----:B0-----:R-:W-:Y:S05]  /*c6e0*/  WARPSYNC.COLLECTIVE R37, `(.L_x_1173) ;  /* 0x0000000025087348 */ /* 0x001fea0003c00000 */
[----:B------:R1:W2:Y:S02]  /*c6f0*/  SHFL.DOWN P0, R35, R34, R35, R38 ;  /* 0x0800002322237389 */ /* 0x0002a40000000026 */
[----:B012---:R-:W-:Y:S05]  /*c700*/  ENDCOLLECTIVE ;  /* 0x000000000000791b */ /* 0x007fea0003800000 */
.L_x_1173:
[----:B------:R-:W-:Y:S05]  /*c710*/  BSYNC B0 ;  /* 0x0000000000007941 */ /* 0x000fea0003800000 */
.L_x_1172:
[----:B------:R-:W-:Y:S02]  /*c720*/  IMAD.MOV.U32 R2, RZ, RZ, R35 ;  /* 0x000000ffff027224 */ /* 0x000fe400078e0023 */
[----:B------:R-:W-:Y:S02]  /*c730*/  IMAD.MOV.U32 R35, RZ, RZ, 0x2 ;  /* 0x00000002ff237424 */ /* 0x000fe400078e00ff */
[----:B------:R-:W-:Y:S02]  /*c740*/  IMAD.MOV.U32 R34, RZ, RZ, R6 ;  /* 0x000000ffff227224 */ /* 0x000fe400078e0006 */
[----:B------:R-:W-:-:S07]  /*c750*/  IMAD.MOV.U32 R37, RZ, RZ, -0x1 ;  /* 0xffffffffff257424 */ /* 0x000fce00078e00ff */
[----:B------:R-:W-:Y:S05]  /*c760*/  WARPSYNC.COLLECTIVE R37, `(.L_x_1174) ;  /* 0x0000000025087348 */ /* 0x000fea0003c00000 */
[----:B------:R0:W1:Y:S02]  /*c770*/  SHFL.DOWN P0, R35, R34, R35, R38 ;  /* 0x0800002322237389 */ /* 0x0000640000000026 */
[----:B01----:R-:W-:Y:S05]  /*c780*/  ENDCOLLECTIVE ;  /* 0x000000000000791b */ /* 0x003fea0003800000 */
.L_x_1174:
[----:B------:R-:W-:Y:S01]  /*c790*/  IMAD.MOV.U32 R3, RZ, RZ, R35 ;  /* 0x000000ffff037224 */ /* 0x000fe200078e0023 */
[----:B------:R-:W-:Y:S06]  /*c7a0*/  BRA `(.L_x_1175) ;  /* 0xffffffc800f47947 */ /* 0x000fec000383ffff */
.L_x_998:
[----:B------:R-:W-:Y:S01]  /*c7b0*/  BSSY B0, `(.L_x_1176) ;  /* 0x0000007000007945 */ /* 0x000fe20003800000 */
[----:B------:R-:W-:Y:S02]  /*c7c0*/  IMAD.MOV.U32 R34, RZ, RZ, R28 ;  /* 0x000000ffff227224 */ /* 0x000fe400078e001c */
[----:B------:R-:W-:Y:S02]  /*c7d0*/  IMAD.MOV.U32 R35, RZ, RZ, 0x4 ;  /* 0x00000004ff237424 */ /* 0x000fe400078e00ff */
[----:B------:R-:W-:-:S07]  /*c7e0*/  IMAD.MOV.U32 R37, RZ, RZ, -0x1 ;  /* 0xffffffffff257424 */ /* 0x000fce00078e00ff */
[----:B0-----:R-:W-:Y:S05]  /*c7f0*/  WARPSYNC.COLLECTIVE R37, `(.L_x_1177) ;  /* 0x0000000025087348 */ /* 0x001fea0003c00000 */
[----:B------:R1:W2:Y:S02]  /*c800*/  SHFL.DOWN P0, R35, R34, R35, R38 ;  /* 0x0800002322237389 */ /* 0x0002a40000000026 */
[----:B012---:R-:W-:Y:S05]  /*c810*/  ENDCOLLECTIVE ;  /* 0x000000000000791b */ /* 0x007fea0003800000 */
.L_x_1177:
[----:B------:R-:W-:Y:S05]  /*c820*/  BSYNC B0 ;  /* 0x0000000000007941 */ /* 0x000fea0003800000 */
.L_x_1176:
[----:B------:R-:W-:Y:S05]  /*c830*/  BRA `(.L_x_1178) ;  /* 0xffffffc800ec7947 */ /* 0x000fea000383ffff */
.L_x_999:
[----:B------:R-:W-:Y:S01]  /*c840*/  BSSY B0, `(.L_x_1179) ;  /* 0x0000007000007945 */ /* 0x000fe20003800000 */
[----:B------:R-:W-:Y:S02]  /*c850*/  IMAD.MOV.U32 R34, RZ, RZ, R29 ;  /* 0x000000ffff227224 */ /* 0x000fe400078e001d */
[----:B------:R-:W-:Y:S02]  /*c860*/  IMAD.MOV.U32 R35, RZ, RZ, 0x4 ;  /* 0x00000004ff237424 */ /* 0x000fe400078e00ff */
[----:B------:R-:W-:-:S07]  /*c870*/  IMAD.MOV.U32 R37, RZ, RZ, -0x1 ;  /* 0xffffffffff257424 */ /* 0x000fce00078e00ff */
[----:B0-----:R-:W-:Y:S05]  /*c880*/  WARPSYNC.COLLECTIVE R37, `(.L_x_1180) ;  /* 0x0000000025087348 */ /* 0x001fea0003c00000 */
[----:B------:R1:W2:Y:S02]  /*c890*/  SHFL.DOWN P0, R35, R34, R35, R38 ;  /* 0x0800002322237389 */ /* 0x0002a40000000026 */
[----:B012---:R-:W-:Y:S05]  /*c8a0*/  ENDCOLLECTIVE ;  /* 0x000000000000791b */ /* 0x007fea0003800000 */
.L_x_1180:
[----:B------:R-:W-:Y:S05]  /*c8b0*/  BSYNC B0 ;  /* 0x0000000000007941 */ /* 0x000fea0003800000 */
.L_x_1179:
[----:B------:R-:W-:Y:S05]  /*c8c0*/  BRA `(.L_x_1181) ;  /* 0xffffffc800d07947 */ /* 0x000fea000383ffff */
.L_x_1000:
[----:B------:R-:W-:Y:S01]  /*c8d0*/  BSSY B0, `(.L_x_1182) ;  /* 0x0000007000007945 */ /* 0x000fe20003800000 */
[----:B------:R-:W-:Y:S02]  /*c8e0*/  IMAD.MOV.U32 R34, RZ, RZ, R7 ;  /* 0x000000ffff227224 */ /* 0x000fe400078e0007 */
[----:B------:R-:W-:Y:S02]  /*c8f0*/  IMAD.MOV.U32 R35, RZ, RZ, 0x4 ;  /* 0x00000004ff237424 */ /* 0x000fe400078e00ff */
[----:B------:R-:W-:-:S07]  /*c900*/  IMAD.MOV.U32 R37, RZ, RZ, -0x1 ;  /* 0xffffffffff257424 */ /* 0x000fce00078e00ff */
[----:B------:R-:W-:Y:S05]  /*c910*/  WARPSYNC.COLLECTIVE R37, `(.L_x_1183) ;  /* 0x0000000025087348 */ /* 0x000fea0003c00000 */
[----:B------:R0:W1:Y:S02]  /*c920*/  SHFL.DOWN P0, R35, R34, R35, R38 ;  /* 0x0800002322237389 */ /* 0x0000640000000026 */
[----:B01----:R-:W-:Y:S05]  /*c930*/  ENDCOLLECTIVE ;  /* 0x000000000000791b */ /* 0x003fea0003800000 */
.L_x_1183:
[----:B------:R-:W-:Y:S05]  /*c940*/  BSYNC B0 ;  /* 0x0000000000007941 */ /* 0x000fea0003800000 */
.L_x_1182:
[----:B------:R-:W-:Y:S02]  /*c950*/  IMAD.MOV.U32 R2, RZ, RZ, R35 ;  /* 0x000000ffff027224 */ /* 0x000fe400078e0023 */
[----:B------:R-:W-:Y:S02]  /*c960*/  IMAD.MOV.U32 R35, RZ, RZ, 0x4 ;  /* 0x00000004ff237424 */ /* 0x000fe400078e00ff */
[----:B------:R-:W-:Y:S02]  /*c970*/  IMAD.MOV.U32 R34, RZ, RZ, R11 ;  /* 0x000000ffff227224 */ /* 0x000fe400078e000b */
[----:B------:R-:W-:-:S07]  /*c980*/  IMAD.MOV.U32 R37, RZ, RZ, -0x1 ;  /* 0xffffffffff257424 */ /* 0x000fce00078e00ff */
[----:B------:R-:W-:Y:S05]  /*c990*/  WARPSYNC.COLLECTIVE R37, `(.L_x_1184) ;  /* 0x0000000025087348 */ /* 0x000fea0003c00000 */
[----:B------:R0:W1:Y:S02]  /*c9a0*/  SHFL.DOWN P0, R35, R34, R35, R38 ;  /* 0x0800002322237389 */ /* 0x0000640000000026 */
[----:B01----:R-:W-:Y:S05]  /*c9b0*/  ENDCOLLECTIVE ;  /* 0x000000000000791b */ /* 0x003fea0003800000 */
.L_x_1184:
[----:B------:R-:W-:Y:S01]  /*c9c0*/  IMAD.MOV.U32 R3, RZ, RZ, R35 ;  /* 0x000000ffff037224 */ /* 0x000fe200078e0023 */
[----:B------:R-:W-:Y:S06]  /*c9d0*/  BRA `(.L_x_1185) ;  /* 0xffffffc800a07947 */ /* 0x000fec000383ffff */
.L_x_1001:
[----:B------:R-:W-:Y:S01]  /*c9e0*/  BSSY B0, `(.L_x_1186) ;  /* 0x0000007000007945 */ /* 0x000fe20003800000 */
[----:B------:R-:W-:Y:S02]  /*c9f0*/  IMAD.MOV.U32 R34, RZ, RZ, R28 ;  /* 0x000000ffff227224 */ /* 0x000fe400078e001c */
[----:B------:R-:W-:Y:S02]  /*ca00*/  IMAD.MOV.U32 R35, RZ, RZ, 0x8 ;  /* 0x00000008ff237424 */ /* 0x000fe400078e00ff */
[----:B------:R-:W-:-:S07]  /*ca10*/  IMAD.MOV.U32 R37, RZ, RZ, -0x1 ;  /* 0xffffffffff257424 */ /* 0x000fce00078e00ff */
[----:B------:R-:W-:Y:S05]  /*ca20*/  WARPSYNC.COLLECTIVE R37, `(.L_x_1187) ;  /* 0x0000000025087348 */ /* 0x000fea0003c00000 */
[----:B------:R0:W1:Y:S02]  /*ca30*/  SHFL.DOWN P0, R35, R34, R35, R38 ;  /* 0x0800002322237389 */ /* 0x0000640000000026 */
[----:B01----:R-:W-:Y:S05]  /*ca40*/  ENDCOLLECTIVE ;  /* 0x000000000000791b */ /* 0x003fea0003800000 */
.L_x_1187:
[----:B------:R-:W-:Y:S05]  /*ca50*/  BSYNC B0 ;  /* 0x0000000000007941 */ /* 0x000fea0003800000 */
.L_x_1186:
[----:B------:R-:W-:Y:S05]  /*ca60*/  BRA `(.L_x_1188) ;  /* 0xffffffc800987947 */ /* 0x000fea000383ffff */
.L_x_1002:
[----:B------:R-:W-:Y:S01]  /*ca70*/  BSSY B0, `(.L_x_1189) ;  /* 0x0000007000007945 */ /* 0x000fe20003800000 */
[----:B------:R-:W-:Y:S02]  /*ca80*/  IMAD.MOV.U32 R34, RZ, RZ, R29 ;  /* 0x000000ffff227224 */ /* 0x000fe400078e001d */
[----:B------:R-:W-:Y:S02]  /*ca90*/  IMAD.MOV.U32 R35, RZ, RZ, 0x8 ;  /* 0x00000008ff237424 */ /* 0x000fe400078e00ff */
[----:B------:R-:W-:-:S07]  /*caa0*/  IMAD.MOV.U32 R37, RZ, RZ, -0x1 ;  /* 0xffffffffff257424 */ /* 0x000fce00078e00ff */
[----:B------:R-:W-:Y:S05]  /*cab0*/  WARPSYNC.COLLECTIVE R37, `(.L_x_1190) ;  /* 0x0000000025087348 */ /* 0x000fea0003c00000 */
[----:B------:R0:W1:Y:S02]  /*cac0*/  SHFL.DOWN P0, R35, R34, R35, R38 ;  /* 0x0800002322237389 */ /* 0x0000640000000026 */
[----:B01----:R-:W-:Y:S05]  /*cad0*/  ENDCOLLECTIVE ;  /* 0x000000000000791b */ /* 0x003fea0003800000 */
.L_x_1190:
[----:B------:R-:W-:Y:S05]  /*cae0*/  BSYNC B0 ;  /* 0x0000000000007941 */ /* 0x000fea0003800000 */
.L_x_1189:
[----:B------:R-:W-:Y:S05]  /*caf0*/  BRA `(.L_x_1191) ;  /* 0xffffffc8007c7947 */ /* 0x000fea000383ffff */
.L_x_1003:
[----:B------:R-:W-:Y:S01]  /*cb00*/  BSSY B0, `(.L_x_1192) ;  /* 0x0000007000007945 */ /* 0x000fe20003800000 */
[----:B------:R-:W-:Y:S02]  /*cb10*/  IMAD.MOV.U32 R34, RZ, RZ, R7 ;  /* 0x000000ffff227224 */ /* 0x000fe400078e0007 */
[----:B------:R-:W-:Y:S02]  /*cb20*/  IMAD.MOV.U32 R35, RZ, RZ, 0x8 ;  /* 0x00000008ff237424 */ /* 0x000fe400078e00ff */
[----:B------:R-:W-:-:S07]  /*cb30*/  IMAD.MOV.U32 R37, RZ, RZ, -0x1 ;  /* 0xffffffffff257424 */ /* 0x000fce00078e00ff */
[----:B------:R-:W-:Y:S05]  /*cb40*/  WARPSYNC.COLLECTIVE R37, `(.L_x_1193) ;  /* 0x0000000025087348 */ /* 0x000fea0003c00000 */
[----:B------:R0:W1:Y:S02]  /*cb50*/  SHFL.DOWN P0, R35, R34, R35, R38 ;  /* 0x0800002322237389 */ /* 0x0000640000000026 */
[----:B01----:R-:W-:Y:S05]  /*cb60*/  ENDCOLLECTIVE ;  /* 0x000000000000791b */ /* 0x003fea0003800000 */
.L_x_1193:
[----:B------:R-:W-:Y:S05]  /*cb70*/  BSYNC B0 ;  /* 0x0000000000007941 */ /* 0x000fea0003800000 */
.L_x_1192:
[----:B------:R-:W-:Y:S02]  /*cb80*/  IMAD.MOV.U32 R2, RZ, RZ, R35 ;  /* 0x000000ffff027224 */ /* 0x000fe400078e0023 */
[----:B------:R-:W-:Y:S02]  /*cb90*/  IMAD.MOV.U32 R35, RZ, RZ, 0x8 ;  /* 0x00000008ff237424 */ /* 0x000fe400078e00ff */
[----:B------:R-:W-:Y:S02]  /*cba0*/  IMAD.MOV.U32 R34, RZ, RZ, R11 ;  /* 0x000000ffff227224 */ /* 0x000fe400078e000b */
[----:B------:R-:W-:-:S07]  /*cbb0*/  IMAD.MOV.U32 R37, RZ, RZ, -0x1 ;  /* 0xffffffffff257424 */ /* 0x000fce00078e00ff */
[----:B------:R-:W-:Y:S05]  /*cbc0*/  WARPSYNC.COLLECTIVE R37, `(.L_x_1194) ;  /* 0x0000000025087348 */ /* 0x000fea0003c00000 */
[----:B------:R0:W1:Y:S02]  /*cbd0*/  SHFL.DOWN P0, R35, R34, R35, R38 ;  /* 0x0800002322237389 */ /* 0x0000640000000026 */
[----:B01----:R-:W-:Y:S05]  /*cbe0*/  ENDCOLLECTIVE ;  /* 0x000000000000791b */ /* 0x003fea0003800000 */
.L_x_1194:
[----:B------:R-:W-:Y:S01]  /*cbf0*/  IMAD.MOV.U32 R6, RZ, RZ, R35 ;  /* 0x000000ffff067224 */ /* 0x000fe200078e0023 */
[----:B------:R-:W-:Y:S06]  /*cc00*/  BRA `(.L_x_1195) ;  /* 0xffffffc8004c7947 */ /* 0x000fec000383ffff */
.L_x_1004:
[----:B------:R-:W-:Y:S01]  /*cc10*/  BSSY B0, `(.L_x_1196) ;  /* 0x0000007000007945 */ /* 0x000fe20003800000 */
[----:B------:R-:W-:Y:S02]  /*cc20*/  IMAD.MOV.U32 R34, RZ, RZ, R28 ;  /* 0x000000ffff227224 */ /* 0x000fe400078e001c */
[----:B------:R-:W-:Y:S02]  /*cc30*/  IMAD.MOV.U32 R35, RZ, RZ, 0x10 ;  /* 0x00000010ff237424 */ /* 0x000fe400078e00ff */
[----:B------:R-:W-:-:S07]  /*cc40*/  IMAD.MOV.U32 R37, RZ, RZ, -0x1 ;  /* 0xffffffffff257424 */ /* 0x000fce00078e00ff */
[----:B0-----:R-:W-:Y:S05]  /*cc50*/  WARPSYNC.COLLECTIVE R37, `(.L_x_1197) ;  /* 0x0000000025087348 */ /* 0x001fea0003c00000 */
[----:B------:R1:W2:Y:S02]  /*cc60*/  SHFL.DOWN P0, R35, R34, R35, R38 ;  /* 0x0800002322237389 */ /* 0x0002a40000000026 */
[----:B012---:R-:W-:Y:S05]  /*cc70*/  ENDCOLLECTIVE ;  /* 0x000000000000791b */ /* 0x007fea0003800000 */
.L_x_1197:
[----:B------:R-:W-:Y:S05]  /*cc80*/  BSYNC B0 ;  /* 0x0000000000007941 */ /* 0x000fea0003800000 */
.L_x_1196:
[----:B------:R-:W-:Y:S05]  /*cc90*/  BRA `(.L_x_1198) ;  /* 0xffffffc800447947 */ /* 0x000fea000383ffff */
.L_x_1005:
[----:B------:R-:W-:Y:S01]  /*cca0*/  BSSY B0, `(.L_x_1199) ;  /* 0x0000007000007945 */ /* 0x000fe20003800000 */
[----:B------:R-:W-:Y:S02]  /*ccb0*/  IMAD.MOV.U32 R34, RZ, RZ, R29 ;  /* 0x000000ffff227224 */ /* 0x000fe400078e001d */
[----:B------:R-:W-:Y:S02]  /*ccc0*/  IMAD.MOV.U32 R35, RZ, RZ, 0x10 ;  /* 0x00000010ff237424 */ /* 0x000fe400078e00ff */
[----:B------:R-:W-:-:S07]  /*ccd0*/  IMAD.MOV.U32 R37, RZ, RZ, -0x1 ;  /* 0xffffffffff257424 */ /* 0x000fce00078e00ff */
[----:B0-----:R-:W-:Y:S05]  /*cce0*/  WARPSYNC.COLLECTIVE R37, `(.L_x_1200) ;  /* 0x0000000025087348 */ /* 0x001fea0003c00000 */
[----:B------:R1:W2:Y:S02]  /*ccf0*/  SHFL.DOWN P0, R35, R34, R35, R38 ;  /* 0x0800002322237389 */ /* 0x0002a40000000026 */
[----:B012---:R-:W-:Y:S05]  /*cd00*/  ENDCOLLECTIVE ;  /* 0x000000000000791b */ /* 0x007fea0003800000 */
.L_x_1200:
[----:B------:R-:W-:Y:S05]  /*cd10*/  BSYNC B0 ;  /* 0x0000000000007941 */ /* 0x000fea0003800000 */
.L_x_1199:
[----:B------:R-:W-:Y:S05]  /*cd20*/  BRA `(.L_x_1201) ;  /* 0xffffffc800287947 */ /* 0x000fea000383ffff */
.L_x_1006:
[----:B------:R-:W-:Y:S01]  /*cd30*/  BSSY B0, `(.L_x_1202) ;  /* 0x0000007000007945 */ /* 0x000fe20003800000 */
[----:B------:R-:W-:Y:S02]  /*cd40*/  IMAD.MOV.U32 R34, RZ, RZ, R3 ;  /* 0x000000ffff227224 */ /* 0x000fe400078e0003 */
[----:B------:R-:W-:Y:S02]  /*cd50*/  IMAD.MOV.U32 R35, RZ, RZ, 0x10 ;  /* 0x00000010ff237424 */ /* 0x000fe400078e00ff */
[----:B------:R-:W-:-:S07]  /*cd60*/  IMAD.MOV.U32 R37, RZ, RZ, -0x1 ;  /* 0xffffffffff257424 */ /* 0x000fce00078e00ff */
[----:B------:R-:W-:Y:S05]  /*cd70*/  WARPSYNC.COLLECTIVE R37, `(.L_x_1203) ;  /* 0x0000000025087348 */ /* 0x000fea0003c00000 */
[----:B------:R0:W1:Y:S02]  /*cd80*/  SHFL.DOWN P0, R35, R34, R35, R38 ;  /* 0x0800002322237389 */ /* 0x0000640000000026 */
[----:B01----:R-:W-:Y:S05]  /*cd90*/  ENDCOLLECTIVE ;  /* 0x000000000000791b */ /* 0x003fea0003800000 */
.L_x_1203:
[----:B------:R-:W-:Y:S05]  /*cda0*/  BSYNC B0 ;  /* 0x0000000000007941 */ /* 0x000fea0003800000 */
.L_x_1202:
        /* <DEDUP_REMOVED lines=9> */
.L_x_1204:
[----:B------:R-:W0:Y:S01]  /*ce40*/  LDC.64 R30, c[0x0][0x438] ;  /* 0x00010e00ff1e7b82 */ /* 0x000e220000000a00 */
[----:B------:R-:W-:-:S05]  /*ce50*/  IADD3 R11, P3, PT, R24, 0x200, RZ ;  /* 0x00000200180b7810 */ /* 0x000fca0007f7e0ff */
[----:B------:R-:W-:Y:S01]  /*ce60*/  IMAD.X R24, RZ, RZ, R25, P3 ;  /* 0x000000ffff187224 */ /* 0x000fe200018e0619 */
[----:B------:R-:W-:Y:S01]  /*ce70*/  ISETP.NE.AND P0, PT, R4, 0x65, PT ;  /* 0x000000650400780c */ /* 0x000fe20003f05270 */
[----:B------:R-:W-:Y:S02]  /*ce80*/  VIADD R4, R44, 0x10 ;  /* 0x000000102c047836 */ /* 0x000fe40000000000 */
[----:B------:R-:W-:-:S03]  /*ce90*/  IMAD.MOV.U32 R6, RZ, RZ, R35 ;  /* 0x000000ffff067224 */ /* 0x000fc600078e0023 */
[----:B------:R-:W-:Y:S02]  /*cea0*/  ISETP.GT.AND P5, PT, R4, R38, PT ;  /* 0x000000260400720c */ /* 0x000fe40003fa4270 */
[----:B0-----:R-:W-:Y:S02]  /*ceb0*/  IADD3 R10, P4, PT, R30, 0x80, RZ ;  /* 0x000000801e0a7810 */ /* 0x001fe40007f9e0ff */
        /* <DEDUP_REMOVED lines=8> */
.L_x_1205:
[----:B------:R-:W-:Y:S02]  /*cf40*/  IMAD.X R7, R6, 0x1, R7, P1 ;  /* 0x0000000106077824 */ /* 0x000fe400008e0607 */
[----:B------:R-:W-:Y:S01]  /*cf50*/  IMAD.X R6, RZ, RZ, R33, P2 ;  /* 0x000000ffff067224 */ /* 0x000fe200010e0621 */
[----:B------:R-:W-:Y:S06]  /*cf60*/  BRA `(.L_x_1206) ;  /* 0xffffffc400f07947 */ /* 0x000fec000383ffff */
.L_x_1008:
[----:B------:R-:W-:Y:S01]  /*cf70*/  BSSY B0, `(.L_x_1207) ;  /* 0x0000006000007945 */ /* 0x000fe20003800000 */
[----:B------:R-:W-:Y:S01]  /*cf80*/  PLOP3.LUT P0, PT, P0, PT, PT, 0x8, 0x80 ;  /* 0x000000000080781c */ /* 0x000fe2000070e170 */
[----:B------:R-:W-:-:S12]  /*cf90*/  IMAD.MOV.U32 R37, RZ, RZ, -0x1 ;  /* 0xffffffffff257424 */ /* 0x000fd800078e00ff */
[----:B------:R-:W-:Y:S05]  /*cfa0*/  WARPSYNC.COLLECTIVE R37, `(.L_x_1208) ;  /* 0x0000000025087348 */ /* 0x000fea0003c00000 */
[----:B------:R-:W-:Y:S01]  /*cfb0*/  VOTE.ANY P0, P0 ;  /* 0x0000000000ff7806 */ /* 0x000fe20000000100 */
[----:B------:R-:W-:-:S12]  /*cfc0*/  ENDCOLLECTIVE ;  /* 0x000000000000791b */ /* 0x000fd80003800000 */
.L_x_1208:
[----:B------:R-:W-:Y:S05]  /*cfd0*/  BSYNC B0 ;  /* 0x0000000000007941 */ /* 0x000fea0003800000 */
.L_x_1207:
[----:B------:R-:W-:Y:S05]  /*cfe0*/  BRA `(.L_x_1209) ;  /* 0xffffffc8000c7947 */ /* 0x000fea000383ffff */
.L_x_1013:
[----:B------:R-:W-:Y:S01]  /*cff0*/  BSSY B0, `(.L_x_1210) ;  /* 0x0000006000007945 */ /* 0x000fe20003800000 */
[----:B------:R-:W-:Y:S01]  /*d000*/  PLOP3.LUT P0, PT, P0, PT, PT, 0x8, 0x80 ;  /* 0x000000000080781c */ /* 0x000fe2000070e170 */
[----:B------:R-:W-:-:S12]  /*d010*/  IMAD.MOV.U32 R37, RZ, RZ, -0x1 ;  /* 0xffffffffff257424 */ /* 0x000fd800078e00ff */
[----:B-----5:R-:W-:Y:S05]  /*d020*/  WARPSYNC.COLLECTIVE R37, `(.L_x_1211) ;  /* 0x0000000025087348 */ /* 0x020fea0003c00000 */
[----:B------:R-:W-:Y:S01]  /*d030*/  VOTE.ANY R37, PT, P0 ;  /* 0x0000000000257806 */ /* 0x000fe200000e0100 */
[----:B-----5:R-:W-:Y:S06]  /*d040*/  ENDCOLLECTIVE ;  /* 0x000000000000791b */ /* 0x020fec0003800000 */
.L_x_1211:
[----:B------:R-:W-:Y:S05]  /*d050*/  BSYNC B0 ;  /* 0x0000000000007941 */ /* 0x000fea0003800000 */
.L_x_1210:
[----:B------:R-:W-:Y:S05]  /*d060*/  BRA `(.L_x_1212) ;  /* 0xffffffc800407947 */ /* 0x000fea000383ffff */
.L_x_1014:
[----:B------:R-:W-:Y:S01]  /*d070*/  BSSY B0, `(.L_x_1213) ;  /* 0x0000007000007945 */ /* 0x000fe20003800000 */
[----:B0----5:R-:W-:Y:S02]  /*d080*/  IMAD.MOV.U32 R34, RZ, RZ, R32 ;  /* 0x000000ffff227224 */ /* 0x021fe400078e0020 */
[----:B------:R-:W-:Y:S02]  /*d090*/  IMAD.MOV.U32 R35, RZ, RZ, 0x1 ;  /* 0x00000001ff237424 */ /* 0x000fe400078e00ff */
[----:B------:R-:W-:-:S07]  /*d0a0*/  IMAD.MOV.U32 R37, RZ, RZ, -0x1 ;  /* 0xffffffffff257424 */ /* 0x000fce00078e00ff */
[----:B-1----:R-:W-:Y:S05]  /*d0b0*/  WARPSYNC.COLLECTIVE R37, `(.L_x_1214) ;  /* 0x0000000025087348 */ /* 0x002fea0003c00000 */
[----:B-1----:R0:W1:Y:S02]  /*d0c0*/  SHFL.DOWN P0, R35, R34, R35, R38 ;  /* 0x0800002322237389 */ /* 0x0020640000000026 */
[----:B01----:R-:W-:Y:S05]  /*d0d0*/  ENDCOLLECTIVE ;  /* 0x000000000000791b */ /* 0x003fea0003800000 */
.L_x_1214:
[----:B------:R-:W-:Y:S05]  /*d0e0*/  BSYNC B0 ;  /* 0x0000000000007941 */ /* 0x000fea0003800000 */
.L_x_1213:
[----:B------:R-:W-:Y:S05]  /*d0f0*/  BRA `(.L_x_1215) ;  /* 0xffffffc800387947 */ /* 0x000fea000383ffff */
.L_x_1015:
[----:B------:R-:W-:Y:S01]  /*d100*/  BSSY B0, `(.L_x_1216) ;  /* 0x0000007000007945 */ /* 0x000fe20003800000 */
[----:B0----5:R-:W-:Y:S02]  /*d110*/  IMAD.MOV.U32 R34, RZ, RZ, R33 ;  /* 0x000000ffff227224 */ /* 0x021fe400078e0021 */
[----:B------:R-:W-:Y:S02]  /*d120*/  IMAD.MOV.U32 R35, RZ, RZ, 0x1 ;  /* 0x00000001ff237424 */ /* 0x000fe400078e00ff */
[----:B------:R-:W-:-:S07]  /*d130*/  IMAD.MOV.U32 R37, RZ, RZ, -0x1 ;  /* 0xffffffffff257424 */ /* 0x000fce00078e00ff */
[----:B-1----:R-:W-:Y:S05]  /*d140*/  WARPSYNC.COLLECTIVE R37, `(.L_x_1217) ;  /* 0x0000000025087348 */ /* 0x002fea0003c00000 */
[----:B-1----:R0:W1:Y:S02]  /*d150*/  SHFL.DOWN P0, R35, R34, R35, R38 ;  /* 0x0800002322237389 */ /* 0x0020640000000026 */
[----:B01----:R-:W-:Y:S05]  /*d160*/  ENDCOLLECTIVE ;  /* 0x000000000000791b */ /* 0x003fea0003800000 */
.L_x_1217:
[----:B------:R-:W-:Y:S05]  /*d170*/  BSYNC B0 ;  /* 0x0000000000007941 */ /* 0x000fea0003800000 */
.L_x_1216:
[----:B------:R-:W-:Y:S05]  /*d180*/  BRA `(.L_x_1218) ;  /* 0xffffffc8001c7947 */ /* 0x000fea000383ffff */
.L_x_1016:
[----:B------:R-:W-:Y:S01]  /*d190*/  BSSY B0, `(.L_x_1219) ;  /* 0x0000007000007945 */ /* 0x000fe20003800000 */
[----:B0----5:R-:W-:Y:S02]  /*d1a0*/  IMAD.MOV.U32 R34, RZ, RZ, R30 ;  /* 0x000000ffff227224 */ /* 0x021fe400078e001e */
[----:B------:R-:W-:Y:S02]  /*d1b0*/  IMAD.MOV.U32 R35, RZ, RZ, 0x1 ;  /* 0x00000001ff237424 */ /* 0x000fe400078e00ff */
[----:B------:R-:W-:-:S07]  /*d1c0*/  IMAD.MOV.U32 R37, RZ, RZ, -0x1 ;  /* 0xffffffffff257424 */ /* 0x000fce00078e00ff */
[----:B-1----:R-:W-:Y:S05]  /*d1d0*/  WARPSYNC.COLLECTIVE R37, `(.L_x_1220) ;  /* 0x0000000025087348 */ /* 0x002fea0003c00000 */
[----:B-1----:R0:W1:Y:S02]  /*d1e0*/  SHFL.DOWN P0, R35, R34, R35, R38 ;  /* 0x0800002322237389 */ /* 0x0020640000000026 */
[----:B01----:R-:W-:Y:S05]  /*d1f0*/  ENDCOLLECTIVE ;  /* 0x000000000000791b */ /* 0x003fea0003800000 */
.L_x_1220:
[----:B------:R-:W-:Y:S05]  /*d200*/  BSYNC B0 ;  /* 0x0000000000007941 */ /* 0x000fea0003800000 */
.L_x_1219:
[----:B------:R-:W-:Y:S02]  /*d210*/  IMAD.MOV.U32 R41, RZ, RZ, R35 ;  /* 0x000000ffff297224 */ /* 0x000fe400078e0023 */
[----:B------:R-:W-:Y:S02]  /*d220*/  IMAD.MOV.U32 R35, RZ, RZ, 0x1 ;  /* 0x00000001ff237424 */ /* 0x000fe400078e00ff */
[----:B------:R-:W-:Y:S02]  /*d230*/  IMAD.MOV.U32 R34, RZ, RZ, R31 ;  /* 0x000000ffff227224 */ /* 0x000fe400078e001f */
[----:B------:R-:W-:-:S07]  /*d240*/  IMAD.MOV.U32 R37, RZ, RZ, -0x1 ;  /* 0xffffffffff257424 */ /* 0x000fce00078e00ff */
[----:B------:R-:W-:Y:S05]  /*d250*/  WARPSYNC.COLLECTIVE R37, `(.L_x_1221) ;  /* 0x0000000025087348 */ /* 0x000fea0003c00000 */
[----:B------:R0:W1:Y:S02]  /*d260*/  SHFL.DOWN P0, R35, R34, R35, R38 ;  /* 0x0800002322237389 */ /* 0x0000640000000026 */
[----:B01----:R-:W-:Y:S05]  /*d270*/  ENDCOLLECTIVE ;  /* 0x000000000000791b */ /* 0x003fea0003800000 */
.L_x_1221:
[----:B------:R-:W-:Y:S01]  /*d280*/  IMAD.MOV.U32 R43, RZ, RZ, R35 ;  /* 0x000000ffff2b7224 */ /* 0x000fe200078e0023 */
[----:B------:R-:W-:Y:S06]  /*d290*/  BRA `(.L_x_1222) ;  /* 0xffffffc400e87947 */ /* 0x000fec000383ffff */
.L_x_1017:
[----:B------:R-:W-:Y:S01]  /*d2a0*/  BSSY B0, `(.L_x_1223) ;  /* 0x0000007000007945 */ /* 0x000fe20003800000 */
[----:B0-----:R-:W-:Y:S02]  /*d2b0*/  IMAD.MOV.U32 R34, RZ, RZ, R32 ;  /* 0x000000ffff227224 */ /* 0x001fe400078e0020 */
[----:B------:R-:W-:Y:S02]  /*d2c0*/  IMAD.MOV.U32 R35, RZ, RZ, 0x2 ;  /* 0x00000002ff237424 */ /* 0x000fe400078e00ff */
[----:B------:R-:W-:-:S07]  /*d2d0*/  IMAD.MOV.U32 R37, RZ, RZ, -0x1 ;  /* 0xffffffffff257424 */ /* 0x000fce00078e00ff */
[----:B-1----:R-:W-:Y:S05]  /*d2e0*/  WARPSYNC.COLLECTIVE R37, `(.L_x_1224) ;  /* 0x0000000025087348 */ /* 0x002fea0003c00000 */
[----:B------:R0:W2:Y:S02]  /*d2f0*/  SHFL.DOWN P0, R35, R34, R35, R38 ;  /* 0x0800002322237389 */ /* 0x0000a40000000026 */
[----:B012---:R-:W-:Y:S05]  /*d300*/  ENDCOLLECTIVE ;  /* 0x000000000000791b */ /* 0x007fea0003800000 */
.L_x_1224:
[----:B------:R-:W-:Y:S05]  /*d310*/  BSYNC B0 ;  /* 0x0000000000007941 */ /* 0x000fea0003800000 */
.L_x_1223:
[----:B------:R-:W-:Y:S05]  /*d320*/  BRA `(.L_x_1225) ;  /* 0xffffffc400dc7947 */ /* 0x000fea000383ffff */
.L_x_1018:
[----:B------:R-:W-:Y:S01]  /*d330*/  BSSY B0, `(.L_x_1226) ;  /* 0x0000007000007945 */ /* 0x000fe20003800000 */
[----:B0-----:R-:W-:Y:S02]  /*d340*/  IMAD.MOV.U32 R34, RZ, RZ, R33 ;  /* 0x000000ffff227224 */ /* 0x001fe400078e0021 */
[----:B------:R-:W-:Y:S02]  /*d350*/  IMAD.MOV.U32 R35, RZ, RZ, 0x2 ;  /* 0x00000002ff237424 */ /* 0x000fe400078e00ff */
[----:B------:R-:W-:-:S07]  /*d360*/  IMAD.MOV.U32 R37, RZ, RZ, -0x1 ;  /* 0xffffffffff257424 */ /* 0x000fce00078e00ff */
[----:B-1----:R-:W-:Y:S05]  /*d370*/  WARPSYNC.COLLECTIVE R37, `(.L_x_1227) ;  /* 0x0000000025087348 */ /* 0x002fea0003c00000 */
[----:B------:R0:W2:Y:S02]  /*d380*/  SHFL.DOWN P0, R35, R34, R35, R38 ;  /* 0x0800002322237389 */ /* 0x0000a40000000026 */
[----:B012---:R-:W-:Y:S05]  /*d390*/  ENDCOLLECTIVE ;  /* 0x000000000000791b */ /* 0x007fea0003800000 */
.L_x_1227:
[----:B------:R-:W-:Y:S05]  /*d3a0*/  BSYNC B0 ;  /* 0x0000000000007941 */ /* 0x000fea0003800000 */
.L_x_1226:
[----:B------:R-:W-:Y:S05]  /*d3b0*/  BRA `(.L_x_1228) ;  /* 0xffffffc400c07947 */ /* 0x000fea000383ffff */
.L_x_1019:
[----:B------:R-:W-:Y:S01]  /*d3c0*/  BSSY B0, `(.L_x_1229) ;  /* 0x0000007000007945 */ /* 0x000fe20003800000 */
[----:B0-----:R-:W-:Y:S02]  /*d3d0*/  IMAD.MOV.U32 R34, RZ, RZ, R42 ;  /* 0x000000ffff227224 */ /* 0x001fe400078e002a */
[----:B------:R-:W-:Y:S02]  /*d3e0*/  IMAD.MOV.U32 R35, RZ, RZ, 0x2 ;  /* 0x00000002ff237424 */ /* 0x000fe400078e00ff */
[----:B------:R-:W-:-:S07]  /*d3f0*/  IMAD.MOV.U32 R37, RZ, RZ, -0x1 ;  /* 0xffffffffff257424 */ /* 0x000fce00078e00ff */
[----:B-1----:R-:W-:Y:S05]  /*d400*/  WARPSYNC.COLLECTIVE R37, `(.L_x_1230) ;  /* 0x0000000025087348 */ /* 0x002fea0003c00000 */
[----:B------:R0:W2:Y:S02]  /*d410*/  SHFL.DOWN P0, R35, R34, R35, R38 ;  /* 0x0800002322237389 */ /* 0x0000a40000000026 */
[----:B012---:R-:W-:Y:S05]  /*d420*/  ENDCOLLECTIVE ;  /* 0x000000000000791b */ /* 0x007fea0003800000 */
.L_x_1230:
[----:B------:R-:W-:Y:S05]  /*d430*/  BSYNC B0 ;  /* 0x0000000000007941 */ /* 0x000fea0003800000 */
.L_x_1229:
[----:B------:R-:W-:Y:S02]  /*d440*/  IMAD.MOV.U32 R43, RZ, RZ, R35 ;  /* 0x000000ffff2b7224 */ /* 0x000fe400078e0023 */
[----:B------:R-:W-:Y:S02]  /*d450*/  IMAD.MOV.U32 R35, RZ, RZ, 0x2 ;  /* 0x00000002ff237424 */ /* 0x000fe400078e00ff */
[----:B------:R-:W-:Y:S02]  /*d460*/  IMAD.MOV.U32 R34, RZ, RZ, R41 ;  /* 0x000000ffff227224 */ /* 0x000fe400078e0029 */
[----:B------:R-:W-:-:S07]  /*d470*/  IMAD.MOV.U32 R37, RZ, RZ, -0x1 ;  /* 0xffffffffff257424 */ /* 0x000fce00078e00ff */
[----:B------:R-:W-:Y:S05]  /*d480*/  WARPSYNC.COLLECTIVE R37, `(.L_x_1231) ;  /* 0x0000000025087348 */ /* 0x000fea0003c00000 */
[----:B------:R0:W1:Y:S02]  /*d490*/  SHFL.DOWN P0, R35, R34, R35, R38 ;  /* 0x0800002322237389 */ /* 0x0000640000000026 */
[----:B01----:R-:W-:Y:S05]  /*d4a0*/  ENDCOLLECTIVE ;  /* 0x000000000000791b */ /* 0x003fea0003800000 */
.L_x_1231:
[----:B------:R-:W-:Y:S01]  /*d4b0*/  IMAD.MOV.U32 R34, RZ, RZ, R35 ;  /* 0x000000ffff227224 */ /* 0x000fe200078e0023 */
[----:B------:R-:W-:Y:S06]  /*d4c0*/  BRA `(.L_x_1232) ;  /* 0xffffffc400907947 */ /* 0x000fec000383ffff */
.L_x_1020:
[----:B------:R-:W-:Y:S01]  /*d4d0*/  BSSY B0, `(.L_x_1233) ;  /* 0x0000007000007945 */ /* 0x000fe20003800000 */
[----:B------:R-:W-:Y:S02]  /*d4e0*/  IMAD.MOV.U32 R34, RZ, RZ, R32 ;  /* 0x000000ffff227224 */ /* 0x000fe400078e0020 */
[----:B------:R-:W-:Y:S02]  /*d4f0*/  IMAD.MOV.U32 R35, RZ, RZ, 0x4 ;  /* 0x00000004ff237424 */ /* 0x000fe400078e00ff */
[----:B------:R-:W-:-:S07]  /*d500*/  IMAD.MOV.U32 R37, RZ, RZ, -0x1 ;  /* 0xffffffffff257424 */ /* 0x000fce00078e00ff */
[----:B-1----:R-:W-:Y:S05]  /*d510*/  WARPSYNC.COLLECTIVE R37, `(.L_x_1234) ;  /* 0x0000000025087348 */ /* 0x002fea0003c00000 */
[----:B------:R0:W2:Y:S02]  /*d520*/  SHFL.DOWN P0, R35, R34, R35, R38 ;  /* 0x0800002322237389 */ /* 0x0000a40000000026 */
[----:B012---:R-:W-:Y:S05]  /*d530*/  ENDCOLLECTIVE ;  /* 0x000000000000791b */ /* 0x007fea0003800000 */
.L_x_1234:
[----:B------:R-:W-:Y:S05]  /*d540*/  BSYNC B0 ;  /* 0x0000000000007941 */ /* 0x000fea0003800000 */
.L_x_1233:
[----:B------:R-:W-:Y:S05]  /*d550*/  BRA `(.L_x_1235) ;  /* 0xffffffc400887947 */ /* 0x000fea000383ffff */
.L_x_1021:
[----:B------:R-:W-:Y:S01]  /*d560*/  BSSY B0, `(.L_x_1236) ;  /* 0x0000007000007945 */ /* 0x000fe20003800000 */
[----:B------:R-:W-:Y:S02]  /*d570*/  IMAD.MOV.U32 R34, RZ, RZ, R33 ;  /* 0x000000ffff227224 */ /* 0x000fe400078e0021 */
[----:B------:R-:W-:Y:S02]  /*d580*/  IMAD.MOV.U32 R35, RZ, RZ, 0x4 ;  /* 0x00000004ff237424 */ /* 0x000fe400078e00ff */
[----:B------:R-:W-:-:S07]  /*d590*/  IMAD.MOV.U32 R37, RZ, RZ, -0x1 ;  /* 0xffffffffff257424 */ /* 0x000fce00078e00ff */
[----:B-1----:R-:W-:Y:S05]  /*d5a0*/  WARPSYNC.COLLECTIVE R37, `(.L_x_1237) ;  /* 0x0000000025087348 */ /* 0x002fea0003c00000 */
[----:B------:R0:W2:Y:S02]  /*d5b0*/  SHFL.DOWN P0, R35, R34, R35, R38 ;  /* 0x0800002322237389 */ /* 0x0000a40000000026 */
[----:B012---:R-:W-:Y:S05]  /*d5c0*/  ENDCOLLECTIVE ;  /* 0x000000000000791b */ /* 0x007fea0003800000 */
.L_x_1237:
[----:B------:R-:W-:Y:S05]  /*d5d0*/  BSYNC B0 ;  /* 0x0000000000007941 */ /* 0x000fea0003800000 */
.L_x_1236:
[----:B------:R-:W-:Y:S05]  /*d5e0*/  BRA `(.L_x_1238) ;  /* 0xffffffc4006c7947 */ /* 0x000fea000383ffff */
.L_x_1022:
[----:B------:R-:W-:Y:S01]  /*d5f0*/  BSSY B0, `(.L_x_1239) ;  /* 0x0000007000007945 */ /* 0x000fe20003800000 */
[----:B------:R-:W-:Y:S02]  /*d600*/  IMAD.MOV.U32 R34, RZ, RZ, R42 ;  /* 0x000000ffff227224 */ /* 0x000fe400078e002a */
[----:B------:R-:W-:Y:S02]  /*d610*/  IMAD.MOV.U32 R35, RZ, RZ, 0x4 ;  /* 0x00000004ff237424 */ /* 0x000fe400078e00ff */
[----:B------:R-:W-:-:S07]  /*d620*/  IMAD.MOV.U32 R37, RZ, RZ, -0x1 ;  /* 0xffffffffff257424 */ /* 0x000fce00078e00ff */
[----:B-1----:R-:W-:Y:S05]  /*d630*/  WARPSYNC.COLLECTIVE R37, `(.L_x_1240) ;  /* 0x0000000025087348 */ /* 0x002fea0003c00000 */
[----:B------:R0:W2:Y:S02]  /*d640*/  SHFL.DOWN P0, R35, R34, R35, R38 ;  /* 0x0800002322237389 */ /* 0x0000a40000000026 */
[----:B012---:R-:W-:Y:S05]  /*d650*/  ENDCOLLECTIVE ;  /* 0x000000000000791b */ /* 0x007fea0003800000 */
.L_x_1240:
[----:B------:R-:W-:Y:S05]  /*d660*/  BSYNC B0 ;  /* 0x0000000000007941 */ /* 0x000fea0003800000 */
.L_x_1239:
[----:B------:R-:W-:Y:S02]  /*d670*/  IMAD.MOV.U32 R41, RZ, RZ, R35 ;  /* 0x000000ffff297224 */ /* 0x000fe400078e0023 */
[----:B------:R-:W-:Y:S02]  /*d680*/  IMAD.MOV.U32 R35, RZ, RZ, 0x4 ;  /* 0x00000004ff237424 */ /* 0x000fe400078e00ff */
[----:B------:R-:W-:Y:S02]  /*d690*/  IMAD.MOV.U32 R34, RZ, RZ, R43 ;  /* 0x000000ffff227224 */ /* 0x000fe400078e002b */
[----:B------:R-:W-:-:S07]  /*d6a0*/  IMAD.MOV.U32 R37, RZ, RZ, -0x1 ;  /* 0xffffffffff257424 */ /* 0x000fce00078e00ff */
[----:B------:R-:W-:Y:S05]  /*d6b0*/  WARPSYNC.COLLECTIVE R37, `(.L_x_1241) ;  /* 0x0000000025087348 */ /* 0x000fea0003c00000 */
[----:B------:R0:W1:Y:S02]  /*d6c0*/  SHFL.DOWN P0, R35, R34, R35, R38 ;  /* 0x0800002322237389 */ /* 0x0000640000000026 */
[----:B01----:R-:W-:Y:S05]  /*d6d0*/  ENDCOLLECTIVE ;  /* 0x000000000000791b */ /* 0x003fea0003800000 */
.L_x_1241:
[----:B------:R-:W-:Y:S01]  /*d6e0*/  IMAD.MOV.U32 R34, RZ, RZ, R35 ;  /* 0x000000ffff227224 */ /* 0x000fe200078e0023 */
[----:B------:R-:W-:Y:S06]  /*d6f0*/  BRA `(.L_x_1242) ;  /* 0xffffffc4003c7947 */ /* 0x000fec000383ffff */
.L_x_1023:
[----:B------:R-:W-:Y:S01]  /*d700*/  BSSY B0, `(.L_x_1243) ;  /* 0x0000007000007945 */ /* 0x000fe20003800000 */
[----:B------:R-:W-:Y:S02]  /*d710*/  IMAD.MOV.U32 R34, RZ, RZ, R32 ;  /* 0x000000ffff227224 */ /* 0x000fe400078e0020 */
[----:B------:R-:W-:Y:S02]  /*d720*/  IMAD.MOV.U32 R35, RZ, RZ, 0x8 ;  /* 0x00000008ff237424 */ /* 0x000fe400078e00ff */
[----:B------:R-:W-:-:S07]  /*d730*/  IMAD.MOV.U32 R37, RZ, RZ, -0x1 ;  /* 0xffffffffff257424 */ /* 0x000fce00078e00ff */
[----:B-1----:R-:W-:Y:S05]  /*d740*/  WARPSYNC.COLLECTIVE R37, `(.L_x_1244) ;  /* 0x0000000025087348 */ /* 0x002fea0003c00000 */
[----:B------:R0:W2:Y:S02]  /*d750*/  SHFL.DOWN P0, R35, R34, R35, R38 ;  /* 0x0800002322237389 */ /* 0x0000a40000000026 */
[----:B012---:R-:W-:Y:S05]  /*d760*/  ENDCOLLECTIVE ;  /* 0x000000000000791b */ /* 0x007fea0003800000 */
.L_x_1244:
[----:B------:R-:W-:Y:S05]  /*d770*/  BSYNC B0 ;  /* 0x0000000000007941 */ /* 0x000fea0003800000 */
.L_x_1243:
[----:B------:R-:W-:Y:S05]  /*d780*/  BRA `(.L_x_1245) ;  /* 0xffffffc400347947 */ /* 0x000fea000383ffff */
.L_x_1024:
[----:B------:R-:W-:Y:S01]  /*d790*/  BSSY B0, `(.L_x_1246) ;  /* 0x0000007000007945 */ /* 0x000fe20003800000 */
[----:B------:R-:W-:Y:S02]  /*d7a0*/  IMAD.MOV.U32 R34, RZ, RZ, R33 ;  /* 0x000000ffff227224 */ /* 0x000fe400078e0021 */
[----:B------:R-:W-:Y:S02]  /*d7b0*/  IMAD.MOV.U32 R35, RZ, RZ, 0x8 ;  /* 0x00000008ff237424 */ /* 0x000fe400078e00ff */
[----:B------:R-:W-:-:S07]  /*d7c0*/  IMAD.MOV.U32 R37, RZ, RZ, -0x1 ;  /* 0xffffffffff257424 */ /* 0x000fce00078e00ff */
[----:B-1----:R-:W-:Y:S05]  /*d7d0*/  WARPSYNC.COLLECTIVE R37, `(.L_x_1247) ;  /* 0x0000000025087348 */ /* 0x002fea0003c00000 */
[----:B------:R0:W2:Y:S02]  /*d7e0*/  SHFL.DOWN P0, R35, R34, R35, R38 ;  /* 0x0800002322237389 */ /* 0x0000a40000000026 */
[----:B012---:R-:W-:Y:S05]  /*d7f0*/  ENDCOLLECTIVE ;  /* 0x000000000000791b */ /* 0x007fea0003800000 */
.L_x_1247:
[----:B------:R-:W-:Y:S05]  /*d800*/  BSYNC B0 ;  /* 0x0000000000007941 */ /* 0x000fea0003800000 */
.L_x_1246:
[----:B------:R-:W-:Y:S05]  /*d810*/  BRA `(.L_x_1248) ;  /* 0xffffffc400187947 */ /* 0x000fea000383ffff */
.L_x_1025:
[----:B------:R-:W-:Y:S01]  /*d820*/  BSSY B0, `(.L_x_1249) ;  /* 0x0000007000007945 */ /* 0x000fe20003800000 */
[----:B------:R-:W-:Y:S02]  /*d830*/  IMAD.MOV.U32 R34, RZ, RZ, R42 ;  /* 0x000000ffff227224 */ /* 0x000fe400078e002a */
[----:B------:R-:W-:Y:S02]  /*d840*/  IMAD.MOV.U32 R35, RZ, RZ, 0x8 ;  /* 0x00000008ff237424 */ /* 0x000fe400078e00ff */
[----:B------:R-:W-:-:S07]  /*d850*/  IMAD.MOV.U32 R37, RZ, RZ, -0x1 ;  /* 0xffffffffff257424 */ /* 0x000fce00078e00ff */
[----:B-1----:R-:W-:Y:S05]  /*d860*/  WARPSYNC.COLLECTIVE R37, `(.L_x_1250) ;  /* 0x0000000025087348 */ /* 0x002fea0003c00000 */
[----:B------:R0:W2:Y:S02]  /*d870*/  SHFL.DOWN P0, R35, R34, R35, R38 ;  /* 0x0800002322237389 */ /* 0x0000a40000000026 */
[----:B012---:R-:W-:Y:S05]  /*d880*/  ENDCOLLECTIVE ;  /* 0x000000000000791b */ /* 0x007fea0003800000 */
.L_x_1250:
[----:B------:R-:W-:Y:S05]  /*d890*/  BSYNC B0 ;  /* 0x0000000000007941 */ /* 0x000fea0003800000 */
.L_x_1249:
[----:B------:R-:W-:Y:S02]  /*d8a0*/  IMAD.MOV.U32 R43, RZ, RZ, R35 ;  /* 0x000000ffff2b7224 */ /* 0x000fe400078e0023 */
[----:B------:R-:W-:Y:S02]  /*d8b0*/  IMAD.MOV.U32 R35, RZ, RZ, 0x8 ;  /* 0x00000008ff237424 */ /* 0x000fe400078e00ff */
[----:B------:R-:W-:Y:S02]  /*d8c0*/  IMAD.MOV.U32 R34, RZ, RZ, R41 ;  /* 0x000000ffff227224 */ /* 0x000fe400078e0029 */
[----:B------:R-:W-:-:S07]  /*d8d0*/  IMAD.MOV.U32 R37, RZ, RZ, -0x1 ;  /* 0xffffffffff257424 */ /* 0x000fce00078e00ff */
[----:B------:R-:W-:Y:S05]  /*d8e0*/  WARPSYNC.COLLECTIVE R37, `(.L_x_1251) ;  /* 0x0000000025087348 */ /* 0x000fea0003c00000 */
[----:B------:R0:W1:Y:S02]  /*d8f0*/  SHFL.DOWN P0, R35, R34, R35, R38 ;  /* 0x0800002322237389 */ /* 0x0000640000000026 */
[----:B01----:R-:W-:Y:S05]  /*d900*/  ENDCOLLECTIVE ;  /* 0x000000000000791b */ /* 0x003fea0003800000 */
.L_x_1251:
[----:B------:R-:W-:Y:S01]  /*d910*/  IMAD.MOV.U32 R34, RZ, RZ, R35 ;  /* 0x000000ffff227224 */ /* 0x000fe200078e0023 */
[----:B------:R-:W-:Y:S06]  /*d920*/  BRA `(.L_x_1252) ;  /* 0xffffffc000e87947 */ /* 0x000fec000383ffff */
.L_x_1026:
[----:B------:R-:W-:Y:S01]  /*d930*/  BSSY B0, `(.L_x_1253) ;  /* 0x0000007000007945 */ /* 0x000fe20003800000 */
[----:B------:R-:W-:Y:S02]  /*d940*/  IMAD.MOV.U32 R34, RZ, RZ, R32 ;  /* 0x000000ffff227224 */ /* 0x000fe400078e0020 */
[----:B------:R-:W-:Y:S02]  /*d950*/  IMAD.MOV.U32 R35, RZ, RZ, 0x10 ;  /* 0x00000010ff237424 */ /* 0x000fe400078e00ff */
[----:B------:R-:W-:-:S07]  /*d960*/  IMAD.MOV.U32 R37, RZ, RZ, -0x1 ;  /* 0xffffffffff257424 */ /* 0x000fce00078e00ff */
[----:B-1----:R-:W-:Y:S05]  /*d970*/  WARPSYNC.COLLECTIVE R37, `(.L_x_1254) ;  /* 0x0000000025087348 */ /* 0x002fea0003c00000 */
[----:B------:R0:W2:Y:S02]  /*d980*/  SHFL.DOWN P0, R35, R34, R35, R38 ;  /* 0x0800002322237389 */ /* 0x0000a40000000026 */
[----:B012---:R-:W-:Y:S05]  /*d990*/  ENDCOLLECTIVE ;  /* 0x000000000000791b */ /* 0x007fea0003800000 */
.L_x_1254:
[----:B------:R-:W-:Y:S05]  /*d9a0*/  BSYNC B0 ;  /* 0x0000000000007941 */ /* 0x000fea0003800000 */
.L_x_1253:
[----:B------:R-:W-:Y:S05]  /*d9b0*/  BRA `(.L_x_1255) ;  /* 0xffffffc000dc7947 */ /* 0x000fea000383ffff */
.L_x_1027:
[----:B------:R-:W-:Y:S01]  /*d9c0*/  BSSY B0, `(.L_x_1256) ;  /* 0x0000007000007945 */ /* 0x000fe20003800000 */
[----:B------:R-:W-:Y:S02]  /*d9d0*/  IMAD.MOV.U32 R34, RZ, RZ, R33 ;  /* 0x000000ffff227224 */ /* 0x000fe400078e0021 */
[----:B------:R-:W-:Y:S02]  /*d9e0*/  IMAD.MOV.U32 R35, RZ, RZ, 0x10 ;  /* 0x00000010ff237424 */ /* 0x000fe400078e00ff */
[----:B------:R-:W-:-:S07]  /*d9f0*/  IMAD.MOV.U32 R37, RZ, RZ, -0x1 ;  /* 0xffffffffff257424 */ /* 0x000fce00078e00ff */
[----:B-1----:R-:W-:Y:S05]  /*da00*/  WARPSYNC.COLLECTIVE R37, `(.L_x_1257) ;  /* 0x0000000025087348 */ /* 0x002fea0003c00000 */
[----:B------:R0:W2:Y:S02]  /*da10*/  SHFL.DOWN P0, R35, R34, R35, R38 ;  /* 0x0800002322237389 */ /* 0x0000a40000000026 */
[----:B012---:R-:W-:Y:S05]  /*da20*/  ENDCOLLECTIVE ;  /* 0x000000000000791b */ /* 0x007fea0003800000 */
.L_x_1257:
[----:B------:R-:W-:Y:S05]  /*da30*/  BSYNC B0 ;  /* 0x0000000000007941 */ /* 0x000fea0003800000 */
.L_x_1256:
[----:B------:R-:W-:Y:S05]  /*da40*/  BRA `(.L_x_1258) ;  /* 0xffffffc000c07947 */ /* 0x000fea000383ffff */
.L_x_1028:
[----:B------:R-:W-:Y:S01]  /*da50*/  BSSY B0, `(.L_x_1259) ;  /* 0x0000007000007945 */ /* 0x000fe20003800000 */
[----:B------:R-:W-:Y:S02]  /*da60*/  IMAD.MOV.U32 R34, RZ, RZ, R42 ;  /* 0x000000ffff227224 */ /* 0x000fe400078e002a */
[----:B------:R-:W-:Y:S02]  /*da70*/  IMAD.MOV.U32 R35, RZ, RZ, 0x10 ;  /* 0x00000010ff237424 */ /* 0x000fe400078e00ff */
[----:B------:R-:W-:-:S07]  /*da80*/  IMAD.MOV.U32 R37, RZ, RZ, -0x1 ;  /* 0xffffffffff257424 */ /* 0x000fce00078e00ff */
[----:B-1----:R-:W-:Y:S05]  /*da90*/  WARPSYNC.COLLECTIVE R37, `(.L_x_1260) ;  /* 0x0000000025087348 */ /* 0x002fea0003c00000 */
[----:B------:R0:W2:Y:S02]  /*daa0*/  SHFL.DOWN P0, R35, R34, R35, R38 ;  /* 0x0800002322237389 */ /* 0x0000a40000000026 */
[----:B012---:R-:W-:Y:S05]  /*dab0*/  ENDCOLLECTIVE ;  /* 0x000000000000791b */ /* 0x007fea0003800000 */
.L_x_1260:
[----:B------:R-:W-:Y:S05]  /*dac0*/  BSYNC B0 ;  /* 0x0000000000007941 */ /* 0x000fea0003800000 */
.L_x_1259:
        /* <DEDUP_REMOVED lines=8> */
.L_x_1261:
        /* <DEDUP_REMOVED lines=10> */
.L_x_1262:
[----:B------:R-:W-:Y:S05]  /*dbf0*/  BRA `(.L_x_1263) ;  /* 0xffffffc000887947 */ /* 0x000fea000383ffff */
.L_x_1264:
        /* <DEDUP_REMOVED lines=16> */
.L_x_2340:


//--------------------- .text._ZN3cub18CUB_300001_SM_10006detail4scan16DeviceScanKernelINS2_10policy_hubIN6thrust24THRUST_300001_SM_1000_NS6system6detail7generic14key_flag_tupleENS6_6detail10any_assignESA_jNS9_16key_flag_scan_opEE10Policy1000ENS6_18transform_iteratorINS9_21construct_key_flag_opENS6_17counting_iteratorImNS6_11use_defaultESJ_SJ_EESA_SJ_EENS6_25transform_output_iteratorINS9_15write_output_opINSB_15normal_iteratorINS6_7pointerI4KeyTNS6_8cuda_cub5par_tESJ_SJ_EEEEPSQ_EENS6_16discard_iteratorImEEEENS0_13ScanTileStateISA_Lb0EEESD_NS0_8NullTypeEjSA_Lb0ES12_EEvT0_T1_T2_iT3_T4_T5_ --------------------------
	.section	.text._ZN3cub18CUB_300001_SM_10006detail4scan16DeviceScanKernelINS2_10policy_hubIN6thrust24THRUST_300001_SM_1000_NS6system6detail7generic14key_flag_tupleENS6_6detail10any_assignESA_jNS9_16key_flag_scan_opEE10Policy1000ENS6_18transform_iteratorINS9_21construct_key_flag_opENS6_17counting_iteratorImNS6_11use_defaultESJ_SJ_EESA_SJ_EENS6_25transform_output_iteratorINS9_15write_output_opINSB_15normal_iteratorINS6_7pointerI4KeyTNS6_8cuda_cub5par_tESJ_SJ_EEEEPSQ_EENS6_16discard_iteratorImEEEENS0_13ScanTileStateISA_Lb0EEESD_NS0_8NullTypeEjSA_Lb0ES12_EEvT0_T1_T2_iT3_T4_T5_,"ax",@progbits
	.align	128
        .global         _ZN3cub18CUB_300001_SM_10006detail4scan16DeviceScanKernelINS2_10policy_hubIN6thrust24THRUST_300001_SM_1000_NS6system6detail7generic14key_flag_tupleENS6_6detail10any_assignESA_jNS9_16key_flag_scan_opEE10Policy1000ENS6_18transform_iteratorINS9_21construct_key_flag_opENS6_17counting_iteratorImNS6_11use_defaultESJ_SJ_EESA_SJ_EENS6_25transform_output_iteratorINS9_15write_output_opINSB_15normal_iteratorINS6_7pointerI4KeyTNS6_8cuda_cub5par_tESJ_SJ_EEEEPSQ_EENS6_16discard_iteratorImEEEENS0_13ScanTileStateISA_Lb0EEESD_NS0_8NullTypeEjSA_Lb0ES12_EEvT0_T1_T2_iT3_T4_T5_
        .type           _ZN3cub18CUB_300001_SM_10006detail4scan16DeviceScanKernelINS2_10policy_hubIN6thrust24THRUST_300001_SM_1000_NS6system6detail7generic14key_flag_tupleENS6_6detail10any_assignESA_jNS9_16key_flag_scan_opEE10Policy1000ENS6_18transform_iteratorINS9_21construct_key_flag_opENS6_17counting_iteratorImNS6_11use_defaultESJ_SJ_EESA_SJ_EENS6_25transform_output_iteratorINS9_15write_output_opINSB_15normal_iteratorINS6_7pointerI4KeyTNS6_8cuda_cub5par_tESJ_SJ_EEEEPSQ_EENS6_16discard_iteratorImEEEENS0_13ScanTileStateISA_Lb0EEESD_NS0_8NullTypeEjSA_Lb0ES12_EEvT0_T1_T2_iT3_T4_T5_,@function
        .size           _ZN3cub18CUB_300001_SM_10006detail4scan16DeviceScanKernelINS2_10policy_hubIN6thrust24THRUST_300001_SM_1000_NS6system6detail7generic14key_flag_tupleENS6_6detail10any_assignESA_jNS9_16key_flag_scan_opEE10Policy1000ENS6_18transform_iteratorINS9_21construct_key_flag_opENS6_17counting_iteratorImNS6_11use_defaultESJ_SJ_EESA_SJ_EENS6_25transform_output_iteratorINS9_15write_output_opINSB_15normal_iteratorINS6_7pointerI4KeyTNS6_8cuda_cub5par_tESJ_SJ_EEEEPSQ_EENS6_16discard_iteratorImEEEENS0_13ScanTileStateISA_Lb0EEESD_NS0_8NullTypeEjSA_Lb0ES12_EEvT0_T1_T2_iT3_T4_T5_,(.L_x_2341 - _ZN3cub18CUB_300001_SM_10006detail4scan16DeviceScanKernelINS2_10policy_hubIN6thrust24THRUST_300001_SM_1000_NS6system6detail7generic14key_flag_tupleENS6_6detail10any_assignESA_jNS9_16key_flag_scan_opEE10Policy1000ENS6_18transform_iteratorINS9_21construct_key_flag_opENS6_17counting_iteratorImNS6_11use_defaultESJ_SJ_EESA_SJ_EENS6_25transform_output_iteratorINS9_15write_output_opINSB_15normal_iteratorINS6_7pointerI4KeyTNS6_8cuda_cub5par_tESJ_SJ_EEEEPSQ_EENS6_16discard_iteratorImEEEENS0_13ScanTileStateISA_Lb0EEESD_NS0_8NullTypeEjSA_Lb0ES12_EEvT0_T1_T2_iT3_T4_T5_)
        .other          _ZN3cub18CUB_300001_SM_10006detail4scan16DeviceScanKernelINS2_10policy_hubIN6thrust24THRUST_300001_SM_1000_NS6system6detail7generic14key_flag_tupleENS6_6detail10any_assignESA_jNS9_16key_flag_scan_opEE10Policy1000ENS6_18transform_iteratorINS9_21construct_key_flag_opENS6_17counting_iteratorImNS6_11use_defaultESJ_SJ_EESA_SJ_EENS6_25transform_output_iteratorINS9_15write_output_opINSB_15normal_iteratorINS6_7pointerI4KeyTNS6_8cuda_cub5par_tESJ_SJ_EEEEPSQ_EENS6_16discard_iteratorImEEEENS0_13ScanTileStateISA_Lb0EEESD_NS0_8NullTypeEjSA_Lb0ES12_EEvT0_T1_T2_iT3_T4_T5_,@"STO_CUDA_ENTRY STV_DEFAULT"
_ZN3cub18CUB_300001_SM_10006detail4scan16DeviceScanKernelINS2_10policy_hubIN6thrust24THRUST_300001_SM_1000_NS6system6detail7generic14key_flag_tupleENS6_6detail10any_assignESA_jNS9_16key_flag_scan_opEE10Policy1000ENS6_18transform_iteratorINS9_21construct_key_flag_opENS6_17counting_iteratorImNS6_11use_defaultESJ_SJ_EESA_SJ_EENS6_25transform_output_iteratorINS9_15write_output_opINSB_15normal_iteratorINS6_7pointerI4KeyTNS6_8cuda_cub5par_tESJ_SJ_EEEEPSQ_EENS6_16discard_iteratorImEEEENS0_13ScanTileStateISA_Lb0EEESD_NS0_8NullTypeEjSA_Lb0ES12_EEvT0_T1_T2_iT3_T4_T5_:
.text._ZN3cub18CUB_300001_SM_10006detail4scan16DeviceScanKernelINS2_10policy_hubIN6thrust24THRUST_300001_SM_1000_NS6system6detail7generic14key_flag_tupleENS6_6detail10any_assignESA_jNS9_16key_flag_scan_opEE10Policy1000ENS6_18transform_iteratorINS9_21construct_key_flag_opENS6_17counting_iteratorImNS6_11use_defaultESJ_SJ_EESA_SJ_EENS6_25transform_output_iteratorINS9_15write_output_opINSB_15normal_iteratorINS6_7pointerI4KeyTNS6_8cuda_cub5par_tESJ_SJ_EEEEPSQ_EENS6_16discard_iteratorImEEEENS0_13ScanTileStateISA_Lb0EEESD_NS0_8NullTypeEjSA_Lb0ES12_EEvT0_T1_T2_iT3_T4_T5_:
[----:B------:R-:W-:Y:S08]  /*0000*/  LDC R1, c[0x0][0x37c] ;  /* 0x0000df00ff017b82 */ /* 0x000ff00000000800 */
[----:B------:R-:W0:Y:S01]  /*0010*/  S2UR UR4, SR_CTAID.X ;  /* 0x00000000000479c3 */ /* 0x000e220000002500 */
[----:B------:R-:W1:Y:S01]  /*0020*/  LDCU UR5, c[0x0][0x458] ;  /* 0x00008b00ff0577ac */ /* 0x000e620008000800 */
[----:B------:R-:W2:Y:S06]  /*0030*/  LDCU.64 UR8, c[0x0][0x358] ;  /* 0x00006b00ff0877ac */ /* 0x000eac0008000a00 */
[----:B------:R-:W0:Y:S02]  /*0040*/  LDC R42, c[0x0][0x450] ;  /* 0x00011400ff2a7b82 */ /* 0x000e240000000800 */
[----:B0-----:R-:W-:-:S04]  /*0050*/  VIADD R42, R42, UR4 ;  /* 0x000000042a2a7c36 */ /* 0x001fc80008000000 */
[----:B------:R-:W-:-:S05]  /*0060*/  IMAD R3, R42, 0x180, RZ ;  /* 0x000001802a037824 */ /* 0x000fca00078e02ff */
[----:B-1----:R-:W-:-:S04]  /*0070*/  IADD3 R39, PT, PT, -R3, UR5, RZ ;  /* 0x0000000503277c10 */ /* 0x002fc8000fffe1ff */
[----:B------:R-:W-:-:S13]  /*0080*/  ISETP.GE.U32.AND P0, PT, R39, 0x181, PT ;  /* 0x000001812700780c */ /* 0x000fda0003f06070 */
[----:B--2---:R-:W-:Y:S05]  /*0090*/  @!P0 BRA `(.L_x_1265) ;  /* 0x0000005000848947 */ /* 0x004fea0003800000 */
[----:B------:R-:W0:Y:S01]  /*00a0*/  S2R R30, SR_TID.X ;  /* 0x00000000001e7919 */ /* 0x000e220000002100 */
[----:B------:R-:W1:Y:S01]  /*00b0*/  LDCU.128 UR12, c[0x0][0x380] ;  /* 0x00007000ff0c77ac */ /* 0x000e620008000c00 */
[----:B------:R-:W-:Y:S01]  /*00c0*/  IMAD.MOV.U32 R19, RZ, RZ, RZ ;  /* 0x000000ffff137224 */ /* 0x000fe200078e00ff */
[----:B------:R-:W-:Y:S01]  /*00d0*/  BSSY.RECONVERGENT B0, `(.L_x_1266) ;  /* 0x00004b6000007945 */ /* 0x000fe20003800200 */
[----:B------:R-:W2:Y:S01]  /*00e0*/  S2R R45, SR_LANEID ;  /* 0x00000000002d7919 */ /* 0x000ea20000000000 */
[----:B------:R-:W3:Y:S01]  /*00f0*/  LDCU UR4, c[0x0][0x390] ;  /* 0x00007200ff0477ac */ /* 0x000ee20008000800 */
[----:B------:R-:W-:Y:S01]  /*0100*/  IMAD.MOV.U32 R15, RZ, RZ, RZ ;  /* 0x000000ffff0f7224 */ /* 0x000fe200078e00ff */
[----:B------:R-:W4:Y:S01]  /*0110*/  LDCU UR5, c[0x0][0x398] ;  /* 0x00007300ff0577ac */ /* 0x000f220008000800 */
[----:B------:R-:W5:Y:S01]  /*0120*/  LDCU UR20, c[0x0][0x390] ;  /* 0x00007200ff1477ac */ /* 0x000f620008000800 */
[----:B------:R-:W5:Y:S01]  /*0130*/  LDCU UR29, c[0x0][0x3a0] ;  /* 0x00007400ff1d77ac */ /* 0x000f620008000800 */
[----:B-1----:R-:W-:Y:S01]  /*0140*/  IADD3 R3, P0, PT, R3, UR12, RZ ;  /* 0x0000000c03037c10 */ /* 0x002fe2000ff1e0ff */
[----:B------:R-:W1:Y:S04]  /*0150*/  LDCU UR21, c[0x0][0x390] ;  /* 0x00007200ff1577ac */ /* 0x000e680008000800 */
[----:B------:R-:W-:Y:S01]  /*0160*/  IMAD.X R7, RZ, RZ, UR13, P0 ;  /* 0x0000000dff077e24 */ /* 0x000fe200080e06ff */
[----:B------:R-:W2:Y:S01]  /*0170*/  LDCU.128 UR16, c[0x0][0x3b0] ;  /* 0x00007600ff1077ac */ /* 0x000ea20008000c00 */
[----:B------:R-:W2:Y:S01]  /*0180*/  LDCU UR35, c[0x0][0x3a0] ;  /* 0x00007400ff2377ac */ /* 0x000ea20008000800 */
[C---:B0-----:R-:W-:Y:S01]  /*0190*/  LOP3.LUT R0, R30.reuse, 0x1f, RZ, 0xc0, !PT ;  /* 0x0000001f1e007812 */ /* 0x041fe200078ec0ff */
[----:B------:R-:W0:Y:S01]  /*01a0*/  LDCU UR36, c[0x0][0x398] ;  /* 0x00007300ff2477ac */ /* 0x000e220008000800 */
[----:B------:R-:W-:Y:S01]  /*01b0*/  LOP3.LUT R5, R30, 0x3e0, RZ, 0xc0, !PT ;  /* 0x000003e01e057812 */ /* 0x000fe200078ec0ff */
[----:B------:R-:W0:Y:S04]  /*01c0*/  LDCU UR12, c[0x0][0x3a0] ;  /* 0x00007400ff0c77ac */ /* 0x000e280008000800 */
[----:B------:R-:W-:Y:S01]  /*01d0*/  IMAD R0, R5, 0x3, R0 ;  /* 0x0000000305007824 */ /* 0x000fe200078e0200 */
[----:B------:R-:W0:Y:S03]  /*01e0*/  LDCU UR30, c[0x0][0x3a8] ;  /* 0x00007500ff1e77ac */ /* 0x000e260008000800 */
[C---:B------:R-:W-:Y:S01]  /*01f0*/  VIADD R2, R0.reuse, 0x20 ;  /* 0x0000002000027836 */ /* 0x040fe20000000000 */
[CC--:B------:R-:W-:Y:S01]  /*0200*/  IADD3 R13, P0, PT, R0.reuse, R3.reuse, RZ ;  /* 0x00000003000d7210 */ /* 0x0c0fe20007f1e0ff */
[----:B------:R-:W-:Y:S01]  /*0210*/  VIADD R0, R0, 0x40 ;  /* 0x0000004000007836 */ /* 0x000fe20000000000 */
[----:B------:R-:W0:Y:S03]  /*0220*/  LDCU UR42, c[0x0][0x3a0] ;  /* 0x00007400ff2a77ac */ /* 0x000e260008000800 */
[----:B------:R-:W-:Y:S01]  /*0230*/  IMAD.X R4, RZ, RZ, R7, P0 ;  /* 0x000000ffff047224 */ /* 0x000fe200000e0607 */
[-C--:B------:R-:W-:Y:S01]  /*0240*/  IADD3 R10, P0, PT, R2, R3.reuse, RZ ;  /* 0x00000003020a7210 */ /* 0x080fe20007f1e0ff */
[----:B------:R-:W0:Y:S01]  /*0250*/  LDCU UR13, c[0x0][0x398] ;  /* 0x00007300ff0d77ac */ /* 0x000e220008000800 */
[----:B------:R-:W-:-:S02]  /*0260*/  IADD3 R8, P1, PT, R0, R3, RZ ;  /* 0x0000000300087210 */ /* 0x000fc40007f3e0ff */
[C---:B---3--:R-:W-:Y:S01]  /*0270*/  SHF.R.U64 R11, R13.reuse, UR4, R4 ;  /* 0x000000040d0b7c19 */ /* 0x048fe20008001204 */
[--C-:B------:R-:W-:Y:S01]  /*0280*/  IMAD.X R9, RZ, RZ, R7.reuse, P0 ;  /* 0x000000ffff097224 */ /* 0x100fe200000e0607 */
[----:B----4-:R-:W-:Y:S01]  /*0290*/  UIADD3 UR4, UPT, UPT, UR4, -UR5, URZ ;  /* 0x8000000504047290 */ /* 0x010fe2000fffe0ff */
[----:B------:R-:W-:Y:S01]  /*02a0*/  IMAD.X R7, RZ, RZ, R7, P1 ;  /* 0x000000ffff077224 */ /* 0x000fe200008e0607 */
[----:B-----5:R-:W-:Y:S01]  /*02b0*/  LOP3.LUT R0, R13, UR29, RZ, 0xc0, !PT ;  /* 0x0000001d0d007c12 */ /* 0x020fe2000f8ec0ff */
[C---:B------:R-:W-:Y:S01]  /*02c0*/  IMAD.WIDE.U32 R2, R11.reuse, -0x4e31916d, RZ ;  /* 0xb1ce6e930b027825 */ /* 0x040fe200078e00ff */
[----:B------:R-:W-:Y:S01]  /*02d0*/  SHF.R.U64 R9, R10, UR20, R9 ;  /* 0x000000140a097c19 */ /* 0x000fe20008001209 */
[----:B------:R-:W3:Y:S01]  /*02e0*/  LDCU UR45, c[0x0][0x3a8] ;  /* 0x00007500ff2d77ac */ /* 0x000ee20008000800 */
[----:B-1----:R-:W-:Y:S01]  /*02f0*/  SHF.R.U64 R7, R8, UR21, R7 ;  /* 0x0000001508077c19 */ /* 0x002fe20008001207 */
[----:B------:R-:W-:Y:S01]  /*0300*/  IMAD R11, R11, -0x2d48bbf9, R3 ;  /* 0xd2b744070b0b7824 */ /* 0x000fe200078e0203 */
[----:B------:R-:W-:Y:S01]  /*0310*/  SHF.L.U32 R4, R2, UR4, RZ ;  /* 0x0000000402047c19 */ /* 0x000fe200080006ff */
[----:B------:R-:W1:Y:S01]  /*0320*/  LDCU.128 UR20, c[0x0][0x3b0] ;  /* 0x00007600ff1477ac */ /* 0x000e620008000c00 */
[----:B------:R-:W-:Y:S01]  /*0330*/  SHF.R.U32.HI R5, RZ, UR5, R0 ;  /* 0x00000005ff057c19 */ /* 0x000fe20008011600 */
[----:B------:R-:W-:Y:S01]  /*0340*/  IMAD.WIDE.U32 R2, R9, -0x4e31916d, RZ ;  /* 0xb1ce6e9309027825 */ /* 0x000fe200078e00ff */
[----:B--2---:R-:W-:Y:S01]  /*0350*/  LOP3.LUT R0, R11, UR16, RZ, 0x3c, !PT ;  /* 0x000000100b007c12 */ /* 0x004fe2000f8e3cff */
[----:B------:R-:W2:Y:S01]  /*0360*/  LDCU.128 UR24, c[0x0][0x3b0] ;  /* 0x00007600ff1877ac */ /* 0x000ea20008000c00 */
[----:B------:R-:W-:Y:S01]  /*0370*/  LOP3.LUT R6, R4, UR29, R5, 0xc8, !PT ;  /* 0x0000001d04067c12 */ /* 0x000fe2000f8ec805 */
[----:B------:R-:W-:Y:S01]  /*0380*/  IMAD R9, R9, -0x2d48bbf9, R3 ;  /* 0xd2b7440709097824 */ /* 0x000fe200078e0203 */
[----:B------:R-:W-:Y:S01]  /*0390*/  SHF.L.U32 R5, R2, UR4, RZ ;  /* 0x0000000402057c19 */ /* 0x000fe200080006ff */
[C---:B------:R-:W-:Y:S01]  /*03a0*/  IMAD.WIDE.U32 R2, R7.reuse, -0x4e31916d, RZ ;  /* 0xb1ce6e9307027825 */ /* 0x040fe200078e00ff */
[----:B------:R-:W-:Y:S01]  /*03b0*/  LOP3.LUT R4, R10, UR35, RZ, 0xc0, !PT ;  /* 0x000000230a047c12 */ /* 0x000fe2000f8ec0ff */
[----:B------:R-:W4:Y:S01]  /*03c0*/  LDCU UR44, c[0x0][0x3a8] ;  /* 0x00007500ff2c77ac */ /* 0x000f220008000800 */
[----:B------:R-:W-:Y:S01]  /*03d0*/  LOP3.LUT R0, R0, UR29, R13, 0x78, !PT ;  /* 0x0000001d00007c12 */ /* 0x000fe2000f8e780d */
[----:B------:R-:W-:Y:S01]  /*03e0*/  IMAD R12, R7, -0x2d48bbf9, R3 ;  /* 0xd2b74407070c7824 */ /* 0x000fe200078e0203 */
[----:B------:R-:W-:Y:S01]  /*03f0*/  SHF.L.U32 R10, R2, UR4, RZ ;  /* 0x00000004020a7c19 */ /* 0x000fe200080006ff */
[----:B------:R-:W5:Y:S01]  /*0400*/  LDCU UR54, c[0x0][0x3a0] ;  /* 0x00007400ff3677ac */ /* 0x000f620008000800 */
[----:B0-----:R-:W-:-:S02]  /*0410*/  SHF.R.U32.HI R2, RZ, UR36, R4 ;  /* 0x00000024ff027c19 */ /* 0x001fc40008011604 */
[----:B------:R-:W-:Y:S01]  /*0420*/  LOP3.LUT R3, R8, UR12, RZ, 0xc0, !PT ;  /* 0x0000000c08037c12 */ /* 0x000fe2000f8ec0ff */
[----:B------:R-:W0:Y:S01]  /*0430*/  LDCU UR16, c[0x0][0x3a8] ;  /* 0x00007500ff1077ac */ /* 0x000e220008000800 */
[----:B------:R-:W-:Y:S02]  /*0440*/  LOP3.LUT R7, R0, UR30, RZ, 0xc0, !PT ;  /* 0x0000001e00077c12 */ /* 0x000fe4000f8ec0ff */
[----:B------:R-:W-:Y:S01]  /*0450*/  LOP3.LUT R8, R5, UR42, R2, 0xc8, !PT ;  /* 0x0000002a05087c12 */ /* 0x000fe2000f8ec802 */
[----:B------:R-:W0:Y:S01]  /*0460*/  LDCU UR46, c[0x0][0x398] ;  /* 0x00007300ff2e77ac */ /* 0x000e220008000800 */
[----:B------:R-:W-:Y:S02]  /*0470*/  SHF.R.U32.HI R5, RZ, UR13, R3 ;  /* 0x0000000dff057c19 */ /* 0x000fe40008011603 */
[----:B-1----:R-:W-:Y:S01]  /*0480*/  LOP3.LUT R0, R3, UR20, R12, 0x96, !PT ;  /* 0x0000001403007c12 */ /* 0x002fe2000f8e960c */
[----:B------:R-:W1:Y:S01]  /*0490*/  LDCU UR13, c[0x0][0x398] ;  /* 0x00007300ff0d77ac */ /* 0x000e620008000800 */
[----:B------:R-:W-:Y:S01]  /*04a0*/  IMAD.WIDE.U32 R2, R7, -0x4e31916d, RZ ;  /* 0xb1ce6e9307027825 */ /* 0x000fe200078e00ff */
[----:B--2---:R-:W-:-:S02]  /*04b0*/  LOP3.LUT R4, R4, UR24, R9, 0x96, !PT ;  /* 0x0000001804047c12 */ /* 0x004fc4000f8e9609 */
[----:B---3--:R-:W-:Y:S01]  /*04c0*/  LOP3.LUT R11, R0, UR45, RZ, 0xc0, !PT ;  /* 0x0000002d000b7c12 */ /* 0x008fe2000f8ec0ff */
[----:B------:R-:W2:Y:S01]  /*04d0*/  LDCU UR20, c[0x0][0x3a0] ;  /* 0x00007400ff1477ac */ /* 0x000ea20008000800 */
[----:B------:R-:W-:Y:S01]  /*04e0*/  IMAD R7, R7, -0x2d48bbf9, R3 ;  /* 0xd2b7440707077824 */ /* 0x000fe200078e0203 */
[----:B------:R-:W-:Y:S02]  /*04f0*/  SHF.L.U32 R0, R2, UR4, RZ ;  /* 0x0000000402007c19 */ /* 0x000fe400080006ff */
[C---:B------:R-:W-:Y:S01]  /*0500*/  IMAD.WIDE.U32 R2, R11.reuse, -0x4e31916d, RZ ;  /* 0xb1ce6e930b027825 */ /* 0x040fe200078e00ff */
[----:B------:R-:W3:Y:S01]  /*0510*/  LDCU UR47, c[0x0][0x3a8] ;  /* 0x00007500ff2f77ac */ /* 0x000ee20008000800 */
[----:B----4-:R-:W-:Y:S02]  /*0520*/  LOP3.LUT R9, R4, UR44, RZ, 0xc0, !PT ;  /* 0x0000002c04097c12 */ /* 0x010fe4000f8ec0ff */
[----:B------:R-:W-:Y:S01]  /*0530*/  IMAD R11, R11, -0x2d48bbf9, R3 ;  /* 0xd2b744070b0b7824 */ /* 0x000fe200078e0203 */
[----:B------:R-:W-:Y:S01]  /*0540*/  SHF.R.U32.HI R3, RZ, UR5, R6 ;  /* 0x00000005ff037c19 */ /* 0x000fe20008011606 */
[----:B------:R-:W4:Y:S01]  /*0550*/  LDCU UR48, c[0x0][0x3a0] ;  /* 0x00007400ff3077ac */ /* 0x000f220008000800 */
[----:B-----5:R-:W-:Y:S01]  /*0560*/  LOP3.LUT R12, R10, UR54, R5, 0xc8, !PT ;  /* 0x000000360a0c7c12 */ /* 0x020fe2000f8ec805 */
[C---:B------:R-:W-:Y:S01]  /*0570*/  IMAD.WIDE.U32 R4, R9.reuse, -0x4e31916d, RZ ;  /* 0xb1ce6e9309047825 */ /* 0x040fe200078e00ff */
[----:B------:R-:W-:Y:S01]  /*0580*/  LOP3.LUT R6, R6, UR17, R7, 0x96, !PT ;  /* 0x0000001106067c12 */ /* 0x000fe2000f8e9607 */
[----:B------:R-:W5:Y:S01]  /*0590*/  LDCU UR17, c[0x0][0x398] ;  /* 0x00007300ff1177ac */ /* 0x000f620008000800 */
[----:B------:R-:W-:Y:S01]  /*05a0*/  LOP3.LUT R0, R0, UR29, R3, 0xc8, !PT ;  /* 0x0000001d00007c12 */ /* 0x000fe2000f8ec803 */
[----:B------:R-:W-:Y:S01]  /*05b0*/  IMAD R9, R9, -0x2d48bbf9, R5 ;  /* 0xd2b7440709097824 */ /* 0x000fe200078e0205 */
[----:B------:R-:W-:Y:S01]  /*05c0*/  SHF.L.U32 R2, R2, UR4, RZ ;  /* 0x0000000402027c19 */ /* 0x000fe200080006ff */
[----:B------:R-:W5:Y:S01]  /*05d0*/  LDCU UR49, c[0x0][0x398] ;  /* 0x00007300ff3177ac */ /* 0x000f620008000800 */
[----:B-1----:R-:W-:-:S02]  /*05e0*/  SHF.R.U32.HI R3, RZ, UR13, R12 ;  /* 0x0000000dff037c19 */ /* 0x002fc4000801160c */
[----:B------:R-:W-:Y:S01]  /*05f0*/  LOP3.LUT R7, R6, UR30, RZ, 0xc0, !PT ;  /* 0x0000001e06077c12 */ /* 0x000fe2000f8ec0ff */
[----:B------:R-:W1:Y:S01]  /*0600*/  LDCU UR50, c[0x0][0x3a8] ;  /* 0x00007500ff3277ac */ /* 0x000e620008000800 */
[----:B------:R-:W-:Y:S02]  /*0610*/  LOP3.LUT R12, R12, UR21, R11, 0x96, !PT ;  /* 0x000000150c0c7c12 */ /* 0x000fe4000f8e960b */
[----:B--2---:R-:W-:Y:S01]  /*0620*/  LOP3.LUT R13, R2, UR20, R3, 0xc8, !PT ;  /* 0x00000014020d7c12 */ /* 0x004fe2000f8ec803 */
[C---:B------:R-:W-:Y:S01]  /*0630*/  IMAD.WIDE.U32 R2, R7.reuse, -0x4e31916d, RZ ;  /* 0xb1ce6e9307027825 */ /* 0x040fe200078e00ff */
[----:B0-----:R-:W-:Y:S01]  /*0640*/  LOP3.LUT R11, R12, UR16, RZ, 0xc0, !PT ;  /* 0x000000100c0b7c12 */ /* 0x001fe2000f8ec0ff */
[----:B------:R-:W0:Y:S01]  /*0650*/  LDCU UR20, c[0x0][0x3a0] ;  /* 0x00007400ff1477ac */ /* 0x000e220008000800 */
[----:B------:R-:W-:Y:S01]  /*0660*/  SHF.R.U32.HI R5, RZ, UR46, R8 ;  /* 0x0000002eff057c19 */ /* 0x000fe20008011608 */
[----:B------:R-:W-:Y:S01]  /*0670*/  IMAD R7, R7, -0x2d48bbf9, R3 ;  /* 0xd2b7440707077824 */ /* 0x000fe200078e0203 */
[----:B------:R-:W-:Y:S01]  /*0680*/  LOP3.LUT R8, R8, UR25, R9, 0x96, !PT ;  /* 0x0000001908087c12 */ /* 0x000fe2000f8e9609 */
[----:B------:R-:W2:Y:S01]  /*0690*/  LDCU UR16, c[0x0][0x3a8] ;  /* 0x00007500ff1077ac */ /* 0x000ea20008000800 */
[----:B------:R-:W-:Y:S01]  /*06a0*/  SHF.L.U32 R6, R2, UR4, RZ ;  /* 0x0000000402067c19 */ /* 0x000fe200080006ff */
[C---:B------:R-:W-:Y:S01]  /*06b0*/  IMAD.WIDE.U32 R2, R11.reuse, -0x4e31916d, RZ ;  /* 0xb1ce6e930b027825 */ /* 0x040fe200078e00ff */
[----:B------:R-:W-:Y:S01]  /*06c0*/  SHF.L.U32 R4, R4, UR4, RZ ;  /* 0x0000000404047c19 */ /* 0x000fe200080006ff */
[----:B------:R-:W1:Y:S01]  /*06d0*/  LDCU UR51, c[0x0][0x3a0] ;  /* 0x00007400ff3377ac */ /* 0x000e620008000800 */
[----:B---3--:R-:W-:Y:S01]  /*06e0*/  LOP3.LUT R9, R8, UR47, RZ, 0xc0, !PT ;  /* 0x0000002f08097c12 */ /* 0x008fe2000f8ec0ff */
[----:B------:R-:W-:Y:S01]  /*06f0*/  IMAD R12, R11, -0x2d48bbf9, R3 ;  /* 0xd2b744070b0c7824 */ /* 0x000fe200078e0203 */
[----:B----4-:R-:W-:Y:S01]  /*0700*/  LOP3.LUT R10, R4, UR48, R5, 0xc8, !PT ;  /* 0x00000030040a7c12 */ /* 0x010fe2000f8ec805 */
[----:B------:R-:W3:Y:S01]  /*0710*/  LDCU UR21, c[0x0][0x398] ;  /* 0x00007300ff1577ac */ /* 0x000ee20008000800 */
[----:B------:R-:W-:Y:S01]  /*0720*/  SHF.R.U32.HI R3, RZ, UR5, R0 ;  /* 0x00000005ff037c19 */ /* 0x000fe20008011600 */
[C---:B------:R-:W-:Y:S01]  /*0730*/  IMAD.WIDE.U32 R4, R9.reuse, -0x4e31916d, RZ ;  /* 0xb1ce6e9309047825 */ /* 0x040fe200078e00ff */
[----:B------:R-:W-:Y:S01]  /*0740*/  LOP3.LUT R0, R0, UR18, R7, 0x96, !PT ;  /* 0x0000001200007c12 */ /* 0x000fe2000f8e9607 */
[----:B------:R-:W4:Y:S01]  /*0750*/  LDCU UR52, c[0x0][0x398] ;  /* 0x00007300ff3477ac */ /* 0x000f220008000800 */
[----:B------:R-:W-:Y:S01]  /*0760*/  LOP3.LUT R6, R6, UR29, R3, 0xc8, !PT ;  /* 0x0000001d06067c12 */ /* 0x000fe2000f8ec803 */
[----:B------:R-:W-:Y:S01]  /*0770*/  IMAD R9, R9, -0x2d48bbf9, R5 ;  /* 0xd2b7440709097824 */ /* 0x000fe200078e0205 */
[----:B------:R-:W-:Y:S01]  /*0780*/  SHF.L.U32 R2, R2, UR4, RZ ;  /* 0x0000000402027c19 */ /* 0x000fe200080006ff */
[----:B------:R-:W4:Y:S01]  /*0790*/  LDCU UR43, c[0x0][0x3a8] ;  /* 0x00007500ff2b77ac */ /* 0x000f220008000800 */
[----:B-----5:R-:W-:-:S02]  /*07a0*/  SHF.R.U32.HI R3, RZ, UR17, R13 ;  /* 0x00000011ff037c19 */ /* 0x020fc4000801160d */
[----:B------:R-:W-:Y:S01]  /*07b0*/  LOP3.LUT R7, R0, UR30, RZ, 0xc0, !PT ;  /* 0x0000001e00077c12 */ /* 0x000fe2000f8ec0ff */
[----:B------:R-:W5:Y:S01]  /*07c0*/  LDCU UR47, c[0x0][0x3a8] ;  /* 0x00007500ff2f77ac */ /* 0x000f620008000800 */
[----:B------:R-:W-:Y:S02]  /*07d0*/  LOP3.LUT R13, R13, UR22, R12, 0x96, !PT ;  /* 0x000000160d0d7c12 */ /* 0x000fe4000f8e960c */
[----:B------:R-:W-:Y:S01]  /*07e0*/  SHF.R.U32.HI R5, RZ, UR49, R10 ;  /* 0x00000031ff057c19 */ /* 0x000fe2000801160a */
[----:B------:R-:W5:Y:S01]  /*07f0*/  LDCU UR53, c[0x0][0x3a0] ;  /* 0x00007400ff3577ac */ /* 0x000f620008000800 */
[----:B0-----:R-:W-:Y:S01]  /*0800*/  LOP3.LUT R11, R2, UR20, R3, 0xc8, !PT ;  /* 0x00000014020b7c12 */ /* 0x001fe2000f8ec803 */
[----:B------:R-:W-:Y:S01]  /*0810*/  IMAD.WIDE.U32 R2, R7, -0x4e31916d, RZ ;  /* 0xb1ce6e9307027825 */ /* 0x000fe200078e00ff */
[----:B------:R-:W-:Y:S01]  /*0820*/  LOP3.LUT R10, R10, UR26, R9, 0x96, !PT ;  /* 0x0000001a0a0a7c12 */ /* 0x000fe2000f8e9609 */
[----:B------:R-:W0:Y:S01]  /*0830*/  LDCU UR20, c[0x0][0x3a0] ;  /* 0x00007400ff1477ac */ /* 0x000e220008000800 */
[----:B--2---:R-:W-:Y:S01]  /*0840*/  LOP3.LUT R13, R13, UR16, RZ, 0xc0, !PT ;  /* 0x000000100d0d7c12 */ /* 0x004fe2000f8ec0ff */
[----:B------:R-:W-:Y:S01]  /*0850*/  IMAD R7, R7, -0x2d48bbf9, R3 ;  /* 0xd2b7440707077824 */ /* 0x000fe200078e0203 */
[----:B------:R-:W-:Y:S01]  /*0860*/  SHF.L.U32 R4, R4, UR4, RZ ;  /* 0x0000000404047c19 */ /* 0x000fe200080006ff */
[----:B------:R-:W2:Y:S01]  /*0870*/  LDCU UR40, c[0x0][0x398] ;  /* 0x00007300ff2877ac */ /* 0x000ea20008000800 */
[----:B-1----:R-:W-:-:S02]  /*0880*/  LOP3.LUT R9, R10, UR50, RZ, 0xc0, !PT ;  /* 0x000000320a097c12 */ /* 0x002fc4000f8ec0ff */
[----:B------:R-:W-:Y:S01]  /*0890*/  SHF.L.U32 R0, R2, UR4, RZ ;  /* 0x0000000402007c19 */ /* 0x000fe200080006ff */
[----:B------:R-:W-:Y:S01]  /*08a0*/  IMAD.WIDE.U32 R2, R13, -0x4e31916d, RZ ;  /* 0xb1ce6e930d027825 */ /* 0x000fe200078e00ff */
[----:B------:R-:W-:Y:S01]  /*08b0*/  LOP3.LUT R8, R4, UR51, R5, 0xc8, !PT ;  /* 0x0000003304087c12 */ /* 0x000fe2000f8ec805 */
[----:B------:R-:W1:Y:S02]  /*08c0*/  LDCU UR39, c[0x0][0x3a0] ;  /* 0x00007400ff2777ac */ /* 0x000e640008000800 */
[----:B------:R-:W-:Y:S01]  /*08d0*/  IMAD.WIDE.U32 R4, R9, -0x4e31916d, RZ ;  /* 0xb1ce6e9309047825 */ /* 0x000fe200078e00ff */
[----:B------:R-:W-:Y:S01]  /*08e0*/  SHF.L.U32 R2, R2, UR4, RZ ;  /* 0x0000000402027c19 */ /* 0x000fe200080006ff */
[----:B------:R-:W1:Y:S02]  /*08f0*/  LDCU UR48, c[0x0][0x398] ;  /* 0x00007300ff3077ac */ /* 0x000e640008000800 */
[----:B------:R-:W-:Y:S01]  /*0900*/  IMAD R12, R13, -0x2d48bbf9, R3 ;  /* 0xd2b744070d0c7824 */ /* 0x000fe200078e0203 */
[----:B------:R-:W-:Y:S01]  /*0910*/  SHF.R.U32.HI R3, RZ, UR5, R6 ;  /* 0x00000005ff037c19 */ /* 0x000fe20008011606 */
[----:B------:R-:W-:Y:S01]  /*0920*/  IMAD R9, R9, -0x2d48bbf9, R5 ;  /* 0xd2b7440709097824 */ /* 0x000fe200078e0205 */
[----:B------:R-:W-:Y:S01]  /*0930*/  LOP3.LUT R6, R6, UR19, R7, 0x96, !PT ;  /* 0x0000001306067c12 */ /* 0x000fe2000f8e9607 */
[----:B------:R-:W1:Y:S01]  /*0940*/  LDCU.128 UR16, c[0x0][0x3c0] ;  /* 0x00007800ff1077ac */ /* 0x000e620008000c00 */
[----:B------:R-:W-:-:S02]  /*0950*/  LOP3.LUT R0, R0, UR29, R3, 0xc8, !PT ;  /* 0x0000001d00007c12 */ /* 0x000fc4000f8ec803 */
[----:B---3--:R-:W-:Y:S01]  /*0960*/  SHF.R.U32.HI R3, RZ, UR21, R11 ;  /* 0x00000015ff037c19 */ /* 0x008fe2000801160b */
[----:B------:R-:W3:Y:S01]  /*0970*/  LDCU UR38, c[0x0][0x3a8] ;  /* 0x00007500ff2677ac */ /* 0x000ee20008000800 */
[----:B------:R-:W-:Y:S02]  /*0980*/  LOP3.LUT R7, R6, UR30, RZ, 0xc0, !PT ;  /* 0x0000001e06077c12 */ /* 0x000fe4000f8ec0ff */
[----:B----4-:R-:W-:Y:S01]  /*0990*/  SHF.R.U32.HI R5, RZ, UR52, R8 ;  /* 0x00000034ff057c19 */ /* 0x010fe20008011608 */
[----:B------:R-:W4:Y:S01]  /*09a0*/  LDCU UR37, c[0x0][0x398] ;  /* 0x00007300ff2577ac */ /* 0x000f220008000800 */
[----:B------:R-:W-:Y:S02]  /*09b0*/  LOP3.LUT R8, R8, UR27, R9, 0x96, !PT ;  /* 0x0000001b08087c12 */ /* 0x000fe4000f8e9609 */
[----:B------:R-:W-:Y:S01]  /*09c0*/  LOP3.LUT R11, R11, UR23, R12, 0x96, !PT ;  /* 0x000000170b0b7c12 */ /* 0x000fe2000f8e960c */
[----:B------:R-:W3:Y:S01]  /*09d0*/  LDCU.128 UR24, c[0x0][0x3c0] ;  /* 0x00007800ff1877ac */ /* 0x000ee20008000c00 */
[----:B0-----:R-:W-:Y:S01]  /*09e0*/  LOP3.LUT R12, R2, UR20, R3, 0xc8, !PT ;  /* 0x00000014020c7c12 */ /* 0x001fe2000f8ec803 */
[C---:B------:R-:W-:Y:S01]  /*09f0*/  IMAD.WIDE.U32 R2, R7.reuse, -0x4e31916d, RZ ;  /* 0xb1ce6e9307027825 */ /* 0x040fe200078e00ff */
[----:B------:R-:W-:Y:S01]  /*0a00*/  SHF.L.U32 R4, R4, UR4, RZ ;  /* 0x0000000404047c19 */ /* 0x000fe200080006ff */
[----:B------:R-:W0:Y:S01]  /*0a10*/  LDCU.128 UR20, c[0x0][0x3c0] ;  /* 0x00007800ff1477ac */ /* 0x000e220008000c00 */
[----:B------:R-:W-:Y:S01]  /*0a20*/  LOP3.LUT R9, R8, UR43, RZ, 0xc0, !PT ;  /* 0x0000002b08097c12 */ /* 0x000fe2000f8ec0ff */
[----:B------:R-:W-:Y:S01]  /*0a30*/  IMAD R7, R7, -0x2d48bbf9, R3 ;  /* 0xd2b7440707077824 */ /* 0x000fe200078e0203 */
[----:B-----5:R-:W-:Y:S01]  /*0a40*/  LOP3.LUT R11, R11, UR47, RZ, 0xc0, !PT ;  /* 0x0000002f0b0b7c12 */ /* 0x020fe2000f8ec0ff */
[----:B------:R-:W5:Y:S01]  /*0a50*/  LDCU UR47, c[0x0][0x3a0] ;  /* 0x00007400ff2f77ac */ /* 0x000f620008000800 */
        /* <DEDUP_REMOVED lines=8> */
[----:B------:R-:W-:Y:S01]  /*0ae0*/  SHF.R.U32.HI R5, RZ, UR5, R0 ;  /* 0x00000005ff057c19 */ /* 0x000fe20008011600 */
[----:B------:R-:W-:Y:S01]  /*0af0*/  IMAD R11, R11, -0x2d48bbf9, R3 ;  /* 0xd2b744070b0b7824 */ /* 0x000fe200078e0203 */
[----:B--2---:R-:W-:Y:S01]  /*0b00*/  SHF.R.U32.HI R3, RZ, UR40, R10 ;  /* 0x00000028ff037c19 */ /* 0x004fe2000801160a */
[----:B------:R-:W2:Y:S01]  /*0b10*/  LDCU UR34, c[0x0][0x3a0] ;  /* 0x00007400ff2277ac */ /* 0x000ea20008000800 */
[----:B-1----:R-:W-:-:S02]  /*0b20*/  LOP3.LUT R0, R0, UR16, R7, 0x96, !PT ;  /* 0x0000001000007c12 */ /* 0x002fc4000f8e9607 */
[----:B------:R-:W-:Y:S01]  /*0b30*/  LOP3.LUT R8, R4, UR39, R3, 0xc8, !PT ;  /* 0x0000002704087c12 */ /* 0x000fe2000f8ec803 */
[----:B------:R-:W1:Y:S01]  /*0b40*/  LDCU UR16, c[0x0][0x398] ;  /* 0x00007300ff1077ac */ /* 0x000e620008000800 */
[----:B------:R-:W-:Y:S02]  /*0b50*/  SHF.L.U32 R2, R2, UR4, RZ ;  /* 0x0000000402027c19 */ /* 0x000fe400080006ff */
[----:B------:R-:W-:Y:S01]  /*0b60*/  SHF.R.U32.HI R3, RZ, UR48, R12 ;  /* 0x00000030ff037c19 */ /* 0x000fe2000801160c */
[----:B------:R-:W2:Y:S01]  /*0b70*/  LDCU UR32, c[0x0][0x398] ;  /* 0x00007300ff2077ac */ /* 0x000ea20008000800 */
[----:B------:R-:W-:Y:S02]  /*0b80*/  LOP3.LUT R7, R0, UR30, RZ, 0xc0, !PT ;  /* 0x0000001e00077c12 */ /* 0x000fe4000f8ec0ff */
[----:B0-----:R-:W-:Y:S01]  /*0b90*/  LOP3.LUT R12, R12, UR20, R11, 0x96, !PT ;  /* 0x000000140c0c7c12 */ /* 0x001fe2000f8e960b */
[----:B------:R-:W0:Y:S01]  /*0ba0*/  LDCU UR20, c[0x0][0x3a8] ;  /* 0x00007500ff1477ac */ /* 0x000e220008000800 */
[----:B-----5:R-:W-:Y:S01]  /*0bb0*/  LOP3.LUT R13, R2, UR47, R3, 0xc8, !PT ;  /* 0x0000002f020d7c12 */ /* 0x020fe2000f8ec803 */
[C---:B------:R-:W-:Y:S01]  /*0bc0*/  IMAD.WIDE.U32 R2, R7.reuse, -0x4e31916d, RZ ;  /* 0xb1ce6e9307027825 */ /* 0x040fe200078e00ff */
[----:B---3--:R-:W-:Y:S01]  /*0bd0*/  LOP3.LUT R10, R10, UR24, R9, 0x96, !PT ;  /* 0x000000180a0a7c12 */ /* 0x008fe2000f8e9609 */
[----:B------:R-:W3:Y:S01]  /*0be0*/  LDCU UR24, c[0x0][0x3a0] ;  /* 0x00007400ff1877ac */ /* 0x000ee20008000800 */
[----:B----4-:R-:W-:Y:S01]  /*0bf0*/  LOP3.LUT R11, R12, UR43, RZ, 0xc0, !PT ;  /* 0x0000002b0c0b7c12 */ /* 0x010fe2000f8ec0ff */
[----:B------:R-:W-:Y:S01]  /*0c00*/  IMAD R7, R7, -0x2d48bbf9, R3 ;  /* 0xd2b7440707077824 */ /* 0x000fe200078e0203 */
[----:B------:R-:W-:Y:S01]  /*0c10*/  SHF.L.U32 R0, R2, UR4, RZ ;  /* 0x0000000402007c19 */ /* 0x000fe200080006ff */
[----:B------:R-:W4:Y:S01]  /*0c20*/  LDCU UR41, c[0x0][0x3a8] ;  /* 0x00007500ff2977ac */ /* 0x000f220008000800 */
[----:B------:R-:W-:Y:S01]  /*0c30*/  LOP3.LUT R6, R6, UR29, R5, 0xc8, !PT ;  /* 0x0000001d06067c12 */ /* 0x000fe2000f8ec805 */
[C---:B------:R-:W-:Y:S01]  /*0c40*/  IMAD.WIDE.U32 R2, R11.reuse, -0x4e31916d, RZ ;  /* 0xb1ce6e930b027825 */ /* 0x040fe200078e00ff */
[----:B------:R-:W-:Y:S01]  /*0c50*/  LOP3.LUT R9, R10, UR38, RZ, 0xc0, !PT ;  /* 0x000000260a097c12 */ /* 0x000fe2000f8ec0ff */
[----:B------:R-:W5:Y:S02]  /*0c60*/  LDCU UR31, c[0x0][0x3a0] ;  /* 0x00007400ff1f77ac */ /* 0x000f640008000800 */
[----:B------:R-:W-:Y:S01]  /*0c70*/  IMAD R12, R11, -0x2d48bbf9, R3 ;  /* 0xd2b744070b0c7824 */ /* 0x000fe200078e0203 */
[----:B------:R-:W-:Y:S01]  /*0c80*/  SHF.R.U32.HI R3, RZ, UR5, R6 ;  /* 0x00000005ff037c19 */ /* 0x000fe20008011606 */
[C---:B------:R-:W-:Y:S01]  /*0c90*/  IMAD.WIDE.U32 R4, R9.reuse, -0x4e31916d, RZ ;  /* 0xb1ce6e9309047825 */ /* 0x040fe200078e00ff */
[----:B------:R-:W-:Y:S01]  /*0ca0*/  LOP3.LUT R6, R6, UR17, R7, 0x96, !PT ;  /* 0x0000001106067c12 */ /* 0x000fe2000f8e9607 */
[----:B------:R-:W4:Y:S01]  /*0cb0*/  LDCU UR17, c[0x0][0x3a8] ;  /* 0x00007500ff1177ac */ /* 0x000f220008000800 */
        /* <DEDUP_REMOVED lines=8> */
[----:B---3--:R-:W-:Y:S01]  /*0d40*/  LOP3.LUT R11, R2, UR24, R3, 0xc8, !PT ;  /* 0x00000018020b7c12 */ /* 0x008fe2000f8ec803 */
[----:B------:R-:W-:Y:S01]  /*0d50*/  IMAD.WIDE.U32 R2, R7, -0x4e31916d, RZ ;  /* 0xb1ce6e9307027825 */ /* 0x000fe200078e00ff */
[----:B------:R-:W-:Y:S01]  /*0d60*/  SHF.R.U32.HI R5, RZ, UR37, R8 ;  /* 0x00000025ff057c19 */ /* 0x000fe20008011608 */
[----:B------:R-:W3:Y:S01]  /*0d70*/  LDCU UR21, c[0x0][0x398] ;  /* 0x00007300ff1577ac */ /* 0x000ee20008000800 */
[----:B0-----:R-:W-:Y:S01]  /*0d80*/  LOP3.LUT R13, R13, UR20, RZ, 0xc0, !PT ;  /* 0x000000140d0d7c12 */ /* 0x001fe2000f8ec0ff */
[----:B------:R-:W-:Y:S01]  /*0d90*/  IMAD R7, R7, -0x2d48bbf9, R3 ;  /* 0xd2b7440707077824 */ /* 0x000fe200078e0203 */
[----:B------:R-:W-:Y:S01]  /*0da0*/  LOP3.LUT R8, R8, UR25, R9, 0x96, !PT ;  /* 0x0000001908087c12 */ /* 0x000fe2000f8e9609 */
[----:B------:R-:W0:Y:S01]  /*0db0*/  LDCU UR20, c[0x0][0x3a0] ;  /* 0x00007400ff1477ac */ /* 0x000e220008000800 */
[----:B------:R-:W-:Y:S01]  /*0dc0*/  SHF.L.U32 R6, R2, UR4, RZ ;  /* 0x0000000402067c19 */ /* 0x000fe200080006ff */
[C---:B------:R-:W-:Y:S01]  /*0dd0*/  IMAD.WIDE.U32 R2, R13.reuse, -0x4e31916d, RZ ;  /* 0xb1ce6e930d027825 */ /* 0x040fe200078e00ff */
[----:B------:R-:W-:Y:S01]  /*0de0*/  SHF.L.U32 R4, R4, UR4, RZ ;  /* 0x0000000404047c19 */ /* 0x000fe200080006ff */
[----:B------:R-:W3:Y:S01]  /*0df0*/  LDCU UR24, c[0x0][0x3a0] ;  /* 0x00007400ff1877ac */ /* 0x000ee20008000800 */
[----:B------:R-:W-:Y:S01]  /*0e00*/  LOP3.LUT R9, R8, UR33, RZ, 0xc0, !PT ;  /* 0x0000002108097c12 */ /* 0x000fe2000f8ec0ff */
[----:B------:R-:W-:Y:S01]  /*0e10*/  IMAD R12, R13, -0x2d48bbf9, R3 ;  /* 0xd2b744070d0c7824 */ /* 0x000fe200078e0203 */
[----:B--2---:R-:W-:Y:S01]  /*0e20*/  LOP3.LUT R10, R4, UR34, R5, 0xc8, !PT ;  /* 0x00000022040a7c12 */ /* 0x004fe2000f8ec805 */
[----:B------:R-:W2:Y:S01]  /*0e30*/  LDCU UR35, c[0x0][0x3a8] ;  /* 0x00007500ff2377ac */ /* 0x000ea20008000800 */
[----:B------:R-:W-:Y:S01]  /*0e40*/  SHF.R.U32.HI R3, RZ, UR5, R0 ;  /* 0x00000005ff037c19 */ /* 0x000fe20008011600 */
[C---:B------:R-:W-:Y:S01]  /*0e50*/  IMAD.WIDE.U32 R4, R9.reuse, -0x4e31916d, RZ ;  /* 0xb1ce6e9309047825 */ /* 0x040fe200078e00ff */
[----:B------:R-:W-:Y:S01]  /*0e60*/  LOP3.LUT R0, R0, UR18, R7, 0x96, !PT ;  /* 0x0000001200007c12 */ /* 0x000fe2000f8e9607 */
[----:B------:R-:W2:Y:S01]  /*0e70*/  LDCU UR45, c[0x0][0x3a0] ;  /* 0x00007400ff2d77ac */ /* 0x000ea20008000800 */
[----:B------:R-:W-:Y:S01]  /*0e80*/  LOP3.LUT R6, R6, UR29, R3, 0xc8, !PT ;  /* 0x0000001d06067c12 */ /* 0x000fe2000f8ec803 */
[----:B------:R-:W-:Y:S01]  /*0e90*/  IMAD R9, R9, -0x2d48bbf9, R5 ;  /* 0xd2b7440709097824 */ /* 0x000fe200078e0205 */
[----:B------:R-:W-:Y:S01]  /*0ea0*/  SHF.L.U32 R2, R2, UR4, RZ ;  /* 0x0000000402027c19 */ /* 0x000fe200080006ff */
[----:B------:R-:W2:Y:S01]  /*0eb0*/  LDCU UR12, c[0x0][0x398] ;  /* 0x00007300ff0c77ac */ /* 0x000ea20008000800 */
[----:B-1----:R-:W-:-:S02]  /*0ec0*/  SHF.R.U32.HI R3, RZ, UR16, R11 ;  /* 0x00000010ff037c19 */ /* 0x002fc4000801160b */
[----:B------:R-:W-:Y:S01]  /*0ed0*/  LOP3.LUT R7, R0, UR30, RZ, 0xc0, !PT ;  /* 0x0000001e00077c12 */ /* 0x000fe2000f8ec0ff */
[----:B------:R-:W1:Y:S01]  /*0ee0*/  LDCU UR13, c[0x0][0x3a0] ;  /* 0x00007400ff0d77ac */ /* 0x000e620008000800 */
[----:B------:R-:W-:Y:S02]  /*0ef0*/  LOP3.LUT R11, R11, UR22, R12, 0x96, !PT ;  /* 0x000000160b0b7c12 */ /* 0x000fe4000f8e960c */
[----:B------:R-:W-:Y:S01]  /*0f00*/  SHF.R.U32.HI R5, RZ, UR32, R10 ;  /* 0x00000020ff057c19 */ /* 0x000fe2000801160a */
[----:B------:R-:W1:Y:S01]  /*0f10*/  LDCU UR36, c[0x0][0x3a8] ;  /* 0x00007500ff2477ac */ /* 0x000e620008000800 */
[----:B------:R-:W-:Y:S02]  /*0f20*/  LOP3.LUT R10, R10, UR26, R9, 0x96, !PT ;  /* 0x0000001a0a0a7c12 */ /* 0x000fe4000f8e9609 */
[----:B0-----:R-:W-:Y:S01]  /*0f30*/  LOP3.LUT R12, R2, UR20, R3, 0xc8, !PT ;  /* 0x00000014020c7c12 */ /* 0x001fe2000f8ec803 */
[----:B------:R-:W-:Y:S01]  /*0f40*/  IMAD.WIDE.U32 R2, R7, -0x4e31916d, RZ ;  /* 0xb1ce6e9307027825 */ /* 0x000fe200078e00ff */
[----:B----4-:R-:W-:Y:S01]  /*0f50*/  LOP3.LUT R11, R11, UR17, RZ, 0xc0, !PT ;  /* 0x000000110b0b7c12 */ /* 0x010fe2000f8ec0ff */
[----:B------:R-:W0:Y:S01]  /*0f60*/  LDCU UR44, c[0x0][0x398] ;  /* 0x00007300ff2c77ac */ /* 0x000e220008000800 */
[----:B------:R-:W-:Y:S01]  /*0f70*/  LOP3.LUT R9, R10, UR41, RZ, 0xc0, !PT ;  /* 0x000000290a097c12 */ /* 0x000fe2000f8ec0ff */
[----:B------:R-:W-:Y:S01]  /*0f80*/  IMAD R7, R7, -0x2d48bbf9, R3 ;  /* 0xd2b7440707077824 */ /* 0x000fe200078e0203 */
[----:B------:R-:W-:Y:S01]  /*0f90*/  SHF.L.U32 R4, R4, UR4, RZ ;  /* 0x0000000404047c19 */ /* 0x000fe200080006ff */
[----:B------:R-:W4:Y:S01]  /*0fa0*/  LDCU UR41, c[0x0][0x3a8] ;  /* 0x00007500ff2977ac */ /* 0x000f220008000800 */
[----:B------:R-:W-:Y:S01]  /*0fb0*/  SHF.L.U32 R0, R2, UR4, RZ ;  /* 0x0000000402007c19 */ /* 0x000fe200080006ff */
[----:B------:R-:W-:Y:S01]  /*0fc0*/  IMAD.WIDE.U32 R2, R11, -0x4e31916d, RZ ;  /* 0xb1ce6e930b027825 */ /* 0x000fe200078e00ff */
[----:B-----5:R-:W-:Y:S01]  /*0fd0*/  LOP3.LUT R8, R4, UR31, R5, 0xc8, !PT ;  /* 0x0000001f04087c12 */ /* 0x020fe2000f8ec805 */
[----:B------:R-:W5:Y:S02]  /*0fe0*/  LDCU UR40, c[0x0][0x3a8] ;  /* 0x00007500ff2877ac */ /* 0x000f640008000800 */
[----:B------:R-:W-:Y:S01]  /*0ff0*/  IMAD.WIDE.U32 R4, R9, -0x4e31916d, RZ ;  /* 0xb1ce6e9309047825 */ /* 0x000fe200078e00ff */
[----:B------:R-:W-:Y:S01]  /*1000*/  SHF.L.U32 R2, R2, UR4, RZ ;  /* 0x0000000402027c19 */ /* 0x000fe200080006ff */
[----:B------:R-:W5:Y:S02]  /*1010*/  LDCU UR46, c[0x0][0x3a0] ;  /* 0x00007400ff2e77ac */ /* 0x000f640008000800 */
        /* <DEDUP_REMOVED lines=9> */
[----:B------:R-:W-:Y:S01]  /*10b0*/  SHF.R.U32.HI R5, RZ, UR42, R8 ;  /* 0x0000002aff057c19 */ /* 0x000fe20008011608 */
[----:B------:R-:W0:Y:S01]  /*10c0*/  LDCU UR42, c[0x0][0x398] ;  /* 0x00007300ff2a77ac */ /* 0x000e220008000800 */
[----:B------:R-:W-:Y:S02]  /*10d0*/  LOP3.LUT R8, R8, UR27, R9, 0x96, !PT ;  /* 0x0000001b08087c12 */ /* 0x000fe4000f8e9609 */
[----:B------:R-:W-:Y:S01]  /*10e0*/  LOP3.LUT R12, R12, UR23, R11, 0x96, !PT ;  /* 0x000000170c0c7c12 */ /* 0x000fe2000f8e960b */
[----:B------:R-:W5:Y:S01]  /*10f0*/  LDCU.128 UR20, c[0x0][0x3d0] ;  /* 0x00007a00ff1477ac */ /* 0x000f620008000c00 */
[----:B------:R-:W-:Y:S01]  /*1100*/  LOP3.LUT R13, R2, UR24, R3, 0xc8, !PT ;  /* 0x00000018020d7c12 */ /* 0x000fe2000f8ec803 */
[C---:B------:R-:W-:Y:S01]  /*1110*/  IMAD.WIDE.U32 R2, R7.reuse, -0x4e31916d, RZ ;  /* 0xb1ce6e9307027825 */ /* 0x040fe200078e00ff */
[----:B------:R-:W-:Y:S01]  /*1120*/  SHF.L.U32 R4, R4, UR4, RZ ;  /* 0x0000000404047c19 */ /* 0x000fe200080006ff */
[----:B------:R-:W3:Y:S01]  /*1130*/  LDCU.128 UR24, c[0x0][0x3d0] ;  /* 0x00007a00ff1877ac */ /* 0x000ee20008000c00 */
[----:B--2---:R-:W-:Y:S01]  /*1140*/  LOP3.LUT R9, R8, UR35, RZ, 0xc0, !PT ;  /* 0x0000002308097c12 */ /* 0x004fe2000f8ec0ff */
[----:B------:R-:W-:Y:S01]  /*1150*/  IMAD R7, R7, -0x2d48bbf9, R3 ;  /* 0xd2b7440707077824 */ /* 0x000fe200078e0203 */
[----:B----4-:R-:W-:Y:S01]  /*1160*/  LOP3.LUT R11, R12, UR41, RZ, 0xc0, !PT ;  /* 0x000000290c0b7c12 */ /* 0x010fe2000f8ec0ff */
[----:B------:R-:W2:Y:S01]  /*1170*/  LDCU UR41, c[0x0][0x3a0] ;  /* 0x00007400ff2977ac */ /* 0x000ea20008000800 */
[----:B------:R-:W-:Y:S01]  /*1180*/  LOP3.LUT R10, R4, UR45, R5, 0xc8, !PT ;  /* 0x0000002d040a7c12 */ /* 0x000fe2000f8ec805 */
[----:B------:R-:W-:Y:S01]  /*1190*/  IMAD.WIDE.U32 R4, R9, -0x4e31916d, RZ ;  /* 0xb1ce6e9309047825 */ /* 0x000fe200078e00ff */
[----:B------:R-:W-:Y:S01]  /*11a0*/  SHF.L.U32 R6, R2, UR4, RZ ;  /* 0x0000000402067c19 */ /* 0x000fe200080006ff */
[----:B------:R-:W4:Y:S02]  /*11b0*/  LDCU UR35, c[0x0][0x3a8] ;  /* 0x00007500ff2377ac */ /* 0x000f240008000800 */
[----:B------:R-:W-:Y:S01]  /*11c0*/  IMAD.WIDE.U32 R2, R11, -0x4e31916d, RZ ;  /* 0xb1ce6e930b027825 */ /* 0x000fe200078e00ff */
[----:B------:R-:W-:Y:S01]  /*11d0*/  SHF.L.U32 R4, R4, UR4, RZ ;  /* 0x0000000404047c19 */ /* 0x000fe200080006ff */
[----:B------:R-:W5:Y:S02]  /*11e0*/  LDCU UR37, c[0x0][0x3a8] ;  /* 0x00007500ff2577ac */ /* 0x000f640008000800 */
[----:B------:R-:W-:Y:S01]  /*11f0*/  IMAD R9, R9, -0x2d48bbf9, R5 ;  /* 0xd2b7440709097824 */ /* 0x000fe200078e0205 */
[----:B------:R-:W-:Y:S01]  /*1200*/  SHF.R.U32.HI R5, RZ, UR5, R0 ;  /* 0x00000005ff057c19 */ /* 0x000fe20008011600 */
[----:B------:R-:W-:Y:S01]  /*1210*/  IMAD R12, R11, -0x2d48bbf9, R3 ;  /* 0xd2b744070b0c7824 */ /* 0x000fe200078e0203 */
[----:B------:R-:W-:Y:S01]  /*1220*/  SHF.R.U32.HI R3, RZ, UR12, R10 ;  /* 0x0000000cff037c19 */ /* 0x000fe2000801160a */
[----:B------:R-:W5:Y:S01]  /*1230*/  LDCU UR38, c[0x0][0x3a0] ;  /* 0x00007400ff2677ac */ /* 0x000f620008000800 */
[----:B-1----:R-:W-:-:S02]  /*1240*/  LOP3.LUT R0, R0, UR16, R7, 0x96, !PT ;  /* 0x0000001000007c12 */ /* 0x002fc4000f8e9607 */
[----:B------:R-:W-:Y:S01]  /*1250*/  LOP3.LUT R8, R4, UR13, R3, 0xc8, !PT ;  /* 0x0000000d04087c12 */ /* 0x000fe2000f8ec803 */
[----:B------:R-:W1:Y:S01]  /*1260*/  LDCU UR16, c[0x0][0x398] ;  /* 0x00007300ff1077ac */ /* 0x000e620008000800 */
[----:B------:R-:W-:Y:S02]  /*1270*/  SHF.L.U32 R2, R2, UR4, RZ ;  /* 0x0000000402027c19 */ /* 0x000fe400080006ff */
[----:B0-----:R-:W-:Y:S01]  /*1280*/  SHF.R.U32.HI R3, RZ, UR42, R13 ;  /* 0x0000002aff037c19 */ /* 0x001fe2000801160d */
[----:B------:R-:W0:Y:S01]  /*1290*/  LDCU UR34, c[0x0][0x398] ;  /* 0x00007300ff2277ac */ /* 0x000e220008000800 */
[----:B------:R-:W-:Y:S02]  /*12a0*/  LOP3.LUT R7, R0, UR30, RZ, 0xc0, !PT ;  /* 0x0000001e00077c12 */ /* 0x000fe4000f8ec0ff */
[----:B---3--:R-:W-:Y:S01]  /*12b0*/  LOP3.LUT R13, R13, UR24, R12, 0x96, !PT ;  /* 0x000000180d0d7c12 */ /* 0x008fe2000f8e960c */
[----:B------:R-:W3:Y:S01]  /*12c0*/  LDCU UR24, c[0x0][0x3a0] ;  /* 0x00007400ff1877ac */ /* 0x000ee20008000800 */
[----:B--2---:R-:W-:Y:S01]  /*12d0*/  LOP3.LUT R11, R2, UR41, R3, 0xc8, !PT ;  /* 0x00000029020b7c12 */ /* 0x004fe2000f8ec803 */
[----:B------:R-:W-:Y:S01]  /*12e0*/  IMAD.WIDE.U32 R2, R7, -0x4e31916d, RZ ;  /* 0xb1ce6e9307027825 */ /* 0x000fe200078e00ff */
[----:B----4-:R-:W-:Y:S01]  /*12f0*/  LOP3.LUT R13, R13, UR35, RZ, 0xc0, !PT ;  /* 0x000000230d0d7c12 */ /* 0x010fe2000f8ec0ff */
[----:B------:R-:W2:Y:S01]  /*1300*/  LDCU UR43, c[0x0][0x3a0] ;  /* 0x00007400ff2b77ac */ /* 0x000ea20008000800 */
[----:B-----5:R-:W-:Y:S01]  /*1310*/  LOP3.LUT R10, R10, UR20, R9, 0x96, !PT ;  /* 0x000000140a0a7c12 */ /* 0x020fe2000f8e9609 */
[----:B------:R-:W-:Y:S01]  /*1320*/  IMAD R7, R7, -0x2d48bbf9, R3 ;  /* 0xd2b7440707077824 */ /* 0x000fe200078e0203 */
[----:B------:R-:W-:Y:S01]  /*1330*/  SHF.L.U32 R0, R2, UR4, RZ ;  /* 0x0000000402007c19 */ /* 0x000fe200080006ff */
[----:B------:R-:W4:Y:S01]  /*1340*/  LDCU UR20, c[0x0][0x3a8] ;  /* 0x00007500ff1477ac */ /* 0x000f220008000800 */
[----:B------:R-:W-:Y:S01]  /*1350*/  IMAD.WIDE.U32 R2, R13, -0x4e31916d, RZ ;  /* 0xb1ce6e930d027825 */ /* 0x000fe200078e00ff */
[----:B------:R-:W-:-:S02]  /*1360*/  LOP3.LUT R6, R6, UR29, R5, 0xc8, !PT ;  /* 0x0000001d06067c12 */ /* 0x000fc4000f8ec805 */
[----:B------:R-:W-:Y:S01]  /*1370*/  LOP3.LUT R9, R10, UR36, RZ, 0xc0, !PT ;  /* 0x000000240a097c12 */ /* 0x000fe2000f8ec0ff */
[----:B------:R-:W-:Y:S01]  /*1380*/  IMAD R12, R13, -0x2d48bbf9, R3 ;  /* 0xd2b744070d0c7824 */ /* 0x000fe200078e0203 */
[----:B------:R-:W-:Y:S01]  /*1390*/  SHF.R.U32.HI R3, RZ, UR5, R6 ;  /* 0x00000005ff037c19 */ /* 0x000fe20008011606 */
[----:B------:R-:W5:Y:S01]  /*13a0*/  LDCU UR32, c[0x0][0x3a8] ;  /* 0x00007500ff2077ac */ /* 0x000f620008000800 */
[----:B------:R-:W-:Y:S01]  /*13b0*/  LOP3.LUT R6, R6, UR17, R7, 0x96, !PT ;  /* 0x0000001106067c12 */ /* 0x000fe2000f8e9607 */
[C---:B------:R-:W-:Y:S01]  /*13c0*/  IMAD.WIDE.U32 R4, R9.reuse, -0x4e31916d, RZ ;  /* 0xb1ce6e9309047825 */ /* 0x040fe200078e00ff */
[----:B------:R-:W-:Y:S01]  /*13d0*/  LOP3.LUT R0, R0, UR29, R3, 0xc8, !PT ;  /* 0x0000001d00007c12 */ /* 0x000fe2000f8ec803 */
[----:B------:R-:W0:Y:S01]  /*13e0*/  LDCU UR17, c[0x0][0x3a8] ;  /* 0x00007500ff1177ac */ /* 0x000e220008000800 */
[----:B------:R-:W-:Y:S01]  /*13f0*/  SHF.L.U32 R2, R2, UR4, RZ ;  /* 0x0000000402027c19 */ /* 0x000fe200080006ff */
[----:B------:R-:W-:Y:S01]  /*1400*/  IMAD R9, R9, -0x2d48bbf9, R5 ;  /* 0xd2b7440709097824 */ /* 0x000fe200078e0205 */
[----:B-1----:R-:W-:Y:S01]  /*1410*/  SHF.R.U32.HI R3, RZ, UR16, R11 ;  /* 0x00000010ff037c19 */ /* 0x002fe2000801160b */
[----:B------:R-:W1:Y:S01]  /*1420*/  LDCU UR16, c[0x0][0x398] ;  /* 0x00007300ff1077ac */ /* 0x000e620008000800 */
[----:B------:R-:W-:-:S02]  /*1430*/  LOP3.LUT R7, R6, UR30, RZ, 0xc0, !PT ;  /* 0x0000001e06077c12 */ /* 0x000fc4000f8ec0ff */
[----:B------:R-:W-:Y:S01]  /*1440*/  LOP3.LUT R11, R11, UR25, R12, 0x96, !PT ;  /* 0x000000190b0b7c12 */ /* 0x000fe2000f8e960c */
[----:B------:R-:W5:Y:S01]  /*1450*/  LDCU UR42, c[0x0][0x3a8] ;  /* 0x00007500ff2a77ac */ /* 0x000f620008000800 */
[----:B---3--:R-:W-:Y:S01]  /*1460*/  LOP3.LUT R12, R2, UR24, R3, 0xc8, !PT ;  /* 0x00000018020c7c12 */ /* 0x008fe2000f8ec803 */
[----:B------:R-:W-:Y:S01]  /*1470*/  IMAD.WIDE.U32 R2, R7, -0x4e31916d, RZ ;  /* 0xb1ce6e9307027825 */ /* 0x000fe200078e00ff */
[----:B----4-:R-:W-:Y:S01]  /*1480*/  LOP3.LUT R11, R11, UR20, RZ, 0xc0, !PT ;  /* 0x000000140b0b7c12 */ /* 0x010fe2000f8ec0ff */
[----:B------:R-:W3:Y:S01]  /*1490*/  LDCU UR20, c[0x0][0x3a0] ;  /* 0x00007400ff1477ac */ /* 0x000ee20008000800 */
[----:B------:R-:W-:Y:S01]  /*14a0*/  SHF.R.U32.HI R5, RZ, UR44, R8 ;  /* 0x0000002cff057c19 */ /* 0x000fe20008011608 */
[----:B------:R-:W-:Y:S01]  /*14b0*/  IMAD R7, R7, -0x2d48bbf9, R3 ;  /* 0xd2b7440707077824 */ /* 0x000fe200078e0203 */
[----:B------:R-:W-:Y:S01]  /*14c0*/  LOP3.LUT R8, R8, UR21, R9, 0x96, !PT ;  /* 0x0000001508087c12 */ /* 0x000fe2000f8e9609 */
[----:B------:R-:W4:Y:S01]  /*14d0*/  LDCU UR21, c[0x0][0x398] ;  /* 0x00007300ff1577ac */ /* 0x000f220008000800 */
[----:B------:R-:W-:Y:S01]  /*14e0*/  SHF.L.U32 R6, R2, UR4, RZ ;  /* 0x0000000402067c19 */ /* 0x000fe200080006ff */
[C---:B------:R-:W-:Y:S01]  /*14f0*/  IMAD.WIDE.U32 R2, R11.reuse, -0x4e31916d, RZ ;  /* 0xb1ce6e930b027825 */ /* 0x040fe200078e00ff */
[----:B------:R-:W-:Y:S01]  /*1500*/  SHF.L.U32 R4, R4, UR4, RZ ;  /* 0x0000000404047c19 */ /* 0x000fe200080006ff */
[----:B------:R-:W2:Y:S01]  /*1510*/  LDCU UR24, c[0x0][0x3a0] ;  /* 0x00007400ff1877ac */ /* 0x000ea20008000800 */
[----:B------:R-:W-:Y:S01]  /*1520*/  LOP3.LUT R9, R8, UR40, RZ, 0xc0, !PT ;  /* 0x0000002808097c12 */ /* 0x000fe2000f8ec0ff */
[----:B------:R-:W-:Y:S01]  /*1530*/  IMAD R11, R11, -0x2d48bbf9, R3 ;  /* 0xd2b744070b0b7824 */ /* 0x000fe200078e0203 */
[----:B------:R-:W-:Y:S01]  /*1540*/  LOP3.LUT R10, R4, UR46, R5, 0xc8, !PT ;  /* 0x0000002e040a7c12 */ /* 0x000fe2000f8ec805 */
[----:B------:R-:W5:Y:S01]  /*1550*/  LDCU UR31, c[0x0][0x398] ;  /* 0x00007300ff1f77ac */ /* 0x000f620008000800 */
[----:B------:R-:W-:Y:S01]  /*1560*/  SHF.R.U32.HI R3, RZ, UR5, R0 ;  /* 0x00000005ff037c19 */ /* 0x000fe20008011600 */
        /* <DEDUP_REMOVED lines=11> */
[----:B------:R-:W-:Y:S01]  /*1620*/  SHF.R.U32.HI R5, RZ, UR39, R10 ;  /* 0x00000027ff057c19 */ /* 0x000fe2000801160a */
[----:B------:R-:W1:Y:S01]  /*1630*/  LDCU UR35, c[0x0][0x3a8] ;  /* 0x00007500ff2377ac */ /* 0x000e620008000800 */
[----:B---3--:R-:W-:Y:S01]  /*1640*/  LOP3.LUT R13, R2, UR20, R3, 0xc8, !PT ;  /* 0x00000014020d7c12 */ /* 0x008fe2000f8ec803 */
[C---:B------:R-:W-:Y:S01]  /*1650*/  IMAD.WIDE.U32 R2, R7.reuse, -0x4e31916d, RZ ;  /* 0xb1ce6e9307027825 */ /* 0x040fe200078e00ff */
[----:B------:R-:W-:Y:S01]  /*1660*/  LOP3.LUT R10, R10, UR22, R9, 0x96, !PT ;  /* 0x000000160a0a7c12 */ /* 0x000fe2000f8e9609 */
[----:B------:R-:W3:Y:S01]  /*1670*/  LDCU UR36, c[0x0][0x3a0] ;  /* 0x00007400ff2477ac */ /* 0x000ee20008000800 */
[----:B0-----:R-:W-:Y:S01]  /*1680*/  LOP3.LUT R11, R12, UR17, RZ, 0xc0, !PT ;  /* 0x000000110c0b7c12 */ /* 0x001fe2000f8ec0ff */
[----:B------:R-:W-:Y:S01]  /*1690*/  IMAD R7, R7, -0x2d48bbf9, R3 ;  /* 0xd2b7440707077824 */ /* 0x000fe200078e0203 */
[----:B------:R-:W-:Y:S01]  /*16a0*/  SHF.L.U32 R4, R4, UR4, RZ ;  /* 0x0000000404047c19 */ /* 0x000fe200080006ff */
[----:B------:R-:W0:Y:S01]  /*16b0*/  LDCU UR41, c[0x0][0x398] ;  /* 0x00007300ff2977ac */ /* 0x000e220008000800 */
[----:B------:R-:W-:-:S02]  /*16c0*/  LOP3.LUT R9, R10, UR37, RZ, 0xc0, !PT ;  /* 0x000000250a097c12 */ /* 0x000fc4000f8ec0ff */
[----:B------:R-:W-:Y:S01]  /*16d0*/  SHF.L.U32 R0, R2, UR4, RZ ;  /* 0x0000000402007c19 */ /* 0x000fe200080006ff */
[----:B------:R-:W-:Y:S01]  /*16e0*/  IMAD.WIDE.U32 R2, R11, -0x4e31916d, RZ ;  /* 0xb1ce6e930b027825 */ /* 0x000fe200078e00ff */
[----:B------:R-:W-:Y:S01]  /*16f0*/  LOP3.LUT R8, R4, UR38, R5, 0xc8, !PT ;  /* 0x0000002604087c12 */ /* 0x000fe2000f8ec805 */
[----:B------:R-:W0:Y:S02]  /*1700*/  LDCU UR40, c[0x0][0x3a0] ;  /* 0x00007400ff2877ac */ /* 0x000e240008000800 */
[----:B------:R-:W-:Y:S01]  /*1710*/  IMAD.WIDE.U32 R4, R9, -0x4e31916d, RZ ;  /* 0xb1ce6e9309047825 */ /* 0x000fe200078e00ff */
[----:B------:R-:W-:Y:S01]  /*1720*/  SHF.L.U32 R2, R2, UR4, RZ ;  /* 0x0000000402027c19 */ /* 0x000fe200080006ff */
[----:B------:R-:W0:Y:S02]  /*1730*/  LDCU UR39, c[0x0][0x3a8] ;  /* 0x00007500ff2777ac */ /* 0x000e240008000800 */
[----:B------:R-:W-:Y:S01]  /*1740*/  IMAD R12, R11, -0x2d48bbf9, R3 ;  /* 0xd2b744070b0c7824 */ /* 0x000fe200078e0203 */
[----:B------:R-:W-:Y:S01]  /*1750*/  SHF.R.U32.HI R3, RZ, UR5, R6 ;  /* 0x00000005ff037c19 */ /* 0x000fe20008011606 */
[----:B------:R-:W-:Y:S01]  /*1760*/  IMAD R9, R9, -0x2d48bbf9, R5 ;  /* 0xd2b7440709097824 */ /* 0x000fe200078e0205 */
[----:B------:R-:W-:Y:S01]  /*1770*/  LOP3.LUT R6, R6, UR19, R7, 0x96, !PT ;  /* 0x0000001306067c12 */ /* 0x000fe2000f8e9607 */
[----:B------:R-:W1:Y:S01]  /*1780*/  LDCU.128 UR16, c[0x0][0x3e0] ;  /* 0x00007c00ff1077ac */ /* 0x000e620008000c00 */
[----:B------:R-:W-:-:S02]  /*1790*/  LOP3.LUT R0, R0, UR29, R3, 0xc8, !PT ;  /* 0x0000001d00007c12 */ /* 0x000fc4000f8ec803 */
[----:B----4-:R-:W-:Y:S01]  /*17a0*/  SHF.R.U32.HI R3, RZ, UR21, R13 ;  /* 0x00000015ff037c19 */ /* 0x010fe2000801160d */
[----:B------:R-:W4:Y:S01]  /*17b0*/  LDCU UR38, c[0x0][0x398] ;  /* 0x00007300ff2677ac */ /* 0x000f220008000800 */
[----:B------:R-:W-:Y:S02]  /*17c0*/  LOP3.LUT R7, R6, UR30, RZ, 0xc0, !PT ;  /* 0x0000001e06077c12 */ /* 0x000fe4000f8ec0ff */
[----:B------:R-:W-:Y:S01]  /*17d0*/  SHF.R.U32.HI R5, RZ, UR34, R8 ;  /* 0x00000022ff057c19 */ /* 0x000fe20008011608 */
[----:B------:R-:W3:Y:S01]  /*17e0*/  LDCU UR34, c[0x0][0x398] ;  /* 0x00007300ff2277ac */ /* 0x000ee20008000800 */
[----:B------:R-:W-:Y:S02]  /*17f0*/  SHF.L.U32 R4, R4, UR4, RZ ;  /* 0x0000000404047c19 */ /* 0x000fe400080006ff */
[----:B------:R-:W-:Y:S01]  /*1800*/  LOP3.LUT R8, R8, UR23, R9, 0x96, !PT ;  /* 0x0000001708087c12 */ /* 0x000fe2000f8e9609 */
[----:B------:R-:W0:Y:S01]  /*1810*/  LDCU.128 UR20, c[0x0][0x3e0] ;  /* 0x00007c00ff1477ac */ /* 0x000e220008000c00 */
[----:B------:R-:W-:-:S02]  /*1820*/  LOP3.LUT R13, R13, UR27, R12, 0x96, !PT ;  /* 0x0000001b0d0d7c12 */ /* 0x000fc4000f8e960c */
[----:B--2---:R-:W-:Y:S01]  /*1830*/  LOP3.LUT R11, R2, UR24, R3, 0xc8, !PT ;  /* 0x00000018020b7c12 */ /* 0x004fe2000f8ec803 */
[----:B------:R-:W-:Y:S01]  /*1840*/  IMAD.WIDE.U32 R2, R7, -0x4e31916d, RZ ;  /* 0xb1ce6e9307027825 */ /* 0x000fe200078e00ff */
[----:B------:R-:W2:Y:S01]  /*1850*/  LDCU.128 UR24, c[0x0][0x3e0] ;  /* 0x00007c00ff1877ac */ /* 0x000ea20008000c00 */
[----:B------:R-:W-:Y:S02]  /*1860*/  LOP3.LUT R10, R4, UR43, R5, 0xc8, !PT ;  /* 0x0000002b040a7c12 */ /* 0x000fe4000f8ec805 */
[----:B-----5:R-:W-:Y:S01]  /*1870*/  LOP3.LUT R9, R8, UR32, RZ, 0xc0, !PT ;  /* 0x0000002008097c12 */ /* 0x020fe2000f8ec0ff */
[----:B------:R-:W5:Y:S01]  /*1880*/  LDCU UR43, c[0x0][0x3a0] ;  /* 0x00007400ff2b77ac */ /* 0x000f620008000800 */
[----:B------:R-:W-:Y:S01]  /*1890*/  LOP3.LUT R13, R13, UR42, RZ, 0xc0, !PT ;  /* 0x0000002a0d0d7c12 */ /* 0x000fe2000f8ec0ff */
[----:B------:R-:W-:Y:S01]  /*18a0*/  IMAD R7, R7, -0x2d48bbf9, R3 ;  /* 0xd2b7440707077824 */ /* 0x000fe200078e0203 */
[----:B------:R-:W-:Y:S01]  /*18b0*/  SHF.L.U32 R6, R2, UR4, RZ ;  /* 0x0000000402067c19 */ /* 0x000fe200080006ff */
[----:B------:R-:W4:Y:S01]  /*18c0*/  LDCU UR42, c[0x0][0x3a8] ;  /* 0x00007500ff2a77ac */ /* 0x000f220008000800 */
[----:B------:R-:W-:Y:S01]  /*18d0*/  IMAD.WIDE.U32 R4, R9, -0x4e31916d, RZ ;  /* 0xb1ce6e9309047825 */ /* 0x000fe200078e00ff */
[----:B------:R-:W0:Y:S03]  /*18e0*/  LDCU UR37, c[0x0][0x3a0] ;  /* 0x00007400ff2577ac */ /* 0x000e260008000800 */
[----:B------:R-:W-:Y:S01]  /*18f0*/  IMAD.WIDE.U32 R2, R13, -0x4e31916d, RZ ;  /* 0xb1ce6e930d027825 */ /* 0x000fe200078e00ff */
[----:B------:R-:W-:Y:S01]  /*1900*/  SHF.L.U32 R4, R4, UR4, RZ ;  /* 0x0000000404047c19 */ /* 0x000fe200080006ff */
[----:B------:R-:W0:Y:S02]  /*1910*/  LDCU UR32, c[0x0][0x398] ;  /* 0x00007300ff2077ac */ /* 0x000e240008000800 */
[----:B------:R-:W-:Y:S01]  /*1920*/  IMAD R9, R9, -0x2d48bbf9, R5 ;  /* 0xd2b7440709097824 */ /* 0x000fe200078e0205 */
[----:B------:R-:W-:Y:S01]  /*1930*/  SHF.R.U32.HI R5, RZ, UR5, R0 ;  /* 0x00000005ff057c19 */ /* 0x000fe20008011600 */
[----:B------:R-:W-:Y:S01]  /*1940*/  IMAD R12, R13, -0x2d48bbf9, R3 ;  /* 0xd2b744070d0c7824 */ /* 0x000fe200078e0203 */
[----:B------:R-:W-:Y:S01]  /*1950*/  SHF.R.U32.HI R3, RZ, UR31, R10 ;  /* 0x0000001fff037c19 */ /* 0x000fe2000801160a */
[----:B------:R-:W0:Y:S01]  /*1960*/  LDCU UR31, c[0x0][0x3a8] ;  /* 0x00007500ff1f77ac */ /* 0x000e220008000800 */
[----:B-1----:R-:W-:-:S02]  /*1970*/  LOP3.LUT R0, R0, UR16, R7, 0x96, !PT ;  /* 0x0000001000007c12 */ /* 0x002fc4000f8e9607 */
[----:B------:R-:W-:Y:S01]  /*1980*/  LOP3.LUT R8, R4, UR33, R3, 0xc8, !PT ;  /* 0x0000002104087c12 */ /* 0x000fe2000f8ec803 */
[----:B------:R-:W1:Y:S01]  /*1990*/  LDCU UR16, c[0x0][0x398] ;  /* 0x00007300ff1077ac */ /* 0x000e620008000800 */
[----:B------:R-:W-:Y:S02]  /*19a0*/  SHF.L.U32 R2, R2, UR4, RZ ;  /* 0x0000000402027c19 */ /* 0x000fe400080006ff */
[----:B---3--:R-:W-:Y:S01]  /*19b0*/  SHF.R.U32.HI R3, RZ, UR34, R11 ;  /* 0x00000022ff037c19 */ /* 0x008fe2000801160b */
[----:B------:R-:W3:Y:S01]  /*19c0*/  LDCU UR33, c[0x0][0x3a0] ;  /* 0x00007400ff2177ac */ /* 0x000ee20008000800 */
[----:B------:R-:W-:Y:S02]  /*19d0*/  LOP3.LUT R7, R0, UR30, RZ, 0xc0, !PT ;  /* 0x0000001e00077c12 */ /* 0x000fe4000f8ec0ff */
[----:B--2---:R-:W-:Y:S01]  /*19e0*/  LOP3.LUT R11, R11, UR24, R12, 0x96, !PT ;  /* 0x000000180b0b7c12 */ /* 0x004fe2000f8e960c */
[----:B------:R-:W2:Y:S01]  /*19f0*/  LDCU UR24, c[0x0][0x3a0] ;  /* 0x00007400ff1877ac */ /* 0x000ea20008000800 */
[----:B-----5:R-:W-:Y:S01]  /*1a00*/  LOP3.LUT R12, R2, UR43, R3, 0xc8, !PT ;  /* 0x0000002b020c7c12 */ /* 0x020fe2000f8ec803 */
[----:B------:R-:W-:Y:S01]  /*1a10*/  IMAD.WIDE.U32 R2, R7, -0x4e31916d, RZ ;  /* 0xb1ce6e9307027825 */ /* 0x000fe200078e00ff */
[----:B----4-:R-:W-:Y:S01]  /*1a20*/  LOP3.LUT R11, R11, UR42, RZ, 0xc0, !PT ;  /* 0x0000002a0b0b7c12 */ /* 0x010fe2000f8ec0ff */
[----:B------:R-:W4:Y:S01]  /*1a30*/  LDCU UR34, c[0x0][0x3a8] ;  /* 0x00007500ff2277ac */ /* 0x000f220008000800 */
[----:B0-----:R-:W-:Y:S01]  /*1a40*/  LOP3.LUT R10, R10, UR20, R9, 0x96, !PT ;  /* 0x000000140a0a7c12 */ /* 0x001fe2000f8e9609 */
[----:B------:R-:W-:Y:S01]  /*1a50*/  IMAD R7, R7, -0x2d48bbf9, R3 ;  /* 0xd2b7440707077824 */ /* 0x000fe200078e0203 */
[----:B------:R-:W-:Y:S01]  /*1a60*/  SHF.L.U32 R0, R2, UR4, RZ ;  /* 0x0000000402007c19 */ /* 0x000fe200080006ff */
[----:B------:R-:W0:Y:S01]  /*1a70*/  LDCU UR20, c[0x0][0x3a8] ;  /* 0x00007500ff1477ac */ /* 0x000e220008000800 */
        /* <DEDUP_REMOVED lines=9> */
[----:B------:R-:W3:Y:S01]  /*1b10*/  LDCU UR17, c[0x0][0x3a8] ;  /* 0x00007500ff1177ac */ /* 0x000ee20008000800 */
[----:B------:R-:W-:Y:S01]  /*1b20*/  SHF.L.U32 R2, R2, UR4, RZ ;  /* 0x0000000402027c19 */ /* 0x000fe200080006ff */
[----:B------:R-:W-:Y:S01]  /*1b30*/  IMAD R9, R9, -0x2d48bbf9, R5 ;  /* 0xd2b7440709097824 */ /* 0x000fe200078e0205 */
[----:B-1----:R-:W-:Y:S01]  /*1b40*/  SHF.R.U32.HI R3, RZ, UR16, R12 ;  /* 0x00000010ff037c19 */ /* 0x002fe2000801160c */
[----:B------:R-:W1:Y:S01]  /*1b50*/  LDCU UR16, c[0x0][0x398] ;  /* 0x00007300ff1077ac */ /* 0x000e620008000800 */
[----:B------:R-:W-:-:S02]  /*1b60*/  LOP3.LUT R7, R6, UR30, RZ, 0xc0, !PT ;  /* 0x0000001e06077c12 */ /* 0x000fc4000f8ec0ff */
[----:B------:R-:W-:Y:S01]  /*1b70*/  LOP3.LUT R12, R12, UR25, R11, 0x96, !PT ;  /* 0x000000190c0c7c12 */ /* 0x000fe2000f8e960b */
[----:B------:R-:W4:Y:S01]  /*1b80*/  LDCU UR28, c[0x0][0x398] ;  /* 0x00007300ff1c77ac */ /* 0x000f220008000800 */
        /* <DEDUP_REMOVED lines=11> */
[----:B------:R-:W5:Y:S01]  /*1c40*/  LDCU UR24, c[0x0][0x3a0] ;  /* 0x00007400ff1877ac */ /* 0x000f620008000800 */
[----:B------:R-:W-:Y:S01]  /*1c50*/  LOP3.LUT R9, R8, UR35, RZ, 0xc0, !PT ;  /* 0x0000002308097c12 */ /* 0x000fe2000f8ec0ff */
[----:B------:R-:W-:Y:S01]  /*1c60*/  IMAD R12, R11, -0x2d48bbf9, R3 ;  /* 0xd2b744070b0c7824 */ /* 0x000fe200078e0203 */
[----:B------:R-:W-:Y:S01]  /*1c70*/  LOP3.LUT R10, R4, UR36, R5, 0xc8, !PT ;  /* 0x00000024040a7c12 */ /* 0x000fe2000f8ec805 */
[----:B------:R-:W4:Y:S01]  /*1c80*/  LDCU UR13, c[0x0][0x398] ;  /* 0x00007300ff0d77ac */ /* 0x000f220008000800 */
        /* <DEDUP_REMOVED lines=8> */
[----:B-1----:R-:W-:-:S02]  /*1d10*/  SHF.R.U32.HI R3, RZ, UR16, R13 ;  /* 0x00000010ff037c19 */ /* 0x002fc4000801160d */
[----:B------:R-:W-:Y:S01]  /*1d20*/  LOP3.LUT R7, R0, UR30, RZ, 0xc0, !PT ;  /* 0x0000001e00077c12 */ /* 0x000fe2000f8ec0ff */
[----:B------:R-:W1:Y:S01]  /*1d30*/  LDCU UR10, c[0x0][0x3a0] ;  /* 0x00007400ff0a77ac */ /* 0x000e620008000800 */
[----:B------:R-:W-:Y:S02]  /*1d40*/  LOP3.LUT R13, R13, UR26, R12, 0x96, !PT ;  /* 0x0000001a0d0d7c12 */ /* 0x000fe4000f8e960c */
[----:B------:R-:W-:Y:S01]  /*1d50*/  SHF.L.U32 R4, R4, UR4, RZ ;  /* 0x0000000404047c19 */ /* 0x000fe200080006ff */
[----:B------:R-:W1:Y:S01]  /*1d60*/  LDCU UR7, c[0x0][0x3a8] ;  /* 0x00007500ff0777ac */ /* 0x000e620008000800 */
[----:B------:R-:W-:Y:S02]  /*1d70*/  SHF.R.U32.HI R5, RZ, UR41, R10 ;  /* 0x00000029ff057c19 */ /* 0x000fe4000801160a */
[----:B0-----:R-:W-:Y:S01]  /*1d80*/  LOP3.LUT R11, R2, UR20, R3, 0xc8, !PT ;  /* 0x00000014020b7c12 */ /* 0x001fe2000f8ec803 */
[----:B------:R-:W-:Y:S01]  /*1d90*/  IMAD.WIDE.U32 R2, R7, -0x4e31916d, RZ ;  /* 0xb1ce6e9307027825 */ /* 0x000fe200078e00ff */
[----:B------:R-:W-:Y:S01]  /*1da0*/  LOP3.LUT R10, R10, UR22, R9, 0x96, !PT ;  /* 0x000000160a0a7c12 */ /* 0x000fe2000f8e9609 */
[----:B------:R-:W0:Y:S01]  /*1db0*/  LDCU UR6, c[0x0][0x390] ;  /* 0x00007200ff0677ac */ /* 0x000e220008000800 */
[----:B---3--:R-:W-:Y:S01]  /*1dc0*/  LOP3.LUT R13, R13, UR17, RZ, 0xc0, !PT ;  /* 0x000000110d0d7c12 */ /* 0x008fe2000f8ec0ff */
[----:B------:R-:W-:Y:S01]  /*1dd0*/  IMAD R7, R7, -0x2d48bbf9, R3 ;  /* 0xd2b7440707077824 */ /* 0x000fe200078e0203 */
[----:B------:R-:W-:Y:S01]  /*1de0*/  LOP3.LUT R8, R4, UR40, R5, 0xc8, !PT ;  /* 0x0000002804087c12 */ /* 0x000fe2000f8ec805 */
[----:B------:R-:W3:Y:S01]  /*1df0*/  LDCU UR40, c[0x0][0x3a8] ;  /* 0x00007500ff2877ac */ /* 0x000ee20008000800 */
[----:B------:R-:W-:-:S02]  /*1e00*/  LOP3.LUT R9, R10, UR39, RZ, 0xc0, !PT ;  /* 0x000000270a097c12 */ /* 0x000fc4000f8ec0ff */
[----:B------:R-:W-:Y:S01]  /*1e10*/  SHF.L.U32 R0, R2, UR4, RZ ;  /* 0x0000000402007c19 */ /* 0x000fe200080006ff */
[----:B------:R-:W-:Y:S01]  /*1e20*/  IMAD.WIDE.U32 R2, R13, -0x4e31916d, RZ ;  /* 0xb1ce6e930d027825 */ /* 0x000fe200078e00ff */
[----:B------:R-:W1:Y:S03]  /*1e30*/  LDCU UR39, c[0x0][0x3a0] ;  /* 0x00007400ff2777ac */ /* 0x000e660008000800 */
[----:B------:R-:W-:Y:S01]  /*1e40*/  IMAD.WIDE.U32 R4, R9, -0x4e31916d, RZ ;  /* 0xb1ce6e9309047825 */ /* 0x000fe200078e00ff */
[----:B------:R-:W-:Y:S01]  /*1e50*/  SHF.L.U32 R2, R2, UR4, RZ ;  /* 0x0000000402027c19 */ /* 0x000fe200080006ff */
[----:B------:R-:W0:Y:S02]  /*1e60*/  LDCU UR11, c[0x0][0x390] ;  /* 0x00007200ff0b77ac */ /* 0x000e240008000800 */
[----:B------:R-:W-:Y:S01]  /*1e70*/  IMAD R12, R13, -0x2d48bbf9, R3 ;  /* 0xd2b744070d0c7824 */ /* 0x000fe200078e0203 */
[----:B------:R-:W-:Y:S01]  /*1e80*/  SHF.R.U32.HI R3, RZ, UR5, R6 ;  /* 0x00000005ff037c19 */ /* 0x000fe20008011606 */
[----:B------:R-:W-:Y:S01]  /*1e90*/  IMAD R9, R9, -0x2d48bbf9, R5 ;  /* 0xd2b7440709097824 */ /* 0x000fe200078e0205 */
[----:B------:R-:W-:Y:S01]  /*1ea0*/  LOP3.LUT R6, R6, UR19, R7, 0x96, !PT ;  /* 0x0000001306067c12 */ /* 0x000fe2000f8e9607 */
[----:B------:R-:W4:Y:S01]  /*1eb0*/  LDCU.128 UR16, c[0x0][0x3f0] ;  /* 0x00007e00ff1077ac */ /* 0x000f220008000c00 */
[----:B------:R-:W-:-:S02]  /*1ec0*/  LOP3.LUT R0, R0, UR29, R3, 0xc8, !PT ;  /* 0x0000001d00007c12 */ /* 0x000fc4000f8ec803 */
[----:B--2---:R-:W-:Y:S02]  /*1ed0*/  SHF.R.U32.HI R3, RZ, UR21, R11 ;  /* 0x00000015ff037c19 */ /* 0x004fe4000801160b */
[----:B------:R-:W-:Y:S02]  /*1ee0*/  LOP3.LUT R7, R6, UR30, RZ, 0xc0, !PT ;  /* 0x0000001e06077c12 */ /* 0x000fe4000f8ec0ff */
[----:B------:R-:W-:Y:S01]  /*1ef0*/  SHF.R.U32.HI R5, RZ, UR38, R8 ;  /* 0x00000026ff057c19 */ /* 0x000fe20008011608 */
[----:B------:R-:W2:Y:S01]  /*1f00*/  LDCU UR38, c[0x0][0x398] ;  /* 0x00007300ff2677ac */ /* 0x000ea20008000800 */
[----:B------:R-:W-:Y:S02]  /*1f10*/  LOP3.LUT R8, R8, UR23, R9, 0x96, !PT ;  /* 0x0000001708087c12 */ /* 0x000fe4000f8e9609 */
[----:B------:R-:W-:Y:S01]  /*1f20*/  LOP3.LUT R11, R11, UR27, R12, 0x96, !PT ;  /* 0x0000001b0b0b7c12 */ /* 0x000fe2000f8e960c */
[----:B------:R-:W1:Y:S01]  /*1f30*/  LDCU.128 UR20, c[0x0][0x3f0] ;  /* 0x00007e00ff1477ac */ /* 0x000e620008000c00 */
[----:B------:R-:W-:-:S02]  /*1f40*/  SHF.L.U32 R4, R4, UR4, RZ ;  /* 0x0000000404047c19 */ /* 0x000fc400080006ff */
[----:B-----5:R-:W-:Y:S01]  /*1f50*/  LOP3.LUT R12, R2, UR24, R3, 0xc8, !PT ;  /* 0x00000018020c7c12 */ /* 0x020fe2000f8ec803 */
[----:B------:R-:W-:Y:S01]  /*1f60*/  IMAD.WIDE.U32 R2, R7, -0x4e31916d, RZ ;  /* 0xb1ce6e9307027825 */ /* 0x000fe200078e00ff */
[----:B------:R-:W5:Y:S01]  /*1f70*/  LDCU.128 UR24, c[0x0][0x3f0] ;  /* 0x00007e00ff1877ac */ /* 0x000f620008000c00 */
[----:B------:R-:W-:Y:S02]  /*1f80*/  LOP3.LUT R9, R8, UR31, RZ, 0xc0, !PT ;  /* 0x0000001f08097c12 */ /* 0x000fe4000f8ec0ff */
[----:B---3--:R-:W-:Y:S01]  /*1f90*/  LOP3.LUT R11, R11, UR40, RZ, 0xc0, !PT ;  /* 0x000000280b0b7c12 */ /* 0x008fe2000f8ec0ff */
[----:B------:R-:W3:Y:S01]  /*1fa0*/  LDCU UR40, c[0x0][0x3a0] ;  /* 0x00007400ff2877ac */ /* 0x000ee20008000800 */
[----:B------:R-:W-:Y:S01]  /*1fb0*/  LOP3.LUT R10, R4, UR37, R5, 0xc8, !PT ;  /* 0x00000025040a7c12 */ /* 0x000fe2000f8ec805 */
[----:B------:R-:W-:Y:S01]  /*1fc0*/  IMAD R7, R7, -0x2d48bbf9, R3 ;  /* 0xd2b7440707077824 */ /* 0x000fe200078e0203 */
[----:B------:R-:W-:Y:S01]  /*1fd0*/  SHF.L.U32 R6, R2, UR4, RZ ;  /* 0x0000000402067c19 */ /* 0x000fe200080006ff */
[----:B------:R-:W0:Y:S01]  /*1fe0*/  LDCU UR37, c[0x0][0x3a8] ;  /* 0x00007500ff2577ac */ /* 0x000e220008000800 */
[----:B------:R-:W-:Y:S01]  /*1ff0*/  IMAD.WIDE.U32 R4, R9, -0x4e31916d, RZ ;  /* 0xb1ce6e9309047825 */ /* 0x000fe200078e00ff */
[----:B------:R-:W1:Y:S03]  /*2000*/  LDCU UR31, c[0x0][0x3a8] ;  /* 0x00007500ff1f77ac */ /* 0x000e660008000800 */
[----:B------:R-:W-:Y:S01]  /*2010*/  IMAD.WIDE.U32 R2, R11, -0x4e31916d, RZ ;  /* 0xb1ce6e930b027825 */ /* 0x000fe200078e00ff */
[----:B------:R-:W-:-:S03]  /*2020*/  SHF.L.U32 R4, R4, UR4, RZ ;  /* 0x0000000404047c19 */ /* 0x000fc600080006ff */
[----:B------:R-:W-:Y:S01]  /*2030*/  IMAD R9, R9, -0x2d48bbf9, R5 ;  /* 0xd2b7440709097824 */ /* 0x000fe200078e0205 */
[----:B------:R-:W-:Y:S01]  /*2040*/  SHF.R.U32.HI R5, RZ, UR5, R0 ;  /* 0x00000005ff057c19 */ /* 0x000fe20008011600 */
[----:B------:R-:W-:Y:S01]  /*2050*/  IMAD R11, R11, -0x2d48bbf9, R3 ;  /* 0xd2b744070b0b7824 */ /* 0x000fe200078e0203 */
[----:B------:R-:W-:Y:S01]  /*2060*/  SHF.R.U32.HI R3, RZ, UR32, R10 ;  /* 0x00000020ff037c19 */ /* 0x000fe2000801160a */
[----:B------:R-:W1:Y:S01]  /*2070*/  LDCU UR32, c[0x0][0x3a8] ;  /* 0x00007500ff2077ac */ /* 0x000e620008000800 */
[----:B----4-:R-:W-:Y:S02]  /*2080*/  LOP3.LUT R0, R0, UR16, R7, 0x96, !PT ;  /* 0x0000001000007c12 */ /* 0x010fe4000f8e9607 */
[----:B------:R-:W-:Y:S01]  /*2090*/  LOP3.LUT R8, R4, UR33, R3, 0xc8, !PT ;  /* 0x0000002104087c12 */ /* 0x000fe2000f8ec803 */
[----:B------:R-:W4:Y:S01]  /*20a0*/  LDCU UR33, c[0x0][0x3a0] ;  /* 0x00007400ff2177ac */ /* 0x000f220008000800 */
[----:B------:R-:W-:Y:S02]  /*20b0*/  SHF.L.U32 R2, R2, UR4, RZ ;  /* 0x0000000402027c19 */ /* 0x000fe400080006ff */
[----:B--2---:R-:W-:Y:S01]  /*20c0*/  SHF.R.U32.HI R3, RZ, UR38, R12 ;  /* 0x00000026ff037c19 */ /* 0x004fe2000801160c */
[----:B------:R-:W2:Y:S01]  /*20d0*/  LDCU UR16, c[0x0][0x398] ;  /* 0x00007300ff1077ac */ /* 0x000ea20008000800 */
[----:B------:R-:W-:-:S02]  /*20e0*/  LOP3.LUT R7, R0, UR30, RZ, 0xc0, !PT ;  /* 0x0000001e00077c12 */ /* 0x000fc4000f8ec0ff */
[----:B-----5:R-:W-:Y:S01]  /*20f0*/  LOP3.LUT R12, R12, UR24, R11, 0x96, !PT ;  /* 0x000000180c0c7c12 */ /* 0x020fe2000f8e960b */
[----:B------:R-:W5:Y:S01]  /*2100*/  LDCU UR24, c[0x0][0x398] ;  /* 0x00007300ff1877ac */ /* 0x000f620008000800 */
[----:B---3--:R-:W-:Y:S01]  /*2110*/  LOP3.LUT R13, R2, UR40, R3, 0xc8, !PT ;  /* 0x00000028020d7c12 */ /* 0x008fe2000f8ec803 */
[C---:B------:R-:W-:Y:S01]  /*2120*/  IMAD.WIDE.U32 R2, R7.reuse, -0x4e31916d, RZ ;  /* 0xb1ce6e9307027825 */ /* 0x040fe200078e00ff */
[----:B0-----:R-:W-:Y:S01]  /*2130*/  LOP3.LUT R11, R12, UR37, RZ, 0xc0, !PT ;  /* 0x000000250c0b7c12 */ /* 0x001fe2000f8ec0ff */
[----:B------:R-:W0:Y:S01]  /*2140*/  LDCU UR37, c[0x0][0x3a0] ;  /* 0x00007400ff2577ac */ /* 0x000e220008000800 */
[----:B-1----:R-:W-:Y:S01]  /*2150*/  LOP3.LUT R10, R10, UR20, R9, 0x96, !PT ;  /* 0x000000140a0a7c12 */ /* 0x002fe2000f8e9609 */
[----:B------:R-:W-:Y:S01]  /*2160*/  IMAD R7, R7, -0x2d48bbf9, R3 ;  /* 0xd2b7440707077824 */ /* 0x000fe200078e0203 */
[----:B------:R-:W-:Y:S01]  /*2170*/  SHF.L.U32 R0, R2, UR4, RZ ;  /* 0x0000000402007c19 */ /* 0x000fe200080006ff */
[C---:B------:R-:W-:Y:S01]  /*2180*/  IMAD.WIDE.U32 R2, R11.reuse, -0x4e31916d, RZ ;  /* 0xb1ce6e930b027825 */ /* 0x040fe200078e00ff */
[----:B------:R-:W-:Y:S01]  /*2190*/  LOP3.LUT R6, R6, UR29, R5, 0xc8, !PT ;  /* 0x0000001d06067c12 */ /* 0x000fe2000f8ec805 */
[----:B------:R-:W1:Y:S01]  /*21a0*/  LDCU UR20, c[0x0][0x3a0] ;  /* 0x00007400ff1477ac */ /* 0x000e620008000800 */
[----:B------:R-:W-:Y:S01]  /*21b0*/  LOP3.LUT R9, R10, UR12, RZ, 0xc0, !PT ;  /* 0x0000000c0a097c12 */ /* 0x000fe2000f8ec0ff */
[----:B------:R-:W-:Y:S01]  /*21c0*/  IMAD R12, R11, -0x2d48bbf9, R3 ;  /* 0xd2b744070b0c7824 */ /* 0x000fe200078e0203 */
[----:B------:R-:W-:Y:S01]  /*21d0*/  SHF.R.U32.HI R3, RZ, UR5, R6 ;  /* 0x00000005ff037c19 */ /* 0x000fe20008011606 */
[----:B------:R-:W3:Y:S01]  /*21e0*/  LDCU UR12, c[0x0][0x3a8] ;  /* 0x00007500ff0c77ac */ /* 0x000ee20008000800 */
[----:B------:R-:W-:Y:S01]  /*21f0*/  LOP3.LUT R6, R6, UR17, R7, 0x96, !PT ;  /* 0x0000001106067c12 */ /* 0x000fe2000f8e9607 */
[C---:B------:R-:W-:Y:S01]  /*2200*/  IMAD.WIDE.U32 R4, R9.reuse, -0x4e31916d, RZ ;  /* 0xb1ce6e9309047825 */ /* 0x040fe200078e00ff */
[----:B------:R-:W-:Y:S01]  /*2210*/  LOP3.LUT R0, R0, UR29, R3, 0xc8, !PT ;  /* 0x0000001d00007c12 */ /* 0x000fe2000f8ec803 */
[----:B------:R-:W2:Y:S01]  /*2220*/  LDCU UR17, c[0x0][0x398] ;  /* 0x00007300ff1177ac */ /* 0x000ea20008000800 */
[----:B------:R-:W-:Y:S01]  /*2230*/  SHF.L.U32 R2, R2, UR4, RZ ;  /* 0x0000000402027c19 */ /* 0x000fe200080006ff */
[----:B------:R-:W-:Y:S01]  /*2240*/  IMAD R9, R9, -0x2d48bbf9, R5 ;  /* 0xd2b7440709097824 */ /* 0x000fe200078e0205 */
[----:B-----5:R-:W-:Y:S01]  /*2250*/  SHF.R.U32.HI R3, RZ, UR24, R13 ;  /* 0x00000018ff037c19 */ /* 0x020fe2000801160d */
[----:B------:R-:W5:Y:S01]  /*2260*/  LDCU UR24, c[0x0][0x3a0] ;  /* 0x00007400ff1877ac */ /* 0x000f620008000800 */
[----:B------:R-:W-:-:S02]  /*2270*/  LOP3.LUT R7, R6, UR30, RZ, 0xc0, !PT ;  /* 0x0000001e06077c12 */ /* 0x000fc4000f8ec0ff */
[----:B------:R-:W-:Y:S02]  /*2280*/  LOP3.LUT R13, R13, UR25, R12, 0x96, !PT ;  /* 0x000000190d0d7c12 */ /* 0x000fe4000f8e960c */
[----:B------:R-:W-:Y:S01]  /*2290*/  SHF.R.U32.HI R5, RZ, UR13, R8 ;  /* 0x0000000dff057c19 */ /* 0x000fe20008011608 */
[----:B------:R-:W0:Y:S01]  /*22a0*/  LDCU UR13, c[0x0][0x398] ;  /* 0x00007300ff0d77ac */ /* 0x000e220008000800 */
[----:B----4-:R-:W-:Y:S01]  /*22b0*/  LOP3.LUT R11, R2, UR33, R3, 0xc8, !PT ;  /* 0x00000021020b7c12 */ /* 0x010fe2000f8ec803 */
[----:B------:R-:W-:Y:S01]  /*22c0*/  IMAD.WIDE.U32 R2, R7, -0x4e31916d, RZ ;  /* 0xb1ce6e9307027825 */ /* 0x000fe200078e00ff */
[----:B------:R-:W-:Y:S01]  /*22d0*/  LOP3.LUT R8, R8, UR21, R9, 0x96, !PT ;  /* 0x0000001508087c12 */ /* 0x000fe2000f8e9609 */
[----:B------:R-:W4:Y:S01]  /*22e0*/  LDCU UR21, c[0x0][0x3a8] ;  /* 0x00007500ff1577ac */ /* 0x000f220008000800 */
[----:B------:R-:W-:Y:S01]  /*22f0*/  LOP3.LUT R13, R13, UR32, RZ, 0xc0, !PT ;  /* 0x000000200d0d7c12 */ /* 0x000fe2000f8ec0ff */
        /* <DEDUP_REMOVED lines=15> */
[----:B------:R-:W0:Y:S01]  /*23f0*/  LDCU UR34, c[0x0][0x398] ;  /* 0x00007300ff2277ac */ /* 0x000e220008000800 */
[----:B------:R-:W-:-:S02]  /*2400*/  LOP3.LUT R6, R6, UR29, R3, 0xc8, !PT ;  /* 0x0000001d06067c12 */ /* 0x000fc4000f8ec803 */
[----:B--2---:R-:W-:Y:S02]  /*2410*/  SHF.R.U32.HI R3, RZ, UR17, R11 ;  /* 0x00000011ff037c19 */ /* 0x004fe4000801160b */
[----:B------:R-:W-:Y:S02]  /*2420*/  LOP3.LUT R7, R0, UR30, RZ, 0xc0, !PT ;  /* 0x0000001e00077c12 */ /* 0x000fe4000f8ec0ff */
[----:B------:R-:W-:Y:S01]  /*2430*/  SHF.R.U32.HI R5, RZ, UR36, R10 ;  /* 0x00000024ff057c19 */ /* 0x000fe2000801160a */
[----:B------:R-:W2:Y:S01]  /*2440*/  LDCU UR36, c[0x0][0x398] ;  /* 0x00007300ff2477ac */ /* 0x000ea20008000800 */
[----:B------:R-:W-:Y:S02]  /*2450*/  LOP3.LUT R10, R10, UR22, R9, 0x96, !PT ;  /* 0x000000160a0a7c12 */ /* 0x000fe4000f8e9609 */
[----:B------:R-:W-:Y:S01]  /*2460*/  LOP3.LUT R11, R11, UR26, R12, 0x96, !PT ;  /* 0x0000001a0b0b7c12 */ /* 0x000fe2000f8e960c */
[----:B------:R-:W1:Y:S01]  /*2470*/  LDCU UR22, c[0x0][0x398] ;  /* 0x00007300ff1677ac */ /* 0x000e620008000800 */
[----:B-----5:R-:W-:Y:S01]  /*2480*/  LOP3.LUT R12, R2, UR24, R3, 0xc8, !PT ;  /* 0x00000018020c7c12 */ /* 0x020fe2000f8ec803 */
[----:B------:R-:W-:Y:S01]  /*2490*/  IMAD.WIDE.U32 R2, R7, -0x4e31916d, RZ ;  /* 0xb1ce6e9307027825 */ /* 0x000fe200078e00ff */
[----:B----4-:R-:W-:Y:S01]  /*24a0*/  LOP3.LUT R11, R11, UR21, RZ, 0xc0, !PT ;  /* 0x000000150b0b7c12 */ /* 0x010fe2000f8ec0ff */
[----:B------:R-:W4:Y:S01]  /*24b0*/  LDCU UR24, c[0x0][0x3a0] ;  /* 0x00007400ff1877ac */ /* 0x000f220008000800 */
[----:B------:R-:W-:Y:S01]  /*24c0*/  SHF.L.U32 R4, R4, UR4, RZ ;  /* 0x0000000404047c19 */ /* 0x000fe200080006ff */
[----:B------:R-:W-:Y:S01]  /*24d0*/  IMAD R7, R7, -0x2d48bbf9, R3 ;  /* 0xd2b7440707077824 */ /* 0x000fe200078e0203 */
[----:B------:R-:W-:Y:S01]  /*24e0*/  LOP3.LUT R9, R10, UR31, RZ, 0xc0, !PT ;  /* 0x0000001f0a097c12 */ /* 0x000fe2000f8ec0ff */
[----:B------:R-:W5:Y:S01]  /*24f0*/  LDCU UR31, c[0x0][0x3a0] ;  /* 0x00007400ff1f77ac */ /* 0x000f620008000800 */
[----:B------:R-:W-:Y:S01]  /*2500*/  SHF.L.U32 R0, R2, UR4, RZ ;  /* 0x0000000402007c19 */ /* 0x000fe200080006ff */
[----:B------:R-:W-:Y:S01]  /*2510*/  IMAD.WIDE.U32 R2, R11, -0x4e31916d, RZ ;  /* 0xb1ce6e930b027825 */ /* 0x000fe200078e00ff */
[----:B------:R-:W-:-:S03]  /*2520*/  LOP3.LUT R8, R4, UR39, R5, 0xc8, !PT ;  /* 0x0000002704087c12 */ /* 0x000fc6000f8ec805 */
[----:B------:R-:W-:Y:S01]  /*2530*/  IMAD.WIDE.U32 R4, R9, -0x4e31916d, RZ ;  /* 0xb1ce6e9309047825 */ /* 0x000fe200078e00ff */
[----:B------:R-:W-:-:S03]  /*2540*/  SHF.L.U32 R2, R2, UR4, RZ ;  /* 0x0000000402027c19 */ /* 0x000fc600080006ff */
[----:B------:R-:W-:Y:S01]  /*2550*/  IMAD R11, R11, -0x2d48bbf9, R3 ;  /* 0xd2b744070b0b7824 */ /* 0x000fe200078e0203 */
[----:B------:R-:W-:Y:S01]  /*2560*/  SHF.R.U32.HI R3, RZ, UR5, R6 ;  /* 0x00000005ff037c19 */ /* 0x000fe20008011606 */
[----:B------:R-:W-:Y:S01]  /*2570*/  IMAD R9, R9, -0x2d48bbf9, R5 ;  /* 0xd2b7440709097824 */ /* 0x000fe200078e0205 */
[----:B------:R-:W-:Y:S02]  /*2580*/  LOP3.LUT R6, R6, UR19, R7, 0x96, !PT ;  /* 0x0000001306067c12 */ /* 0x000fe4000f8e9607 */
[----:B------:R-:W-:Y:S01]  /*2590*/  SHF.R.U32.HI R5, RZ, UR16, R8 ;  /* 0x00000010ff057c19 */ /* 0x000fe20008011608 */
[----:B------:R-:W2:Y:S01]  /*25a0*/  LDCU.128 UR16, c[0x0][0x400] ;  /* 0x00008000ff1077ac */ /* 0x000ea20008000c00 */
[----:B------:R-:W-:Y:S02]  /*25b0*/  LOP3.LUT R0, R0, UR29, R3, 0xc8, !PT ;  /* 0x0000001d00007c12 */ /* 0x000fe4000f8ec803 */
[----:B-1----:R-:W-:Y:S02]  /*25c0*/  SHF.R.U32.HI R3, RZ, UR22, R12 ;  /* 0x00000016ff037c19 */ /* 0x002fe4000801160c */
[----:B------:R-:W-:-:S02]  /*25d0*/  LOP3.LUT R7, R6, UR30, RZ, 0xc0, !PT ;  /* 0x0000001e06077c12 */ /* 0x000fc4000f8ec0ff */
[----:B------:R-:W-:Y:S02]  /*25e0*/  SHF.L.U32 R4, R4, UR4, RZ ;  /* 0x0000000404047c19 */ /* 0x000fe400080006ff */
[----:B------:R-:W-:Y:S02]  /*25f0*/  LOP3.LUT R8, R8, UR23, R9, 0x96, !PT ;  /* 0x0000001708087c12 */ /* 0x000fe4000f8e9609 */
[----:B------:R-:W-:Y:S02]  /*2600*/  LOP3.LUT R12, R12, UR27, R11, 0x96, !PT ;  /* 0x0000001b0c0c7c12 */ /* 0x000fe4000f8e960b */
[----:B----4-:R-:W-:Y:S01]  /*2610*/  LOP3.LUT R13, R2, UR24, R3, 0xc8, !PT ;  /* 0x00000018020d7c12 */ /* 0x010fe2000f8ec803 */
[C---:B------:R-:W-:Y:S01]  /*2620*/  IMAD.WIDE.U32 R2, R7.reuse, -0x4e31916d, RZ ;  /* 0xb1ce6e9307027825 */ /* 0x040fe200078e00ff */
[----:B------:R-:W1:Y:S01]  /*2630*/  LDCU.128 UR24, c[0x0][0x400] ;  /* 0x00008000ff1877ac */ /* 0x000e620008000c00 */
[----:B------:R-:W-:Y:S02]  /*2640*/  LOP3.LUT R10, R4, UR20, R5, 0xc8, !PT ;  /* 0x00000014040a7c12 */ /* 0x000fe4000f8ec805 */
[----:B---3--:R-:W-:Y:S01]  /*2650*/  LOP3.LUT R9, R8, UR12, RZ, 0xc0, !PT ;  /* 0x0000000c08097c12 */ /* 0x008fe2000f8ec0ff */
[----:B------:R-:W3:Y:S01]  /*2660*/  LDCU.128 UR20, c[0x0][0x400] ;  /* 0x00008000ff1477ac */ /* 0x000ee20008000c00 */
[----:B0-----:R-:W-:Y:S01]  /*2670*/  LOP3.LUT R11, R12, UR35, RZ, 0xc0, !PT ;  /* 0x000000230c0b7c12 */ /* 0x001fe2000f8ec0ff */
[----:B------:R-:W-:Y:S01]  /*2680*/  IMAD R7, R7, -0x2d48bbf9, R3 ;  /* 0xd2b7440707077824 */ /* 0x000fe200078e0203 */
[----:B------:R-:W-:Y:S01]  /*2690*/  SHF.L.U32 R6, R2, UR4, RZ ;  /* 0x0000000402067c19 */ /* 0x000fe200080006ff */
[----:B------:R-:W0:Y:S01]  /*26a0*/  LDCU UR35, c[0x0][0x3a8] ;  /* 0x00007500ff2377ac */ /* 0x000e220008000800 */
[----:B------:R-:W-:Y:S01]  /*26b0*/  IMAD.WIDE.U32 R4, R9, -0x4e31916d, RZ ;  /* 0xb1ce6e9309047825 */ /* 0x000fe200078e00ff */
[----:B------:R-:W4:Y:S03]  /*26c0*/  LDCU UR12, c[0x0][0x3a8] ;  /* 0x00007500ff0c77ac */ /* 0x000f260008000800 */
[----:B------:R-:W-:Y:S01]  /*26d0*/  IMAD.WIDE.U32 R2, R11, -0x4e31916d, RZ ;  /* 0xb1ce6e930b027825 */ /* 0x000fe200078e00ff */
[----:B------:R-:W-:-:S03]  /*26e0*/  SHF.L.U32 R4, R4, UR4, RZ ;  /* 0x0000000404047c19 */ /* 0x000fc600080006ff */
[----:B------:R-:W-:Y:S01]  /*26f0*/  IMAD R9, R9, -0x2d48bbf9, R5 ;  /* 0xd2b7440709097824 */ /* 0x000fe200078e0205 */
[----:B------:R-:W-:Y:S01]  /*2700*/  SHF.R.U32.HI R5, RZ, UR5, R0 ;  /* 0x00000005ff057c19 */ /* 0x000fe20008011600 */
[----:B------:R-:W-:Y:S01]  /*2710*/  IMAD R12, R11, -0x2d48bbf9, R3 ;  /* 0xd2b744070b0c7824 */ /* 0x000fe200078e0203 */
[----:B------:R-:W-:Y:S01]  /*2720*/  SHF.R.U32.HI R3, RZ, UR13, R10 ;  /* 0x0000000dff037c19 */ /* 0x000fe2000801160a */
[----:B------:R-:W4:Y:S01]  /*2730*/  LDCU UR13, c[0x0][0x398] ;  /* 0x00007300ff0d77ac */ /* 0x000f220008000800 */
[----:B--2---:R-:W-:Y:S02]  /*2740*/  LOP3.LUT R0, R0, UR16, R7, 0x96, !PT ;  /* 0x0000001000007c12 */ /* 0x004fe4000f8e9607 */
[----:B------:R-:W-:Y:S01]  /*2750*/  LOP3.LUT R8, R4, UR33, R3, 0xc8, !PT ;  /* 0x0000002104087c12 */ /* 0x000fe2000f8ec803 */
[----:B------:R-:W2:Y:S01]  /*2760*/  LDCU UR33, c[0x0][0x3a0] ;  /* 0x00007400ff2177ac */ /* 0x000ea20008000800 */
[----:B------:R-:W-:Y:S02]  /*2770*/  SHF.L.U32 R2, R2, UR4, RZ ;  /* 0x0000000402027c19 */ /* 0x000fe400080006ff */
[----:B------:R-:W-:Y:S01]  /*2780*/  SHF.R.U32.HI R3, RZ, UR36, R13 ;  /* 0x00000024ff037c19 */ /* 0x000fe2000801160d */
[----:B------:R-:W4:Y:S01]  /*2790*/  LDCU UR16, c[0x0][0x3a8] ;  /* 0x00007500ff1077ac */ /* 0x000f220008000800 */
[----:B------:R-:W-:-:S02]  /*27a0*/  LOP3.LUT R7, R0, UR30, RZ, 0xc0, !PT ;  /* 0x0000001e00077c12 */ /* 0x000fc4000f8ec0ff */
[----:B-1----:R-:W-:Y:S01]  /*27b0*/  LOP3.LUT R13, R13, UR24, R12, 0x96, !PT ;  /* 0x000000180d0d7c12 */ /* 0x002fe2000f8e960c */
[----:B------:R-:W1:Y:S01]  /*27c0*/  LDCU UR24, c[0x0][0x398] ;  /* 0x00007300ff1877ac */ /* 0x000e620008000800 */
[----:B---3--:R-:W-:Y:S02]  /*27d0*/  LOP3.LUT R10, R10, UR20, R9, 0x96, !PT ;  /* 0x000000140a0a7c12 */ /* 0x008fe4000f8e9609 */
[----:B------:R-:W-:Y:S01]  /*27e0*/  LOP3.LUT R11, R2, UR37, R3, 0xc8, !PT ;  /* 0x00000025020b7c12 */ /* 0x000fe2000f8ec803 */
[----:B------:R-:W-:Y:S01]  /*27f0*/  IMAD.WIDE.U32 R2, R7, -0x4e31916d, RZ ;  /* 0xb1ce6e9307027825 */ /* 0x000fe200078e00ff */
[----:B0-----:R-:W-:Y:S01]  /*2800*/  LOP3.LUT R13, R13, UR35, RZ, 0xc0, !PT ;  /* 0x000000230d0d7c12 */ /* 0x001fe2000f8ec0ff */
[----:B------:R-:W0:Y:S01]  /*2810*/  LDCU UR20, c[0x0][0x3a0] ;  /* 0x00007400ff1477ac */ /* 0x000e220008000800 */
[----:B------:R-:W-:Y:S01]  /*2820*/  LOP3.LUT R9, R10, UR32, RZ, 0xc0, !PT ;  /* 0x000000200a097c12 */ /* 0x000fe2000f8ec0ff */
[----:B------:R-:W-:Y:S01]  /*2830*/  IMAD R7, R7, -0x2d48bbf9, R3 ;  /* 0xd2b7440707077824 */ /* 0x000fe200078e0203 */
[----:B------:R-:W-:Y:S01]  /*2840*/  SHF.L.U32 R0, R2, UR4, RZ ;  /* 0x0000000402007c19 */ /* 0x000fe200080006ff */
[----:B------:R-:W3:Y:S01]  /*2850*/  LDCU UR32, c[0x0][0x3a8] ;  /* 0x00007500ff2077ac */ /* 0x000ee20008000800 */
[----:B------:R-:W-:Y:S01]  /*2860*/  IMAD.WIDE.U32 R2, R13, -0x4e31916d, RZ ;  /* 0xb1ce6e930d027825 */ /* 0x000fe200078e00ff */
[----:B------:R-:W-:-:S03]  /*2870*/  LOP3.LUT R6, R6, UR29, R5, 0xc8, !PT ;  /* 0x0000001d06067c12 */ /* 0x000fc6000f8ec805 */
[----:B------:R-:W-:Y:S01]  /*2880*/  IMAD.WIDE.U32 R4, R9, -0x4e31916d, RZ ;  /* 0xb1ce6e9309047825 */ /* 0x000fe200078e00ff */
[----:B------:R-:W-:-:S03]  /*2890*/  SHF.L.U32 R2, R2, UR4, RZ ;  /* 0x0000000402027c19 */ /* 0x000fc600080006ff */
[----:B------:R-:W-:Y:S01]  /*28a0*/  IMAD R12, R13, -0x2d48bbf9, R3 ;  /* 0xd2b744070d0c7824 */ /* 0x000fe200078e0203 */
[----:B------:R-:W-:Y:S01]  /*28b0*/  SHF.R.U32.HI R3, RZ, UR5, R6 ;  /* 0x00000005ff037c19 */ /* 0x000fe20008011606 */
[----:B------:R-:W-:Y:S01]  /*28c0*/  IMAD R9, R9, -0x2d48bbf9, R5 ;  /* 0xd2b7440709097824 */ /* 0x000fe200078e0205 */
[----:B------:R-:W-:Y:S01]  /*28d0*/  LOP3.LUT R6, R6, UR17, R7, 0x96, !PT ;  /* 0x0000001106067c12 */ /* 0x000fe2000f8e9607 */
[----:B------:R-:W0:Y:S01]  /*28e0*/  LDCU UR17, c[0x0][0x398] ;  /* 0x00007300ff1177ac */ /* 0x000e220008000800 */
[----:B------:R-:W-:Y:S02]  /*28f0*/  LOP3.LUT R0, R0, UR29, R3, 0xc8, !PT ;  /* 0x0000001d00007c12 */ /* 0x000fe4000f8ec803 */
[----:B-1----:R-:W-:Y:S01]  /*2900*/  SHF.R.U32.HI R3, RZ, UR24, R11 ;  /* 0x00000018ff037c19 */ /* 0x002fe2000801160b */
[----:B------:R-:W1:Y:S01]  /*2910*/  LDCU UR24, c[0x0][0x398] ;  /* 0x00007300ff1877ac */ /* 0x000e620008000800 */
[----:B------:R-:W-:Y:S02]  /*2920*/  LOP3.LUT R7, R6, UR30, RZ, 0xc0, !PT ;  /* 0x0000001e06077c12 */ /* 0x000fe4000f8ec0ff */
[----:B------:R-:W-:-:S02]  /*2930*/  SHF.R.U32.HI R5, RZ, UR34, R8 ;  /* 0x00000022ff057c19 */ /* 0x000fc40008011608 */
[----:B------:R-:W-:Y:S02]  /*2940*/  SHF.L.U32 R4, R4, UR4, RZ ;  /* 0x0000000404047c19 */ /* 0x000fe400080006ff */
[----:B------:R-:W-:Y:S01]  /*2950*/  LOP3.LUT R8, R8, UR21, R9, 0x96, !PT ;  /* 0x0000001508087c12 */ /* 0x000fe2000f8e9609 */
[----:B------:R-:W0:Y:S01]  /*2960*/  LDCU UR21, c[0x0][0x3a0] ;  /* 0x00007400ff1577ac */ /* 0x000e220008000800 */
[----:B------:R-:W-:Y:S02]  /*2970*/  LOP3.LUT R11, R11, UR25, R12, 0x96, !PT ;  /* 0x000000190b0b7c12 */ /* 0x000fe4000f8e960c */
[----:B--2---:R-:W-:Y:S01]  /*2980*/  LOP3.LUT R12, R2, UR33, R3, 0xc8, !PT ;  /* 0x00000021020c7c12 */ /* 0x004fe2000f8ec803 */
[C---:B------:R-:W-:Y:S01]  /*2990*/  IMAD.WIDE.U32 R2, R7.reuse, -0x4e31916d, RZ ;  /* 0xb1ce6e9307027825 */ /* 0x040fe200078e00ff */
[----:B-----5:R-:W-:Y:S01]  /*29a0*/  LOP3.LUT R10, R4, UR31, R5, 0xc8, !PT ;  /* 0x0000001f040a7c12 */ /* 0x020fe2000f8ec805 */
[----:B------:R-:W2:Y:S01]  /*29b0*/  LDCU UR31, c[0x0][0x3a0] ;  /* 0x00007400ff1f77ac */ /* 0x000ea20008000800 */
[----:B----4-:R-:W-:Y:S01]  /*29c0*/  LOP3.LUT R9, R8, UR12, RZ, 0xc0, !PT ;  /* 0x0000000c08097c12 */ /* 0x010fe2000f8ec0ff */
[----:B------:R-:W-:Y:S01]  /*29d0*/  IMAD R7, R7, -0x2d48bbf9, R3 ;  /* 0xd2b7440707077824 */ /* 0x000fe200078e0203 */
[----:B---3--:R-:W-:Y:S01]  /*29e0*/  LOP3.LUT R11, R11, UR32, RZ, 0xc0, !PT ;  /* 0x000000200b0b7c12 */ /* 0x008fe2000f8ec0ff */
[----:B------:R-:W3:Y:S01]  /*29f0*/  LDCU UR25, c[0x0][0x3a8] ;  /* 0x00007500ff1977ac */ /* 0x000ee20008000800 */
[----:B------:R-:W-:Y:S01]  /*2a00*/  SHF.L.U32 R6, R2, UR4, RZ ;  /* 0x0000000402067c19 */ /* 0x000fe200080006ff */
        /* <DEDUP_REMOVED lines=8> */
[----:B------:R-:W5:Y:S01]  /*2a90*/  S2UR UR5, SR_CgaCtaId ;  /* 0x00000000000579c3 */ /* 0x000f620000008800 */
[----:B------:R-:W-:Y:S01]  /*2aa0*/  LOP3.LUT R0, R0, UR18, R7, 0x96, !PT ;  /* 0x0000001200007c12 */ /* 0x000fe2000f8e9607 */
[----:B------:R-:W5:Y:S01]  /*2ab0*/  LDCU UR18, c[0x0][0x390] ;  /* 0x00007200ff1277ac */ /* 0x000f620008000800 */
[----:B------:R-:W-:Y:S02]  /*2ac0*/  LOP3.LUT R6, R6, UR29, R3, 0xc8, !PT ;  /* 0x0000001d06067c12 */ /* 0x000fe4000f8ec803 */
[----:B------:R-:W-:Y:S01]  /*2ad0*/  LOP3.LUT R10, R10, UR22, R9, 0x96, !PT ;  /* 0x000000160a0a7c12 */ /* 0x000fe2000f8e9609 */
[----:B------:R-:W5:Y:S01]  /*2ae0*/  LDCU UR22, c[0x0][0x3a8] ;  /* 0x00007500ff1677ac */ /* 0x000f620008000800 */
[----:B------:R-:W-:-:S02]  /*2af0*/  SHF.L.U32 R2, R2, UR4, RZ ;  /* 0x0000000402027c19 */ /* 0x000fc400080006ff */
[----:B-1----:R-:W-:Y:S01]  /*2b00*/  SHF.R.U32.HI R3, RZ, UR24, R12 ;  /* 0x00000018ff037c19 */ /* 0x002fe2000801160c */
[----:B------:R-:W1:Y:S01]  /*2b10*/  LDCU UR24, c[0x0][0x3a0] ;  /* 0x00007400ff1877ac */ /* 0x000e620008000800 */
[----:B------:R-:W-:Y:S02]  /*2b20*/  LOP3.LUT R7, R0, UR30, RZ, 0xc0, !PT ;  /* 0x0000001e00077c12 */ /* 0x000fe4000f8ec0ff */
[----:B------:R-:W-:Y:S01]  /*2b30*/  LOP3.LUT R12, R12, UR26, R11, 0x96, !PT ;  /* 0x0000001a0c0c7c12 */ /* 0x000fe2000f8e960b */
[----:B------:R-:W1:Y:S01]  /*2b40*/  LDCU UR13, c[0x0][0x390] ;  /* 0x00007200ff0d77ac */ /* 0x000e620008000800 */
[----:B------:R-:W-:Y:S02]  /*2b50*/  LOP3.LUT R9, R10, UR16, RZ, 0xc0, !PT ;  /* 0x000000100a097c12 */ /* 0x000fe4000f8ec0ff */
[----:B--2---:R-:W-:Y:S01]  /*2b60*/  LOP3.LUT R10, R2, UR31, R3, 0xc8, !PT ;  /* 0x0000001f020a7c12 */ /* 0x004fe2000f8ec803 */
[----:B------:R-:W-:Y:S01]  /*2b70*/  IMAD.WIDE.U32 R2, R7, -0x4e31916d, RZ ;  /* 0xb1ce6e9307027825 */ /* 0x000fe200078e00ff */
[----:B---3--:R-:W-:-:S02]  /*2b80*/  LOP3.LUT R11, R12, UR25, RZ, 0xc0, !PT ;  /* 0x000000190c0b7c12 */ /* 0x008fc4000f8ec0ff */
[----:B0-----:R-:W-:Y:S01]  /*2b90*/  LOP3.LUT R8, R4, UR20, R5, 0xc8, !PT ;  /* 0x0000001404087c12 */ /* 0x001fe2000f8ec805 */
[----:B------:R-:W-:Y:S01]  /*2ba0*/  IMAD R13, R7, -0x2d48bbf9, R3 ;  /* 0xd2b74407070d7824 */ /* 0x000fe200078e0203 */
[----:B------:R-:W-:Y:S01]  /*2bb0*/  SHF.L.U32 R0, R2, UR4, RZ ;  /* 0x0000000402007c19 */ /* 0x000fe200080006ff */
[----:B------:R-:W-:Y:S01]  /*2bc0*/  IMAD.WIDE.U32 R4, R9, -0x4e31916d, RZ ;  /* 0xb1ce6e9309047825 */ /* 0x000fe200078e00ff */
[----:B------:R-:W0:Y:S03]  /*2bd0*/  LDCU UR20, c[0x0][0x398] ;  /* 0x00007300ff1477ac */ /* 0x000e260008000800 */
[----:B------:R-:W-:Y:S01]  /*2be0*/  IMAD.WIDE.U32 R2, R11, -0x4e31916d, RZ ;  /* 0xb1ce6e930b027825 */ /* 0x000fe200078e00ff */
[----:B------:R-:W-:-:S03]  /*2bf0*/  SHF.L.U32 R4, R4, UR4, RZ ;  /* 0x0000000404047c19 */ /* 0x000fc600080006ff */
[----:B------:R-:W-:Y:S01]  /*2c00*/  IMAD R11, R11, -0x2d48bbf9, R3 ;  /* 0xd2b744070b0b7824 */ /* 0x000fe200078e0203 */
[----:B------:R-:W-:Y:S01]  /*2c10*/  SHF.L.U32 R7, R2, UR4, RZ ;  /* 0x0000000402077c19 */ /* 0x000fe200080006ff */
[----:B------:R-:W2:Y:S01]  /*2c20*/  LDCU UR4, c[0x0][0x390] ;  /* 0x00007200ff0477ac */ /* 0x000ea20008000800 */
[----:B------:R-:W-:Y:S01]  /*2c30*/  SHF.R.U32.HI R3, RZ, UR28, R6 ;  /* 0x0000001cff037c19 */ /* 0x000fe20008011606 */
[----:B------:R-:W-:Y:S01]  /*2c40*/  IMAD R9, R9, -0x2d48bbf9, R5 ;  /* 0xd2b7440709097824 */ /* 0x000fe200078e0205 */
[----:B------:R-:W-:Y:S01]  /*2c50*/  LOP3.LUT R2, R6, UR19, R13, 0x96, !PT ;  /* 0x0000001306027c12 */ /* 0x000fe2000f8e960d */
[----:B------:R-:W3:Y:S01]  /*2c60*/  LDCU UR19, c[0x0][0x390] ;  /* 0x00007200ff1377ac */ /* 0x000ee20008000800 */
[----:B------:R-:W-:Y:S02]  /*2c70*/  SHF.R.U32.HI R5, RZ, UR17, R8 ;  /* 0x00000011ff057c19 */ /* 0x000fe40008011608 */
[----:B------:R-:W-:Y:S01]  /*2c80*/  LOP3.LUT R0, R0, UR10, R3, 0xc8, !PT ;  /* 0x0000000a00007c12 */ /* 0x000fe2000f8ec803 */
[----:B------:R-:W3:Y:S01]  /*2c90*/  LDCU.64 UR16, c[0x0][0x388] ;  /* 0x00007100ff1077ac */ /* 0x000ee20008000a00 */
[----:B------:R-:W-:-:S02]  /*2ca0*/  LOP3.LUT R3, R10, UR27, R11, 0x96, !PT ;  /* 0x0000001b0a037c12 */ /* 0x000fc4000f8e960b */
[----:B------:R-:W-:Y:S01]  /*2cb0*/  LOP3.LUT R2, R2, UR7, RZ, 0xc0, !PT ;  /* 0x0000000702027c12 */ /* 0x000fe2000f8ec0ff */
[----:B------:R-:W3:Y:S01]  /*2cc0*/  LDCU.64 UR26, c[0x0][0x388] ;  /* 0x00007100ff1a77ac */ /* 0x000ee20008000a00 */
[----:B------:R-:W-:Y:S02]  /*2cd0*/  LOP3.LUT R8, R8, UR23, R9, 0x96, !PT ;  /* 0x0000001708087c12 */ /* 0x000fe4000f8e9609 */
[----:B------:R-:W-:Y:S02]  /*2ce0*/  LOP3.LUT R4, R4, UR21, R5, 0xc8, !PT ;  /* 0x0000001504047c12 */ /* 0x000fe4000f8ec805 */
[----:B------:R-:W-:Y:S02]  /*2cf0*/  SHF.L.U32 R5, R2, UR6, RZ ;  /* 0x0000000602057c19 */ /* 0x000fe400080006ff */
[----:B----4-:R-:W-:Y:S02]  /*2d00*/  LOP3.LUT R8, R8, UR12, RZ, 0xc0, !PT ;  /* 0x0000000c08087c12 */ /* 0x010fe4000f8ec0ff */
[----:B0-----:R-:W-:-:S02]  /*2d10*/  SHF.R.U32.HI R10, RZ, UR20, R10 ;  /* 0x00000014ff0a7c19 */ /* 0x001fc4000801160a */
[----:B-----5:R-:W-:Y:S02]  /*2d20*/  LOP3.LUT R3, R3, UR22, RZ, 0xc0, !PT ;  /* 0x0000001603037c12 */ /* 0x020fe4000f8ec0ff */
[----:B------:R-:W-:Y:S02]  /*2d30*/  LOP3.LUT R12, R5, R0, RZ, 0xfc, !PT ;  /* 0x00000000050c7212 */ /* 0x000fe400078efcff */
[----:B------:R-:W-:Y:S02]  /*2d40*/  SHF.L.U32 R5, R8, UR18, RZ ;  /* 0x0000001208057c19 */ /* 0x000fe400080006ff */
[----:B-1----:R-:W-:Y:S02]  /*2d50*/  LOP3.LUT R7, R7, UR24, R10, 0xc8, !PT ;  /* 0x0000001807077c12 */ /* 0x002fe4000f8ec80a */
[----:B--2---:R-:W-:Y:S01]  /*2d60*/  SHF.L.U32 R0, R3, UR4, RZ ;  /* 0x0000000403007c19 */ /* 0x004fe200080006ff */
[----:B------:R-:W-:Y:S01]  /*2d70*/  UMOV UR4, 0x400 ;  /* 0x0000040000047882 */ /* 0x000fe20000000000 */
[----:B------:R-:W-:Y:S01]  /*2d80*/  LOP3.LUT R16, R5, R4, RZ, 0xfc, !PT ;  /* 0x0000000405107212 */ /* 0x000fe200078efcff */
[----:B------:R-:W-:Y:S01]  /*2d90*/  ULEA UR4, UR5, UR4, 0x18 ;  /* 0x0000000405047291 */ /* 0x000fe2000f8ec0ff */
[----:B------:R-:W-:-:S02]  /*2da0*/  SHF.L.U64.HI R13, R2, UR11, RZ ;  /* 0x0000000b020d7c19 */ /* 0x000fc400080102ff */
[----:B------:R-:W-:Y:S02]  /*2db0*/  LOP3.LUT R7, R0, R7, RZ, 0xfc, !PT ;  /* 0x0000000700077212 */ /* 0x000fe400078efcff */
[----:B------:R-:W-:Y:S02]  /*2dc0*/  SHF.R.U32.HI R2, RZ, 0x5, R30 ;  /* 0x00000005ff027819 */ /* 0x000fe4000001161e */
[----:B------:R-:W-:Y:S02]  /*2dd0*/  SHF.L.U64.HI R17, R8, UR13, RZ ;  /* 0x0000000d08117c19 */ /* 0x000fe400080102ff */
[----:B---3--:R-:W-:Y:S01]  /*2de0*/  ISETP.GE.U32.AND P1, PT, R16, UR16, PT ;  /* 0x0000001010007c0c */ /* 0x008fe2000bf26070 */
[----:B------:R-:W-:Y:S01]  /*2df0*/  IMAD R0, R2, 0x60, R45 ;  /* 0x0000006002007824 */ /* 0x000fe200078e022d */
[----:B------:R-:W-:Y:S02]  /*2e00*/  ISETP.GE.U32.AND P0, PT, R12, UR14, PT ;  /* 0x0000000e0c007c0c */ /* 0x000fe4000bf06070 */
[----:B------:R-:W-:-:S02]  /*2e10*/  SHF.L.U64.HI R4, R3, UR19, RZ ;  /* 0x0000001303047c19 */ /* 0x000fc400080102ff */
[----:B------:R-:W-:Y:S02]  /*2e20*/  ISETP.GE.U32.AND P2, PT, R7, UR26, PT ;  /* 0x0000001a07007c0c */ /* 0x000fe4000bf46070 */
[----:B------:R-:W-:Y:S02]  /*2e30*/  ISETP.GE.U32.AND.EX P1, PT, R17, UR17, PT, P1 ;  /* 0x0000001111007c0c */ /* 0x000fe4000bf26110 */
[----:B------:R-:W-:Y:S02]  /*2e40*/  ISETP.GE.U32.AND.EX P0, PT, R13, UR15, PT, P0 ;  /* 0x0000000f0d007c0c */ /* 0x000fe4000bf06100 */
[----:B------:R-:W-:Y:S02]  /*2e50*/  ISETP.GE.U32.AND.EX P2, PT, R4, UR27, PT, P2 ;  /* 0x0000001b04007c0c */ /* 0x000fe4000bf46120 */
[----:B------:R-:W-:Y:S02]  /*2e60*/  LEA R0, R0, UR4, 0x4 ;  /* 0x0000000400007c11 */ /* 0x000fe4000f8e20ff */
[----:B------:R-:W-:-:S02]  /*2e70*/  SEL R18, RZ, 0x1, P1 ;  /* 0x00000001ff127807 */ /* 0x000fc40000800000 */
[----:B------:R-:W-:Y:S02]  /*2e80*/  SEL R14, RZ, 0x1, P0 ;  /* 0x00000001ff0e7807 */ /* 0x000fe40000000000 */
[----:B------:R-:W-:Y:S01]  /*2e90*/  SEL R3, RZ, 0x1, P2 ;  /* 0x00000001ff037807 */ /* 0x000fe20001000000 */
[----:B------:R0:W-:Y:S01]  /*2ea0*/  STS.128 [R0+0x200], R16 ;  /* 0x0002001000007388 */ /* 0x0001e20000000c00 */
[----:B------:R-:W-:-:S03]  /*2eb0*/  ISETP.NE.AND P0, PT, R42, RZ, PT ;  /* 0x000000ff2a00720c */ /* 0x000fc60003f05270 */
[----:B------:R1:W-:Y:S01]  /*2ec0*/  STS.128 [R0], R12 ;  /* 0x0000000c00007388 */ /* 0x0003e20000000c00 */
[----:B0-----:R-:W-:Y:S02]  /*2ed0*/  IMAD.MOV.U32 R16, RZ, RZ, R7 ;  /* 0x000000ffff107224 */ /* 0x001fe400078e0007 */
[----:B------:R-:W-:Y:S02]  /*2ee0*/  IMAD.MOV.U32 R17, RZ, RZ, R4 ;  /* 0x000000ffff117224 */ /* 0x000fe400078e0004 */
[----:B------:R-:W-:Y:S02]  /*2ef0*/  IMAD.MOV.U32 R18, RZ, RZ, R3 ;  /* 0x000000ffff127224 */ /* 0x000fe400078e0003 */
[----:B------:R-:W-:-:S03]  /*2f00*/  IMAD R3, R45, 0x20, R0 ;  /* 0x000000202d037824 */ /* 0x000fc600078e0200 */
[----:B------:R1:W-:Y:S01]  /*2f10*/  STS.128 [R0+0x400], R16 ;  /* 0x0004001000007388 */ /* 0x0003e20000000c00 */
[----:B------:R-:W-:-:S03]  /*2f20*/  NOP ;  /* 0x0000000000007918 */ /* 0x000fc60000000000 */
[----:B------:R1:W0:Y:S04]  /*2f30*/  LDS.128 R4, [R3] ;  /* 0x0000000003047984 */ /* 0x0002280000000c00 */
[----:B------:R1:W2:Y:S04]  /*2f40*/  LDS.128 R8, [R3+0x10] ;  /* 0x0000100003087984 */ /* 0x0002a80000000c00 */
[----:B------:R1:W3:Y:S01]  /*2f50*/  LDS.128 R12, [R3+0x20] ;  /* 0x00002000030c7984 */ /* 0x0002e20000000c00 */
[----:B------:R-:W-:Y:S06]  /*2f60*/  BAR.SYNC.DEFER_BLOCKING 0x0 ;  /* 0x0000000000007b1d */ /* 0x000fec0000010000 */
[----:B------:R-:W-:Y:S05]  /*2f70*/  @P0 BRA `(.L_x_1267) ;  /* 0x00000004004c0947 */ /* 0x000fea0003800000 */
        /* <DEDUP_REMOVED lines=47> */
[----:B------:R-:W-:Y:S01]  /*3270*/  SHFL.UP PT, R26, R23, 0x1, RZ ;  /* 0x04200000171a7989 */ /* 0x000fe200000e00ff */
[----:B0-----:R-:W-:-:S03]  /*3280*/  SEL R2, R3, RZ, P2 ;  /* 0x000000ff03027207 */ /* 0x001fc60001000000 */
[----:B------:R-:W-:Y:S04]  /*3290*/  LDS.64 R18, [UR4+0x48] ;  /* 0x00004804ff127984 */ /* 0x000fe80008000a00 */
[----:B------:R-:W0:Y:S04]  /*32a0*/  LDS.64 R24, [UR4+0x58] ;  /* 0x00005804ff187984 */ /* 0x000e280008000a00 */
[----:B------:R-:W1:Y:S01]  /*32b0*/  LDS.64 R16, [UR4+0x68] ;  /* 0x00006804ff107984 */ /* 0x000e620008000a00 */
[----:B0-----:R-:W-:-:S04]  /*32c0*/  IADD3 R29, P3, PT, R18, R24, RZ ;  /* 0x00000018121d7210 */ /* 0x001fc80007f7e0ff */
[----:B-1----:R-:W-:Y:S01]  /*32d0*/  IADD3 R27, P4, PT, R16, R29, RZ ;  /* 0x0000001d101b7210 */ /* 0x002fe20007f9e0ff */
[----:B------:R-:W-:Y:S01]  /*32e0*/  IMAD.X R25, R19, 0x1, R25, P3 ;  /* 0x0000000113197824 */ /* 0x000fe200018e0619 */
[----:B------:R-:W-:-:S03]  /*32f0*/  SEL R18, R29, R18, !P0 ;  /* 0x000000121d127207 */ /* 0x000fc60004000000 */
[----:B------:R-:W-:Y:S01]  /*3300*/  IMAD.X R29, R17, 0x1, R25, P4 ;  /* 0x00000001111d7824 */ /* 0x000fe200020e0619 */
[----:B------:R-:W-:Y:S02]  /*3310*/  SEL R16, R25, R19, !P0 ;  /* 0x0000001319107207 */ /* 0x000fe40004000000 */
[----:B------:R-:W-:Y:S02]  /*3320*/  SEL R21, R27, R18, !P1 ;  /* 0x000000121b157207 */ /* 0x000fe40004800000 */
[----:B------:R-:W-:Y:S02]  /*3330*/  SEL R16, R29, R16, !P1 ;  /* 0x000000101d107207 */ /* 0x000fe40004800000 */
[----:B------:R-:W-:Y:S02]  /*3340*/  ISETP.NE.AND P1, PT, R30, RZ, PT ;  /* 0x000000ff1e00720c */ /* 0x000fe40003f25270 */
[----:B------:R-:W-:Y:S02]  /*3350*/  IADD3 R2, P3, PT, R2, R21, RZ ;  /* 0x0000001502027210 */ /* 0x000fe40007f7e0ff */
[----:B------:R-:W-:-:S02]  /*3360*/  SEL R25, R26, RZ, P2 ;  /* 0x000000ff1a197207 */ /* 0x000fc40001000000 */
[----:B------:R-:W-:-:S03]  /*3370*/  ISETP.GE.U32.AND P0, PT, R30, 0x20, PT ;  /* 0x000000201e00780c */ /* 0x000fc60003f06070 */
[----:B------:R-:W-:Y:S01]  /*3380*/  IMAD.X R25, R25, 0x1, R16, P3 ;  /* 0x0000000119197824 */ /* 0x000fe200018e0610 */
[----:B------:R-:W-:-:S04]  /*3390*/  SEL R23, R3, R2, !P0 ;  /* 0x0000000203177207 */ /* 0x000fc80004000000 */
        /* <DEDUP_REMOVED lines=8> */
[----:B------:R-:W-:Y:S01]  /*3420*/  IMAD.MOV.U32 R27, RZ, RZ, 0x65 ;  /* 0x00000065ff1b7424 */ /* 0x000fe200078e00ff */
[----:B-1----:R0:W-:Y:S03]  /*3430*/  ST.E.64.STRONG.GPU desc[UR8][R2.64+0x200], R16 ;  /* 0x0002001002007985 */ /* 0x0021e6000c10fb08 */
[----:B------:R-:W-:-:S05]  /*3440*/  IMAD.X R19, R19, 0x1, R29, P0 ;  /* 0x0000000113137824 */ /* 0x000fca00000e061d */
[----:B------:R0:W-:Y:S01]  /*3450*/  ST.E.64.STRONG.GPU desc[UR8][R2.64+0x208], R18 ;  /* 0x0002081202007985 */ /* 0x0001e2000c10fb08 */
[----:B------:R-:W-:Y:S06]  /*3460*/  MEMBAR.ALL.GPU ;  /* 0x0000000000007992 */ /* 0x000fec000000a000 */
[----:B------:R-:W-:-:S00]  /*3470*/  ERRBAR ;  /* 0x00000000000079ab */ /* 0x000fc00000000000 */
[----:B------:R-:W-:Y:S06]  /*3480*/  CGAERRBAR ;  /* 0x00000000000075ab */ /* 0x000fec0000000000 */
[----:B--2---:R0:W-:Y:S01]  /*3490*/  ST.E.STRONG.GPU desc[UR8][R20.64+0x80], R27 ;  /* 0x0000801b14007985 */ /* 0x0041e2000c10f908 */
[----:B------:R-:W-:Y:S05]  /*34a0*/  BRA `(.L_x_1268) ;  /* 0x0000001400e07947 */ /* 0x000fea0003800000 */
.L_x_1267:
        /* <DEDUP_REMOVED lines=57> */
[----:B------:R-:W-:Y:S02]  /*3840*/  SEL R3, R25, R22, !P0 ;  /* 0x0000001619037207 */ /* 0x000fe40004000000 */
[----:B------:R-:W-:Y:S01]  /*3850*/  SEL R22, R29, R23, !P4 ;  /* 0x000000171d167207 */ /* 0x000fe20006000000 */
[----:B------:R-:W-:Y:S01]  /*3860*/  IMAD.X R23, R21, 0x1, R29, P3 ;  /* 0x0000000115177824 */ /* 0x000fe200018e061d */
[----:B------:R-:W-:Y:S02]  /*3870*/  IADD3 R21, P2, PT, R2, R3, RZ ;  /* 0x0000000302157210 */ /* 0x000fe40007f5e0ff */
[----:B------:R-:W-:Y:S02]  /*3880*/  SEL R2, R39, RZ, P1 ;  /* 0x000000ff27027207 */ /* 0x000fe40000800000 */
[----:B------:R-:W-:Y:S02]  /*3890*/  SEL R3, R23, R22, !P0 ;  /* 0x0000001617037207 */ /* 0x000fe40004000000 */
[----:B------:R-:W-:-:S02]  /*38a0*/  ISETP.GT.U32.AND P0, PT, R30, 0x1f, PT ;  /* 0x0000001f1e00780c */ /* 0x000fc40003f04070 */
[----:B--2---:R-:W-:Y:S01]  /*38b0*/  IADD3 R22, P1, PT, R18, R25, RZ ;  /* 0x0000001912167210 */ /* 0x004fe20007f3e0ff */
[----:B------:R-:W-:Y:S01]  /*38c0*/  IMAD.X R18, R2, 0x1, R3, P2 ;  /* 0x0000000102127824 */ /* 0x000fe200010e0603 */
[----:B------:R-:W-:-:S03]  /*38d0*/  ISETP.GE.U32.AND P3, PT, R30, 0x20, PT ;  /* 0x000000201e00780c */ /* 0x000fc60003f66070 */
[----:B------:R-:W-:Y:S01]  /*38e0*/  IMAD.X R23, R19, 0x1, R23, P1 ;  /* 0x0000000113177824 */ /* 0x000fe200008e0617 */
[----:B------:R-:W-:Y:S02]  /*38f0*/  SEL R44, R44, R21, !P3 ;  /* 0x000000152c2c7207 */ /* 0x000fe40005800000 */
[----:B------:R-:W-:-:S03]  /*3900*/  SEL R39, R39, R18, !P3 ;  /* 0x0000001227277207 */ /* 0x000fc60005800000 */
[----:B------:R-:W-:Y:S05]  /*3910*/  @P0 BRA `(.L_x_1269) ;  /* 0x0000001000940947 */ /* 0x000fea0003800000 */
[----:B------:R-:W-:Y:S01]  /*3920*/  ISETP.NE.AND P0, PT, R30, RZ, PT ;  /* 0x000000ff1e00720c */ /* 0x000fe20003f05270 */
[----:B------:R-:W-:-:S12]  /*3930*/  BSSY.RECONVERGENT B1, `(.L_x_1270) ;  /* 0x000000f000017945 */ /* 0x000fd80003800200 */
[----:B------:R-:W-:Y:S05]  /*3940*/  @P0 BRA `(.L_x_1271) ;  /* 0x0000000000340947 */ /* 0x000fea0003800000 */
[----:B------:R-:W0:Y:S01]  /*3950*/  LDC.64 R2, c[0x0][0x440] ;  /* 0x00011000ff027b82 */ /* 0x000e220000000a00 */
[----:B------:R-:W-:Y:S01]  /*3960*/  IMAD.MOV.U32 R21, RZ, RZ, 0x64 ;  /* 0x00000064ff157424 */ /* 0x000fe200078e00ff */
[----:B------:R1:W-:Y:S04]  /*3970*/  STS.64 [UR4+0x28], R16 ;  /* 0x00002810ff007988 */ /* 0x0003e80008000a04 */
[----:B------:R1:W-:Y:S02]  /*3980*/  STS.64 [UR4+0x30], R22 ;  /* 0x00003016ff007988 */ /* 0x0003e40008000a04 */
[----:B------:R-:W2:Y:S01]  /*3990*/  LDC.64 R18, c[0x0][0x438] ;  /* 0x00010e00ff127b82 */ /* 0x000ea20000000a00 */
[----:B0-----:R-:W-:-:S05]  /*39a0*/  IMAD.WIDE R2, R42, 0x10, R2 ;  /* 0x000000102a027825 */ /* 0x001fca00078e0202 */
[----:B------:R1:W-:Y:S01]  /*39b0*/  ST.E.64.STRONG.GPU desc[UR8][R2.64+0x208], R22 ;  /* 0x0002081602007985 */ /* 0x0003e2000c10fb08 */
[----:B--2---:R-:W-:-:S03]  /*39c0*/  IMAD.WIDE R18, R42, 0x4, R18 ;  /* 0x000000042a127825 */ /* 0x004fc600078e0212 */
[----:B------:R1:W-:Y:S01]  /*39d0*/  ST.E.64.STRONG.GPU desc[UR8][R2.64+0x200], R16 ;  /* 0x0002001002007985 */ /* 0x0003e2000c10fb08 */
[----:B------:R-:W-:Y:S06]  /*39e0*/  MEMBAR.ALL.GPU ;  /* 0x0000000000007992 */ /* 0x000fec000000a000 */
[----:B------:R-:W-:-:S00]  /*39f0*/  ERRBAR ;  /* 0x00000000000079ab */ /* 0x000fc00000000000 */
[----:B------:R-:W-:Y:S06]  /*3a00*/  CGAERRBAR ;  /* 0x00000000000075ab */ /* 0x000fec0000000000 */
[----:B------:R1:W-:Y:S02]  /*3a10*/  ST.E.STRONG.GPU desc[UR8][R18.64+0x80], R21 ;  /* 0x0000801512007985 */ /* 0x0003e4000c10f908 */
.L_x_1271:
[----:B------:R-:W-:Y:S05]  /*3a20*/  BSYNC.RECONVERGENT B1 ;  /* 0x0000000000017941 */ /* 0x000fea0003800200 */
.L_x_1270:
[----:B------:R-:W0:Y:S01]  /*3a30*/  LDCU UR5, c[0x0][0x370] ;  /* 0x00006e00ff0577ac */ /* 0x000e220008000800 */
[----:B-1----:R-:W-:-:S05]  /*3a40*/  LOP3.LUT R3, RZ, R30, RZ, 0x33, !PT ;  /* 0x0000001eff037212 */ /* 0x002fca00078e33ff */
[----:B------:R-:W-:Y:S01]  /*3a50*/  IMAD.IADD R2, R42, 0x1, R3 ;  /* 0x000000012a027824 */ /* 0x000fe200078e0203 */
[----:B0-----:R-:W-:-:S09]  /*3a60*/  UISETP.GT.U32.AND UP0, UPT, UR5, 0x1f3, UPT ;  /* 0x000001f30500788c */ /* 0x001fd2000bf04070 */
[----:B------:R-:W-:Y:S05]  /*3a70*/  BRA.U UP0, `(.L_x_1272) ;  /* 0x0000000100087547 */ /* 0x000fea000b800000 */
[----:B------:R0:W-:Y:S06]  /*3a80*/  MEMBAR.SC.CTA ;  /* 0x0000000000007992 */ /* 0x0001ec0000000000 */
[----:B0-----:R-:W-:Y:S05]  /*3a90*/  BRA `(.L_x_1273) ;  /* 0x0000000000087947 */ /* 0x001fea0003800000 */
.L_x_1272:
[----:B------:R-:W-:Y:S05]  /*3aa0*/  NANOSLEEP 0x1c2 ;  /* 0x000001c20000795d */ /* 0x000fea0003800000 */
[----:B------:R-:W-:Y:S01]  /*3ab0*/  NOP ;  /* 0x0000000000007918 */ /* 0x000fe20000000000 */
.L_x_1273:
[----:B------:R-:W0:Y:S02]  /*3ac0*/  LDC.64 R18, c[0x0][0x438] ;  /* 0x00010e00ff127b82 */ /* 0x000e240000000a00 */
[----:B0-----:R-:W-:-:S07]  /*3ad0*/  IMAD.WIDE R18, R2, 0x4, R18 ;  /* 0x0000000402127825 */ /* 0x001fce00078e0212 */
.L_x_1275:
        /* <DEDUP_REMOVED lines=10> */
.L_x_1389:
        /* <DEDUP_REMOVED lines=11> */
.L_x_1277:
[----:B------:R-:W0:Y:S02]  /*3c30*/  LDC.64 R24, c[0x0][0x448] ;  /* 0x00011200ff187b82 */ /* 0x000e240000000a00 */
[----:B0-----:R-:W-:-:S05]  /*3c40*/  IMAD.WIDE R24, R2, 0x10, R24 ;  /* 0x0000001002187825 */ /* 0x001fca00078e0218 */
[----:B------:R0:W5:Y:S04]  /*3c50*/  LD.E.64.STRONG.GPU R40, desc[UR8][R24.64+0x200] ;  /* 0x0002000818287980 */ /* 0x000168000c10fb00 */
[----:B------:R0:W5:Y:S02]  /*3c60*/  LD.E.64.STRONG.GPU R18, desc[UR8][R24.64+0x208] ;  /* 0x0002080818127980 */ /* 0x000164000c10fb00 */
.L_x_1278:
[----:B------:R-:W-:Y:S05]  /*3c70*/  BSYNC.RECONVERGENT B1 ;  /* 0x0000000000017941 */ /* 0x000fea0003800200 */
.L_x_1276:
[----:B------:R-:W-:-:S03]  /*3c80*/  UMOV UR5, 0xffffffff ;  /* 0xffffffff00057882 */ /* 0x000fc60000000000 */
[----:B------:R-:W-:Y:S05]  /*3c90*/  BRA.DIV UR5, `(.L_x_1279) ;  /* 0x0000006a05f07947 */ /* 0x000fea000b800000 */
[----:B------:R-:W-:-:S07]  /*3ca0*/  VOTE.ANY R37, PT, !P0 ;  /* 0x0000000000257806 */ /* 0x000fce00040e0100 */
.L_x_1392:
[----:B------:R-:W2:Y:S01]  /*3cb0*/  S2R R3, SR_GEMASK ;  /* 0x0000000000037919 */ /* 0x000ea20000003c00 */
[----:B------:R-:W-:Y:S01]  /*3cc0*/  UMOV UR5, 0xffffffff ;  /* 0xffffffff00057882 */ /* 0x000fe20000000000 */
[----:B--2---:R-:W-:-:S05]  /*3cd0*/  LOP3.LUT R37, R37, 0x80000000, R3, 0xec, !PT ;  /* 0x8000000025257812 */ /* 0x004fca00078eec03 */
[----:B01----:R-:W-:-:S05]  /*3ce0*/  VIADD R24, R37, 0xffffffff ;  /* 0xffffffff25187836 */ /* 0x003fca0000000000 */
[----:B------:R-:W-:-:S04]  /*3cf0*/  LOP3.LUT R24, R37, R24, RZ, 0xc, !PT ;  /* 0x0000001825187212 */ /* 0x000fc800078e0cff */
[----:B------:R0:W1:Y:S01]  /*3d00*/  POPC R38, R24 ;  /* 0x0000001800267309 */ /* 0x0000620000000000 */
[----:B------:R-:W-:Y:S05]  /*3d10*/  BRA.DIV UR5, `(.L_x_1280) ;  /* 0x0000006a05f07947 */ /* 0x000fea000b800000 */
.L_x_1395:
[----:B------:R-:W-:-:S03]  /*3d20*/  UMOV UR5, 0xffffffff ;  /* 0xffffffff00057882 */ /* 0x000fc60000000000 */
[----:B------:R-:W-:Y:S05]  /*3d30*/  BRA.DIV UR5, `(.L_x_1281) ;  /* 0x0000006e050c7947 */ /* 0x000fea000b800000 */
.L_x_1398:
[----:B------:R-:W-:-:S03]  /*3d40*/  UMOV UR5, 0xffffffff ;  /* 0xffffffff00057882 */ /* 0x000fc60000000000 */
[----:B------:R-:W-:Y:S05]  /*3d50*/  BRA.DIV UR5, `(.L_x_1282) ;  /* 0x0000006e05287947 */ /* 0x000fea000b800000 */
[----:B-1---5:R1:W2:Y:S04]  /*3d60*/  SHFL.DOWN PT, R3, R18, 0x1, R38 ;  /* 0x0820000012037989 */ /* 0x0222a800000e0026 */
[----:B------:R1:W3:Y:S02]  /*3d70*/  SHFL.DOWN PT, R21, R19, 0x1, R38 ;  /* 0x0820000013157989 */ /* 0x0002e400000e0026 */
.L_x_1402:
[----:B------:R-:W-:Y:S01]  /*3d80*/  ISETP.GE.AND P0, PT, R45, R38, PT ;  /* 0x000000262d00720c */ /* 0x000fe20003f06270 */
[----:B------:R-:W-:-:S03]  /*3d90*/  UMOV UR5, 0xffffffff ;  /* 0xffffffff00057882 */ /* 0x000fc60000000000 */
[----:B--2---:R-:W-:Y:S02]  /*3da0*/  SEL R3, R3, RZ, !P0 ;  /* 0x000000ff03037207 */ /* 0x004fe40004000000 */
[----:B---3--:R-:W-:Y:S02]  /*3db0*/  SEL R21, R21, RZ, !P0 ;  /* 0x000000ff15157207 */ /* 0x008fe40004000000 */
[----:B0-----:R-:W-:Y:S01]  /*3dc0*/  IADD3 R24, P1, PT, R18, R3, RZ ;  /* 0x0000000312187210 */ /* 0x001fe20007f3e0ff */
[----:B------:R-:W-:-:S12]  /*3dd0*/  BRA.DIV UR5, `(.L_x_1283) ;  /* 0x0000006e054c7947 */ /* 0x000fd8000b800000 */
.L_x_1405:
[----:B------:R-:W-:-:S03]  /*3de0*/  UMOV UR5, 0xffffffff ;  /* 0xffffffff00057882 */ /* 0x000fc60000000000 */
[----:B------:R-:W-:Y:S05]  /*3df0*/  BRA.DIV UR5, `(.L_x_1284) ;  /* 0x0000006e05687947 */ /* 0x000fea000b800000 */
.L_x_1408:
[----:B------:R-:W-:Y:S01]  /*3e00*/  UMOV UR5, 0xffffffff ;  /* 0xffffffff00057882 */ /* 0x000fe20000000000 */
[----:B------:R-:W-:Y:S02]  /*3e10*/  IMAD.X R21, R19, 0x1, R21, P1 ;  /* 0x0000000113157824 */ /* 0x000fe400008e0615 */
[----:B------:R-:W-:Y:S05]  /*3e20*/  BRA.DIV UR5, `(.L_x_1285) ;  /* 0x0000006e05807947 */ /* 0x000fea000b800000 */
[----:B------:R0:W2:Y:S04]  /*3e30*/  SHFL.DOWN PT, R3, R24, 0x2, R38 ;  /* 0x0840000018037989 */ /* 0x0000a800000e0026 */
[----:B-1----:R0:W1:Y:S02]  /*3e40*/  SHFL.DOWN PT, R18, R21, 0x2, R38 ;  /* 0x0840000015127989 */ /* 0x00206400000e0026 */
.L_x_1412:
[----:B------:R-:W-:Y:S01]  /*3e50*/  VIADD R19, R45, 0x2 ;  /* 0x000000022d137836 */ /* 0x000fe20000000000 */
[----:B------:R-:W-:-:S04]  /*3e60*/  UMOV UR5, 0xffffffff ;  /* 0xffffffff00057882 */ /* 0x000fc80000000000 */
[----:B------:R-:W-:-:S04]  /*3e70*/  ISETP.GT.AND P0, PT, R19, R38, PT ;  /* 0x000000261300720c */ /* 0x000fc80003f04270 */
[----:B--2---:R-:W-:Y:S02]  /*3e80*/  SEL R3, R3, RZ, !P0 ;  /* 0x000000ff03037207 */ /* 0x004fe40004000000 */
[----:B-1----:R-:W-:Y:S02]  /*3e90*/  SEL R18, R18, RZ, !P0 ;  /* 0x000000ff12127207 */ /* 0x002fe40004000000 */
[----:B------:R-:W-:Y:S01]  /*3ea0*/  IADD3 R19, P1, PT, R3, R24, RZ ;  /* 0x0000001803137210 */ /* 0x000fe20007f3e0ff */
[----:B------:R-:W-:-:S12]  /*3eb0*/  BRA.DIV UR5, `(.L_x_1286) ;  /* 0x0000006e05a07947 */ /* 0x000fd8000b800000 */
.L_x_1415:
[----:B------:R-:W-:-:S03]  /*3ec0*/  UMOV UR5, 0xffffffff ;  /* 0xffffffff00057882 */ /* 0x000fc60000000000 */
[----:B------:R-:W-:Y:S05]  /*3ed0*/  BRA.DIV UR5, `(.L_x_1287) ;  /* 0x0000006e05bc7947 */ /* 0x000fea000b800000 */
.L_x_1418:
[----:B------:R-:W-:Y:S01]  /*3ee0*/  UMOV UR5, 0xffffffff ;  /* 0xffffffff00057882 */ /* 0x000fe20000000000 */
[----:B0-----:R-:W-:Y:S02]  /*3ef0*/  IMAD.X R21, R18, 0x1, R21, P1 ;  /* 0x0000000112157824 */ /* 0x001fe400008e0615 */
[----:B------:R-:W-:Y:S05]  /*3f00*/  BRA.DIV UR5, `(.L_x_1288) ;  /* 0x0000006e05d47947 */ /* 0x000fea000b800000 */
[----:B------:R0:W1:Y:S04]  /*3f10*/  SHFL.DOWN PT, R3, R19, 0x4, R38 ;  /* 0x0880000013037989 */ /* 0x00006800000e0026 */
[----:B------:R0:W2:Y:S02]  /*3f20*/  SHFL.DOWN PT, R18, R21, 0x4, R38 ;  /* 0x0880000015127989 */ /* 0x0000a400000e0026 */
.L_x_1422:
[----:B------:R-:W-:Y:S01]  /*3f30*/  VIADD R24, R45, 0x4 ;  /* 0x000000042d187836 */ /* 0x000fe20000000000 */
[----:B------:R-:W-:-:S04]  /*3f40*/  UMOV UR5, 0xffffffff ;  /* 0xffffffff00057882 */ /* 0x000fc80000000000 */
[----:B------:R-:W-:-:S04]  /*3f50*/  ISETP.GT.AND P0, PT, R24, R38, PT ;  /* 0x000000261800720c */ /* 0x000fc80003f04270 */
[----:B-1----:R-:W-:Y:S02]  /*3f60*/  SEL R3, R3, RZ, !P0 ;  /* 0x000000ff03037207 */ /* 0x002fe40004000000 */
[----:B--2---:R-:W-:Y:S02]  /*3f70*/  SEL R18, R18, RZ, !P0 ;  /* 0x000000ff12127207 */ /* 0x004fe40004000000 */
[----:B0-----:R-:W-:Y:S01]  /*3f80*/  IADD3 R19, P1, PT, R3, R19, RZ ;  /* 0x0000001303137210 */ /* 0x001fe20007f3e0ff */
[----:B------:R-:W-:-:S12]  /*3f90*/  BRA.DIV UR5, `(.L_x_1289) ;  /* 0x0000006e05f47947 */ /* 0x000fd8000b800000 */
.L_x_1425:
[----:B------:R-:W-:-:S03]  /*3fa0*/  UMOV UR5, 0xffffffff ;  /* 0xffffffff00057882 */ /* 0x000fc60000000000 */
[----:B------:R-:W-:Y:S05]  /*3fb0*/  BRA.DIV UR5, `(.L_x_1290) ;  /* 0x0000007205107947 */ /* 0x000fea000b800000 */
.L_x_1428:
[----:B------:R-:W-:Y:S01]  /*3fc0*/  UMOV UR5, 0xffffffff ;  /* 0xffffffff00057882 */ /* 0x000fe20000000000 */
[----:B------:R-:W-:Y:S02]  /*3fd0*/  IMAD.X R21, R18, 0x1, R21, P1 ;  /* 0x0000000112157824 */ /* 0x000fe400008e0615 */
[----:B------:R-:W-:Y:S05]  /*3fe0*/  BRA.DIV UR5, `(.L_x_1291) ;  /* 0x0000007205287947 */ /* 0x000fea000b800000 */
[----:B------:R0:W1:Y:S04]  /*3ff0*/  SHFL.DOWN PT, R3, R19, 0x8, R38 ;  /* 0x0900000013037989 */ /* 0x00006800000e0026 */
[----:B------:R0:W2:Y:S02]  /*4000*/  SHFL.DOWN PT, R18, R21, 0x8, R38 ;  /* 0x0900000015127989 */ /* 0x0000a400000e0026 */
.L_x_1432:
[----:B------:R-:W-:Y:S01]  /*4010*/  VIADD R24, R45, 0x8 ;  /* 0x000000082d187836 */ /* 0x000fe20000000000 */
[----:B------:R-:W-:-:S04]  /*4020*/  UMOV UR5, 0xffffffff ;  /* 0xffffffff00057882 */ /* 0x000fc80000000000 */
[----:B------:R-:W-:-:S04]  /*4030*/  ISETP.GT.AND P0, PT, R24, R38, PT ;  /* 0x000000261800720c */ /* 0x000fc80003f04270 */
[----:B-1----:R-:W-:Y:S02]  /*4040*/  SEL R3, R3, RZ, !P0 ;  /* 0x000000ff03037207 */ /* 0x002fe40004000000 */
[----:B--2---:R-:W-:Y:S02]  /*4050*/  SEL R18, R18, RZ, !P0 ;  /* 0x000000ff12127207 */ /* 0x004fe40004000000 */
[----:B0-----:R-:W-:Y:S01]  /*4060*/  IADD3 R19, P1, PT, R3, R19, RZ ;  /* 0x0000001303137210 */ /* 0x001fe20007f3e0ff */
[----:B------:R-:W-:-:S12]  /*4070*/  BRA.DIV UR5, `(.L_x_1292) ;  /* 0x0000007205487947 */ /* 0x000fd8000b800000 */
.L_x_1435:
[----:B------:R-:W-:-:S03]  /*4080*/  UMOV UR5, 0xffffffff ;  /* 0xffffffff00057882 */ /* 0x000fc60000000000 */
[----:B------:R-:W-:Y:S05]  /*4090*/  BRA.DIV UR5, `(.L_x_1293) ;  /* 0x0000007205647947 */ /* 0x000fea000b800000 */
.L_x_1438:
[----:B------:R-:W-:Y:S01]  /*40a0*/  UMOV UR5, 0xffffffff ;  /* 0xffffffff00057882 */ /* 0x000fe20000000000 */
[----:B------:R-:W-:Y:S02]  /*40b0*/  IMAD.X R26, R18, 0x1, R21, P1 ;  /* 0x00000001121a7824 */ /* 0x000fe400008e0615 */
[----:B------:R-:W-:Y:S05]  /*40c0*/  BRA.DIV UR5, `(.L_x_1294) ;  /* 0x00000072057c7947 */ /* 0x000fea000b800000 */
[----:B------:R-:W0:Y:S01]  /*40d0*/  SHFL.DOWN PT, R18, R19, 0x10, R38 ;  /* 0x0a00000013127989 */ /* 0x000e2200000e0026 */
[----:B------:R-:W1:Y:S01]  /*40e0*/  LDC.64 R28, c[0x0][0x440] ;  /* 0x00011000ff1c7b82 */ /* 0x000e620000000a00 */
[----:B------:R-:W-:Y:S01]  /*40f0*/  VIADD R3, R45, 0x10 ;  /* 0x000000102d037836 */ /* 0x000fe20000000000 */
[----:B------:R-:W-:Y:S01]  /*4100*/  ISETP.NE.AND P0, PT, R20, 0x65, PT ;  /* 0x000000651400780c */ /* 0x000fe20003f05270 */
[----:B------:R-:W2:Y:S03]  /*4110*/  SHFL.DOWN PT, R27, R26, 0x10, R38 ;  /* 0x0a0000001a1b7989 */ /* 0x000ea600000e0026 */
[----:B------:R-:W-:Y:S02]  /*4120*/  ISETP.GT.AND P2, PT, R3, R38, PT ;  /* 0x000000260300720c */ /* 0x000fe40003f44270 */
[----:B------:R-:W3:Y:S07]  /*4130*/  LDC.64 R24, c[0x0][0x448] ;  /* 0x00011200ff187b82 */ /* 0x000eee0000000a00 */
[----:B------:R-:W-:Y:S01]  /*4140*/  VOTE.ALL P0, P0 ;  /* 0x0000000000ff7806 */ /* 0x000fe20000000000 */
        /* <DEDUP_REMOVED lines=11> */
.L_x_1443:
[----:B------:R-:W-:Y:S05]  /*4200*/  @!P0 BRA `(.L_x_1295) ;  /* 0x0000000400c08947 */ /* 0x000fea0003800000 */
.L_x_1317:
[----:B------:R-:W-:Y:S01]  /*4210*/  IMAD.MOV.U32 R32, RZ, RZ, R21 ;  /* 0x000000ffff207224 */ /* 0x000fe200078e0015 */
[----:B------:R-:W-:Y:S05]  /*4220*/  YIELD ;  /* 0x0000000000007946 */ /* 0x000fea0003800000 */
[----:B------:R-:W-:Y:S02]  /*4230*/  IMAD.MOV.U32 R33, RZ, RZ, R31 ;  /* 0x000000ffff217224 */ /* 0x000fe400078e001f */
[----:B0-----:R-:W-:-:S07]  /*4240*/  IMAD.WIDE R32, R2, 0x4, R32 ;  /* 0x0000000402207825 */ /* 0x001fce00078e0220 */
.L_x_1297:
        /* <DEDUP_REMOVED lines=10> */
.L_x_1446:
        /* <DEDUP_REMOVED lines=12> */
.L_x_1299:
[----:B------:R-:W-:Y:S02]  /*43b0*/  IMAD.MOV.U32 R24, RZ, RZ, R20 ;  /* 0x000000ffff187224 */ /* 0x000fe400078e0014 */
[----:B------:R-:W-:Y:S02]  /*43c0*/  IMAD.MOV.U32 R25, RZ, RZ, R30 ;  /* 0x000000ffff197224 */ /* 0x000fe400078e001e */
[----:B------:R-:W-:-:S05]  /*43d0*/  IMAD.WIDE R26, R2, 0x10, R24 ;  /* 0x00000010021a7825 */ /* 0x000fca00078e0218 */
[----:B------:R0:W5:Y:S04]  /*43e0*/  LD.E.64.STRONG.GPU R24, desc[UR8][R26.64+-0x200] ;  /* 0xfffe00081a187980 */ /* 0x000168000c10fb00 */
[----:B0-----:R-:W5:Y:S02]  /*43f0*/  LD.E.64.STRONG.GPU R26, desc[UR8][R26.64+-0x1f8] ;  /* 0xfffe08081a1a7980 */ /* 0x001f64000c10fb00 */
.L_x_1300:
[----:B------:R-:W-:Y:S05]  /*4400*/  BSYNC.RECONVERGENT B1 ;  /* 0x0000000000017941 */ /* 0x000fea0003800200 */
.L_x_1298:
[----:B------:R-:W-:-:S03]  /*4410*/  UMOV UR5, 0xffffffff ;  /* 0xffffffff00057882 */ /* 0x000fc60000000000 */
[----:B------:R-:W-:Y:S05]  /*4420*/  BRA.DIV UR5, `(.L_x_1301) ;  /* 0x0000007205547947 */ /* 0x000fea000b800000 */
[----:B------:R-:W-:-:S07]  /*4430*/  VOTE.ANY R37, PT, !P0 ;  /* 0x0000000000257806 */ /* 0x000fce00040e0100 */
.L_x_1449:
[----:B------:R-:W0:Y:S01]  /*4440*/  S2R R32, SR_GEMASK ;  /* 0x0000000000207919 */ /* 0x000e220000003c00 */
[----:B------:R-:W-:Y:S01]  /*4450*/  UMOV UR5, 0xffffffff ;  /* 0xffffffff00057882 */ /* 0x000fe20000000000 */
[----:B0-----:R-:W-:-:S05]  /*4460*/  LOP3.LUT R37, R37, 0x80000000, R32, 0xec, !PT ;  /* 0x8000000025257812 */ /* 0x001fca00078eec20 */
[----:B------:R-:W-:-:S05]  /*4470*/  VIADD R32, R37, 0xffffffff ;  /* 0xffffffff25207836 */ /* 0x000fca0000000000 */
[----:B------:R-:W-:-:S04]  /*4480*/  LOP3.LUT R32, R37, R32, RZ, 0xc, !PT ;  /* 0x0000002025207212 */ /* 0x000fc800078e0cff */
[----:B------:R0:W1:Y:S01]  /*4490*/  POPC R38, R32 ;  /* 0x0000002000267309 */ /* 0x0000620000000000 */
[----:B------:R-:W-:Y:S05]  /*44a0*/  BRA.DIV UR5, `(.L_x_1302) ;  /* 0x0000007205547947 */ /* 0x000fea000b800000 */
.L_x_1452:
[----:B------:R-:W-:-:S03]  /*44b0*/  UMOV UR5, 0xffffffff ;  /* 0xffffffff00057882 */ /* 0x000fc60000000000 */
[----:B------:R-:W-:Y:S05]  /*44c0*/  BRA.DIV UR5, `(.L_x_1303) ;  /* 0x0000007205707947 */ /* 0x000fea000b800000 */
.L_x_1455:
[----:B------:R-:W-:-:S03]  /*44d0*/  UMOV UR5, 0xffffffff ;  /* 0xffffffff00057882 */ /* 0x000fc60000000000 */
[----:B------:R-:W-:Y:S05]  /*44e0*/  BRA.DIV UR5, `(.L_x_1304) ;  /* 0x00000072058c7947 */ /* 0x000fea000b800000 */
[----:B01---5:R0:W1:Y:S04]  /*44f0*/  SHFL.DOWN PT, R32, R26, 0x1, R38 ;  /* 0x082000001a207989 */ /* 0x02306800000e0026 */
[----:B------:R0:W2:Y:S02]  /*4500*/  SHFL.DOWN PT, R34, R27, 0x1, R38 ;  /* 0x082000001b227989 */ /* 0x0000a400000e0026 */
.L_x_1459:
[----:B------:R-:W-:Y:S01]  /*4510*/  ISETP.GE.AND P0, PT, R45, R38, PT ;  /* 0x000000262d00720c */ /* 0x000fe20003f06270 */
[----:B------:R-:W-:-:S03]  /*4520*/  UMOV UR5, 0xffffffff ;  /* 0xffffffff00057882 */ /* 0x000fc60000000000 */
[----:B-1----:R-:W-:-:S04]  /*4530*/  SEL R32, R32, RZ, !P0 ;  /* 0x000000ff20207207 */ /* 0x002fc80004000000 */
[----:B------:R-:W-:Y:S02]  /*4540*/  IADD3 R33, P1, PT, R26, R32, RZ ;  /* 0x000000201a217210 */ /* 0x000fe40007f3e0ff */
[----:B--2---:R-:W-:Y:S01]  /*4550*/  SEL R32, R34, RZ, !P0 ;  /* 0x000000ff22207207 */ /* 0x004fe20004000000 */
[----:B------:R-:W-:Y:S10]  /*4560*/  BRA.DIV UR5, `(.L_x_1305) ;  /* 0x0000007205b07947 */ /* 0x000ff4000b800000 */
.L_x_1462:
[----:B------:R-:W-:-:S03]  /*4570*/  UMOV UR5, 0xffffffff ;  /* 0xffffffff00057882 */ /* 0x000fc60000000000 */
[----:B------:R-:W-:Y:S05]  /*4580*/  BRA.DIV UR5, `(.L_x_1306) ;  /* 0x0000007205cc7947 */ /* 0x000fea000b800000 */
.L_x_1465:
[----:B------:R-:W-:Y:S01]  /*4590*/  UMOV UR5, 0xffffffff ;  /* 0xffffffff00057882 */ /* 0x000fe20000000000 */
[----:B------:R-:W-:Y:S02]  /*45a0*/  IMAD.X R32, R27, 0x1, R32, P1 ;  /* 0x000000011b207824 */ /* 0x000fe400008e0620 */
[----:B------:R-:W-:Y:S05]  /*45b0*/  BRA.DIV UR5, `(.L_x_1307) ;  /* 0x0000007205e47947 */ /* 0x000fea000b800000 */
[----:B------:R1:W2:Y:S04]  /*45c0*/  SHFL.DOWN PT, R43, R33, 0x2, R38 ;  /* 0x08400000212b7989 */ /* 0x0002a800000e0026 */
[----:B------:R1:W3:Y:S02]  /*45d0*/  SHFL.DOWN PT, R34, R32, 0x2, R38 ;  /* 0x0840000020227989 */ /* 0x0002e400000e0026 */
.L_x_1469:
[----:B------:R-:W-:Y:S01]  /*45e0*/  VIADD R35, R45, 0x2 ;  /* 0x000000022d237836 */ /* 0x000fe20000000000 */
[----:B------:R-:W-:-:S04]  /*45f0*/  UMOV UR5, 0xffffffff ;  /* 0xffffffff00057882 */ /* 0x000fc80000000000 */
[----:B------:R-:W-:-:S04]  /*4600*/  ISETP.GT.AND P0, PT, R35, R38, PT ;  /* 0x000000262300720c */ /* 0x000fc80003f04270 */
[----:B--2---:R-:W-:-:S04]  /*4610*/  SEL R43, R43, RZ, !P0 ;  /* 0x000000ff2b2b7207 */ /* 0x004fc80004000000 */
[----:B-1----:R-:W-:Y:S02]  /*4620*/  IADD3 R33, P1, PT, R43, R33, RZ ;  /* 0x000000212b217210 */ /* 0x002fe40007f3e0ff */
[----:B---3--:R-:W-:Y:S01]  /*4630*/  SEL R43, R34, RZ, !P0 ;  /* 0x000000ff222b7207 */ /* 0x008fe20004000000 */
[----:B------:R-:W-:Y:S10]  /*4640*/  BRA.DIV UR5, `(.L_x_1308) ;  /* 0x0000007605047947 */ /* 0x000ff4000b800000 */
.L_x_1472:
[----:B------:R-:W-:-:S03]  /*4650*/  UMOV UR5, 0xffffffff ;  /* 0xffffffff00057882 */ /* 0x000fc60000000000 */
[----:B------:R-:W-:Y:S05]  /*4660*/  BRA.DIV UR5, `(.L_x_1309) ;  /* 0x0000007605207947 */ /* 0x000fea000b800000 */
.L_x_1475:
[----:B------:R-:W-:Y:S01]  /*4670*/  UMOV UR5, 0xffffffff ;  /* 0xffffffff00057882 */ /* 0x000fe20000000000 */
[----:B------:R-:W-:Y:S02]  /*4680*/  IMAD.X R43, R43, 0x1, R32, P1 ;  /* 0x000000012b2b7824 */ /* 0x000fe400008e0620 */
[----:B------:R-:W-:Y:S05]  /*4690*/  BRA.DIV UR5, `(.L_x_1310) ;  /* 0x0000007605387947 */ /* 0x000fea000b800000 */
[----:B------:R1:W2:Y:S04]  /*46a0*/  SHFL.DOWN PT, R32, R33, 0x4, R38 ;  /* 0x0880000021207989 */ /* 0x0002a800000e0026 */
[----:B------:R1:W3:Y:S02]  /*46b0*/  SHFL.DOWN PT, R34, R43, 0x4, R38 ;  /* 0x088000002b227989 */ /* 0x0002e400000e0026 */
.L_x_1479:
[----:B------:R-:W-:Y:S01]  /*46c0*/  VIADD R35, R45, 0x4 ;  /* 0x000000042d237836 */ /* 0x000fe20000000000 */
[----:B------:R-:W-:-:S04]  /*46d0*/  UMOV UR5, 0xffffffff ;  /* 0xffffffff00057882 */ /* 0x000fc80000000000 */
[----:B------:R-:W-:-:S04]  /*46e0*/  ISETP.GT.AND P0, PT, R35, R38, PT ;  /* 0x000000262300720c */ /* 0x000fc80003f04270 */
[----:B--2---:R-:W-:-:S04]  /*46f0*/  SEL R32, R32, RZ, !P0 ;  /* 0x000000ff20207207 */ /* 0x004fc80004000000 */
[----:B-1----:R-:W-:Y:S02]  /*4700*/  IADD3 R33, P1, PT, R32, R33, RZ ;  /* 0x0000002120217210 */ /* 0x002fe40007f3e0ff */
[----:B---3--:R-:W-:Y:S01]  /*4710*/  SEL R32, R34, RZ, !P0 ;  /* 0x000000ff22207207 */ /* 0x008fe20004000000 */
[----:B------:R-:W-:Y:S10]  /*4720*/  BRA.DIV UR5, `(.L_x_1311) ;  /* 0x0000007605587947 */ /* 0x000ff4000b800000 */
.L_x_1482:
[----:B------:R-:W-:-:S03]  /*4730*/  UMOV UR5, 0xffffffff ;  /* 0xffffffff00057882 */ /* 0x000fc60000000000 */
[----:B------:R-:W-:Y:S05]  /*4740*/  BRA.DIV UR5, `(.L_x_1312) ;  /* 0x0000007605747947 */ /* 0x000fea000b800000 */
.L_x_1485:
[----:B------:R-:W-:Y:S01]  /*4750*/  UMOV UR5, 0xffffffff ;  /* 0xffffffff00057882 */ /* 0x000fe20000000000 */
[----:B------:R-:W-:Y:S02]  /*4760*/  IMAD.X R32, R32, 0x1, R43, P1 ;  /* 0x0000000120207824 */ /* 0x000fe400008e062b */
[----:B------:R-:W-:Y:S05]  /*4770*/  BRA.DIV UR5, `(.L_x_1313) ;  /* 0x00000076058c7947 */ /* 0x000fea000b800000 */
[----:B------:R1:W2:Y:S04]  /*4780*/  SHFL.DOWN PT, R43, R33, 0x8, R38 ;  /* 0x09000000212b7989 */ /* 0x0002a800000e0026 */
[----:B------:R1:W3:Y:S02]  /*4790*/  SHFL.DOWN PT, R34, R32, 0x8, R38 ;  /* 0x0900000020227989 */ /* 0x0002e400000e0026 */
.L_x_1489:
[----:B------:R-:W-:Y:S01]  /*47a0*/  VIADD R35, R45, 0x8 ;  /* 0x000000082d237836 */ /* 0x000fe20000000000 */
[----:B------:R-:W-:-:S04]  /*47b0*/  UMOV UR5, 0xffffffff ;  /* 0xffffffff00057882 */ /* 0x000fc80000000000 */
[----:B------:R-:W-:-:S04]  /*47c0*/  ISETP.GT.AND P0, PT, R35, R38, PT ;  /* 0x000000262300720c */ /* 0x000fc80003f04270 */
[----:B--2---:R-:W-:-:S04]  /*47d0*/  SEL R43, R43, RZ, !P0 ;  /* 0x000000ff2b2b7207 */ /* 0x004fc80004000000 */
[----:B-1----:R-:W-:Y:S02]  /*47e0*/  IADD3 R33, P1, PT, R43, R33, RZ ;  /* 0x000000212b217210 */ /* 0x002fe40007f3e0ff */
[----:B---3--:R-:W-:Y:S01]  /*47f0*/  SEL R43, R34, RZ, !P0 ;  /* 0x000000ff222b7207 */ /* 0x008fe20004000000 */
[----:B------:R-:W-:Y:S10]  /*4800*/  BRA.DIV UR5, `(.L_x_1314) ;  /* 0x0000007605ac7947 */ /* 0x000ff4000b800000 */
.L_x_1492:
[----:B------:R-:W-:-:S03]  /*4810*/  UMOV UR5, 0xffffffff ;  /* 0xffffffff00057882 */ /* 0x000fc60000000000 */
[----:B------:R-:W-:Y:S05]  /*4820*/  BRA.DIV UR5, `(.L_x_1315) ;  /* 0x0000007605c87947 */ /* 0x000fea000b800000 */
.L_x_1495:
        /* <DEDUP_REMOVED lines=13> */
.L_x_1500:
[----:B------:R-:W-:Y:S05]  /*4900*/  @P0 BRA `(.L_x_1317) ;  /* 0xfffffff800400947 */ /* 0x000fea000383ffff */
.L_x_1295:
[----:B------:R-:W1:Y:S01]  /*4910*/  S2R R32, SR_TID.X ;  /* 0x0000000000207919 */ /* 0x000e620000002100 */
[----:B------:R-:W-:Y:S01]  /*4920*/  ISETP.NE.AND P0, PT, R45, RZ, PT ;  /* 0x000000ff2d00720c */ /* 0x000fe20003f05270 */
[----:B------:R-:W-:Y:S01]  /*4930*/  BSSY.RECONVERGENT B1, `(.L_x_1318) ;  /* 0x000001d000017945 */ /* 0x000fe20003800200 */
[----:B------:R-:W-:Y:S02]  /*4940*/  IMAD.MOV.U32 R29, RZ, RZ, R28 ;  /* 0x000000ffff1d7224 */ /* 0x000fe400078e001c */
[----:B------:R-:W-:-:S09]  /*4950*/  IMAD.MOV.U32 R28, RZ, RZ, R18 ;  /* 0x000000ffff1c7224 */ /* 0x000fd200078e0012 */
[----:B------:R-:W2:Y:S01]  /*4960*/  @!P0 S2R R3, SR_CgaCtaId ;  /* 0x0000000000038919 */ /* 0x000ea20000008800 */
[----:B------:R-:W-:Y:S02]  /*4970*/  @!P0 MOV R2, 0x400 ;  /* 0x0000040000028802 */ /* 0x000fe40000000f00 */
[----:B-1----:R-:W-:Y:S02]  /*4980*/  ISETP.NE.AND P1, PT, R32, RZ, PT ;  /* 0x000000ff2000720c */ /* 0x002fe40003f25270 */
[----:B--2---:R-:W-:-:S11]  /*4990*/  @!P0 LEA R25, R3, R2, 0x18 ;  /* 0x0000000203198211 */ /* 0x004fd600078ec0ff */
[----:B------:R-:W-:Y:S05]  /*49a0*/  @P1 BRA `(.L_x_1319) ;  /* 0x0000000000541947 */ /* 0x000fea0003800000 */
[----:B------:R-:W1:Y:S01]  /*49b0*/  S2UR UR6, SR_CgaCtaId ;  /* 0x00000000000679c3 */ /* 0x000e620000008800 */
[----:B------:R-:W-:Y:S01]  /*49c0*/  IADD3 R2, P1, PT, R28, R22, RZ ;  /* 0x000000161c027210 */ /* 0x000fe20007f3e0ff */
[----:B------:R-:W-:Y:S01]  /*49d0*/  UMOV UR5, 0x400 ;  /* 0x0000040000057882 */ /* 0x000fe20000000000 */
[----:B------:R-:W-:Y:S02]  /*49e0*/  IMAD.MOV.U32 R30, RZ, RZ, R16 ;  /* 0x000000ffff1e7224 */ /* 0x000fe400078e0010 */
[----:B------:R-:W-:Y:S02]  /*49f0*/  IMAD.MOV.U32 R31, RZ, RZ, R17 ;  /* 0x000000ffff1f7224 */ /* 0x000fe400078e0011 */
[----:B------:R-:W-:Y:S01]  /*4a00*/  IMAD.X R3, R29, 0x1, R23, P1 ;  /* 0x000000011d037824 */ /* 0x000fe200008e0617 */
[----:B------:R-:W2:Y:S01]  /*4a10*/  LDC.64 R18, c[0x0][0x448] ;  /* 0x00011200ff127b82 */ /* 0x000ea20000000a00 */
[----:B------:R-:W-:-:S07]  /*4a20*/  IMAD.MOV.U32 R23, RZ, RZ, 0x65 ;  /* 0x00000065ff177424 */ /* 0x000fce00078e00ff */
[----:B------:R-:W3:Y:S01]  /*4a30*/  LDC.64 R20, c[0x0][0x438] ;  /* 0x00010e00ff147b82 */ /* 0x000ee20000000a00 */
[----:B-1----:R-:W-:Y:S01]  /*4a40*/  ULEA UR5, UR6, UR5, 0x18 ;  /* 0x0000000506057291 */ /* 0x002fe2000f8ec0ff */
[----:B--2---:R-:W-:-:S05]  /*4a50*/  IMAD.WIDE R18, R42, 0x10, R18 ;  /* 0x000000102a127825 */ /* 0x004fca00078e0212 */
[----:B------:R1:W-:Y:S01]  /*4a60*/  ST.E.64.STRONG.GPU desc[UR8][R18.64+0x200], R16 ;  /* 0x0002001012007985 */ /* 0x0003e2000c10fb08 */
[----:B---3--:R-:W-:-:S03]  /*4a70*/  IMAD.WIDE R20, R42, 0x4, R20 ;  /* 0x000000042a147825 */ /* 0x008fc600078e0214 */
        /* <DEDUP_REMOVED lines=8> */
.L_x_1319:
[----:B------:R-:W-:Y:S05]  /*4b00*/  BSYNC.RECONVERGENT B1 ;  /* 0x0000000000017941 */ /* 0x000fea0003800200 */
.L_x_1318:
[----:B------:R2:W-:Y:S01]  /*4b10*/  @!P0 STS.64 [R25+0x88], R40 ;  /* 0x0000882819008388 */ /* 0x0005e20000000a00 */
[----:B-1----:R-:W-:Y:S02]  /*4b20*/  IMAD.MOV.U32 R21, RZ, RZ, R44 ;  /* 0x000000ffff157224 */ /* 0x002fe400078e002c */
[----:B------:R-:W-:Y:S01]  /*4b30*/  IMAD.MOV.U32 R18, RZ, RZ, R39 ;  /* 0x000000ffff127224 */ /* 0x000fe200078e0027 */
[----:B------:R2:W-:Y:S01]  /*4b40*/  @!P0 STS.64 [R25+0x90], R28 ;  /* 0x0000901c19008388 */ /* 0x0005e20000000a00 */
[----:B------:R-:W-:Y:S02]  /*4b50*/  @!P0 IMAD.MOV.U32 R21, RZ, RZ, R28 ;  /* 0x000000ffff158224 */ /* 0x000fe400078e001c */
[----:B------:R-:W-:-:S07]  /*4b60*/  @!P0 IMAD.MOV.U32 R18, RZ, RZ, R29 ;  /* 0x000000ffff128224 */ /* 0x000fce00078e001d */
.L_x_1269:
[----:B------:R-:W-:Y:S05]  /*4b70*/  WARPSYNC.ALL ;  /* 0x0000000000007948 */ /* 0x000fea0003800000 */
[----:B------:R-:W1:Y:S08]  /*4b80*/  S2UR UR6, SR_CgaCtaId ;  /* 0x00000000000679c3 */ /* 0x000e700000008800 */
[----:B------:R-:W-:Y:S06]  /*4b90*/  BAR.SYNC.DEFER_BLOCKING 0x0 ;  /* 0x0000000000007b1d */ /* 0x000fec0000010000 */
[----:B------:R-:W-:Y:S01]  /*4ba0*/  UMOV UR5, 0x400 ;  /* 0x0000040000057882 */ /* 0x000fe20000000000 */
[----:B------:R-:W3:Y:S01]  /*4bb0*/  S2R R16, SR_TID.X ;  /* 0x0000000000107919 */ /* 0x000ee20000002100 */
[----:B-1----:R-:W-:-:S09]  /*4bc0*/  ULEA UR5, UR6, UR5, 0x18 ;  /* 0x0000000506057291 */ /* 0x002fd2000f8ec0ff */
[----:B------:R-:W1:Y:S01]  /*4bd0*/  LDS.64 R2, [UR5+0x90] ;  /* 0x00009005ff027984 */ /* 0x000e620008000a00 */
[----:B---3--:R-:W-:-:S04]  /*4be0*/  ISETP.NE.AND P0, PT, R16, RZ, PT ;  /* 0x000000ff1000720c */ /* 0x008fc80003f05270 */
[----:B-1----:R-:W-:-:S04]  /*4bf0*/  SEL R2, R2, RZ, P0 ;  /* 0x000000ff02027207 */ /* 0x002fc80000000000 */
[----:B------:R-:W-:Y:S02]  /*4c00*/  IADD3 R23, P1, PT, R21, R2, RZ ;  /* 0x0000000215177210 */ /* 0x000fe40007f3e0ff */
[----:B------:R-:W-:-:S05]  /*4c10*/  SEL R2, R3, RZ, P0 ;  /* 0x000000ff03027207 */ /* 0x000fca0000000000 */
[----:B--2---:R-:W-:-:S07]  /*4c20*/  IMAD.X R25, R18, 0x1, R2, P1 ;  /* 0x0000000112197824 */ /* 0x004fce00008e0602 */
.L_x_1268:
[----:B------:R-:W-:Y:S05]  /*4c30*/  BSYNC.RECONVERGENT B0 ;  /* 0x0000000000007941 */ /* 0x000fea0003800200 */
.L_x_1266:
[----:B0-----:R-:W0:Y:S01]  /*4c40*/  S2R R3, SR_LANEID ;  /* 0x0000000000037919 */ /* 0x001e220000000000 */
[----:B------:R-:W-:Y:S01]  /*4c50*/  IADD3 R18, P0, PT, R6, R23, RZ ;  /* 0x0000001706127210 */ /* 0x000fe20007f1e0ff */
[----:B------:R-:W-:Y:S01]  /*4c60*/  IMAD.MOV.U32 R16, RZ, RZ, R4 ;  /* 0x000000ffff107224 */ /* 0x000fe200078e0004 */
[----:B------:R-:W1:Y:S01]  /*4c70*/  LDCU.64 UR4, c[0x0][0x420] ;  /* 0x00008400ff0477ac */ /* 0x000e620008000a00 */
[----:B------:R-:W-:Y:S01]  /*4c80*/  IMAD.MOV.U32 R17, RZ, RZ, R5 ;  /* 0x000000ffff117224 */ /* 0x000fe200078e0005 */
[----:B------:R-:W-:Y:S01]  /*4c90*/  BSSY.RECONVERGENT B0, `(.L_x_1320) ;  /* 0x0000030000007945 */ /* 0x000fe20003800200 */
[----:B------:R-:W-:Y:S01]  /*4ca0*/  IMAD.X R19, R7, 0x1, R25, P0 ;  /* 0x0000000107137824 */ /* 0x000fe200000e0619 */
[----:B------:R-:W-:Y:S01]  /*4cb0*/  BAR.SYNC.DEFER_BLOCKING 0x0 ;  /* 0x0000000000007b1d */ /* 0x000fe20000010000 */
[----:B------:R-:W-:Y:S01]  /*4cc0*/  IADD3 R22, P0, PT, R10, R18, RZ ;  /* 0x000000120a167210 */ /* 0x000fe20007f1e0ff */
[----:B------:R-:W-:Y:S02]  /*4cd0*/  IMAD.MOV.U32 R20, RZ, RZ, R8 ;  /* 0x000000ffff147224 */ /* 0x000fe400078e0008 */
[----:B------:R-:W-:-:S02]  /*4ce0*/  IMAD.MOV.U32 R21, RZ, RZ, R9 ;  /* 0x000000ffff157224 */ /* 0x000fc400078e0009 */
[----:B------:R-:W-:Y:S01]  /*4cf0*/  IMAD.X R23, R11, 0x1, R19, P0 ;  /* 0x000000010b177824 */ /* 0x000fe200000e0613 */
[----:B------:R-:W-:Y:S01]  /*4d00*/  IADD3 R26, P0, PT, R14, R22, RZ ;  /* 0x000000160e1a7210 */ /* 0x000fe20007f1e0ff */
[----:B------:R-:W-:Y:S02]  /*4d10*/  IMAD.MOV.U32 R24, RZ, RZ, R12 ;  /* 0x000000ffff187224 */ /* 0x000fe400078e000c */
[----:B------:R-:W-:Y:S02]  /*4d20*/  IMAD.MOV.U32 R25, RZ, RZ, R13 ;  /* 0x000000ffff197224 */ /* 0x000fe400078e000d */
[----:B------:R-:W-:Y:S02]  /*4d30*/  IMAD.X R27, R15, 0x1, R23, P0 ;  /* 0x000000010f1b7824 */ /* 0x000fe400000e0617 */
[----:B0-----:R-:W-:-:S05]  /*4d40*/  IMAD R3, R3, 0x20, R0 ;  /* 0x0000002003037824 */ /* 0x001fca00078e0200 */
[----:B------:R-:W-:Y:S04]  /*4d50*/  STS.128 [R3], R16 ;  /* 0x0000001003007388 */ /* 0x000fe80000000c00 */
[----:B------:R-:W-:Y:S04]  /*4d60*/  STS.128 [R3+0x10], R20 ;  /* 0x0000101403007388 */ /* 0x000fe80000000c00 */
[----:B------:R-:W-:Y:S01]  /*4d70*/  STS.128 [R3+0x20], R24 ;  /* 0x0000201803007388 */ /* 0x000fe20000000c00 */
[----:B------:R-:W-:-:S03]  /*4d80*/  NOP ;  /* 0x0000000000007918 */ /* 0x000fc60000000000 */
[----:B------:R-:W1:Y:S04]  /*4d90*/  LDS.128 R12, [R0] ;  /* 0x00000000000c7984 */ /* 0x000e680000000c00 */
[----:B------:R-:W0:Y:S04]  /*4da0*/  LDS.128 R8, [R0+0x200] ;  /* 0x0002000000087984 */ /* 0x000e280000000c00 */
[----:B------:R-:W2:Y:S01]  /*4db0*/  LDS.128 R4, [R0+0x400] ;  /* 0x0004000000047984 */ /* 0x000ea20000000c00 */
[----:B-1----:R-:W-:-:S04]  /*4dc0*/  ISETP.GE.U32.AND P1, PT, R12, UR4, PT ;  /* 0x000000040c007c0c */ /* 0x002fc8000bf26070 */
[----:B------:R-:W-:Y:S02]  /*4dd0*/  ISETP.GE.U32.AND.EX P1, PT, R13, UR5, PT, P1 ;  /* 0x000000050d007c0c */ /* 0x000fe4000bf26110 */
[----:B0-----:R-:W-:Y:S02]  /*4de0*/  ISETP.GE.U32.AND P2, PT, R8, UR4, PT ;  /* 0x0000000408007c0c */ /* 0x001fe4000bf46070 */
        /* <DEDUP_REMOVED lines=26> */
.L_x_1321:
[----:B------:R-:W-:Y:S05]  /*4f90*/  BSYNC.RECONVERGENT B0 ;  /* 0x0000000000007941 */ /* 0x000fea0003800200 */
.L_x_1320:
        /* <DEDUP_REMOVED lines=24> */
.L_x_1323:
[----:B------:R-:W-:Y:S05]  /*5120*/  BSYNC.RECONVERGENT B0 ;  /* 0x0000000000007941 */ /* 0x000fea0003800200 */
.L_x_1322:
        /* <DEDUP_REMOVED lines=24> */
.L_x_1265:
[----:B------:R-:W-:-:S13]  /*52b0*/  ISETP.NE.AND P0, PT, R39, RZ, PT ;  /* 0x000000ff2700720c */ /* 0x000fda0003f05270 */
[----:B------:R-:W-:Y:S05]  /*52c0*/  @!P0 EXIT ;  /* 0x000000000000894d */ /* 0x000fea0003800000 */
[----:B------:R-:W0:Y:S01]  /*52d0*/  LDCU.128 UR24, c[0x0][0x380] ;  /* 0x00007000ff1877ac */ /* 0x000e220008000c00 */
[----:B------:R-:W1:Y:S01]  /*52e0*/  LDC R0, c[0x0][0x390] ;  /* 0x0000e400ff007b82 */ /* 0x000e620000000800 */
[----:B------:R-:W2:Y:S01]  /*52f0*/  S2R R30, SR_TID.X ;  /* 0x00000000001e7919 */ /* 0x000ea20000002100 */
[----:B------:R-:W-:Y:S01]  /*5300*/  BSSY.RECONVERGENT B0, `(.L_x_1324) ;  /* 0x0000185000007945 */ /* 0x000fe20003800200 */
[----:B------:R-:W3:Y:S01]  /*5310*/  LDCU.128 UR12, c[0x0][0x3b0] ;  /* 0x00007600ff0c77ac */ /* 0x000ee20008000c00 */
[----:B------:R-:W4:Y:S01]  /*5320*/  S2R R32, SR_LANEID ;  /* 0x0000000000207919 */ /* 0x000f220000000000 */
[----:B------:R-:W5:Y:S03]  /*5330*/  LDCU UR6, c[0x0][0x3a0] ;  /* 0x00007400ff0677ac */ /* 0x000f660008000800 */
[----:B------:R-:W3:Y:S01]  /*5340*/  LDC R5, c[0x0][0x398] ;  /* 0x0000e600ff057b82 */ /* 0x000ee20000000800 */
[----:B------:R-:W2:Y:S01]  /*5350*/  LDCU UR7, c[0x0][0x3a8] ;  /* 0x00007500ff0777ac */ /* 0x000ea20008000800 */
[----:B------:R-:W4:Y:S01]  /*5360*/  LDCU.128 UR16, c[0x0][0x3c0] ;  /* 0x00007800ff1077ac */ /* 0x000f220008000c00 */
[----:B0-----:R-:W-:Y:S01]  /*5370*/  IADD3 R3, P0, PT, R3, UR24, RZ ;  /* 0x0000001803037c10 */ /* 0x001fe2000ff1e0ff */
[----:B------:R-:W0:Y:S04]  /*5380*/  LDCU.128 UR20, c[0x0][0x3d0] ;  /* 0x00007a00ff1477ac */ /* 0x000e280008000c00 */
[----:B------:R-:W-:Y:S01]  /*5390*/  IMAD.X R2, RZ, RZ, UR25, P0 ;  /* 0x00000019ff027e24 */ /* 0x000fe200080e06ff */
[----:B------:R-:W0:Y:S01]  /*53a0*/  LDCU.128 UR28, c[0x0][0x3e0] ;  /* 0x00007c00ff1c77ac */ /* 0x000e220008000c00 */
[----:B-----5:R-:W-:-:S03]  /*53b0*/  LOP3.LUT R8, R3, UR6, RZ, 0xc0, !PT ;  /* 0x0000000603087c12 */ /* 0x020fc6000f8ec0ff */
[----:B-1----:R-:W-:Y:S01]  /*53c0*/  SHF.R.U64 R9, R3, R0, R2 ;  /* 0x0000000003097219 */ /* 0x002fe20000001202 */
[----:B------:R-:W1:Y:S04]  /*53d0*/  LDCU.128 UR32, c[0x0][0x3f0] ;  /* 0x00007e00ff2077ac */ /* 0x000e680008000c00 */
[C---:B------:R-:W-:Y:S01]  /*53e0*/  IMAD.WIDE.U32 R6, R9.reuse, -0x4e31916d, RZ ;  /* 0xb1ce6e9309067825 */ /* 0x040fe200078e00ff */
[----:B------:R-:W-:Y:S01]  /*53f0*/  UMOV UR5, URZ ;  /* 0x000000ff00057c82 */ /* 0x000fe20008000000 */
[----:B------:R-:W-:Y:S02]  /*5400*/  UMOV UR4, URZ ;  /* 0x000000ff00047c82 */ /* 0x000fe40008000000 */
[----:B------:R-:W-:Y:S01]  /*5410*/  IMAD R4, R9, -0x2d48bbf9, R7 ;  /* 0xd2b7440709047824 */ /* 0x000fe200078e0207 */
[----:B---3--:R-:W-:-:S04]  /*5420*/  SHF.R.U32.HI R7, RZ, R5, R8 ;  /* 0x00000005ff077219 */ /* 0x008fc80000011608 */
[----:B------:R-:W-:-:S04]  /*5430*/  LOP3.LUT R4, R4, UR12, RZ, 0x3c, !PT ;  /* 0x0000000c04047c12 */ /* 0x000fc8000f8e3cff */
[----:B------:R-:W-:-:S04]  /*5440*/  LOP3.LUT R4, R4, UR6, R3, 0x78, !PT ;  /* 0x0000000604047c12 */ /* 0x000fc8000f8e7803 */
[----:B--2---:R-:W-:Y:S01]  /*5450*/  LOP3.LUT R11, R4, UR7, RZ, 0xc0, !PT ;  /* 0x00000007040b7c12 */ /* 0x004fe2000f8ec0ff */
[----:B------:R-:W-:-:S04]  /*5460*/  IMAD.IADD R4, R0, 0x1, -R5 ;  /* 0x0000000100047824 */ /* 0x000fc800078e0a05 */
[----:B------:R-:W-:Y:S01]  /*5470*/  IMAD.WIDE.U32 R8, R11, -0x4e31916d, RZ ;  /* 0xb1ce6e930b087825 */ /* 0x000fe200078e00ff */
[----:B------:R-:W-:-:S03]  /*5480*/  SHF.L.U32 R6, R6, R4, RZ ;  /* 0x0000000406067219 */ /* 0x000fc600000006ff */
[----:B------:R-:W-:Y:S01]  /*5490*/  IMAD R11, R11, -0x2d48bbf9, R9 ;  /* 0xd2b744070b0b7824 */ /* 0x000fe200078e0209 */
[----:B------:R-:W-:Y:S02]  /*54a0*/  LOP3.LUT R6, R6, UR6, R7, 0xc8, !PT ;  /* 0x0000000606067c12 */ /* 0x000fe4000f8ec807 */
[----:B------:R-:W-:Y:S02]  /*54b0*/  SHF.L.U32 R8, R8, R4, RZ ;  /* 0x0000000408087219 */ /* 0x000fe400000006ff */
[----:B------:R-:W-:Y:S02]  /*54c0*/  LOP3.LUT R7, R6, UR13, R11, 0x96, !PT ;  /* 0x0000000d06077c12 */ /* 0x000fe4000f8e960b */
[----:B------:R-:W-:Y:S02]  /*54d0*/  SHF.R.U32.HI R9, RZ, R5, R6 ;  /* 0x00000005ff097219 */ /* 0x000fe40000011606 */
[----:B------:R-:W-:Y:S02]  /*54e0*/  LOP3.LUT R11, R7, UR7, RZ, 0xc0, !PT ;  /* 0x00000007070b7c12 */ /* 0x000fe4000f8ec0ff */
[----:B------:R-:W-:-:S03]  /*54f0*/  LOP3.LUT R8, R8, UR6, R9, 0xc8, !PT ;  /* 0x0000000608087c12 */ /* 0x000fc6000f8ec809 */
[----:B------:R-:W-:-:S04]  /*5500*/  IMAD.WIDE.U32 R6, R11, -0x4e31916d, RZ ;  /* 0xb1ce6e930b067825 */ /* 0x000fc800078e00ff */
[----:B------:R-:W-:Y:S01]  /*5510*/  IMAD R7, R11, -0x2d48bbf9, R7 ;  /* 0xd2b744070b077824 */ /* 0x000fe200078e0207 */
[----:B------:R-:W-:-:S04]  /*5520*/  SHF.L.U32 R6, R6, R4, RZ ;  /* 0x0000000406067219 */ /* 0x000fc800000006ff */
[----:B------:R-:W-:-:S04]  /*5530*/  LOP3.LUT R7, R8, UR14, R7, 0x96, !PT ;  /* 0x0000000e08077c12 */ /* 0x000fc8000f8e9607 */
[----:B------:R-:W-:Y:S02]  /*5540*/  LOP3.LUT R11, R7, UR7, RZ, 0xc0, !PT ;  /* 0x00000007070b7c12 */ /* 0x000fe4000f8ec0ff */
[----:B------:R-:W-:-:S03]  /*5550*/  SHF.R.U32.HI R7, RZ, R5, R8 ;  /* 0x00000005ff077219 */ /* 0x000fc60000011608 */
[----:B------:R-:W-:Y:S01]  /*5560*/  IMAD.WIDE.U32 R8, R11, -0x4e31916d, RZ ;  /* 0xb1ce6e930b087825 */ /* 0x000fe200078e00ff */
[----:B------:R-:W-:-:S03]  /*5570*/  LOP3.LUT R10, R6, UR6, R7, 0xc8, !PT ;  /* 0x00000006060a7c12 */ /* 0x000fc6000f8ec807 */
[----:B------:R-:W-:Y:S01]  /*5580*/  IMAD R11, R11, -0x2d48bbf9, R9 ;  /* 0xd2b744070b0b7824 */ /* 0x000fe200078e0209 */
[----:B------:R-:W-:Y:S02]  /*5590*/  SHF.L.U32 R8, R8, R4, RZ ;  /* 0x0000000408087219 */ /* 0x000fe400000006ff */
[----:B------:R-:W-:Y:S02]  /*55a0*/  SHF.R.U32.HI R9, RZ, R5, R10 ;  /* 0x00000005ff097219 */ /* 0x000fe4000001160a */
[----:B------:R-:W-:Y:S02]  /*55b0*/  LOP3.LUT R6, R10, UR15, R11, 0x96, !PT ;  /* 0x0000000f0a067c12 */ /* 0x000fe4000f8e960b */
[----:B------:R-:W-:Y:S02]  /*55c0*/  LOP3.LUT R8, R8, UR6, R9, 0xc8, !PT ;  /* 0x0000000608087c12 */ /* 0x000fe4000f8ec809 */
[----:B------:R-:W-:-:S05]  /*55d0*/  LOP3.LUT R11, R6, UR7, RZ, 0xc0, !PT ;  /* 0x00000007060b7c12 */ /* 0x000fca000f8ec0ff */
[----:B------:R-:W-:-:S04]  /*55e0*/  IMAD.WIDE.U32 R6, R11, -0x4e31916d, RZ ;  /* 0xb1ce6e930b067825 */ /* 0x000fc800078e00ff */
[----:B------:R-:W-:Y:S01]  /*55f0*/  IMAD R7, R11, -0x2d48bbf9, R7 ;  /* 0xd2b744070b077824 */ /* 0x000fe200078e0207 */
[----:B------:R-:W-:-:S04]  /*5600*/  SHF.L.U32 R6, R6, R4, RZ ;  /* 0x0000000406067219 */ /* 0x000fc800000006ff */
[----:B----4-:R-:W-:-:S04]  /*5610*/  LOP3.LUT R7, R8, UR16, R7, 0x96, !PT ;  /* 0x0000001008077c12 */ /* 0x010fc8000f8e9607 */
[----:B------:R-:W-:Y:S02]  /*5620*/  LOP3.LUT R11, R7, UR7, RZ, 0xc0, !PT ;  /* 0x00000007070b7c12 */ /* 0x000fe4000f8ec0ff */
[----:B------:R-:W-:-:S03]  /*5630*/  SHF.R.U32.HI R7, RZ, R5, R8 ;  /* 0x00000005ff077219 */ /* 0x000fc60000011608 */
[----:B------:R-:W-:Y:S01]  /*5640*/  IMAD.WIDE.U32 R8, R11, -0x4e31916d, RZ ;  /* 0xb1ce6e930b087825 */ /* 0x000fe200078e00ff */
[----:B------:R-:W-:-:S03]  /*5650*/  LOP3.LUT R6, R6, UR6, R7, 0xc8, !PT ;  /* 0x0000000606067c12 */ /* 0x000fc6000f8ec807 */
[----:B------:R-:W-:Y:S01]  /*5660*/  IMAD R11, R11, -0x2d48bbf9, R9 ;  /* 0xd2b744070b0b7824 */ /* 0x000fe200078e0209 */
[----:B------:R-:W-:Y:S02]  /*5670*/  SHF.R.U32.HI R9, RZ, R5, R6 ;  /* 0x00000005ff097219 */ /* 0x000fe40000011606 */
[----:B------:R-:W-:Y:S02]  /*5680*/  SHF.L.U32 R8, R8, R4, RZ ;  /* 0x0000000408087219 */ /* 0x000fe400000006ff */
[----:B------:R-:W-:Y:S02]  /*5690*/  LOP3.LUT R7, R6, UR17, R11, 0x96, !PT ;  /* 0x0000001106077c12 */ /* 0x000fe4000f8e960b */
[----:B------:R-:W-:Y:S02]  /*56a0*/  LOP3.LUT R8, R8, UR6, R9, 0xc8, !PT ;  /* 0x0000000608087c12 */ /* 0x000fe4000f8ec809 */
[----:B------:R-:W-:-:S05]  /*56b0*/  LOP3.LUT R11, R7, UR7, RZ, 0xc0, !PT ;  /* 0x00000007070b7c12 */ /* 0x000fca000f8ec0ff */
        /* <DEDUP_REMOVED lines=17> */
[----:B0-----:R-:W-:-:S04]  /*57d0*/  LOP3.LUT R7, R8, UR20, R7, 0x96, !PT ;  /* 0x0000001408077c12 */ /* 0x001fc8000f8e9607 */
        /* <DEDUP_REMOVED lines=49> */
[----:B------:R-:W-:Y:S01]  /*5af0*/  LOP3.LUT R6, R10, UR31, R11, 0x96, !PT ;  /* 0x0000001f0a067c12 */ /* 0x000fe2000f8e960b */
[----:B------:R-:W0:Y:S01]  /*5b00*/  LDCU.128 UR28, c[0x0][0x400] ;  /* 0x00008000ff1c77ac */ /* 0x000e220008000c00 */
[----:B------:R-:W-:Y:S02]  /*5b10*/  LOP3.LUT R8, R8, UR6, R9, 0xc8, !PT ;  /* 0x0000000608087c12 */ /* 0x000fe4000f8ec809 */
[----:B------:R-:W-:-:S05]  /*5b20*/  LOP3.LUT R11, R6, UR7, RZ, 0xc0, !PT ;  /* 0x00000007060b7c12 */ /* 0x000fca000f8ec0ff */
[----:B------:R-:W-:-:S04]  /*5b30*/  IMAD.WIDE.U32 R6, R11, -0x4e31916d, RZ ;  /* 0xb1ce6e930b067825 */ /* 0x000fc800078e00ff */
[----:B------:R-:W-:Y:S01]  /*5b40*/  IMAD R7, R11, -0x2d48bbf9, R7 ;  /* 0xd2b744070b077824 */ /* 0x000fe200078e0207 */
[----:B------:R-:W-:-:S04]  /*5b50*/  SHF.L.U32 R6, R6, R4, RZ ;  /* 0x0000000406067219 */ /* 0x000fc800000006ff */
[----:B-1----:R-:W-:-:S04]  /*5b60*/  LOP3.LUT R7, R8, UR32, R7, 0x96, !PT ;  /* 0x0000002008077c12 */ /* 0x002fc8000f8e9607 */
        /* <DEDUP_REMOVED lines=41> */
[----:B------:R-:W-:Y:S02]  /*5e00*/  LOP3.LUT R7, R8, UR30, R7, 0x96, !PT ;  /* 0x0000001e08077c12 */ /* 0x000fe4000f8e9607 */
[----:B------:R-:W-:Y:S02]  /*5e10*/  SHF.R.U32.HI R8, RZ, R5, R8 ;  /* 0x00000005ff087219 */ /* 0x000fe40000011608 */
[----:B------:R-:W-:Y:S02]  /*5e20*/  LOP3.LUT R11, R7, UR7, RZ, 0xc0, !PT ;  /* 0x00000007070b7c12 */ /* 0x000fe4000f8ec0ff */
[----:B------:R-:W-:-:S03]  /*5e30*/  LOP3.LUT R8, R9, UR6, R8, 0xc8, !PT ;  /* 0x0000000609087c12 */ /* 0x000fc6000f8ec808 */
[----:B------:R-:W-:-:S04]  /*5e40*/  IMAD.WIDE.U32 R6, R11, -0x4e31916d, RZ ;  /* 0xb1ce6e930b067825 */ /* 0x000fc800078e00ff */
[----:B------:R-:W-:Y:S01]  /*5e50*/  IMAD R11, R11, -0x2d48bbf9, R7 ;  /* 0xd2b744070b0b7824 */ /* 0x000fe200078e0207 */
[----:B------:R-:W-:Y:S02]  /*5e60*/  SHF.L.U32 R6, R6, R4, RZ ;  /* 0x0000000406067219 */ /* 0x000fe400000006ff */
[----:B------:R-:W-:Y:S02]  /*5e70*/  SHF.R.U32.HI R7, RZ, R5, R8 ;  /* 0x00000005ff077219 */ /* 0x000fe40000011608 */
[----:B------:R-:W-:Y:S02]  /*5e80*/  LOP3.LUT R9, R8, UR31, R11, 0x96, !PT ;  /* 0x0000001f08097c12 */ /* 0x000fe4000f8e960b */
[C---:B------:R-:W-:Y:S02]  /*5e90*/  LOP3.LUT R8, R30.reuse, 0x1f, RZ, 0xc0, !PT ;  /* 0x0000001f1e087812 */ /* 0x040fe400078ec0ff */
[----:B------:R-:W-:Y:S02]  /*5ea0*/  LOP3.LUT R9, R9, UR7, RZ, 0xc0, !PT ;  /* 0x0000000709097c12 */ /* 0x000fe4000f8ec0ff */
[----:B------:R-:W-:-:S02]  /*5eb0*/  LOP3.LUT R11, R30, 0x3e0, RZ, 0xc0, !PT ;  /* 0x000003e01e0b7812 */ /* 0x000fc400078ec0ff */
[----:B------:R-:W-:Y:S02]  /*5ec0*/  LOP3.LUT R6, R6, UR6, R7, 0xc8, !PT ;  /* 0x0000000606067c12 */ /* 0x000fe4000f8ec807 */
[-C--:B------:R-:W-:Y:S01]  /*5ed0*/  SHF.L.U32 R7, R9, R0.reuse, RZ ;  /* 0x0000000009077219 */ /* 0x080fe200000006ff */
[----:B------:R-:W-:Y:S01]  /*5ee0*/  IMAD R16, R11, 0x3, R8 ;  /* 0x000000030b107824 */ /* 0x000fe200078e0208 */
[----:B------:R-:W-:Y:S02]  /*5ef0*/  SHF.L.U64.HI R11, R9, R0, RZ ;  /* 0x00000000090b7219 */ /* 0x000fe400000102ff */
[----:B------:R-:W-:Y:S01]  /*5f00*/  LOP3.LUT R10, R7, R6, RZ, 0xfc, !PT ;  /* 0x00000006070a7212 */ /* 0x000fe200078efcff */
[C---:B------:R-:W-:Y:S01]  /*5f10*/  VIADD R6, R16.reuse, 0x20 ;  /* 0x0000002010067836 */ /* 0x040fe20000000000 */
[CC--:B------:R-:W-:Y:S01]  /*5f20*/  ISETP.GE.U32.AND P3, PT, R16.reuse, R39.reuse, PT ;  /* 0x000000271000720c */ /* 0x0c0fe20003f66070 */
[----:B------:R-:W-:Y:S01]  /*5f30*/  VIADD R8, R16, 0x40 ;  /* 0x0000004010087836 */ /* 0x000fe20000000000 */
[----:B------:R-:W-:Y:S01]  /*5f40*/  ISETP.GE.U32.AND P0, PT, R10, UR26, PT ;  /* 0x0000001a0a007c0c */ /* 0x000fe2000bf06070 */
[----:B------:R-:W-:Y:S01]  /*5f50*/  IMAD.MOV.U32 R13, RZ, RZ, R11 ;  /* 0x000000ffff0d7224 */ /* 0x000fe200078e000b */
[----:B------:R-:W-:Y:S01]  /*5f60*/  ISETP.GE.U32.AND P2, PT, R6, R39, PT ;  /* 0x000000270600720c */ /* 0x000fe20003f46070 */
[----:B------:R-:W-:Y:S01]  /*5f70*/  IMAD.MOV.U32 R12, RZ, RZ, R10 ;  /* 0x000000ffff0c7224 */ /* 0x000fe200078e000a */
[----:B------:R-:W-:-:S02]  /*5f80*/  ISETP.GE.U32.AND.EX P0, PT, R11, UR27, PT, P0 ;  /* 0x0000001b0b007c0c */ /* 0x000fc4000bf06100 */
[----:B------:R-:W-:Y:S02]  /*5f90*/  ISETP.GE.U32.AND P1, PT, R8, R39, PT ;  /* 0x000000270800720c */ /* 0x000fe40003f26070 */
[----:B------:R-:W-:-:S05]  /*5fa0*/  SEL R14, RZ, 0x1, P0 ;  /* 0x00000001ff0e7807 */ /* 0x000fca0000000000 */
[----:B------:R-:W-:Y:S01]  /*5fb0*/  IMAD.MOV.U32 R9, RZ, RZ, R14 ;  /* 0x000000ffff097224 */ /* 0x000fe200078e000e */
[----:B------:R-:W-:Y:S06]  /*5fc0*/  @P3 BRA `(.L_x_1325) ;  /* 0x0000000800e03947 */ /* 0x000fec0003800000 */
[----:B------:R-:W-:Y:S01]  /*5fd0*/  IADD3 R7, P0, PT, R16, R3, RZ ;  /* 0x0000000310077210 */ /* 0x000fe20007f1e0ff */
[----:B------:R-:W0:Y:S04]  /*5fe0*/  LDCU UR10, c[0x0][0x3dc] ;  /* 0x00007b80ff0a77ac */ /* 0x000e280008000800 */
[----:B------:R-:W-:Y:S01]  /*5ff0*/  IMAD.X R9, RZ, RZ, R2, P0 ;  /* 0x000000ffff097224 */ /* 0x000fe200000e0602 */
[----:B------:R-:W1:Y:S04]  /*6000*/  LDCU.128 UR24, c[0x0][0x3e0] ;  /* 0x00007c00ff1877ac */ /* 0x000e680008000c00 */
[----:B------:R-:W-:Y:S01]  /*6010*/  SHF.R.U64 R9, R7, R0, R9 ;  /* 0x0000000007097219 */ /* 0x000fe20000001209 */
[----:B------:R-:W2:Y:S04]  /*6020*/  LDCU.128 UR28, c[0x0][0x3f0] ;  /* 0x00007e00ff1c77ac */ /* 0x000ea80008000c00 */
[----:B------:R-:W-:-:S04]  /*6030*/  IMAD.WIDE.U32 R10, R9, -0x4e31916d, RZ ;  /* 0xb1ce6e93090a7825 */ /* 0x000fc800078e00ff */
[----:B------:R-:W-:Y:S01]  /*6040*/  IMAD R9, R9, -0x2d48bbf9, R11 ;  /* 0xd2b7440709097824 */ /* 0x000fe200078e020b */
[----:B------:R-:W-:-:S04]  /*6050*/  SHF.L.U32 R10, R10, R4, RZ ;  /* 0x000000040a0a7219 */ /* 0x000fc800000006ff */
[----:B------:R-:W-:-:S04]  /*6060*/  LOP3.LUT R16, R9, UR12, RZ, 0x3c, !PT ;  /* 0x0000000c09107c12 */ /* 0x000fc8000f8e3cff */
[----:B------:R-:W-:Y:S02]  /*6070*/  LOP3.LUT R9, R16, UR6, R7, 0x78, !PT ;  /* 0x0000000610097c12 */ /* 0x000fe4000f8e7807 */
[----:B------:R-:W-:Y:S02]  /*6080*/  LOP3.LUT R16, R7, UR6, RZ, 0xc0, !PT ;  /* 0x0000000607107c12 */ /* 0x000fe4000f8ec0ff */
[----:B------:R-:W-:Y:S02]  /*6090*/  LOP3.LUT R9, R9, UR7, RZ, 0xc0, !PT ;  /* 0x0000000709097c12 */ /* 0x000fe4000f8ec0ff */
[----:B------:R-:W-:-:S03]  /*60a0*/  SHF.R.U32.HI R7, RZ, R5, R16 ;  /* 0x00000005ff077219 */ /* 0x000fc60000011610 */
[----:B------:R-:W-:Y:S01]  /*60b0*/  IMAD.WIDE.U32 R16, R9, -0x4e31916d, RZ ;  /* 0xb1ce6e9309107825 */ /* 0x000fe200078e00ff */
[----:B------:R-:W-:-:S03]  /*60c0*/  LOP3.LUT R10, R10, UR6, R7, 0xc8, !PT ;  /* 0x000000060a0a7c12 */ /* 0x000fc6000f8ec807 */
[----:B------:R-:W-:Y:S01]  /*60d0*/  IMAD R9, R9, -0x2d48bbf9, R17 ;  /* 0xd2b7440709097824 */ /* 0x000fe200078e0211 */
[-C--:B------:R-:W-:Y:S02]  /*60e0*/  SHF.R.U32.HI R7, RZ, R5.reuse, R10 ;  /* 0x00000005ff077219 */ /* 0x080fe4000001160a */
[----:B------:R-:W-:Y:S02]  /*60f0*/  SHF.L.U32 R16, R16, R4, RZ ;  /* 0x0000000410107219 */ /* 0x000fe400000006ff */
[----:B------:R-:W-:Y:S02]  /*6100*/  LOP3.LUT R9, R10, UR13, R9, 0x96, !PT ;  /* 0x0000000d0a097c12 */ /* 0x000fe4000f8e9609 */
[----:B------:R-:W-:Y:S02]  /*6110*/  LOP3.LUT R16, R16, UR6, R7, 0xc8, !PT ;  /* 0x0000000610107c12 */ /* 0x000fe4000f8ec807 */
[----:B------:R-:W-:Y:S02]  /*6120*/  LOP3.LUT R9, R9, UR7, RZ, 0xc0, !PT ;  /* 0x0000000709097c12 */ /* 0x000fe4000f8ec0ff */
[----:B------:R-:W-:-:S03]  /*6130*/  SHF.R.U32.HI R7, RZ, R5, R16 ;  /* 0x00000005ff077219 */ /* 0x000fc60000011610 */
[----:B------:R-:W-:-:S04]  /*6140*/  IMAD.WIDE.U32 R10, R9, -0x4e31916d, RZ ;  /* 0xb1ce6e93090a7825 */ /* 0x000fc800078e00ff */
[----:B------:R-:W-:Y:S01]  /*6150*/  IMAD R9, R9, -0x2d48bbf9, R11 ;  /* 0xd2b7440709097824 */ /* 0x000fe200078e020b */
[----:B------:R-:W-:-:S04]  /*6160*/  SHF.L.U32 R10, R10, R4, RZ ;  /* 0x000000040a0a7219 */ /* 0x000fc800000006ff */
        /* <DEDUP_REMOVED lines=61> */
[----:B------:R-:W-:-:S04]  /*6540*/  SHF.L.U32 R7, R10, R4, RZ ;  /* 0x000000040a077219 */ /* 0x000fc800000006ff */
[----:B0-----:R-:W-:Y:S01]  /*6550*/  LOP3.LUT R9, R16, UR10, R9, 0x96, !PT ;  /* 0x0000000a10097c12 */ /* 0x001fe2000f8e9609 */
[----:B------:R-:W0:Y:S01]  /*6560*/  LDCU.64 UR10, c[0x0][0x388] ;  /* 0x00007100ff0a77ac */ /* 0x000e220008000a00 */
[----:B------:R-:W-:Y:S02]  /*6570*/  SHF.R.U32.HI R16, RZ, R5, R16 ;  /* 0x00000005ff107219 */ /* 0x000fe40000011610 */
[----:B------:R-:W-:Y:S02]  /*6580*/  LOP3.LUT R9, R9, UR7, RZ, 0xc0, !PT ;  /* 0x0000000709097c12 */ /* 0x000fe4000f8ec0ff */
[----:B------:R-:W-:-:S03]  /*6590*/  LOP3.LUT R16, R7, UR6, R16, 0xc8, !PT ;  /* 0x0000000607107c12 */ /* 0x000fc6000f8ec810 */
[----:B------:R-:W-:Y:S01]  /*65a0*/  IMAD.WIDE.U32 R10, R9, -0x4e31916d, RZ ;  /* 0xb1ce6e93090a7825 */ /* 0x000fe200078e00ff */
[----:B------:R-:W-:-:S03]  /*65b0*/  SHF.R.U32.HI R7, RZ, R5, R16 ;  /* 0x00000005ff077219 */ /* 0x000fc60000011610 */
[----:B------:R-:W-:Y:S01]  /*65c0*/  IMAD R9, R9, -0x2d48bbf9, R11 ;  /* 0xd2b7440709097824 */ /* 0x000fe200078e020b */
[----:B------:R-:W-:-:S04]  /*65d0*/  SHF.L.U32 R10, R10, R4, RZ ;  /* 0x000000040a0a7219 */ /* 0x000fc800000006ff */
[----:B-1----:R-:W-:Y:S02]  /*65e0*/  LOP3.LUT R9, R16, UR24, R9, 0x96, !PT ;  /* 0x0000001810097c12 */ /* 0x002fe4000f8e9609 */
        /* <DEDUP_REMOVED lines=20> */
[----:B------:R-:W-:Y:S01]  /*6730*/  LOP3.LUT R9, R18, UR27, R9, 0x96, !PT ;  /* 0x0000001b12097c12 */ /* 0x000fe2000f8e9609 */
[----:B------:R-:W1:Y:S01]  /*6740*/  LDCU.128 UR24, c[0x0][0x400] ;  /* 0x00008000ff1877ac */ /* 0x000e620008000c00 */
[----:B------:R-:W-:Y:S02]  /*6750*/  LOP3.LUT R16, R16, UR6, R7, 0xc8, !PT ;  /* 0x0000000610107c12 */ /* 0x000fe4000f8ec807 */
[----:B------:R-:W-:Y:S02]  /*6760*/  LOP3.LUT R9, R9, UR7, RZ, 0xc0, !PT ;  /* 0x0000000709097c12 */ /* 0x000fe4000f8ec0ff */
[----:B------:R-:W-:-:S03]  /*6770*/  SHF.R.U32.HI R7, RZ, R5, R16 ;  /* 0x00000005ff077219 */ /* 0x000fc60000011610 */
[----:B------:R-:W-:-:S04]  /*6780*/  IMAD.WIDE.U32 R10, R9, -0x4e31916d, RZ ;  /* 0xb1ce6e93090a7825 */ /* 0x000fc800078e00ff */
[----:B------:R-:W-:Y:S01]  /*6790*/  IMAD R9, R9, -0x2d48bbf9, R11 ;  /* 0xd2b7440709097824 */ /* 0x000fe200078e020b */
[----:B------:R-:W-:-:S04]  /*67a0*/  SHF.L.U32 R10, R10, R4, RZ ;  /* 0x000000040a0a7219 */ /* 0x000fc800000006ff */
[----:B--2---:R-:W-:Y:S02]  /*67b0*/  LOP3.LUT R9, R16, UR28, R9, 0x96, !PT ;  /* 0x0000001c10097c12 */ /* 0x004fe4000f8e9609 */
        /* <DEDUP_REMOVED lines=50> */
[----:B------:R-:W-:-:S04]  /*6ae0*/  LOP3.LUT R9, R9, UR7, RZ, 0xc0, !PT ;  /* 0x0000000709097c12 */ /* 0x000fc8000f8ec0ff */
[CC--:B------:R-:W-:Y:S02]  /*6af0*/  SHF.L.U32 R10, R9.reuse, R0.reuse, RZ ;  /* 0x00000000090a7219 */ /* 0x0c0fe400000006ff */
[----:B------:R-:W-:Y:S02]  /*6b00*/  SHF.L.U64.HI R11, R9, R0, RZ ;  /* 0x00000000090b7219 */ /* 0x000fe400000102ff */
[----:B------:R-:W-:-:S04]  /*6b10*/  LOP3.LUT R10, R10, R7, RZ, 0xfc, !PT ;  /* 0x000000070a0a7212 */ /* 0x000fc800078efcff */
[----:B0-----:R-:W-:-:S04]  /*6b20*/  ISETP.GE.U32.AND P0, PT, R10, UR10, PT ;  /* 0x0000000a0a007c0c */ /* 0x001fc8000bf06070 */
[----:B------:R-:W-:-:S04]  /*6b30*/  ISETP.GE.U32.AND.EX P0, PT, R11, UR11, PT, P0 ;  /* 0x0000000b0b007c0c */ /* 0x000fc8000bf06100 */
[----:B------:R-:W-:-:S09]  /*6b40*/  SEL R9, RZ, 0x1, P0 ;  /* 0x00000001ff097807 */ /* 0x000fd20000000000 */
.L_x_1325:
[----:B------:R-:W-:Y:S05]  /*6b50*/  BSYNC.RECONVERGENT B0 ;  /* 0x0000000000007941 */ /* 0x000fea0003800200 */
.L_x_1324:
[----:B------:R-:W-:Y:S01]  /*6b60*/  BSSY.RECONVERGENT B0, `(.L_x_1326) ;  /* 0x00000c0000007945 */ /* 0x000fe20003800200 */
[----:B------:R-:W-:Y:S02]  /*6b70*/  IMAD.U32 R7, RZ, RZ, UR4 ;  /* 0x00000004ff077e24 */ /* 0x000fe4000f8e00ff */
[----:B------:R-:W-:Y:S02]  /*6b80*/  IMAD.U32 R16, RZ, RZ, UR5 ;  /* 0x00000005ff107e24 */ /* 0x000fe4000f8e00ff */
[----:B------:R-:W-:Y:S02]  /*6b90*/  IMAD.MOV.U32 R18, RZ, RZ, R13 ;  /* 0x000000ffff127224 */ /* 0x000fe400078e000d */
[----:B------:R-:W-:Y:S02]  /*6ba0*/  IMAD.MOV.U32 R17, RZ, RZ, R12 ;  /* 0x000000ffff117224 */ /* 0x000fe400078e000c */
        /* <DEDUP_REMOVED lines=8> */
[C---:B------:R-:W-:Y:S01]  /*6c30*/  IMAD.WIDE.U32 R16, R19.reuse, -0x4e31916d, RZ ;  /* 0xb1ce6e9313107825 */ /* 0x040fe200078e00ff */
[----:B------:R-:W3:Y:S03]  /*6c40*/  LDCU.64 UR10, c[0x0][0x388] ;  /* 0x00007100ff0a77ac */ /* 0x000ee60008000a00 */
        /* <DEDUP_REMOVED lines=81> */
[----:B0-----:R-:W-:Y:S02]  /*7160*/  LOP3.LUT R19, R6, UR4, R19, 0x96, !PT ;  /* 0x0000000406137c12 */ /* 0x001fe4000f8e9613 */
        /* <DEDUP_REMOVED lines=29> */
[----:B------:R-:W0:Y:S01]  /*7340*/  LDCU.128 UR24, c[0x0][0x400] ;  /* 0x00008000ff1877ac */ /* 0x000e220008000c00 */
        /* <DEDUP_REMOVED lines=34> */
[----:B0-----:R-:W-:Y:S02]  /*7570*/  LOP3.LUT R19, R18, UR24, R19, 0x96, !PT ;  /* 0x0000001812137c12 */ /* 0x001fe4000f8e9613 */
        /* <DEDUP_REMOVED lines=21> */
[----:B------:R-:W-:Y:S01]  /*76d0*/  IMAD.MOV.U32 R16, RZ, RZ, RZ ;  /* 0x000000ffff107224 */ /* 0x000fe200078e00ff */
[----:B------:R-:W-:Y:S02]  /*76e0*/  LOP3.LUT R15, R18, UR6, R15, 0xc8, !PT ;  /* 0x00000006120f7c12 */ /* 0x000fe4000f8ec80f */
[----:B------:R-:W-:-:S04]  /*76f0*/  LOP3.LUT R19, R17, UR7, RZ, 0xc0, !PT ;  /* 0x0000000711137c12 */ /* 0x000fc8000f8ec0ff */
[CC--:B------:R-:W-:Y:S02]  /*7700*/  SHF.L.U32 R6, R19.reuse, R0.reuse, RZ ;  /* 0x0000000013067219 */ /* 0x0c0fe400000006ff */
[----:B------:R-:W-:Y:S02]  /*7710*/  SHF.L.U64.HI R18, R19, R0, RZ ;  /* 0x0000000013127219 */ /* 0x000fe400000102ff */
[----:B------:R-:W-:-:S04]  /*7720*/  LOP3.LUT R17, R6, R15, RZ, 0xfc, !PT ;  /* 0x0000000f06117212 */ /* 0x000fc800078efcff */
[----:B---3--:R-:W-:-:S04]  /*7730*/  ISETP.GE.U32.AND P0, PT, R17, UR10, PT ;  /* 0x0000000a11007c0c */ /* 0x008fc8000bf06070 */
[----:B------:R-:W-:-:S04]  /*7740*/  ISETP.GE.U32.AND.EX P0, PT, R18, UR11, PT, P0 ;  /* 0x0000000b12007c0c */ /* 0x000fc8000bf06100 */
[----:B------:R-:W-:-:S09]  /*7750*/  SEL R15, RZ, 0x1, P0 ;  /* 0x00000001ff0f7807 */ /* 0x000fd20000000000 */
.L_x_1327:
[----:B------:R-:W-:Y:S05]  /*7760*/  BSYNC.RECONVERGENT B0 ;  /* 0x0000000000007941 */ /* 0x000fea0003800200 */
.L_x_1326:
[----:B------:R-:W-:Y:S04]  /*7770*/  BSSY.RECONVERGENT B0, `(.L_x_1328) ;  /* 0x00000ba000007945 */ /* 0x000fe80003800200 */
[----:B------:R-:W-:Y:S05]  /*7780*/  @P1 BRA `(.L_x_1329) ;  /* 0x0000000800e01947 */ /* 0x000fea0003800000 */
        /* <DEDUP_REMOVED lines=92> */
[----:B------:R-:W-:-:S05]  /*7d50*/  LOP3.LUT R19, R19, UR7, RZ, 0xc0, !PT ;  /* 0x0000000713137c12 */ /* 0x000fca000f8ec0ff */
[----:B------:R-:W-:-:S04]  /*7d60*/  IMAD.WIDE.U32 R2, R19, -0x4e31916d, RZ ;  /* 0xb1ce6e9313027825 */ /* 0x000fc800078e00ff */
[----:B------:R-:W-:Y:S01]  /*7d70*/  IMAD R19, R19, -0x2d48bbf9, R3 ;  /* 0xd2b7440713137824 */ /* 0x000fe200078e0203 */
[----:B------:R-:W-:Y:S02]  /*7d80*/  SHF.R.U32.HI R3, RZ, R5, R8 ;  /* 0x00000005ff037219 */ /* 0x000fe40000011608 */
[----:B------:R-:W-:Y:S02]  /*7d90*/  SHF.L.U32 R2, R2, R4, RZ ;  /* 0x0000000402027219 */ /* 0x000fe400000006ff */
[----:B-1----:R-:W-:Y:S02]  /*7da0*/  LOP3.LUT R19, R8, UR24, R19, 0x96, !PT ;  /* 0x0000001808137c12 */ /* 0x002fe4000f8e9613 */
        /* <DEDUP_REMOVED lines=26> */
[----:B------:R-:W-:Y:S02]  /*7f50*/  SHF.R.U32.HI R3, RZ, R5, R12 ;  /* 0x00000005ff037219 */ /* 0x000fe4000001160c */
[----:B------:R-:W-:Y:S02]  /*7f60*/  SHF.L.U32 R2, R2, R4, RZ ;  /* 0x0000000402027219 */ /* 0x000fe400000006ff */
[----:B--2---:R-:W-:Y:S02]  /*7f70*/  LOP3.LUT R19, R12, UR28, R19, 0x96, !PT ;  /* 0x0000001c0c137c12 */ /* 0x004fe4000f8e9613 */
        /* <DEDUP_REMOVED lines=25> */
[----:B------:R-:W-:Y:S02]  /*8110*/  SHF.R.U32.HI R3, RZ, R5, R12 ;  /* 0x00000005ff037219 */ /* 0x000fe4000001160c */
[----:B------:R-:W-:Y:S02]  /*8120*/  SHF.L.U32 R2, R2, R4, RZ ;  /* 0x0000000402027219 */ /* 0x000fe400000006ff */
[----:B0-----:R-:W-:Y:S02]  /*8130*/  LOP3.LUT R19, R12, UR24, R19, 0x96, !PT ;  /* 0x000000180c137c12 */ /* 0x001fe4000f8e9613 */
        /* <DEDUP_REMOVED lines=29> */
.L_x_1329:
[----:B------:R-:W-:Y:S05]  /*8310*/  BSYNC.RECONVERGENT B0 ;  /* 0x0000000000007941 */ /* 0x000fea0003800200 */
.L_x_1328:
[----:B------:R-:W0:Y:S01]  /*8320*/  S2UR UR6, SR_CgaCtaId ;  /* 0x00000000000679c3 */ /* 0x000e220000008800 */
[----:B------:R-:W-:Y:S01]  /*8330*/  SHF.R.U32.HI R2, RZ, 0x5, R30 ;  /* 0x00000005ff027819 */ /* 0x000fe2000001161e */
[----:B------:R-:W-:Y:S01]  /*8340*/  UMOV UR4, 0x400 ;  /* 0x0000040000047882 */ /* 0x000fe20000000000 */
[----:B------:R-:W-:Y:S01]  /*8350*/  IMAD.U32 R3, RZ, RZ, UR5 ;  /* 0x00000005ff037e24 */ /* 0x000fe2000f8e00ff */
[----:B------:R-:W-:Y:S01]  /*8360*/  ISETP.NE.AND P0, PT, R42, RZ, PT ;  /* 0x000000ff2a00720c */ /* 0x000fe20003f05270 */
[----:B------:R-:W-:Y:S02]  /*8370*/  IMAD.MOV.U32 R4, RZ, RZ, R10 ;  /* 0x000000ffff047224 */ /* 0x000fe400078e000a */
[----:B------:R-:W-:Y:S02]  /*8380*/  IMAD R0, R2, 0x60, R32 ;  /* 0x0000006002007824 */ /* 0x000fe400078e0220 */
[----:B------:R-:W-:Y:S02]  /*8390*/  IMAD.MOV.U32 R5, RZ, RZ, R11 ;  /* 0x000000ffff057224 */ /* 0x000fe400078e000b */
[----:B------:R-:W-:-:S02]  /*83a0*/  IMAD.MOV.U32 R6, RZ, RZ, R9 ;  /* 0x000000ffff067224 */ /* 0x000fc400078e0009 */
[----:B------:R-:W-:Y:S02]  /*83b0*/  IMAD.MOV.U32 R10, RZ, RZ, R15 ;  /* 0x000000ffff0a7224 */ /* 0x000fe400078e000f */
[----:B------:R-:W-:Y:S02]  /*83c0*/  IMAD.MOV.U32 R8, RZ, RZ, R17 ;  /* 0x000000ffff087224 */ /* 0x000fe400078e0011 */
[----:B------:R-:W-:Y:S02]  /*83d0*/  IMAD.MOV.U32 R9, RZ, RZ, R18 ;  /* 0x000000ffff097224 */ /* 0x000fe400078e0012 */
[----:B------:R-:W-:Y:S02]  /*83e0*/  IMAD.MOV.U32 R11, RZ, RZ, R16 ;  /* 0x000000ffff0b7224 */ /* 0x000fe400078e0010 */
[----:B------:R-:W-:Y:S01]  /*83f0*/  IMAD.MOV.U32 R15, RZ, RZ, R3 ;  /* 0x000000ffff0f7224 */ /* 0x000fe200078e0003 */
[----:B0-----:R-:W-:-:S06]  /*8400*/  ULEA UR4, UR6, UR4, 0x18 ;  /* 0x0000000406047291 */ /* 0x001fcc000f8ec0ff */
[----:B------:R-:W-:-:S05]  /*8410*/  LEA R0, R0, UR4, 0x4 ;  /* 0x0000000400007c11 */ /* 0x000fca000f8e20ff */
[----:B------:R-:W-:Y:S01]  /*8420*/  IMAD R3, R32, 0x20, R0 ;  /* 0x0000002020037824 */ /* 0x000fe200078e0200 */
[----:B------:R0:W-:Y:S04]  /*8430*/  STS.128 [R0], R4 ;  /* 0x0000000400007388 */ /* 0x0001e80000000c00 */
[----:B------:R0:W-:Y:S04]  /*8440*/  STS.128 [R0+0x200], R8 ;  /* 0x0002000800007388 */ /* 0x0001e80000000c00 */
[----:B------:R0:W-:Y:S01]  /*8450*/  STS.128 [R0+0x400], R12 ;  /* 0x0004000c00007388 */ /* 0x0001e20000000c00 */
[----:B------:R-:W-:-:S03]  /*8460*/  NOP ;  /* 0x0000000000007918 */ /* 0x000fc60000000000 */
[----:B------:R0:W1:Y:S04]  /*8470*/  LDS.128 R20, [R3] ;  /* 0x0000000003147984 */ /* 0x0000680000000c00 */
[----:B------:R0:W2:Y:S04]  /*8480*/  LDS.128 R16, [R3+0x10] ;  /* 0x0000100003107984 */ /* 0x0000a80000000c00 */
[----:B------:R0:W3:Y:S01]  /*8490*/  LDS.128 R12, [R3+0x20] ;  /* 0x00002000030c7984 */ /* 0x0000e20000000c00 */
[----:B------:R-:W-:Y:S06]  /*84a0*/  BAR.SYNC.DEFER_BLOCKING 0x0 ;  /* 0x0000000000007b1d */ /* 0x000fec0000010000 */
[----:B------:R-:W-:Y:S05]  /*84b0*/  @P0 BRA `(.L_x_1330) ;  /* 0x0000000400100947 */ /* 0x000fea0003800000 */
        /* <DEDUP_REMOVED lines=34> */
[----:B------:R-:W-:Y:S02]  /*86e0*/  IMAD.X R10, R4, 0x1, R5, P0 ;  /* 0x00000001040a7824 */ /* 0x000fe400000e0605 */
[----:B------:R-:W-:-:S03]  /*86f0*/  IMAD.MOV.U32 R5, RZ, RZ, R13 ;  /* 0x000000ffff057224 */ /* 0x000fc600078e000d */
[----:B------:R-:W1:Y:S01]  /*8700*/  SHFL.UP PT, R4, R10, 0x10, RZ ;  /* 0x060000000a047989 */ /* 0x000e6200000e00ff */
[----:B0-----:R-:W-:-:S04]  /*8710*/  SEL R3, R3, RZ, P1 ;  /* 0x000000ff03037207 */ /* 0x001fc80000800000 */
[----:B------:R-:W-:Y:S02]  /*8720*/  IADD3 R6, P0, PT, R3, R8, RZ ;  /* 0x0000000803067210 */ /* 0x000fe40007f1e0ff */
        /* <DEDUP_REMOVED lines=29> */
.L_x_1330:
        /* <DEDUP_REMOVED lines=41> */
[----:B------:R-:W-:Y:S01]  /*8b90*/  SHFL.UP PT, R45, R26, 0x1, RZ ;  /* 0x042000001a2d7989 */ /* 0x000fe200000e00ff */
[----:B------:R-:W-:Y:S01]  /*8ba0*/  ISETP.NE.AND P1, PT, R32, RZ, PT ;  /* 0x000000ff2000720c */ /* 0x000fe20003f25270 */
[----:B------:R-:W-:Y:S01]  /*8bb0*/  IMAD.X R27, R4, 0x1, R5, P0 ;  /* 0x00000001041b7824 */ /* 0x000fe200000e0605 */
[----:B------:R-:W-:-:S04]  /*8bc0*/  ISETP.NE.AND P0, PT, R2, 0x3, PT ;  /* 0x000000030200780c */ /* 0x000fc80003f05270 */
[----:B------:R-:W-:Y:S01]  /*8bd0*/  @!P2 STS.128 [R31+0x40], R24 ;  /* 0x000040181f00a388 */ /* 0x000fe20000000c00 */
[----:B------:R-:W-:Y:S06]  /*8be0*/  BAR.SYNC.DEFER_BLOCKING 0x0 ;  /* 0x0000000000007b1d */ /* 0x000fec0000010000 */
[----:B------:R-:W-:Y:S04]  /*8bf0*/  SHFL.UP PT, R44, R27, 0x1, RZ ;  /* 0x042000001b2c7989 */ /* 0x000fe800000e00ff */
[----:B------:R-:W-:Y:S04]  /*8c00*/  LDS.64 R6, [UR4+0x48] ;  /* 0x00004804ff067984 */ /* 0x000fe80008000a00 */
[----:B------:R-:W0:Y:S04]  /*8c10*/  LDS.64 R28, [UR4+0x58] ;  /* 0x00005804ff1c7984 */ /* 0x000e280008000a00 */
[----:B------:R-:W1:Y:S04]  /*8c20*/  LDS.64 R4, [UR4+0x68] ;  /* 0x00006804ff047984 */ /* 0x000e680008000a00 */
[----:B------:R-:W2:Y:S01]  /*8c30*/  LDS.128 R8, [UR4+0x70] ;  /* 0x00007004ff087984 */ /* 0x000ea20008000c00 */
[----:B0-----:R-:W-:-:S04]  /*8c40*/  IADD3 R3, P2, PT, R6, R28, RZ ;  /* 0x0000001c06037210 */ /* 0x001fc80007f5e0ff */
[----:B------:R-:W-:Y:S01]  /*8c50*/  SEL R2, R3, R6, !P4 ;  /* 0x0000000603027207 */ /* 0x000fe20006000000 */
[----:B------:R-:W-:Y:S01]  /*8c60*/  IMAD.X R29, R7, 0x1, R29, P2 ;  /* 0x00000001071d7824 */ /* 0x000fe200010e061d */
[----:B-1----:R-:W-:Y:S02]  /*8c70*/  IADD3 R27, P3, PT, R4, R3, RZ ;  /* 0x00000003041b7210 */ /* 0x002fe40007f7e0ff */
[----:B------:R-:W-:Y:S02]  /*8c80*/  SEL R6, R45, RZ, P1 ;  /* 0x000000ff2d067207 */ /* 0x000fe40000800000 */
[----:B------:R-:W-:Y:S01]  /*8c90*/  SEL R3, R27, R2, !P0 ;  /* 0x000000021b037207 */ /* 0x000fe20004000000 */
[----:B------:R-:W-:Y:S01]  /*8ca0*/  IMAD.X R5, R5, 0x1, R29, P3 ;  /* 0x0000000105057824 */ /* 0x000fe200018e061d */
[----:B------:R-:W-:Y:S02]  /*8cb0*/  SEL R2, R29, R7, !P4 ;  /* 0x000000071d027207 */ /* 0x000fe40006000000 */
[----:B------:R-:W-:-:S02]  /*8cc0*/  SEL R7, R44, RZ, P1 ;  /* 0x000000ff2c077207 */ /* 0x000fc40000800000 */
[----:B------:R-:W-:Y:S02]  /*8cd0*/  ISETP.GT.U32.AND P1, PT, R30, 0x1f, PT ;  /* 0x0000001f1e00780c */ /* 0x000fe40003f24070 */
[----:B------:R-:W-:Y:S02]  /*8ce0*/  IADD3 R6, P2, PT, R6, R3, RZ ;  /* 0x0000000306067210 */ /* 0x000fe40007f5e0ff */
[----:B------:R-:W-:Y:S02]  /*8cf0*/  SEL R2, R5, R2, !P0 ;  /* 0x0000000205027207 */ /* 0x000fe40004000000 */
[----:B--2---:R-:W-:Y:S02]  /*8d00*/  IADD3 R26, P0, PT, R10, R27, RZ ;  /* 0x0000001b0a1a7210 */ /* 0x004fe40007f1e0ff */
[----:B------:R-:W-:Y:S01]  /*8d10*/  ISETP.GE.U32.AND P3, PT, R30, 0x20, PT ;  /* 0x000000201e00780c */ /* 0x000fe20003f66070 */
[----:B------:R-:W-:Y:S02]  /*8d20*/  IMAD.X R7, R7, 0x1, R2, P2 ;  /* 0x0000000107077824 */ /* 0x000fe400010e0602 */
[----:B------:R-:W-:Y:S01]  /*8d30*/  IMAD.X R27, R11, 0x1, R5, P0 ;  /* 0x000000010b1b7824 */ /* 0x000fe200000e0605 */
[----:B------:R-:W-:-:S02]  /*8d40*/  SEL R45, R45, R6, !P3 ;  /* 0x000000062d2d7207 */ /* 0x000fc40005800000 */
[----:B------:R-:W-:Y:S01]  /*8d50*/  SEL R44, R44, R7, !P3 ;  /* 0x000000072c2c7207 */ /* 0x000fe20005800000 */
[----:B------:R-:W-:Y:S06]  /*8d60*/  @P1 BRA `(.L_x_1332) ;  /* 0x0000001000a81947 */ /* 0x000fec0003800000 */
        /* <DEDUP_REMOVED lines=16> */
.L_x_1334:
[----:B------:R-:W-:Y:S05]  /*8e70*/  BSYNC.RECONVERGENT B0 ;  /* 0x0000000000007941 */ /* 0x000fea0003800200 */
.L_x_1333:
[----:B------:R-:W0:Y:S01]  /*8e80*/  LDCU UR5, c[0x0][0x370] ;  /* 0x00006e00ff0577ac */ /* 0x000e220008000800 */
[----:B-1----:R-:W-:-:S05]  /*8e90*/  LOP3.LUT R3, RZ, R30, RZ, 0x33, !PT ;  /* 0x0000001eff037212 */ /* 0x002fca00078e33ff */
[----:B------:R-:W-:Y:S01]  /*8ea0*/  IMAD.IADD R2, R42, 0x1, R3 ;  /* 0x000000012a027824 */ /* 0x000fe200078e0203 */
[----:B0-----:R-:W-:-:S09]  /*8eb0*/  UISETP.GT.U32.AND UP0, UPT, UR5, 0x1f3, UPT ;  /* 0x000001f30500788c */ /* 0x001fd2000bf04070 */
[----:B------:R-:W-:Y:S05]  /*8ec0*/  BRA.U UP0, `(.L_x_1335) ;  /* 0x0000000100087547 */ /* 0x000fea000b800000 */
[----:B------:R0:W-:Y:S06]  /*8ed0*/  MEMBAR.SC.CTA ;  /* 0x0000000000007992 */ /* 0x0001ec0000000000 */
[----:B0-----:R-:W-:Y:S05]  /*8ee0*/  BRA `(.L_x_1336) ;  /* 0x0000000000087947 */ /* 0x001fea0003800000 */
.L_x_1335:
[----:B------:R-:W-:Y:S05]  /*8ef0*/  NANOSLEEP 0x1c2 ;  /* 0x000001c20000795d */ /* 0x000fea0003800000 */
[----:B------:R-:W-:Y:S01]  /*8f00*/  NOP ;  /* 0x0000000000007918 */ /* 0x000fe20000000000 */
.L_x_1336:
[----:B------:R-:W0:Y:S02]  /*8f10*/  LDC.64 R4, c[0x0][0x438] ;  /* 0x00010e00ff047b82 */ /* 0x000e240000000a00 */
[----:B0-----:R-:W-:-:S07]  /*8f20*/  IMAD.WIDE R4, R2, 0x4, R4 ;  /* 0x0000000402047825 */ /* 0x001fce00078e0204 */
.L_x_1338:
        /* <DEDUP_REMOVED lines=10> */
.L_x_1503:
        /* <DEDUP_REMOVED lines=11> */
.L_x_1340:
[----:B------:R-:W0:Y:S02]  /*9080*/  LDC.64 R10, c[0x0][0x448] ;  /* 0x00011200ff0a7b82 */ /* 0x000e240000000a00 */
[----:B0-----:R-:W-:-:S05]  /*9090*/  IMAD.WIDE R10, R2, 0x10, R10 ;  /* 0x00000010020a7825 */ /* 0x001fca00078e020a */
[----:B------:R0:W5:Y:S04]  /*90a0*/  LD.E.64.STRONG.GPU R28, desc[UR8][R10.64+0x200] ;  /* 0x000200080a1c7980 */ /* 0x000168000c10fb00 */
[----:B------:R0:W5:Y:S02]  /*90b0*/  LD.E.64.STRONG.GPU R4, desc[UR8][R10.64+0x208] ;  /* 0x000208080a047980 */ /* 0x000164000c10fb00 */
.L_x_1341:
[----:B------:R-:W-:Y:S05]  /*90c0*/  BSYNC.RECONVERGENT B0 ;  /* 0x0000000000007941 */ /* 0x000fea0003800200 */
.L_x_1339:
[----:B------:R-:W-:-:S03]  /*90d0*/  UMOV UR5, 0xffffffff ;  /* 0xffffffff00057882 */ /* 0x000fc60000000000 */
[----:B------:R-:W-:Y:S05]  /*90e0*/  BRA.DIV UR5, `(.L_x_1342) ;  /* 0x0000003205487947 */ /* 0x000fea000b800000 */
[----:B------:R-:W-:-:S07]  /*90f0*/  VOTE.ANY R37, PT, !P0 ;  /* 0x0000000000257806 */ /* 0x000fce00040e0100 */
.L_x_1506:
[----:B------:R-:W2:Y:S01]  /*9100*/  S2R R3, SR_GEMASK ;  /* 0x0000000000037919 */ /* 0x000ea20000003c00 */
[----:B------:R-:W-:Y:S01]  /*9110*/  UMOV UR5, 0xffffffff ;  /* 0xffffffff00057882 */ /* 0x000fe20000000000 */
[----:B--2---:R-:W-:-:S05]  /*9120*/  LOP3.LUT R37, R37, 0x80000000, R3, 0xec, !PT ;  /* 0x8000000025257812 */ /* 0x004fca00078eec03 */
[----:B01----:R-:W-:-:S05]  /*9130*/  VIADD R10, R37, 0xffffffff ;  /* 0xffffffff250a7836 */ /* 0x003fca0000000000 */
[----:B------:R-:W-:-:S04]  /*9140*/  LOP3.LUT R10, R37, R10, RZ, 0xc, !PT ;  /* 0x0000000a250a7212 */ /* 0x000fc800078e0cff */
[----:B------:R0:W1:Y:S01]  /*9150*/  POPC R38, R10 ;  /* 0x0000000a00267309 */ /* 0x0000620000000000 */
[----:B------:R-:W-:Y:S05]  /*9160*/  BRA.DIV UR5, `(.L_x_1343) ;  /* 0x0000003205487947 */ /* 0x000fea000b800000 */
.L_x_1509:
[----:B------:R-:W-:-:S03]  /*9170*/  UMOV UR5, 0xffffffff ;  /* 0xffffffff00057882 */ /* 0x000fc60000000000 */
[----:B------:R-:W-:Y:S05]  /*9180*/  BRA.DIV UR5, `(.L_x_1344) ;  /* 0x0000003205647947 */ /* 0x000fea000b800000 */
.L_x_1512:
[----:B------:R-:W-:-:S03]  /*9190*/  UMOV UR5, 0xffffffff ;  /* 0xffffffff00057882 */ /* 0x000fc60000000000 */
[----:B------:R-:W-:Y:S05]  /*91a0*/  BRA.DIV UR5, `(.L_x_1345) ;  /* 0x0000003205807947 */ /* 0x000fea000b800000 */
[----:B-1---5:R1:W2:Y:S04]  /*91b0*/  SHFL.DOWN PT, R3, R4, 0x1, R38 ;  /* 0x0820000004037989 */ /* 0x0222a800000e0026 */
[----:B------:R1:W3:Y:S02]  /*91c0*/  SHFL.DOWN PT, R7, R5, 0x1, R38 ;  /* 0x0820000005077989 */ /* 0x0002e400000e0026 */
.L_x_1516:
[----:B------:R-:W4:Y:S01]  /*91d0*/  S2R R36, SR_LANEID ;  /* 0x0000000000247919 */ /* 0x000f220000000000 */
[----:B------:R-:W-:Y:S01]  /*91e0*/  UMOV UR5, 0xffffffff ;  /* 0xffffffff00057882 */ /* 0x000fe20000000000 */
[----:B----4-:R-:W-:-:S04]  /*91f0*/  ISETP.GE.AND P0, PT, R36, R38, PT ;  /* 0x000000262400720c */ /* 0x010fc80003f06270 */
[----:B--2---:R-:W-:Y:S02]  /*9200*/  SEL R3, R3, RZ, !P0 ;  /* 0x000000ff03037207 */ /* 0x004fe40004000000 */
[----:B---3--:R-:W-:Y:S02]  /*9210*/  SEL R7, R7, RZ, !P0 ;  /* 0x000000ff07077207 */ /* 0x008fe40004000000 */
[----:B0-----:R-:W-:Y:S01]  /*9220*/  IADD3 R10, P1, PT, R4, R3, RZ ;  /* 0x00000003040a7210 */ /* 0x001fe20007f3e0ff */
[----:B------:R-:W-:-:S12]  /*9230*/  BRA.DIV UR5, `(.L_x_1346) ;  /* 0x0000003205a07947 */ /* 0x000fd8000b800000 */
.L_x_1519:
[----:B------:R-:W-:-:S03]  /*9240*/  UMOV UR5, 0xffffffff ;  /* 0xffffffff00057882 */ /* 0x000fc60000000000 */
[----:B------:R-:W-:Y:S05]  /*9250*/  BRA.DIV UR5, `(.L_x_1347) ;  /* 0x0000003205bc7947 */ /* 0x000fea000b800000 */
.L_x_1522:
[----:B------:R-:W-:Y:S01]  /*9260*/  UMOV UR5, 0xffffffff ;  /* 0xffffffff00057882 */ /* 0x000fe20000000000 */
[----:B-1----:R-:W-:Y:S02]  /*9270*/  IMAD.X R5, R5, 0x1, R7, P1 ;  /* 0x0000000105057824 */ /* 0x002fe400008e0607 */
[----:B------:R-:W-:Y:S05]  /*9280*/  BRA.DIV UR5, `(.L_x_1348) ;  /* 0x0000003205d47947 */ /* 0x000fea000b800000 */
[----:B------:R0:W1:Y:S04]  /*9290*/  SHFL.DOWN PT, R3, R10, 0x2, R38 ;  /* 0x084000000a037989 */ /* 0x00006800000e0026 */
[----:B------:R0:W2:Y:S02]  /*92a0*/  SHFL.DOWN PT, R4, R5, 0x2, R38 ;  /* 0x0840000005047989 */ /* 0x0000a400000e0026 */
.L_x_1526:
[----:B------:R-:W-:Y:S01]  /*92b0*/  VIADD R7, R36, 0x2 ;  /* 0x0000000224077836 */ /* 0x000fe20000000000 */
[----:B------:R-:W-:-:S04]  /*92c0*/  UMOV UR5, 0xffffffff ;  /* 0xffffffff00057882 */ /* 0x000fc80000000000 */
[----:B------:R-:W-:-:S04]  /*92d0*/  ISETP.GT.AND P0, PT, R7, R38, PT ;  /* 0x000000260700720c */ /* 0x000fc80003f04270 */
[----:B-1----:R-:W-:Y:S02]  /*92e0*/  SEL R3, R3, RZ, !P0 ;  /* 0x000000ff03037207 */ /* 0x002fe40004000000 */
[----:B--2---:R-:W-:Y:S02]  /*92f0*/  SEL R4, R4, RZ, !P0 ;  /* 0x000000ff04047207 */ /* 0x004fe40004000000 */
[----:B------:R-:W-:Y:S01]  /*9300*/  IADD3 R7, P1, PT, R3, R10, RZ ;  /* 0x0000000a03077210 */ /* 0x000fe20007f3e0ff */
[----:B------:R-:W-:-:S12]  /*9310*/  BRA.DIV UR5, `(.L_x_1349) ;  /* 0x0000003205f47947 */ /* 0x000fd8000b800000 */
.L_x_1529:
[----:B------:R-:W-:-:S03]  /*9320*/  UMOV UR5, 0xffffffff ;  /* 0xffffffff00057882 */ /* 0x000fc60000000000 */
[----:B------:R-:W-:Y:S05]  /*9330*/  BRA.DIV UR5, `(.L_x_1350) ;  /* 0x0000003605107947 */ /* 0x000fea000b800000 */
.L_x_1532:
[----:B------:R-:W-:Y:S01]  /*9340*/  UMOV UR5, 0xffffffff ;  /* 0xffffffff00057882 */ /* 0x000fe20000000000 */
[----:B0-----:R-:W-:Y:S02]  /*9350*/  IMAD.X R5, R4, 0x1, R5, P1 ;  /* 0x0000000104057824 */ /* 0x001fe400008e0605 */
[----:B------:R-:W-:Y:S05]  /*9360*/  BRA.DIV UR5, `(.L_x_1351) ;  /* 0x0000003605287947 */ /* 0x000fea000b800000 */
[----:B------:R0:W1:Y:S04]  /*9370*/  SHFL.DOWN PT, R3, R7, 0x4, R38 ;  /* 0x0880000007037989 */ /* 0x00006800000e0026 */
[----:B------:R0:W2:Y:S02]  /*9380*/  SHFL.DOWN PT, R4, R5, 0x4, R38 ;  /* 0x0880000005047989 */ /* 0x0000a400000e0026 */
.L_x_1536:
[----:B------:R-:W-:Y:S01]  /*9390*/  VIADD R10, R36, 0x4 ;  /* 0x00000004240a7836 */ /* 0x000fe20000000000 */
[----:B------:R-:W-:-:S04]  /*93a0*/  UMOV UR5, 0xffffffff ;  /* 0xffffffff00057882 */ /* 0x000fc80000000000 */
[----:B------:R-:W-:-:S04]  /*93b0*/  ISETP.GT.AND P0, PT, R10, R38, PT ;  /* 0x000000260a00720c */ /* 0x000fc80003f04270 */
[----:B-1----:R-:W-:Y:S02]  /*93c0*/  SEL R3, R3, RZ, !P0 ;  /* 0x000000ff03037207 */ /* 0x002fe40004000000 */
[----:B--2---:R-:W-:Y:S02]  /*93d0*/  SEL R4, R4, RZ, !P0 ;  /* 0x000000ff04047207 */ /* 0x004fe40004000000 */
[----:B0-----:R-:W-:Y:S01]  /*93e0*/  IADD3 R7, P1, PT, R3, R7, RZ ;  /* 0x0000000703077210 */ /* 0x001fe20007f3e0ff */
[----:B------:R-:W-:-:S12]  /*93f0*/  BRA.DIV UR5, `(.L_x_1352) ;  /* 0x0000003605487947 */ /* 0x000fd8000b800000 */
.L_x_1539:
[----:B------:R-:W-:-:S03]  /*9400*/  UMOV UR5, 0xffffffff ;  /* 0xffffffff00057882 */ /* 0x000fc60000000000 */
[----:B------:R-:W-:Y:S05]  /*9410*/  BRA.DIV UR5, `(.L_x_1353) ;  /* 0x0000003605647947 */ /* 0x000fea000b800000 */
.L_x_1542:
[----:B------:R-:W-:Y:S01]  /*9420*/  UMOV UR5, 0xffffffff ;  /* 0xffffffff00057882 */ /* 0x000fe20000000000 */
[----:B------:R-:W-:Y:S02]  /*9430*/  IMAD.X R32, R4, 0x1, R5, P1 ;  /* 0x0000000104207824 */ /* 0x000fe400008e0605 */
[----:B------:R-:W-:Y:S05]  /*9440*/  BRA.DIV UR5, `(.L_x_1354) ;  /* 0x00000036057c7947 */ /* 0x000fea000b800000 */
[----:B------:R0:W1:Y:S04]  /*9450*/  SHFL.DOWN PT, R3, R7, 0x8, R38 ;  /* 0x0900000007037989 */ /* 0x00006800000e0026 */
[----:B------:R0:W2:Y:S02]  /*9460*/  SHFL.DOWN PT, R5, R32, 0x8, R38 ;  /* 0x0900000020057989 */ /* 0x0000a400000e0026 */
.L_x_1546:
[----:B------:R-:W-:Y:S01]  /*9470*/  VIADD R4, R36, 0x8 ;  /* 0x0000000824047836 */ /* 0x000fe20000000000 */
[----:B------:R-:W-:-:S04]  /*9480*/  UMOV UR5, 0xffffffff ;  /* 0xffffffff00057882 */ /* 0x000fc80000000000 */
[----:B------:R-:W-:-:S04]  /*9490*/  ISETP.GT.AND P0, PT, R4, R38, PT ;  /* 0x000000260400720c */ /* 0x000fc80003f04270 */
[----:B-1----:R-:W-:Y:S02]  /*94a0*/  SEL R3, R3, RZ, !P0 ;  /* 0x000000ff03037207 */ /* 0x002fe40004000000 */
[----:B--2---:R-:W-:Y:S02]  /*94b0*/  SEL R5, R5, RZ, !P0 ;  /* 0x000000ff05057207 */ /* 0x004fe40004000000 */
[----:B------:R-:W-:Y:S01]  /*94c0*/  IADD3 R4, P1, PT, R3, R7, RZ ;  /* 0x0000000703047210 */ /* 0x000fe20007f3e0ff */
[----:B------:R-:W-:-:S12]  /*94d0*/  BRA.DIV UR5, `(.L_x_1355) ;  /* 0x00000036059c7947 */ /* 0x000fd8000b800000 */
.L_x_1549:
[----:B------:R-:W-:-:S03]  /*94e0*/  UMOV UR5, 0xffffffff ;  /* 0xffffffff00057882 */ /* 0x000fc60000000000 */
[----:B------:R-:W-:Y:S05]  /*94f0*/  BRA.DIV UR5, `(.L_x_1356) ;  /* 0x0000003605b87947 */ /* 0x000fea000b800000 */
.L_x_1552:
[----:B------:R-:W-:Y:S01]  /*9500*/  UMOV UR5, 0xffffffff ;  /* 0xffffffff00057882 */ /* 0x000fe20000000000 */
[----:B0-----:R-:W-:Y:S02]  /*9510*/  IMAD.X R32, R5, 0x1, R32, P1 ;  /* 0x0000000105207824 */ /* 0x001fe400008e0620 */
        /* <DEDUP_REMOVED lines=20> */
.L_x_1557:
[----:B------:R-:W-:Y:S05]  /*9660*/  @!P0 BRA `(.L_x_1358) ;  /* 0x0000000400d08947 */ /* 0x000fea0003800000 */
.L_x_1380:
[----:B------:R-:W-:Y:S01]  /*9670*/  IMAD.MOV.U32 R34, RZ, RZ, R7 ;  /* 0x000000ffff227224 */ /* 0x000fe200078e0007 */
[----:B------:R-:W-:Y:S05]  /*9680*/  YIELD ;  /* 0x0000000000007946 */ /* 0x000fea0003800000 */
[----:B------:R-:W-:Y:S02]  /*9690*/  IMAD.MOV.U32 R35, RZ, RZ, R25 ;  /* 0x000000ffff237224 */ /* 0x000fe400078e0019 */
[----:B-1----:R-:W-:-:S07]  /*96a0*/  IMAD.WIDE R34, R2, 0x4, R34 ;  /* 0x0000000402227825 */ /* 0x002fce00078e0222 */
.L_x_1360:
        /* <DEDUP_REMOVED lines=10> */
.L_x_1560:
        /* <DEDUP_REMOVED lines=12> */
.L_x_1362:
[----:B------:R-:W-:Y:S02]  /*9810*/  IMAD.MOV.U32 R30, RZ, RZ, R6 ;  /* 0x000000ffff1e7224 */ /* 0x000fe400078e0006 */
[----:B------:R-:W-:Y:S02]  /*9820*/  IMAD.MOV.U32 R31, RZ, RZ, R24 ;  /* 0x000000ffff1f7224 */ /* 0x000fe400078e0018 */
[----:B------:R-:W-:-:S05]  /*9830*/  IMAD.WIDE R30, R2, 0x10, R30 ;  /* 0x00000010021e7825 */ /* 0x000fca00078e021e */
[----:B------:R0:W5:Y:S04]  /*9840*/  LD.E.64.STRONG.GPU R32, desc[UR8][R30.64+-0x200] ;  /* 0xfffe00081e207980 */ /* 0x000168000c10fb00 */
[----:B0-----:R-:W5:Y:S02]  /*9850*/  LD.E.64.STRONG.GPU R30, desc[UR8][R30.64+-0x1f8] ;  /* 0xfffe08081e1e7980 */ /* 0x001f64000c10fb00 */
.L_x_1363:
[----:B------:R-:W-:Y:S05]  /*9860*/  BSYNC.RECONVERGENT B0 ;  /* 0x0000000000007941 */ /* 0x000fea0003800200 */
.L_x_1361:
[----:B------:R-:W-:-:S03]  /*9870*/  UMOV UR5, 0xffffffff ;  /* 0xffffffff00057882 */ /* 0x000fc60000000000 */
[----:B------:R-:W-:Y:S05]  /*9880*/  BRA.DIV UR5, `(.L_x_1364) ;  /* 0x0000003605a47947 */ /* 0x000fea000b800000 */
[----:B------:R-:W-:-:S07]  /*9890*/  VOTE.ANY R37, PT, !P0 ;  /* 0x0000000000257806 */ /* 0x000fce00040e0100 */
.L_x_1563:
[----:B------:R-:W0:Y:S01]  /*98a0*/  S2R R34, SR_GEMASK ;  /* 0x0000000000227919 */ /* 0x000e220000003c00 */
[----:B------:R-:W-:Y:S01]  /*98b0*/  UMOV UR5, 0xffffffff ;  /* 0xffffffff00057882 */ /* 0x000fe20000000000 */
[----:B0-----:R-:W-:-:S05]  /*98c0*/  LOP3.LUT R34, R37, 0x80000000, R34, 0xec, !PT ;  /* 0x8000000025227812 */ /* 0x001fca00078eec22 */
[----:B------:R-:W-:-:S05]  /*98d0*/  VIADD R35, R34, 0xffffffff ;  /* 0xffffffff22237836 */ /* 0x000fca0000000000 */
[----:B------:R-:W-:-:S04]  /*98e0*/  LOP3.LUT R35, R34, R35, RZ, 0xc, !PT ;  /* 0x0000002322237212 */ /* 0x000fc800078e0cff */
[----:B------:R0:W1:Y:S01]  /*98f0*/  POPC R38, R35 ;  /* 0x0000002300267309 */ /* 0x0000620000000000 */
[----:B------:R-:W-:Y:S05]  /*9900*/  BRA.DIV UR5, `(.L_x_1365) ;  /* 0x0000003605a47947 */ /* 0x000fea000b800000 */
.L_x_1566:
[----:B------:R-:W-:-:S03]  /*9910*/  UMOV UR5, 0xffffffff ;  /* 0xffffffff00057882 */ /* 0x000fc60000000000 */
[----:B------:R-:W-:Y:S05]  /*9920*/  BRA.DIV UR5, `(.L_x_1366) ;  /* 0x0000003605c07947 */ /* 0x000fea000b800000 */
.L_x_1569:
[----:B------:R-:W-:-:S03]  /*9930*/  UMOV UR5, 0xffffffff ;  /* 0xffffffff00057882 */ /* 0x000fc60000000000 */
[----:B------:R-:W-:Y:S05]  /*9940*/  BRA.DIV UR5, `(.L_x_1367) ;  /* 0x0000003605dc7947 */ /* 0x000fea000b800000 */
[----:B-1---5:R1:W2:Y:S04]  /*9950*/  SHFL.DOWN PT, R40, R30, 0x1, R38 ;  /* 0x082000001e287989 */ /* 0x0222a800000e0026 */
[----:B------:R1:W3:Y:S02]  /*9960*/  SHFL.DOWN PT, R34, R31, 0x1, R38 ;  /* 0x082000001f227989 */ /* 0x0002e400000e0026 */
.L_x_1573:
[----:B0-----:R-:W0:Y:S01]  /*9970*/  S2R R35, SR_LANEID ;  /* 0x0000000000237919 */ /* 0x001e220000000000 */
[----:B------:R-:W-:Y:S01]  /*9980*/  UMOV UR5, 0xffffffff ;  /* 0xffffffff00057882 */ /* 0x000fe20000000000 */
[----:B0-----:R-:W-:-:S04]  /*9990*/  ISETP.GE.AND P0, PT, R35, R38, PT ;  /* 0x000000262300720c */ /* 0x001fc80003f06270 */
[----:B--2---:R-:W-:-:S04]  /*99a0*/  SEL R40, R40, RZ, !P0 ;  /* 0x000000ff28287207 */ /* 0x004fc80004000000 */
[----:B------:R-:W-:Y:S02]  /*99b0*/  IADD3 R41, P1, PT, R30, R40, RZ ;  /* 0x000000281e297210 */ /* 0x000fe40007f3e0ff */
[----:B---3--:R-:W-:Y:S01]  /*99c0*/  SEL R40, R34, RZ, !P0 ;  /* 0x000000ff22287207 */ /* 0x008fe20004000000 */
[----:B------:R-:W-:Y:S10]  /*99d0*/  BRA.DIV UR5, `(.L_x_1368) ;  /* 0x0000003605fc7947 */ /* 0x000ff4000b800000 */
.L_x_1576:
[----:B------:R-:W-:-:S03]  /*99e0*/  UMOV UR5, 0xffffffff ;  /* 0xffffffff00057882 */ /* 0x000fc60000000000 */
[----:B------:R-:W-:Y:S05]  /*99f0*/  BRA.DIV UR5, `(.L_x_1369) ;  /* 0x0000003a05187947 */ /* 0x000fea000b800000 */
.L_x_1579:
[----:B------:R-:W-:Y:S01]  /*9a00*/  UMOV UR5, 0xffffffff ;  /* 0xffffffff00057882 */ /* 0x000fe20000000000 */
[----:B------:R-:W-:Y:S02]  /*9a10*/  IMAD.X R40, R31, 0x1, R40, P1 ;  /* 0x000000011f287824 */ /* 0x000fe400008e0628 */
[----:B------:R-:W-:Y:S05]  /*9a20*/  BRA.DIV UR5, `(.L_x_1370) ;  /* 0x0000003a05307947 */ /* 0x000fea000b800000 */
[----:B------:R0:W2:Y:S04]  /*9a30*/  SHFL.DOWN PT, R43, R41, 0x2, R38 ;  /* 0x08400000292b7989 */ /* 0x0000a800000e0026 */
[----:B------:R0:W3:Y:S02]  /*9a40*/  SHFL.DOWN PT, R34, R40, 0x2, R38 ;  /* 0x0840000028227989 */ /* 0x0000e400000e0026 */
.L_x_1583:
[----:B------:R-:W4:Y:S01]  /*9a50*/  S2R R35, SR_LANEID ;  /* 0x0000000000237919 */ /* 0x000f220000000000 */
[----:B------:R-:W-:Y:S01]  /*9a60*/  UMOV UR5, 0xffffffff ;  /* 0xffffffff00057882 */ /* 0x000fe20000000000 */
[----:B----4-:R-:W-:-:S05]  /*9a70*/  VIADD R35, R35, 0x2 ;  /* 0x0000000223237836 */ /* 0x010fca0000000000 */
[----:B------:R-:W-:-:S04]  /*9a80*/  ISETP.GT.AND P0, PT, R35, R38, PT ;  /* 0x000000262300720c */ /* 0x000fc80003f04270 */
[----:B--2---:R-:W-:Y:S02]  /*9a90*/  SEL R43, R43, RZ, !P0 ;  /* 0x000000ff2b2b7207 */ /* 0x004fe40004000000 */
[----:B---3--:R-:W-:Y:S02]  /*9aa0*/  SEL R34, R34, RZ, !P0 ;  /* 0x000000ff22227207 */ /* 0x008fe40004000000 */
[----:B0-----:R-:W-:-:S05]  /*9ab0*/  IADD3 R41, P1, PT, R43, R41, RZ ;  /* 0x000000292b297210 */ /* 0x001fca0007f3e0ff */
[----:B------:R-:W-:Y:S01]  /*9ac0*/  IMAD.X R40, R34, 0x1, R40, P1 ;  /* 0x0000000122287824 */ /* 0x000fe200008e0628 */
[----:B------:R-:W-:Y:S07]  /*9ad0*/  BRA.DIV UR5, `(.L_x_1371) ;  /* 0x0000003a05487947 */ /* 0x000fee000b800000 */
.L_x_1586:
[----:B------:R-:W-:-:S03]  /*9ae0*/  UMOV UR5, 0xffffffff ;  /* 0xffffffff00057882 */ /* 0x000fc60000000000 */
[----:B------:R-:W-:Y:S05]  /*9af0*/  BRA.DIV UR5, `(.L_x_1372) ;  /* 0x0000003a05647947 */ /* 0x000fea000b800000 */
.L_x_1589:
[----:B------:R-:W-:-:S03]  /*9b00*/  UMOV UR5, 0xffffffff ;  /* 0xffffffff00057882 */ /* 0x000fc60000000000 */
[----:B------:R-:W-:Y:S05]  /*9b10*/  BRA.DIV UR5, `(.L_x_1373) ;  /* 0x0000003a05807947 */ /* 0x000fea000b800000 */
[----:B------:R0:W2:Y:S04]  /*9b20*/  SHFL.DOWN PT, R43, R41, 0x4, R38 ;  /* 0x08800000292b7989 */ /* 0x0000a800000e0026 */
[----:B------:R0:W3:Y:S02]  /*9b30*/  SHFL.DOWN PT, R34, R40, 0x4, R38 ;  /* 0x0880000028227989 */ /* 0x0000e400000e0026 */
.L_x_1593:
        /* <DEDUP_REMOVED lines=9> */
.L_x_1596:
[----:B------:R-:W-:-:S03]  /*9bd0*/  UMOV UR5, 0xffffffff ;  /* 0xffffffff00057882 */ /* 0x000fc60000000000 */
[----:B------:R-:W-:Y:S05]  /*9be0*/  BRA.DIV UR5, `(.L_x_1375) ;  /* 0x0000003a05b47947 */ /* 0x000fea000b800000 */
.L_x_1599:
[----:B------:R-:W-:-:S03]  /*9bf0*/  UMOV UR5, 0xffffffff ;  /* 0xffffffff00057882 */ /* 0x000fc60000000000 */
[----:B------:R-:W-:Y:S05]  /*9c00*/  BRA.DIV UR5, `(.L_x_1376) ;  /* 0x0000003a05d07947 */ /* 0x000fea000b800000 */
[----:B------:R0:W2:Y:S04]  /*9c10*/  SHFL.DOWN PT, R43, R41, 0x8, R38 ;  /* 0x09000000292b7989 */ /* 0x0000a800000e0026 */
[----:B------:R0:W3:Y:S02]  /*9c20*/  SHFL.DOWN PT, R34, R40, 0x8, R38 ;  /* 0x0900000028227989 */ /* 0x0000e400000e0026 */
.L_x_1603:
        /* <DEDUP_REMOVED lines=9> */
.L_x_1606:
[----:B------:R-:W-:-:S03]  /*9cc0*/  UMOV UR5, 0xffffffff ;  /* 0xffffffff00057882 */ /* 0x000fc60000000000 */
[----:B------:R-:W-:Y:S05]  /*9cd0*/  BRA.DIV UR5, `(.L_x_1378) ;  /* 0x0000003e05047947 */ /* 0x000fea000b800000 */
.L_x_1609:
[----:B------:R-:W-:-:S03]  /*9ce0*/  UMOV UR5, 0xffffffff ;  /* 0xffffffff00057882 */ /* 0x000fc60000000000 */
        /* <DEDUP_REMOVED lines=11> */
.L_x_1614:
[----:B------:R-:W-:Y:S05]  /*9da0*/  @P0 BRA `(.L_x_1380) ;  /* 0xfffffff800300947 */ /* 0x000fea000383ffff */
.L_x_1358:
[----:B------:R-:W0:Y:S01]  /*9db0*/  S2R R35, SR_LANEID ;  /* 0x0000000000237919 */ /* 0x000e220000000000 */
[----:B------:R-:W-:Y:S01]  /*9dc0*/  BSSY.RECONVERGENT B0, `(.L_x_1381) ;  /* 0x000001e000007945 */ /* 0x000fe20003800200 */
[----:B------:R-:W-:Y:S01]  /*9dd0*/  IMAD.MOV.U32 R5, RZ, RZ, R10 ;  /* 0x000000ffff057224 */ /* 0x000fe200078e000a */
[----:B------:R-:W2:Y:S01]  /*9de0*/  S2R R34, SR_TID.X ;  /* 0x0000000000227919 */ /* 0x000ea20000002100 */
[----:B0-----:R-:W-:Y:S02]  /*9df0*/  ISETP.NE.AND P1, PT, R35, RZ, PT ;  /* 0x000000ff2300720c */ /* 0x001fe40003f25270 */
[----:B--2---:R-:W-:-:S11]  /*9e00*/  ISETP.NE.AND P0, PT, R34, RZ, PT ;  /* 0x000000ff2200720c */ /* 0x004fd60003f05270 */
[----:B------:R-:W1:Y:S01]  /*9e10*/  @!P1 S2R R3, SR_CgaCtaId ;  /* 0x0000000000039919 */ /* 0x000e620000008800 */
[----:B------:R-:W-:-:S04]  /*9e20*/  @!P1 MOV R2, 0x400 ;  /* 0x0000040000029802 */ /* 0x000fc80000000f00 */
[----:B-1----:R-:W-:Y:S01]  /*9e30*/  @!P1 LEA R31, R3, R2, 0x18 ;  /* 0x00000002031f9211 */ /* 0x002fe200078ec0ff */
[----:B------:R-:W-:Y:S06]  /*9e40*/  @P0 BRA `(.L_x_1382) ;  /* 0x0000000000540947 */ /* 0x000fec0003800000 */
[----:B------:R-:W0:Y:S01]  /*9e50*/  S2UR UR6, SR_CgaCtaId ;  /* 0x00000000000679c3 */ /* 0x000e220000008800 */
[----:B------:R-:W-:Y:S01]  /*9e60*/  IADD3 R2, P0, PT, R4, R26, RZ ;  /* 0x0000001a04027210 */ /* 0x000fe20007f1e0ff */
[----:B------:R-:W-:Y:S01]  /*9e70*/  UMOV UR5, 0x400 ;  /* 0x0000040000057882 */ /* 0x000fe20000000000 */
[----:B------:R-:W-:-:S03]  /*9e80*/  IMAD.MOV.U32 R25, RZ, RZ, 0x65 ;  /* 0x00000065ff197424 */ /* 0x000fc600078e00ff */
[----:B------:R-:W-:Y:S02]  /*9e90*/  IMAD.X R3, R5, 0x1, R27, P0 ;  /* 0x0000000105037824 */ /* 0x000fe400000e061b */
[----:B------:R-:W1:Y:S08]  /*9ea0*/  LDC.64 R10, c[0x0][0x448] ;  /* 0x00011200ff0a7b82 */ /* 0x000e700000000a00 */
[----:B------:R-:W2:Y:S01]  /*9eb0*/  LDC.64 R6, c[0x0][0x438] ;  /* 0x00010e00ff067b82 */ /* 0x000ea20000000a00 */
[----:B0-----:R-:W-:Y:S01]  /*9ec0*/  ULEA UR5, UR6, UR5, 0x18 ;  /* 0x0000000506057291 */ /* 0x001fe2000f8ec0ff */
[----:B-1----:R-:W-:-:S05]  /*9ed0*/  IMAD.WIDE R10, R42, 0x10, R10 ;  /* 0x000000102a0a7825 */ /* 0x002fca00078e020a */
[----:B------:R0:W-:Y:S01]  /*9ee0*/  ST.E.64.STRONG.GPU desc[UR8][R10.64+0x200], R8 ;  /* 0x000200080a007985 */ /* 0x0001e2000c10fb08 */
[----:B--2---:R-:W-:-:S03]  /*9ef0*/  IMAD.WIDE R42, R42, 0x4, R6 ;  /* 0x000000042a2a7825 */ /* 0x004fc600078e0206 */
[----:B------:R0:W-:Y:S01]  /*9f00*/  ST.E.64.STRONG.GPU desc[UR8][R10.64+0x208], R2 ;  /* 0x000208020a007985 */ /* 0x0001e2000c10fb08 */
        /* <DEDUP_REMOVED lines=9> */
.L_x_1382:
[----:B------:R-:W-:Y:S05]  /*9fa0*/  BSYNC.RECONVERGENT B0 ;  /* 0x0000000000007941 */ /* 0x000fea0003800200 */
.L_x_1381:
[----:B------:R1:W-:Y:S01]  /*9fb0*/  @!P1 STS.64 [R31+0x88], R28 ;  /* 0x0000881c1f009388 */ /* 0x0003e20000000a00 */
[----:B0-----:R-:W-:Y:S02]  /*9fc0*/  IMAD.MOV.U32 R6, RZ, RZ, R45 ;  /* 0x000000ffff067224 */ /* 0x001fe400078e002d */
[----:B------:R-:W-:Y:S01]  /*9fd0*/  IMAD.MOV.U32 R7, RZ, RZ, R44 ;  /* 0x000000ffff077224 */ /* 0x000fe200078e002c */
[----:B------:R1:W-:Y:S01]  /*9fe0*/  @!P1 STS.64 [R31+0x90], R4 ;  /* 0x000090041f009388 */ /* 0x0003e20000000a00 */
[----:B------:R-:W-:Y:S02]  /*9ff0*/  @!P1 IMAD.MOV.U32 R6, RZ, RZ, R4 ;  /* 0x000000ffff069224 */ /* 0x000fe400078e0004 */
[----:B------:R-:W-:-:S07]  /*a000*/  @!P1 IMAD.MOV.U32 R7, RZ, RZ, R5 ;  /* 0x000000ffff079224 */ /* 0x000fce00078e0005 */
.L_x_1332:
[----:B------:R-:W-:Y:S05]  /*a010*/  WARPSYNC.ALL ;  /* 0x0000000000007948 */ /* 0x000fea0003800000 */
[----:B------:R-:W0:Y:S08]  /*a020*/  S2UR UR5, SR_CgaCtaId ;  /* 0x00000000000579c3 */ /* 0x000e300000008800 */
[----:B------:R-:W-:Y:S06]  /*a030*/  BAR.SYNC.DEFER_BLOCKING 0x0 ;  /* 0x0000000000007b1d */ /* 0x000fec0000010000 */
[----:B------:R-:W-:Y:S01]  /*a040*/  UMOV UR4, 0x400 ;  /* 0x0000040000047882 */ /* 0x000fe20000000000 */
[----:B-1----:R-:W1:Y:S01]  /*a050*/  S2R R4, SR_TID.X ;  /* 0x0000000000047919 */ /* 0x002e620000002100 */
[----:B0-----:R-:W-:-:S09]  /*a060*/  ULEA UR4, UR5, UR4, 0x18 ;  /* 0x0000000405047291 */ /* 0x001fd2000f8ec0ff */
[----:B------:R-:W0:Y:S01]  /*a070*/  LDS.64 R2, [UR4+0x90] ;  /* 0x00009004ff027984 */ /* 0x000e220008000a00 */
[----:B-1----:R-:W-:-:S04]  /*a080*/  ISETP.NE.AND P1, PT, R4, RZ, PT ;  /* 0x000000ff0400720c */ /* 0x002fc80003f25270 */
[----:B0-----:R-:W-:-:S04]  /*a090*/  SEL R2, R2, RZ, P1 ;  /* 0x000000ff02027207 */ /* 0x001fc80000800000 */
[----:B------:R-:W-:Y:S02]  /*a0a0*/  IADD3 R5, P0, PT, R6, R2, RZ ;  /* 0x0000000206057210 */ /* 0x000fe40007f1e0ff */
[----:B------:R-:W-:-:S05]  /*a0b0*/  SEL R2, R3, RZ, P1 ;  /* 0x000000ff03027207 */ /* 0x000fca0000800000 */
[----:B------:R-:W-:-:S07]  /*a0c0*/  IMAD.X R7, R7, 0x1, R2, P0 ;  /* 0x0000000107077824 */ /* 0x000fce00000e0602 */
.L_x_1331:
        /* <DEDUP_REMOVED lines=8> */
[----:B------:R-:W-:Y:S03]  /*a150*/  BSSY.RECONVERGENT B0, `(.L_x_1383) ;  /* 0x0000037000007945 */ /* 0x000fe60003800200 */
[----:B------:R-:W-:Y:S01]  /*a160*/  IMAD.X R19, R19, 0x1, R23, P0 ;  /* 0x0000000113137824 */ /* 0x000fe200000e0617 */
[----:B------:R-:W-:Y:S01]  /*a170*/  IADD3 R26, P0, PT, R14, R18, RZ ;  /* 0x000000120e1a7210 */ /* 0x000fe20007f1e0ff */
[----:B------:R-:W2:Y:S04]  /*a180*/  S2R R28, SR_TID.X ;  /* 0x00000000001c7919 */ /* 0x000ea80000002100 */
[----:B------:R-:W-:Y:S01]  /*a190*/  IMAD.X R27, R15, 0x1, R19, P0 ;  /* 0x000000010f1b7824 */ /* 0x000fe200000e0613 */
[----:B0-----:R-:W-:Y:S01]  /*a1a0*/  ISETP.NE.AND P1, PT, R2, RZ, PT ;  /* 0x000000ff0200720c */ /* 0x001fe20003f25270 */
[----:B-1----:R-:W-:-:S05]  /*a1b0*/  IMAD R3, R3, 0x20, R0 ;  /* 0x0000002003037824 */ /* 0x002fca00078e0200 */
[----:B------:R-:W-:Y:S04]  /*a1c0*/  STS.128 [R3], R20 ;  /* 0x0000001403007388 */ /* 0x000fe80000000c00 */
[----:B------:R2:W-:Y:S04]  /*a1d0*/  STS.128 [R3+0x10], R16 ;  /* 0x0000101003007388 */ /* 0x0005e80000000c00 */
[----:B------:R0:W-:Y:S01]  /*a1e0*/  STS.128 [R3+0x20], R24 ;  /* 0x0000201803007388 */ /* 0x0001e20000000c00 */
[----:B------:R-:W-:-:S03]  /*a1f0*/  NOP ;  /* 0x0000000000007918 */ /* 0x000fc60000000000 */
[----:B------:R-:W1:Y:S04]  /*a200*/  LDS.128 R12, [R0] ;  /* 0x00000000000c7984 */ /* 0x000e680000000c00 */
[----:B------:R-:W3:Y:S01]  /*a210*/  LDS.128 R8, [R0+0x200] ;  /* 0x0002000000087984 */ /* 0x000ee20000000c00 */
[----:B--2---:R-:W-:-:S03]  /*a220*/  LOP3.LUT R16, R28, 0x1f, RZ, 0xc0, !PT ;  /* 0x0000001f1c107812 */ /* 0x004fc600078ec0ff */
[----:B------:R-:W2:Y:S01]  /*a230*/  LDS.128 R4, [R0+0x400] ;  /* 0x0004000000047984 */ /* 0x000ea20000000c00 */
[----:B0-----:R-:W-:-:S03]  /*a240*/  LOP3.LUT R3, R28, 0x3e0, RZ, 0xc0, !PT ;  /* 0x000003e01c037812 */ /* 0x001fc600078ec0ff */
[----:B------:R-:W-:Y:S02]  /*a250*/  @!P1 STS [UR4+0x1800], R39 ;  /* 0x00180027ff009988 */ /* 0x000fe40008000804 */
[----:B------:R-:W-:Y:S01]  /*a260*/  IMAD R3, R3, 0x3, R16 ;  /* 0x0000000303037824 */ /* 0x000fe200078e0210 */
[----:B------:R-:W-:Y:S03]  /*a270*/  BAR.SYNC.DEFER_BLOCKING 0x0 ;  /* 0x0000000000007b1d */ /* 0x000fe60000010000 */
[C---:B------:R-:W-:Y:S02]  /*a280*/  VIADD R17, R3.reuse, 0x20 ;  /* 0x0000002003117836 */ /* 0x040fe40000000000 */
[----:B------:R-:W-:Y:S01]  /*a290*/  VIADD R19, R3, 0x40 ;  /* 0x0000004003137836 */ /* 0x000fe20000000000 */
[----:B------:R-:W0:Y:S01]  /*a2a0*/  LDS R2, [UR4+0x1800] ;  /* 0x00180004ff027984 */ /* 0x000e220008000800 */
[----:B------:R-:W1:Y:S02]  /*a2b0*/  LDCU.64 UR4, c[0x0][0x420] ;  /* 0x00008400ff0477ac */ /* 0x000e640008000a00 */
[----:B-1----:R-:W-:-:S02]  /*a2c0*/  ISETP.GE.U32.AND P0, PT, R12, UR4, PT ;  /* 0x000000040c007c0c */ /* 0x002fc4000bf06070 */
[----:B---3--:R-:W-:Y:S02]  /*a2d0*/  ISETP.GE.U32.AND P2, PT, R8, UR4, PT ;  /* 0x0000000408007c0c */ /* 0x008fe4000bf46070 */
[----:B------:R-:W-:Y:S02]  /*a2e0*/  ISETP.GE.U32.AND.EX P0, PT, R13, UR5, PT, P0 ;  /* 0x000000050d007c0c */ /* 0x000fe4000bf06100 */
[----:B--2---:R-:W-:Y:S02]  /*a2f0*/  ISETP.GE.U32.AND P3, PT, R4, UR4, PT ;  /* 0x0000000404007c0c */ /* 0x004fe4000bf66070 */
[----:B------:R-:W-:Y:S02]  /*a300*/  ISETP.GE.U32.AND.EX P2, PT, R9, UR5, PT, P2 ;  /* 0x0000000509007c0c */ /* 0x000fe4000bf46120 */
[----:B------:R-:W-:Y:S02]  /*a310*/  ISETP.GE.U32.AND.EX P3, PT, R5, UR5, PT, P3 ;  /* 0x0000000505007c0c */ /* 0x000fe4000bf66130 */
[----:B0-----:R-:W-:-:S02]  /*a320*/  ISETP.GE.OR P1, PT, R3, R2, P0 ;  /* 0x000000020300720c */ /* 0x001fc40000726670 */
        /* <DEDUP_REMOVED lines=25> */
.L_x_1384:
[----:B------:R-:W-:Y:S05]  /*a4c0*/  BSYNC.RECONVERGENT B0 ;  /* 0x0000000000007941 */ /* 0x000fea0003800200 */
.L_x_1383:
        /* <DEDUP_REMOVED lines=24> */
.L_x_1386:
[----:B------:R-:W-:Y:S05]  /*a650*/  BSYNC.RECONVERGENT B0 ;  /* 0x0000000000007941 */ /* 0x000fea0003800200 */
.L_x_1385:
        /* <DEDUP_REMOVED lines=24> */
.L_x_1274:
[----:B------:R-:W-:Y:S01]  /*a7e0*/  BSSY B1, `(.L_x_1387) ;  /* 0x0000006000017945 */ /* 0x000fe20003800000 */
[----:B------:R-:W-:Y:S01]  /*a7f0*/  PLOP3.LUT P0, PT, P0, PT, PT, 0x8, 0x80 ;  /* 0x000000000080781c */ /* 0x000fe2000070e170 */
[----:B------:R-:W-:-:S12]  /*a800*/  IMAD.MOV.U32 R37, RZ, RZ, -0x1 ;  /* 0xffffffffff257424 */ /* 0x000fd800078e00ff */
[----:B------:R-:W-:Y:S05]  /*a810*/  WARPSYNC.COLLECTIVE R37, `(.L_x_1388) ;  /* 0x0000000025087348 */ /* 0x000fea0003c00000 */
[----:B------:R-:W-:Y:S01]  /*a820*/  VOTE.ANY P0, P0 ;  /* 0x0000000000ff7806 */ /* 0x000fe20000000100 */
[----:B------:R-:W-:-:S12]  /*a830*/  ENDCOLLECTIVE ;  /* 0x000000000000791b */ /* 0x000fd80003800000 */
.L_x_1388:
[----:B------:R-:W-:Y:S05]  /*a840*/  BSYNC B1 ;  /* 0x0000000000017941 */ /* 0x000fea0003800000 */
.L_x_1387:
[----:B------:R-:W-:Y:S05]  /*a850*/  BRA `(.L_x_1389) ;  /* 0xffffff9000c87947 */ /* 0x000fea000383ffff */
.L_x_1279:
[----:B------:R-:W-:Y:S01]  /*a860*/  BSSY B1, `(.L_x_1390) ;  /* 0x0000006000017945 */ /* 0x000fe20003800000 */
[----:B------:R-:W-:Y:S01]  /*a870*/  PLOP3.LUT P0, PT, P0, PT, PT, 0x8, 0x80 ;  /* 0x000000000080781c */ /* 0x000fe2000070e170 */
[----:B------:R-:W-:-:S12]  /*a880*/  IMAD.MOV.U32 R37, RZ, RZ, -0x1 ;  /* 0xffffffffff257424 */ /* 0x000fd800078e00ff */
[----:B01---5:R-:W-:Y:S05]  /*a890*/  WARPSYNC.COLLECTIVE R37, `(.L_x_1391) ;  /* 0x0000000025087348 */ /* 0x023fea0003c00000 */
[----:B------:R-:W-:Y:S01]  /*a8a0*/  VOTE.ANY R37, PT, P0 ;  /* 0x0000000000257806 */ /* 0x000fe200000e0100 */
[----:B01---5:R-:W-:Y:S06]  /*a8b0*/  ENDCOLLECTIVE ;  /* 0x000000000000791b */ /* 0x023fec0003800000 */
.L_x_1391:
[----:B------:R-:W-:Y:S05]  /*a8c0*/  BSYNC B1 ;  /* 0x0000000000017941 */ /* 0x000fea0003800000 */
.L_x_1390:
[----:B------:R-:W-:Y:S05]  /*a8d0*/  BRA `(.L_x_1392) ;  /* 0xffffff9000f47947 */ /* 0x000fea000383ffff */
.L_x_1280:
[----:B------:R-:W-:Y:S01]  /*a8e0*/  BSSY B1, `(.L_x_1393) ;  /* 0x0000007000017945 */ /* 0x000fe20003800000 */
[----:B-----5:R-:W-:Y:S02]  /*a8f0*/  IMAD.MOV.U32 R34, RZ, RZ, R40 ;  /* 0x000000ffff227224 */ /* 0x020fe400078e0028 */
[----:B------:R-:W-:Y:S02]  /*a900*/  IMAD.MOV.U32 R35, RZ, RZ, 0x1 ;  /* 0x00000001ff237424 */ /* 0x000fe400078e00ff */
[----:B------:R-:W-:-:S07]  /*a910*/  IMAD.MOV.U32 R37, RZ, RZ, -0x1 ;  /* 0xffffffffff257424 */ /* 0x000fce00078e00ff */
[----:B01----:R-:W-:Y:S05]  /*a920*/  WARPSYNC.COLLECTIVE R37, `(.L_x_1394) ;  /* 0x0000000025087348 */ /* 0x003fea0003c00000 */
[----:B-1----:R1:W2:Y:S02]  /*a930*/  SHFL.DOWN P2, R35, R34, R35, R38 ;  /* 0x0800002322237389 */ /* 0x0022a40000040026 */
[----:B012---:R-:W-:Y:S05]  /*a940*/  ENDCOLLECTIVE ;  /* 0x000000000000791b */ /* 0x007fea0003800000 */
.L_x_1394:
[----:B------:R-:W-:Y:S05]  /*a950*/  BSYNC B1 ;  /* 0x0000000000017941 */ /* 0x000fea0003800000 */
.L_x_1393:
[----:B------:R-:W-:Y:S05]  /*a960*/  BRA `(.L_x_1395) ;  /* 0xffffff9000ec7947 */ /* 0x000fea000383ffff */
.L_x_1281:
[----:B------:R-:W-:Y:S01]  /*a970*/  BSSY B1, `(.L_x_1396) ;  /* 0x0000007000017945 */ /* 0x000fe20003800000 */
[----:B-----5:R-:W-:Y:S02]  /*a980*/  IMAD.MOV.U32 R34, RZ, RZ, R41 ;  /* 0x000000ffff227224 */ /* 0x020fe400078e0029 */
[----:B------:R-:W-:Y:S02]  /*a990*/  IMAD.MOV.U32 R35, RZ, RZ, 0x1 ;  /* 0x00000001ff237424 */ /* 0x000fe400078e00ff */
[----:B------:R-:W-:-:S07]  /*a9a0*/  IMAD.MOV.U32 R37, RZ, RZ, -0x1 ;  /* 0xffffffffff257424 */ /* 0x000fce00078e00ff */
[----:B01----:R-:W-:Y:S05]  /*a9b0*/  WARPSYNC.COLLECTIVE R37, `(.L_x_1397) ;  /* 0x0000000025087348 */ /* 0x003fea0003c00000 */
[----:B-1----:R1:W2:Y:S02]  /*a9c0*/  SHFL.DOWN P2, R35, R34, R35, R38 ;  /* 0x0800002322237389 */ /* 0x0022a40000040026 */
[----:B012---:R-:W-:Y:S05]  /*a9d0*/  ENDCOLLECTIVE ;  /* 0x000000000000791b */ /* 0x007fea0003800000 */
.L_x_1397:
[----:B------:R-:W-:Y:S05]  /*a9e0*/  BSYNC B1 ;  /* 0x0000000000017941 */ /* 0x000fea0003800000 */
.L_x_1396:
[----:B------:R-:W-:Y:S05]  /*a9f0*/  BRA `(.L_x_1398) ;  /* 0xffffff9000d07947 */ /* 0x000fea000383ffff */
.L_x_1282:
[----:B------:R-:W-:Y:S01]  /*aa00*/  BSSY B1, `(.L_x_1399) ;  /* 0x0000007000017945 */ /* 0x000fe20003800000 */
[----:B-----5:R-:W-:Y:S02]  /*aa10*/  IMAD.MOV.U32 R34, RZ, RZ, R18 ;  /* 0x000000ffff227224 */ /* 0x020fe400078e0012 */
[----:B------:R-:W-:Y:S02]  /*aa20*/  IMAD.MOV.U32 R35, RZ, RZ, 0x1 ;  /* 0x00000001ff237424 */ /* 0x000fe400078e00ff */
[----:B------:R-:W-:-:S07]  /*aa30*/  IMAD.MOV.U32 R37, RZ, RZ, -0x1 ;  /* 0xffffffffff257424 */ /* 0x000fce00078e00ff */
[----:B01----:R-:W-:Y:S05]  /*aa40*/  WARPSYNC.COLLECTIVE R37, `(.L_x_1400) ;  /* 0x0000000025087348 */ /* 0x003fea0003c00000 */
[----:B-1----:R1:W2:Y:S02]  /*aa50*/  SHFL.DOWN P2, R35, R34, R35, R38 ;  /* 0x0800002322237389 */ /* 0x0022a40000040026 */
[----:B012---:R-:W-:Y:S05]  /*aa60*/  ENDCOLLECTIVE ;  /* 0x000000000000791b */ /* 0x007fea0003800000 */
.L_x_1400:
[----:B------:R-:W-:Y:S05]  /*aa70*/  BSYNC B1 ;  /* 0x0000000000017941 */ /* 0x000fea0003800000 */
.L_x_1399:
[----:B------:R-:W-:Y:S02]  /*aa80*/  IMAD.MOV.U32 R3, RZ, RZ, R35 ;  /* 0x000000ffff037224 */ /* 0x000fe400078e0023 */
[----:B------:R-:W-:Y:S02]  /*aa90*/  IMAD.MOV.U32 R35, RZ, RZ, 0x1 ;  /* 0x00000001ff237424 */ /* 0x000fe400078e00ff */
[----:B------:R-:W-:Y:S02]  /*aaa0*/  IMAD.MOV.U32 R34, RZ, RZ, R19 ;  /* 0x000000ffff227224 */ /* 0x000fe400078e0013 */
[----:B------:R-:W-:-:S07]  /*aab0*/  IMAD.MOV.U32 R37, RZ, RZ, -0x1 ;  /* 0xffffffffff257424 */ /* 0x000fce00078e00ff */
[----:B------:R-:W-:Y:S05]  /*aac0*/  WARPSYNC.COLLECTIVE R37, `(.L_x_1401) ;  /* 0x0000000025087348 */ /* 0x000fea0003c00000 */
[----:B------:R0:W1:Y:S02]  /*aad0*/  SHFL.DOWN P2, R35, R34, R35, R38 ;  /* 0x0800002322237389 */ /* 0x0000640000040026 */
[----:B01----:R-:W-:Y:S05]  /*aae0*/  ENDCOLLECTIVE ;  /* 0x000000000000791b */ /* 0x003fea0003800000 */
.L_x_1401:
[----:B------:R-:W-:Y:S01]  /*aaf0*/  IMAD.MOV.U32 R21, RZ, RZ, R35 ;  /* 0x000000ffff157224 */ /* 0x000fe200078e0023 */
[----:B------:R-:W-:Y:S06]  /*ab00*/  BRA `(.L_x_1402) ;  /* 0xffffff90009c7947 */ /* 0x000fec000383ffff */
.L_x_1283:
[----:B------:R-:W-:Y:S01]  /*ab10*/  BSSY B1, `(.L_x_1403) ;  /* 0x0000007000017945 */ /* 0x000fe20003800000 */
[----:B------:R-:W-:Y:S02]  /*ab20*/  IMAD.MOV.U32 R34, RZ, RZ, R40 ;  /* 0x000000ffff227224 */ /* 0x000fe400078e0028 */
[----:B------:R-:W-:Y:S02]  /*ab30*/  IMAD.MOV.U32 R35, RZ, RZ, 0x2 ;  /* 0x00000002ff237424 */ /* 0x000fe400078e00ff */
[----:B------:R-:W-:-:S07]  /*ab40*/  IMAD.MOV.U32 R37, RZ, RZ, -0x1 ;  /* 0xffffffffff257424 */ /* 0x000fce00078e00ff */
[----:B-1----:R-:W-:Y:S05]  /*ab50*/  WARPSYNC.COLLECTIVE R37, `(.L_x_1404) ;  /* 0x0000000025087348 */ /* 0x002fea0003c00000 */
[----:B------:R0:W2:Y:S02]  /*ab60*/  SHFL.DOWN P2, R35, R34, R35, R38 ;  /* 0x0800002322237389 */ /* 0x0000a40000040026 */
[----:B012---:R-:W-:Y:S05]  /*ab70*/  ENDCOLLECTIVE ;  /* 0x000000000000791b */ /* 0x007fea0003800000 */
.L_x_1404:
[----:B------:R-:W-:Y:S05]  /*ab80*/  BSYNC B1 ;  /* 0x0000000000017941 */ /* 0x000fea0003800000 */
.L_x_1403:
[----:B------:R-:W-:Y:S05]  /*ab90*/  BRA `(.L_x_1405) ;  /* 0xffffff9000907947 */ /* 0x000fea000383ffff */
.L_x_1284:
[----:B------:R-:W-:Y:S01]  /*aba0*/  BSSY B1, `(.L_x_1406) ;  /* 0x0000007000017945 */ /* 0x000fe20003800000 */
[----:B------:R-:W-:Y:S02]  /*abb0*/  IMAD.MOV.U32 R34, RZ, RZ, R41 ;  /* 0x000000ffff227224 */ /* 0x000fe400078e0029 */
[----:B------:R-:W-:Y:S02]  /*abc0*/  IMAD.MOV.U32 R35, RZ, RZ, 0x2 ;  /* 0x00000002ff237424 */ /* 0x000fe400078e00ff */
[----:B------:R-:W-:-:S07]  /*abd0*/  IMAD.MOV.U32 R37, RZ, RZ, -0x1 ;  /* 0xffffffffff257424 */ /* 0x000fce00078e00ff */
[----:B-1----:R-:W-:Y:S05]  /*abe0*/  WARPSYNC.COLLECTIVE R37, `(.L_x_1407) ;  /* 0x0000000025087348 */ /* 0x002fea0003c00000 */
[----:B------:R0:W2:Y:S02]  /*abf0*/  SHFL.DOWN P2, R35, R34, R35, R38 ;  /* 0x0800002322237389 */ /* 0x0000a40000040026 */
[----:B012---:R-:W-:Y:S05]  /*ac00*/  ENDCOLLECTIVE ;  /* 0x000000000000791b */ /* 0x007fea0003800000 */
.L_x_1407:
[----:B------:R-:W-:Y:S05]  /*ac10*/  BSYNC B1 ;  /* 0x0000000000017941 */ /* 0x000fea0003800000 */
.L_x_1406:
[----:B------:R-:W-:Y:S05]  /*ac20*/  BRA `(.L_x_1408) ;  /* 0xffffff9000747947 */ /* 0x000fea000383ffff */
.L_x_1285:
[----:B------:R-:W-:Y:S01]  /*ac30*/  BSSY B1, `(.L_x_1409) ;  /* 0x0000007000017945 */ /* 0x000fe20003800000 */
[----:B------:R-:W-:Y:S02]  /*ac40*/  IMAD.MOV.U32 R34, RZ, RZ, R24 ;  /* 0x000000ffff227224 */ /* 0x000fe400078e0018 */
[----:B------:R-:W-:Y:S02]  /*ac50*/  IMAD.MOV.U32 R35, RZ, RZ, 0x2 ;  /* 0x00000002ff237424 */ /* 0x000fe400078e00ff */
[----:B------:R-:W-:-:S07]  /*ac60*/  IMAD.MOV.U32 R37, RZ, RZ, -0x1 ;  /* 0xffffffffff257424 */ /* 0x000fce00078e00ff */
[----:B-1----:R-:W-:Y:S05]  /*ac70*/  WARPSYNC.COLLECTIVE R37, `(.L_x_1410) ;  /* 0x0000000025087348 */ /* 0x002fea0003c00000 */
[----:B------:R0:W2:Y:S02]  /*ac80*/  SHFL.DOWN P2, R35, R34, R35, R38 ;  /* 0x0800002322237389 */ /* 0x0000a40000040026 */
[----:B012---:R-:W-:Y:S05]  /*ac90*/  ENDCOLLECTIVE ;  /* 0x000000000000791b */ /* 0x007fea0003800000 */
.L_x_1410:
[----:B------:R-:W-:Y:S05]  /*aca0*/  BSYNC B1 ;  /* 0x0000000000017941 */ /* 0x000fea0003800000 */
.L_x_1409:
[----:B------:R-:W-:Y:S02]  /*acb0*/  IMAD.MOV.U32 R3, RZ, RZ, R35 ;  /* 0x000000ffff037224 */ /* 0x000fe400078e0023 */
[----:B------:R-:W-:Y:S02]  /*acc0*/  IMAD.MOV.U32 R35, RZ, RZ, 0x2 ;  /* 0x00000002ff237424 */ /* 0x000fe400078e00ff */
[----:B------:R-:W-:Y:S02]  /*acd0*/  IMAD.MOV.U32 R34, RZ, RZ, R21 ;  /* 0x000000ffff227224 */ /* 0x000fe400078e0015 */
[----:B------:R-:W-:-:S07]  /*ace0*/  IMAD.MOV.U32 R37, RZ, RZ, -0x1 ;  /* 0xffffffffff257424 */ /* 0x000fce00078e00ff */
[----:B------:R-:W-:Y:S05]  /*acf0*/  WARPSYNC.COLLECTIVE R37, `(.L_x_1411) ;  /* 0x0000000025087348 */ /* 0x000fea0003c00000 */
[----:B------:R0:W1:Y:S02]  /*ad00*/  SHFL.DOWN P2, R35, R34, R35, R38 ;  /* 0x0800002322237389 */ /* 0x0000640000040026 */
[----:B01----:R-:W-:Y:S05]  /*ad10*/  ENDCOLLECTIVE ;  /* 0x000000000000791b */ /* 0x003fea0003800000 */
.L_x_1411:
[----:B------:R-:W-:Y:S01]  /*ad20*/  IMAD.MOV.U32 R18, RZ, RZ, R35 ;  /* 0x000000ffff127224 */ /* 0x000fe200078e0023 */
[----:B------:R-:W-:Y:S06]  /*ad30*/  BRA `(.L_x_1412) ;  /* 0xffffff9000447947 */ /* 0x000fec000383ffff */
.L_x_1286:
[----:B------:R-:W-:Y:S01]  /*ad40*/  BSSY B1, `(.L_x_1413) ;  /* 0x0000007000017945 */ /* 0x000fe20003800000 */
[----:B------:R-:W-:Y:S02]  /*ad50*/  IMAD.MOV.U32 R34, RZ, RZ, R40 ;  /* 0x000000ffff227224 */ /* 0x000fe400078e0028 */
[----:B------:R-:W-:Y:S02]  /*ad60*/  IMAD.MOV.U32 R35, RZ, RZ, 0x4 ;  /* 0x00000004ff237424 */ /* 0x000fe400078e00ff */
[----:B------:R-:W-:-:S07]  /*ad70*/  IMAD.MOV.U32 R37, RZ, RZ, -0x1 ;  /* 0xffffffffff257424 */ /* 0x000fce00078e00ff */
[----:B0-----:R-:W-:Y:S05]  /*ad80*/  WARPSYNC.COLLECTIVE R37, `(.L_x_1414) ;  /* 0x0000000025087348 */ /* 0x001fea0003c00000 */
[----:B------:R1:W2:Y:S02]  /*ad90*/  SHFL.DOWN P2, R35, R34, R35, R38 ;  /* 0x0800002322237389 */ /* 0x0002a40000040026 */
[----:B012---:R-:W-:Y:S05]  /*ada0*/  ENDCOLLECTIVE ;  /* 0x000000000000791b */ /* 0x007fea0003800000 */
.L_x_1414:
[----:B------:R-:W-:Y:S05]  /*adb0*/  BSYNC B1 ;  /* 0x0000000000017941 */ /* 0x000fea0003800000 */
.L_x_1413:
[----:B------:R-:W-:Y:S05]  /*adc0*/  BRA `(.L_x_1415) ;  /* 0xffffff90003c7947 */ /* 0x000fea000383ffff */
.L_x_1287:
[----:B------:R-:W-:Y:S01]  /*add0*/  BSSY B1, `(.L_x_1416) ;  /* 0x0000007000017945 */ /* 0x000fe20003800000 */
[----:B------:R-:W-:Y:S02]  /*ade0*/  IMAD.MOV.U32 R34, RZ, RZ, R41 ;  /* 0x000000ffff227224 */ /* 0x000fe400078e0029 */
[----:B------:R-:W-:Y:S02]  /*adf0*/  IMAD.MOV.U32 R35, RZ, RZ, 0x4 ;  /* 0x00000004ff237424 */ /* 0x000fe400078e00ff */
[----:B------:R-:W-:-:S07]  /*ae00*/  IMAD.MOV.U32 R37, RZ, RZ, -0x1 ;  /* 0xffffffffff257424 */ /* 0x000fce00078e00ff */
[----:B0-----:R-:W-:Y:S05]  /*ae10*/  WARPSYNC.COLLECTIVE R37, `(.L_x_1417) ;  /* 0x0000000025087348 */ /* 0x001fea0003c00000 */
[----:B------:R1:W2:Y:S02]  /*ae20*/  SHFL.DOWN P2, R35, R34, R35, R38 ;  /* 0x0800002322237389 */ /* 0x0002a40000040026 */
[----:B012---:R-:W-:Y:S05]  /*ae30*/  ENDCOLLECTIVE ;  /* 0x000000000000791b */ /* 0x007fea0003800000 */
.L_x_1417:
[----:B------:R-:W-:Y:S05]  /*ae40*/  BSYNC B1 ;  /* 0x0000000000017941 */ /* 0x000fea0003800000 */
.L_x_1416:
[----:B------:R-:W-:Y:S05]  /*ae50*/  BRA `(.L_x_1418) ;  /* 0xffffff9000207947 */ /* 0x000fea000383ffff */
.L_x_1288:
[----:B------:R-:W-:Y:S01]  /*ae60*/  BSSY B1, `(.L_x_1419) ;  /* 0x0000007000017945 */ /* 0x000fe20003800000 */
[----:B------:R-:W-:Y:S02]  /*ae70*/  IMAD.MOV.U32 R34, RZ, RZ, R19 ;  /* 0x000000ffff227224 */ /* 0x000fe400078e0013 */
[----:B------:R-:W-:Y:S02]  /*ae80*/  IMAD.MOV.U32 R35, RZ, RZ, 0x4 ;  /* 0x00000004ff237424 */ /* 0x000fe400078e00ff */
[----:B------:R-:W-:-:S07]  /*ae90*/  IMAD.MOV.U32 R37, RZ, RZ, -0x1 ;  /* 0xffffffffff257424 */ /* 0x000fce00078e00ff */
[----:B------:R-:W-:Y:S05]  /*aea0*/  WARPSYNC.COLLECTIVE R37, `(.L_x_1420) ;  /* 0x0000000025087348 */ /* 0x000fea0003c00000 */
[----:B------:R0:W1:Y:S02]  /*aeb0*/  SHFL.DOWN P2, R35, R34, R35, R38 ;  /* 0x0800002322237389 */ /* 0x0000640000040026 */
[----:B01----:R-:W-:Y:S05]  /*aec0*/  ENDCOLLECTIVE ;  /* 0x000000000000791b */ /* 0x003fea0003800000 */
.L_x_1420:
[----:B------:R-:W-:Y:S05]  /*aed0*/  BSYNC B1 ;  /* 0x0000000000017941 */ /* 0x000fea0003800000 */
.L_x_1419:
[----:B------:R-:W-:Y:S02]  /*aee0*/  IMAD.MOV.U32 R3, RZ, RZ, R35 ;  /* 0x000000ffff037224 */ /* 0x000fe400078e0023 */
[----:B------:R-:W-:Y:S02]  /*aef0*/  IMAD.MOV.U32 R35, RZ, RZ, 0x4 ;  /* 0x00000004ff237424 */ /* 0x000fe400078e00ff */
[----:B------:R-:W-:Y:S02]  /*af00*/  IMAD.MOV.U32 R34, RZ, RZ, R21 ;  /* 0x000000ffff227224 */ /* 0x000fe400078e0015 */
[----:B------:R-:W-:-:S07]  /*af10*/  IMAD.MOV.U32 R37, RZ, RZ, -0x1 ;  /* 0xffffffffff257424 */ /* 0x000fce00078e00ff */
[----:B------:R-:W-:Y:S05]  /*af20*/  WARPSYNC.COLLECTIVE R37, `(.L_x_1421) ;  /* 0x0000000025087348 */ /* 0x000fea0003c00000 */
[----:B------:R0:W1:Y:S02]  /*af30*/  SHFL.DOWN P2, R35, R34, R35, R38 ;  /* 0x0800002322237389 */ /* 0x0000640000040026 */
[----:B01----:R-:W-:Y:S05]  /*af40*/  ENDCOLLECTIVE ;  /* 0x000000000000791b */ /* 0x003fea0003800000 */
.L_x_1421:
[----:B------:R-:W-:Y:S01]  /*af50*/  IMAD.MOV.U32 R18, RZ, RZ, R35 ;  /* 0x000000ffff127224 */ /* 0x000fe200078e0023 */
[----:B------:R-:W-:Y:S06]  /*af60*/  BRA `(.L_x_1422) ;  /* 0xffffff8c00f07947 */ /* 0x000fec000383ffff */
.L_x_1289:
[----:B------:R-:W-:Y:S01]  /*af70*/  BSSY B1, `(.L_x_1423) ;  /* 0x0000007000017945 */ /* 0x000fe20003800000 */
[----:B------:R-:W-:Y:S02]  /*af80*/  IMAD.MOV.U32 R34, RZ, RZ, R40 ;  /* 0x000000ffff227224 */ /* 0x000fe400078e0028 */
[----:B------:R-:W-:Y:S02]  /*af90*/  IMAD.MOV.U32 R35, RZ, RZ, 0x8 ;  /* 0x00000008ff237424 */ /* 0x000fe400078e00ff */
[----:B------:R-:W-:-:S07]  /*afa0*/  IMAD.MOV.U32 R37, RZ, RZ, -0x1 ;  /* 0xffffffffff257424 */ /* 0x000fce00078e00ff */
[----:B------:R-:W-:Y:S05]  /*afb0*/  WARPSYNC.COLLECTIVE R37, `(.L_x_1424) ;  /* 0x0000000025087348 */ /* 0x000fea0003c00000 */
[----:B------:R0:W1:Y:S02]  /*afc0*/  SHFL.DOWN P2, R35, R34, R35, R38 ;  /* 0x0800002322237389 */ /* 0x0000640000040026 */
[----:B01----:R-:W-:Y:S05]  /*afd0*/  ENDCOLLECTIVE ;  /* 0x000000000000791b */ /* 0x003fea0003800000 */
.L_x_1424:
[----:B------:R-:W-:Y:S05]  /*afe0*/  BSYNC B1 ;  /* 0x0000000000017941 */ /* 0x000fea0003800000 */
.L_x_1423:
[----:B------:R-:W-:Y:S05]  /*aff0*/  BRA `(.L_x_1425) ;  /* 0xffffff8c00e87947 */ /* 0x000fea000383ffff */
.L_x_1290:
[----:B------:R-:W-:Y:S01]  /*b000*/  BSSY B1, `(.L_x_1426) ;  /* 0x0000007000017945 */ /* 0x000fe20003800000 */
[----:B------:R-:W-:Y:S02]  /*b010*/  IMAD.MOV.U32 R34, RZ, RZ, R41 ;  /* 0x000000ffff227224 */ /* 0x000fe400078e0029 */
[----:B------:R-:W-:Y:S02]  /*b020*/  IMAD.MOV.U32 R35, RZ, RZ, 0x8 ;  /* 0x00000008ff237424 */ /* 0x000fe400078e00ff */
[----:B------:R-:W-:-:S07]  /*b030*/  IMAD.MOV.U32 R37, RZ, RZ, -0x1 ;  /* 0xffffffffff257424 */ /* 0x000fce00078e00ff */
[----:B------:R-:W-:Y:S05]  /*b040*/  WARPSYNC.COLLECTIVE R37, `(.L_x_1427) ;  /* 0x0000000025087348 */ /* 0x000fea0003c00000 */
[----:B------:R0:W1:Y:S02]  /*b050*/  SHFL.DOWN P2, R35, R34, R35, R38 ;  /* 0x0800002322237389 */ /* 0x0000640000040026 */
[----:B01----:R-:W-:Y:S05]  /*b060*/  ENDCOLLECTIVE ;  /* 0x000000000000791b */ /* 0x003fea0003800000 */
.L_x_1427:
[----:B------:R-:W-:Y:S05]  /*b070*/  BSYNC B1 ;  /* 0x0000000000017941 */ /* 0x000fea0003800000 */
.L_x_1426:
[----:B------:R-:W-:Y:S05]  /*b080*/  BRA `(.L_x_1428) ;  /* 0xffffff8c00cc7947 */ /* 0x000fea000383ffff */
.L_x_1291:
[----:B------:R-:W-:Y:S01]  /*b090*/  BSSY B1, `(.L_x_1429) ;  /* 0x0000007000017945 */ /* 0x000fe20003800000 */
[----:B------:R-:W-:Y:S02]  /*b0a0*/  IMAD.MOV.U32 R34, RZ, RZ, R19 ;  /* 0x000000ffff227224 */ /* 0x000fe400078e0013 */
[----:B------:R-:W-:Y:S02]  /*b0b0*/  IMAD.MOV.U32 R35, RZ, RZ, 0x8 ;  /* 0x00000008ff237424 */ /* 0x000fe400078e00ff */
[----:B------:R-:W-:-:S07]  /*b0c0*/  IMAD.MOV.U32 R37, RZ, RZ, -0x1 ;  /* 0xffffffffff257424 */ /* 0x000fce00078e00ff */
[----:B------:R-:W-:Y:S05]  /*b0d0*/  WARPSYNC.COLLECTIVE R37, `(.L_x_1430) ;  /* 0x0000000025087348 */ /* 0x000fea0003c00000 */
[----:B------:R0:W1:Y:S02]  /*b0e0*/  SHFL.DOWN P2, R35, R34, R35, R38 ;  /* 0x0800002322237389 */ /* 0x0000640000040026 */
[----:B01----:R-:W-:Y:S05]  /*b0f0*/  ENDCOLLECTIVE ;  /* 0x000000000000791b */ /* 0x003fea0003800000 */
.L_x_1430:
[----:B------:R-:W-:Y:S05]  /*b100*/  BSYNC B1 ;  /* 0x0000000000017941 */ /* 0x000fea0003800000 */
.L_x_1429:
[----:B------:R-:W-:Y:S02]  /*b110*/  IMAD.MOV.U32 R3, RZ, RZ, R35 ;  /* 0x000000ffff037224 */ /* 0x000fe400078e0023 */
[----:B------:R-:W-:Y:S02]  /*b120*/  IMAD.MOV.U32 R35, RZ, RZ, 0x8 ;  /* 0x00000008ff237424 */ /* 0x000fe400078e00ff */
[----:B------:R-:W-:Y:S02]  /*b130*/  IMAD.MOV.U32 R34, RZ, RZ, R21 ;  /* 0x000000ffff227224 */ /* 0x000fe400078e0015 */
[----:B------:R-:W-:-:S07]  /*b140*/  IMAD.MOV.U32 R37, RZ, RZ, -0x1 ;  /* 0xffffffffff257424 */ /* 0x000fce00078e00ff */
[----:B------:R-:W-:Y:S05]  /*b150*/  WARPSYNC.COLLECTIVE R37, `(.L_x_1431) ;  /* 0x0000000025087348 */ /* 0x000fea0003c00000 */
[----:B------:R0:W1:Y:S02]  /*b160*/  SHFL.DOWN P2, R35, R34, R35, R38 ;  /* 0x0800002322237389 */ /* 0x0000640000040026 */
[----:B01----:R-:W-:Y:S05]  /*b170*/  ENDCOLLECTIVE ;  /* 0x000000000000791b */ /* 0x003fea0003800000 */
.L_x_1431:
[----:B------:R-:W-:Y:S01]  /*b180*/  IMAD.MOV.U32 R18, RZ, RZ, R35 ;  /* 0x000000ffff127224 */ /* 0x000fe200078e0023 */
[----:B------:R-:W-:Y:S06]  /*b190*/  BRA `(.L_x_1432) ;  /* 0xffffff8c009c7947 */ /* 0x000fec000383ffff */
.L_x_1292:
[----:B------:R-:W-:Y:S01]  /*b1a0*/  BSSY B1, `(.L_x_1433) ;  /* 0x0000007000017945 */ /* 0x000fe20003800000 */
[----:B------:R-:W-:Y:S02]  /*b1b0*/  IMAD.MOV.U32 R34, RZ, RZ, R40 ;  /* 0x000000ffff227224 */ /* 0x000fe400078e0028 */
[----:B------:R-:W-:Y:S02]  /*b1c0*/  IMAD.MOV.U32 R35, RZ, RZ, 0x10 ;  /* 0x00000010ff237424 */ /* 0x000fe400078e00ff */
[----:B------:R-:W-:-:S07]  /*b1d0*/  IMAD.MOV.U32 R37, RZ, RZ, -0x1 ;  /* 0xffffffffff257424 */ /* 0x000fce00078e00ff */
[----:B------:R-:W-:Y:S05]  /*b1e0*/  WARPSYNC.COLLECTIVE R37, `(.L_x_1434) ;  /* 0x0000000025087348 */ /* 0x000fea0003c00000 */
[----:B------:R0:W1:Y:S02]  /*b1f0*/  SHFL.DOWN P2, R35, R34, R35, R38 ;  /* 0x0800002322237389 */ /* 0x0000640000040026 */
[----:B01----:R-:W-:Y:S05]  /*b200*/  ENDCOLLECTIVE ;  /* 0x000000000000791b */ /* 0x003fea0003800000 */
.L_x_1434:
[----:B------:R-:W-:Y:S05]  /*b210*/  BSYNC B1 ;  /* 0x0000000000017941 */ /* 0x000fea0003800000 */
.L_x_1433:
[----:B------:R-:W-:Y:S05]  /*b220*/  BRA `(.L_x_1435) ;  /* 0xffffff8c00947947 */ /* 0x000fea000383ffff */
.L_x_1293:
[----:B------:R-:W-:Y:S01]  /*b230*/  BSSY B1, `(.L_x_1436) ;  /* 0x0000007000017945 */ /* 0x000fe20003800000 */
[----:B------:R-:W-:Y:S02]  /*b240*/  IMAD.MOV.U32 R34, RZ, RZ, R41 ;  /* 0x000000ffff227224 */ /* 0x000fe400078e0029 */
[----:B------:R-:W-:Y:S02]  /*b250*/  IMAD.MOV.U32 R35, RZ, RZ, 0x10 ;  /* 0x00000010ff237424 */ /* 0x000fe400078e00ff */
[----:B------:R-:W-:-:S07]  /*b260*/  IMAD.MOV.U32 R37, RZ, RZ, -0x1 ;  /* 0xffffffffff257424 */ /* 0x000fce00078e00ff */
[----:B------:R-:W-:Y:S05]  /*b270*/  WARPSYNC.COLLECTIVE R37, `(.L_x_1437) ;  /* 0x0000000025087348 */ /* 0x000fea0003c00000 */
[----:B------:R0:W1:Y:S02]  /*b280*/  SHFL.DOWN P2, R35, R34, R35, R38 ;  /* 0x0800002322237389 */ /* 0x0000640000040026 */
[----:B01----:R-:W-:Y:S05]  /*b290*/  ENDCOLLECTIVE ;  /* 0x000000000000791b */ /* 0x003fea0003800000 */
.L_x_1437:
[----:B------:R-:W-:Y:S05]  /*b2a0*/  BSYNC B1 ;  /* 0x0000000000017941 */ /* 0x000fea0003800000 */
.L_x_1436:
[----:B------:R-:W-:Y:S05]  /*b2b0*/  BRA `(.L_x_1438) ;  /* 0xffffff8c00787947 */ /* 0x000fea000383ffff */
.L_x_1294:
[----:B------:R-:W-:Y:S01]  /*b2c0*/  BSSY B1, `(.L_x_1439) ;  /* 0x0000007000017945 */ /* 0x000fe20003800000 */
[----:B------:R-:W-:Y:S02]  /*b2d0*/  IMAD.MOV.U32 R34, RZ, RZ, R19 ;  /* 0x000000ffff227224 */ /* 0x000fe400078e0013 */
[----:B------:R-:W-:Y:S02]  /*b2e0*/  IMAD.MOV.U32 R35, RZ, RZ, 0x10 ;  /* 0x00000010ff237424 */ /* 0x000fe400078e00ff */
[----:B------:R-:W-:-:S07]  /*b2f0*/  IMAD.MOV.U32 R37, RZ, RZ, -0x1 ;  /* 0xffffffffff257424 */ /* 0x000fce00078e00ff */
[----:B------:R-:W-:Y:S05]  /*b300*/  WARPSYNC.COLLECTIVE R37, `(.L_x_1440) ;  /* 0x0000000025087348 */ /* 0x000fea0003c00000 */
[----:B------:R0:W1:Y:S02]  /*b310*/  SHFL.DOWN P2, R35, R34, R35, R38 ;  /* 0x0800002322237389 */ /* 0x0000640000040026 */
[----:B01----:R-:W-:Y:S05]  /*b320*/  ENDCOLLECTIVE ;  /* 0x000000000000791b */ /* 0x003fea0003800000 */
.L_x_1440:
[----:B------:R-:W-:Y:S05]  /*b330*/  BSYNC B1 ;  /* 0x0000000000017941 */ /* 0x000fea0003800000 */
.L_x_1439:
[----:B------:R-:W-:Y:S01]  /*b340*/  IMAD.MOV.U32 R18, RZ, RZ, R35 ;  /* 0x000000ffff127224 */ /* 0x000fe200078e0023 */
[----:B------:R-:W0:Y:S01]  /*b350*/  LDC.64 R28, c[0x0][0x440] ;  /* 0x00011000ff1c7b82 */ /* 0x000e220000000a00 */
[----:B------:R-:W-:Y:S01]  /*b360*/  IMAD.MOV.U32 R35, RZ, RZ, 0x10 ;  /* 0x00000010ff237424 */ /* 0x000fe200078e00ff */
[----:B------:R-:W-:Y:S01]  /*b370*/  ISETP.NE.AND P0, PT, R20, 0x65, PT ;  /* 0x000000651400780c */ /* 0x000fe20003f05270 */
[----:B------:R-:W-:Y:S02]  /*b380*/  IMAD.MOV.U32 R34, RZ, RZ, R26 ;  /* 0x000000ffff227224 */ /* 0x000fe400078e001a */
[----:B------:R-:W-:Y:S02]  /*b390*/  IMAD.MOV.U32 R37, RZ, RZ, -0x1 ;  /* 0xffffffffff257424 */ /* 0x000fe400078e00ff */
[----:B------:R-:W-:Y:S01]  /*b3a0*/  VIADD R3, R45, 0x10 ;  /* 0x000000102d037836 */ /* 0x000fe20000000000 */
[----:B------:R-:W1:Y:S07]  /*b3b0*/  LDC.64 R24, c[0x0][0x448] ;  /* 0x00011200ff187b82 */ /* 0x000e6e0000000a00 */
[----:B01----:R-:W-:Y:S05]  /*b3c0*/  WARPSYNC.COLLECTIVE R37, `(.L_x_1441) ;  /* 0x0000000025087348 */ /* 0x003fea0003c00000 */
[----:B------:R2:W3:Y:S02]  /*b3d0*/  SHFL.DOWN P2, R35, R34, R35, R38 ;  /* 0x0800002322237389 */ /* 0x0004e40000040026 */
[----:B0123--:R-:W-:Y:S05]  /*b3e0*/  ENDCOLLECTIVE ;  /* 0x000000000000791b */ /* 0x00ffea0003800000 */
.L_x_1441:
[----:B------:R-:W-:-:S13]  /*b3f0*/  ISETP.GT.AND P5, PT, R3, R38, PT ;  /* 0x000000260300720c */ /* 0x000fda0003fa4270 */
[----:B------:R-:W-:Y:S05]  /*b400*/  WARPSYNC.COLLECTIVE R37, `(.L_x_1442) ;  /* 0x0000000025087348 */ /* 0x000fea0003c00000 */
[----:B------:R-:W-:Y:S01]  /*b410*/  VOTE.ALL P0, P0 ;  /* 0x0000000000ff7806 */ /* 0x000fe20000000000 */
[----:B------:R-:W-:-:S12]  /*b420*/  ENDCOLLECTIVE ;  /* 0x000000000000791b */ /* 0x000fd80003800000 */
.L_x_1442:
[----:B------:R-:W0:Y:S01]  /*b430*/  LDC.64 R30, c[0x0][0x438] ;  /* 0x00010e00ff1e7b82 */ /* 0x000e220000000a00 */
[----:B------:R-:W-:-:S04]  /*b440*/  SEL R18, R18, RZ, !P5 ;  /* 0x000000ff12127207 */ /* 0x000fc80006800000 */
[----:B------:R-:W-:Y:S02]  /*b450*/  IADD3 R18, P1, PT, R18, R19, RZ ;  /* 0x0000001312127210 */ /* 0x000fe40007f3e0ff */
[----:B------:R-:W-:Y:S01]  /*b460*/  IADD3 R20, P3, PT, R24, 0x200, RZ ;  /* 0x0000020018147810 */ /* 0x000fe20007f7e0ff */
[----:B------:R-:W-:Y:S01]  /*b470*/  IMAD.MOV.U32 R27, RZ, RZ, R35 ;  /* 0x000000ffff1b7224 */ /* 0x000fe200078e0023 */
[----:B------:R-:W-:-:S04]  /*b480*/  IADD3 R19, P2, PT, R28, 0x200, RZ ;  /* 0x000002001c137810 */ /* 0x000fc80007f5e0ff */
[----:B------:R-:W-:Y:S01]  /*b490*/  SEL R27, R27, RZ, !P5 ;  /* 0x000000ff1b1b7207 */ /* 0x000fe20006800000 */
[----:B------:R-:W-:Y:S01]  /*b4a0*/  IMAD.X R29, RZ, RZ, R29, P2 ;  /* 0x000000ffff1d7224 */ /* 0x000fe200010e061d */
[----:B0-----:R-:W-:Y:S01]  /*b4b0*/  IADD3 R21, P4, PT, R30, 0x80, RZ ;  /* 0x000000801e157810 */ /* 0x001fe20007f9e0ff */
[----:B------:R-:W-:Y:S02]  /*b4c0*/  IMAD.X R30, RZ, RZ, R25, P3 ;  /* 0x000000ffff1e7224 */ /* 0x000fe400018e0619 */
[----:B------:R-:W-:Y:S02]  /*b4d0*/  IMAD.X R28, R27, 0x1, R26, P1 ;  /* 0x000000011b1c7824 */ /* 0x000fe400008e061a */
[----:B------:R-:W-:Y:S01]  /*b4e0*/  IMAD.X R31, RZ, RZ, R31, P4 ;  /* 0x000000ffff1f7224 */ /* 0x000fe200020e061f */
[----:B------:R-:W-:Y:S07]  /*b4f0*/  BRA `(.L_x_1443) ;  /* 0xffffff8c00407947 */ /* 0x000fee000383ffff */
.L_x_1296:
[----:B------:R-:W-:Y:S01]  /*b500*/  BSSY B1, `(.L_x_1444) ;  /* 0x0000006000017945 */ /* 0x000fe20003800000 */
[----:B------:R-:W-:Y:S01]  /*b510*/  PLOP3.LUT P0, PT, P0, PT, PT, 0x8, 0x80 ;  /* 0x000000000080781c */ /* 0x000fe2000070e170 */
[----:B------:R-:W-:-:S12]  /*b520*/  IMAD.MOV.U32 R37, RZ, RZ, -0x1 ;  /* 0xffffffffff257424 */ /* 0x000fd800078e00ff */
[----:B------:R-:W-:Y:S05]  /*b530*/  WARPSYNC.COLLECTIVE R37, `(.L_x_1445) ;  /* 0x0000000025087348 */ /* 0x000fea0003c00000 */
[----:B------:R-:W-:Y:S01]  /*b540*/  VOTE.ANY P0, P0 ;  /* 0x0000000000ff7806 */ /* 0x000fe20000000100 */
[----:B------:R-:W-:-:S12]  /*b550*/  ENDCOLLECTIVE ;  /* 0x000000000000791b */ /* 0x000fd80003800000 */
.L_x_1445:
[----:B------:R-:W-:Y:S05]  /*b560*/  BSYNC B1 ;  /* 0x0000000000017941 */ /* 0x000fea0003800000 */
.L_x_1444:
[----:B------:R-:W-:Y:S05]  /*b570*/  BRA `(.L_x_1446) ;  /* 0xffffff8c005c7947 */ /* 0x000fea000383ffff */
.L_x_1301:
[----:B------:R-:W-:Y:S01]  /*b580*/  BSSY B1, `(.L_x_1447) ;  /* 0x0000006000017945 */ /* 0x000fe20003800000 */
[----:B------:R-:W-:Y:S01]  /*b590*/  PLOP3.LUT P0, PT, P0, PT, PT, 0x8, 0x80 ;  /* 0x000000000080781c */ /* 0x000fe2000070e170 */
[----:B------:R-:W-:-:S12]  /*b5a0*/  IMAD.MOV.U32 R37, RZ, RZ, -0x1 ;  /* 0xffffffffff257424 */ /* 0x000fd800078e00ff */
[----:B-----5:R-:W-:Y:S05]  /*b5b0*/  WARPSYNC.COLLECTIVE R37, `(.L_x_1448) ;  /* 0x0000000025087348 */ /* 0x020fea0003c00000 */
[----:B------:R-:W-:Y:S01]  /*b5c0*/  VOTE.ANY R37, PT, P0 ;  /* 0x0000000000257806 */ /* 0x000fe200000e0100 */
[----:B-----5:R-:W-:Y:S06]  /*b5d0*/  ENDCOLLECTIVE ;  /* 0x000000000000791b */ /* 0x020fec0003800000 */
.L_x_1448:
[----:B------:R-:W-:Y:S05]  /*b5e0*/  BSYNC B1 ;  /* 0x0000000000017941 */ /* 0x000fea0003800000 */
.L_x_1447:
[----:B------:R-:W-:Y:S05]  /*b5f0*/  BRA `(.L_x_1449) ;  /* 0xffffff8c00907947 */ /* 0x000fea000383ffff */
.L_x_1302:
[----:B------:R-:W-:Y:S01]  /*b600*/  BSSY B1, `(.L_x_1450) ;  /* 0x0000007000017945 */ /* 0x000fe20003800000 */
[----:B-----5:R-:W-:Y:S02]  /*b610*/  IMAD.MOV.U32 R34, RZ, RZ, R24 ;  /* 0x000000ffff227224 */ /* 0x020fe400078e0018 */
[----:B------:R-:W-:Y:S02]  /*b620*/  IMAD.MOV.U32 R35, RZ, RZ, 0x1 ;  /* 0x00000001ff237424 */ /* 0x000fe400078e00ff */
[----:B------:R-:W-:-:S07]  /*b630*/  IMAD.MOV.U32 R37, RZ, RZ, -0x1 ;  /* 0xffffffffff257424 */ /* 0x000fce00078e00ff */
[----:B01----:R-:W-:Y:S05]  /*b640*/  WARPSYNC.COLLECTIVE R37, `(.L_x_1451) ;  /* 0x0000000025087348 */ /* 0x003fea0003c00000 */
[----:B-1----:R1:W2:Y:S02]  /*b650*/  SHFL.DOWN P2, R35, R34, R35, R38 ;  /* 0x0800002322237389 */ /* 0x0022a40000040026 */
[----:B012---:R-:W-:Y:S05]  /*b660*/  ENDCOLLECTIVE ;  /* 0x000000000000791b */ /* 0x007fea0003800000 */
.L_x_1451:
[----:B------:R-:W-:Y:S05]  /*b670*/  BSYNC B1 ;  /* 0x0000000000017941 */ /* 0x000fea0003800000 */
.L_x_1450:
[----:B------:R-:W-:Y:S05]  /*b680*/  BRA `(.L_x_1452) ;  /* 0xffffff8c00887947 */ /* 0x000fea000383ffff */
.L_x_1303:
[----:B------:R-:W-:Y:S01]  /*b690*/  BSSY B1, `(.L_x_1453) ;  /* 0x0000007000017945 */ /* 0x000fe20003800000 */
[----:B-----5:R-:W-:Y:S02]  /*b6a0*/  IMAD.MOV.U32 R34, RZ, RZ, R25 ;  /* 0x000000ffff227224 */ /* 0x020fe400078e0019 */
[----:B------:R-:W-:Y:S02]  /*b6b0*/  IMAD.MOV.U32 R35, RZ, RZ, 0x1 ;  /* 0x00000001ff237424 */ /* 0x000fe400078e00ff */
[----:B------:R-:W-:-:S07]  /*b6c0*/  IMAD.MOV.U32 R37, RZ, RZ, -0x1 ;  /* 0xffffffffff257424 */ /* 0x000fce00078e00ff */
[----:B01----:R-:W-:Y:S05]  /*b6d0*/  WARPSYNC.COLLECTIVE R37, `(.L_x_1454) ;  /* 0x0000000025087348 */ /* 0x003fea0003c00000 */
[----:B-1----:R1:W2:Y:S02]  /*b6e0*/  SHFL.DOWN P2, R35, R34, R35, R38 ;  /* 0x0800002322237389 */ /* 0x0022a40000040026 */
[----:B012---:R-:W-:Y:S05]  /*b6f0*/  ENDCOLLECTIVE ;  /* 0x000000000000791b */ /* 0x007fea0003800000 */
.L_x_1454:
[----:B------:R-:W-:Y:S05]  /*b700*/  BSYNC B1 ;  /* 0x0000000000017941 */ /* 0x000fea0003800000 */
.L_x_1453:
[----:B------:R-:W-:Y:S05]  /*b710*/  BRA `(.L_x_1455) ;  /* 0xffffff8c006c7947 */ /* 0x000fea000383ffff */
.L_x_1304:
[----:B------:R-:W-:Y:S01]  /*b720*/  BSSY B1, `(.L_x_1456) ;  /* 0x0000007000017945 */ /* 0x000fe20003800000 */
[----:B-----5:R-:W-:Y:S02]  /*b730*/  IMAD.MOV.U32 R34, RZ, RZ, R26 ;  /* 0x000000ffff227224 */ /* 0x020fe400078e001a */
[----:B------:R-:W-:Y:S02]  /*b740*/  IMAD.MOV.U32 R35, RZ, RZ, 0x1 ;  /* 0x00000001ff237424 */ /* 0x000fe400078e00ff */
[----:B------:R-:W-:-:S07]  /*b750*/  IMAD.MOV.U32 R37, RZ, RZ, -0x1 ;  /* 0xffffffffff257424 */ /* 0x000fce00078e00ff */
[----:B01----:R-:W-:Y:S05]  /*b760*/  WARPSYNC.COLLECTIVE R37, `(.L_x_1457) ;  /* 0x0000000025087348 */ /* 0x003fea0003c00000 */
[----:B-1----:R1:W2:Y:S02]  /*b770*/  SHFL.DOWN P2, R35, R34, R35, R38 ;  /* 0x0800002322237389 */ /* 0x0022a40000040026 */
[----:B012---:R-:W-:Y:S05]  /*b780*/  ENDCOLLECTIVE ;  /* 0x000000000000791b */ /* 0x007fea0003800000 */
.L_x_1457:
[----:B------:R-:W-:Y:S05]  /*b790*/  BSYNC B1 ;  /* 0x0000000000017941 */ /* 0x000fea0003800000 */
.L_x_1456:
[----:B------:R-:W-:Y:S02]  /*b7a0*/  IMAD.MOV.U32 R32, RZ, RZ, R35 ;  /* 0x000000ffff207224 */ /* 0x000fe400078e0023 */
[----:B------:R-:W-:Y:S02]  /*b7b0*/  IMAD.MOV.U32 R35, RZ, RZ, 0x1 ;  /* 0x00000001ff237424 */ /* 0x000fe400078e00ff */
[----:B------:R-:W-:Y:S02]  /*b7c0*/  IMAD.MOV.U32 R34, RZ, RZ, R27 ;  /* 0x000000ffff227224 */ /* 0x000fe400078e001b */
[----:B------:R-:W-:-:S07]  /*b7d0*/  IMAD.MOV.U32 R37, RZ, RZ, -0x1 ;  /* 0xffffffffff257424 */ /* 0x000fce00078e00ff */
[----:B------:R-:W-:Y:S05]  /*b7e0*/  WARPSYNC.COLLECTIVE R37, `(.L_x_1458) ;  /* 0x0000000025087348 */ /* 0x000fea0003c00000 */
[----:B------:R0:W1:Y:S02]  /*b7f0*/  SHFL.DOWN P2, R35, R34, R35, R38 ;  /* 0x0800002322237389 */ /* 0x0000640000040026 */
[----:B01----:R-:W-:Y:S05]  /*b800*/  ENDCOLLECTIVE ;  /* 0x000000000000791b */ /* 0x003fea0003800000 */
.L_x_1458:
[----:B------:R-:W-:Y:S01]  /*b810*/  IMAD.MOV.U32 R34, RZ, RZ, R35 ;  /* 0x000000ffff227224 */ /* 0x000fe200078e0023 */
[----:B------:R-:W-:Y:S06]  /*b820*/  BRA `(.L_x_1459) ;  /* 0xffffff8c00387947 */ /* 0x000fec000383ffff */
.L_x_1305:
[----:B------:R-:W-:Y:S01]  /*b830*/  BSSY B1, `(.L_x_1460) ;  /* 0x0000007000017945 */ /* 0x000fe20003800000 */
[----:B------:R-:W-:Y:S02]  /*b840*/  IMAD.MOV.U32 R34, RZ, RZ, R24 ;  /* 0x000000ffff227224 */ /* 0x000fe400078e0018 */
[----:B------:R-:W-:Y:S02]  /*b850*/  IMAD.MOV.U32 R35, RZ, RZ, 0x2 ;  /* 0x00000002ff237424 */ /* 0x000fe400078e00ff */
[----:B------:R-:W-:-:S07]  /*b860*/  IMAD.MOV.U32 R37, RZ, RZ, -0x1 ;  /* 0xffffffffff257424 */ /* 0x000fce00078e00ff */
[----:B0-----:R-:W-:Y:S05]  /*b870*/  WARPSYNC.COLLECTIVE R37, `(.L_x_1461) ;  /* 0x0000000025087348 */ /* 0x001fea0003c00000 */
[----:B------:R1:W2:Y:S02]  /*b880*/  SHFL.DOWN P2, R35, R34, R35, R38 ;  /* 0x0800002322237389 */ /* 0x0002a40000040026 */
[----:B012---:R-:W-:Y:S05]  /*b890*/  ENDCOLLECTIVE ;  /* 0x000000000000791b */ /* 0x007fea0003800000 */
.L_x_1461:
[----:B------:R-:W-:Y:S05]  /*b8a0*/  BSYNC B1 ;  /* 0x0000000000017941 */ /* 0x000fea0003800000 */
.L_x_1460:
[----:B------:R-:W-:Y:S05]  /*b8b0*/  BRA `(.L_x_1462) ;  /* 0xffffff8c002c7947 */ /* 0x000fea000383ffff */
.L_x_1306:
[----:B------:R-:W-:Y:S01]  /*b8c0*/  BSSY B1, `(.L_x_1463) ;  /* 0x0000007000017945 */ /* 0x000fe20003800000 */
[----:B------:R-:W-:Y:S02]  /*b8d0*/  IMAD.MOV.U32 R34, RZ, RZ, R25 ;  /* 0x000000ffff227224 */ /* 0x000fe400078e0019 */
[----:B------:R-:W-:Y:S02]  /*b8e0*/  IMAD.MOV.U32 R35, RZ, RZ, 0x2 ;  /* 0x00000002ff237424 */ /* 0x000fe400078e00ff */
[----:B------:R-:W-:-:S07]  /*b8f0*/  IMAD.MOV.U32 R37, RZ, RZ, -0x1 ;  /* 0xffffffffff257424 */ /* 0x000fce00078e00ff */
[----:B0-----:R-:W-:Y:S05]  /*b900*/  WARPSYNC.COLLECTIVE R37, `(.L_x_1464) ;  /* 0x0000000025087348 */ /* 0x001fea0003c00000 */
[----:B------:R1:W2:Y:S02]  /*b910*/  SHFL.DOWN P2, R35, R34, R35, R38 ;  /* 0x0800002322237389 */ /* 0x0002a40000040026 */
[----:B012---:R-:W-:Y:S05]  /*b920*/  ENDCOLLECTIVE ;  /* 0x000000000000791b */ /* 0x007fea0003800000 */
.L_x_1464:
[----:B------:R-:W-:Y:S05]  /*b930*/  BSYNC B1 ;  /* 0x0000000000017941 */ /* 0x000fea0003800000 */
.L_x_1463:
[----:B------:R-:W-:Y:S05]  /*b940*/  BRA `(.L_x_1465) ;  /* 0xffffff8c00107947 */ /* 0x000fea000383ffff */
.L_x_1307:
[----:B------:R-:W-:Y:S01]  /*b950*/  BSSY B1, `(.L_x_1466) ;  /* 0x0000007000017945 */ /* 0x000fe20003800000 */
[----:B------:R-:W-:Y:S02]  /*b960*/  IMAD.MOV.U32 R34, RZ, RZ, R33 ;  /* 0x000000ffff227224 */ /* 0x000fe400078e0021 */
[----:B------:R-:W-:Y:S02]  /*b970*/  IMAD.MOV.U32 R35, RZ, RZ, 0x2 ;  /* 0x00000002ff237424 */ /* 0x000fe400078e00ff */
[----:B------:R-:W-:-:S07]  /*b980*/  IMAD.MOV.U32 R37, RZ, RZ, -0x1 ;  /* 0xffffffffff257424 */ /* 0x000fce00078e00ff */
[----:B0-----:R-:W-:Y:S05]  /*b990*/  WARPSYNC.COLLECTIVE R37, `(.L_x_1467) ;  /* 0x0000000025087348 */ /* 0x001fea0003c00000 */
[----:B------:R1:W2:Y:S02]  /*b9a0*/  SHFL.DOWN P2, R35, R34, R35, R38 ;  /* 0x0800002322237389 */ /* 0x0002a40000040026 */
[----:B012---:R-:W-:Y:S05]  /*b9b0*/  ENDCOLLECTIVE ;  /* 0x000000000000791b */ /* 0x007fea0003800000 */
.L_x_1467:
[----:B------:R-:W-:Y:S05]  /*b9c0*/  BSYNC B1 ;  /* 0x0000000000017941 */ /* 0x000fea0003800000 */
.L_x_1466:
[----:B------:R-:W-:Y:S02]  /*b9d0*/  IMAD.MOV.U32 R43, RZ, RZ, R35 ;  /* 0x000000ffff2b7224 */ /* 0x000fe400078e0023 */
[----:B------:R-:W-:Y:S02]  /*b9e0*/  IMAD.MOV.U32 R35, RZ, RZ, 0x2 ;  /* 0x00000002ff237424 */ /* 0x000fe400078e00ff */
[----:B------:R-:W-:Y:S02]  /*b9f0*/  IMAD.MOV.U32 R34, RZ, RZ, R32 ;  /* 0x000000ffff227224 */ /* 0x000fe400078e0020 */
[----:B------:R-:W-:-:S07]  /*ba00*/  IMAD.MOV.U32 R37, RZ, RZ, -0x1 ;  /* 0xffffffffff257424 */ /* 0x000fce00078e00ff */
[----:B------:R-:W-:Y:S05]  /*ba10*/  WARPSYNC.COLLECTIVE R37, `(.L_x_1468) ;  /* 0x0000000025087348 */ /* 0x000fea0003c00000 */
[----:B------:R0:W1:Y:S02]  /*ba20*/  SHFL.DOWN P2, R35, R34, R35, R38 ;  /* 0x0800002322237389 */ /* 0x0000640000040026 */
[----:B01----:R-:W-:Y:S05]  /*ba30*/  ENDCOLLECTIVE ;  /* 0x000000000000791b */ /* 0x003fea0003800000 */
.L_x_1468:
[----:B------:R-:W-:Y:S01]  /*ba40*/  IMAD.MOV.U32 R34, RZ, RZ, R35 ;  /* 0x000000ffff227224 */ /* 0x000fe200078e0023 */
[----:B------:R-:W-:Y:S06]  /*ba50*/  BRA `(.L_x_1469) ;  /* 0xffffff8800e07947 */ /* 0x000fec000383ffff */
.L_x_1308:
[----:B------:R-:W-:Y:S01]  /*ba60*/  BSSY B1, `(.L_x_1470) ;  /* 0x0000007000017945 */ /* 0x000fe20003800000 */
[----:B------:R-:W-:Y:S02]  /*ba70*/  IMAD.MOV.U32 R34, RZ, RZ, R24 ;  /* 0x000000ffff227224 */ /* 0x000fe400078e0018 */
[----:B------:R-:W-:Y:S02]  /*ba80*/  IMAD.MOV.U32 R35, RZ, RZ, 0x4 ;  /* 0x00000004ff237424 */ /* 0x000fe400078e00ff */
[----:B------:R-:W-:-:S07]  /*ba90*/  IMAD.MOV.U32 R37, RZ, RZ, -0x1 ;  /* 0xffffffffff257424 */ /* 0x000fce00078e00ff */
[----:B0-----:R-:W-:Y:S05]  /*baa0*/  WARPSYNC.COLLECTIVE R37, `(.L_x_1471) ;  /* 0x0000000025087348 */ /* 0x001fea0003c00000 */
[----:B------:R1:W2:Y:S02]  /*bab0*/  SHFL.DOWN P2, R35, R34, R35, R38 ;  /* 0x0800002322237389 */ /* 0x0002a40000040026 */
[----:B012---:R-:W-:Y:S05]  /*bac0*/  ENDCOLLECTIVE ;  /* 0x000000000000791b */ /* 0x007fea0003800000 */
.L_x_1471:
[----:B------:R-:W-:Y:S05]  /*bad0*/  BSYNC B1 ;  /* 0x0000000000017941 */ /* 0x000fea0003800000 */
.L_x_1470:
[----:B------:R-:W-:Y:S05]  /*bae0*/  BRA `(.L_x_1472) ;  /* 0xffffff8800d87947 */ /* 0x000fea000383ffff */
.L_x_1309:
[----:B------:R-:W-:Y:S01]  /*baf0*/  BSSY B1, `(.L_x_1473) ;  /* 0x0000007000017945 */ /* 0x000fe20003800000 */
[----:B------:R-:W-:Y:S02]  /*bb00*/  IMAD.MOV.U32 R34, RZ, RZ, R25 ;  /* 0x000000ffff227224 */ /* 0x000fe400078e0019 */
[----:B------:R-:W-:Y:S02]  /*bb10*/  IMAD.MOV.U32 R35, RZ, RZ, 0x4 ;  /* 0x00000004ff237424 */ /* 0x000fe400078e00ff */
[----:B------:R-:W-:-:S07]  /*bb20*/  IMAD.MOV.U32 R37, RZ, RZ, -0x1 ;  /* 0xffffffffff257424 */ /* 0x000fce00078e00ff */
[----:B0-----:R-:W-:Y:S05]  /*bb30*/  WARPSYNC.COLLECTIVE R37, `(.L_x_1474) ;  /* 0x0000000025087348 */ /* 0x001fea0003c00000 */
[----:B------:R1:W2:Y:S02]  /*bb40*/  SHFL.DOWN P2, R35, R34, R35, R38 ;  /* 0x0800002322237389 */ /* 0x0002a40000040026 */
[----:B012---:R-:W-:Y:S05]  /*bb50*/  ENDCOLLECTIVE ;  /* 0x000000000000791b */ /* 0x007fea0003800000 */
.L_x_1474:
[----:B------:R-:W-:Y:S05]  /*bb60*/  BSYNC B1 ;  /* 0x0000000000017941 */ /* 0x000fea0003800000 */
.L_x_1473:
[----:B------:R-:W-:Y:S05]  /*bb70*/  BRA `(.L_x_1475) ;  /* 0xffffff8800bc7947 */ /* 0x000fea000383ffff */
.L_x_1310:
[----:B------:R-:W-:Y:S01]  /*bb80*/  BSSY B1, `(.L_x_1476) ;  /* 0x0000007000017945 */ /* 0x000fe20003800000 */
[----:B------:R-:W-:Y:S02]  /*bb90*/  IMAD.MOV.U32 R34, RZ, RZ, R33 ;  /* 0x000000ffff227224 */ /* 0x000fe400078e0021 */
[----:B------:R-:W-:Y:S02]  /*bba0*/  IMAD.MOV.U32 R35, RZ, RZ, 0x4 ;  /* 0x00000004ff237424 */ /* 0x000fe400078e00ff */
[----:B------:R-:W-:-:S07]  /*bbb0*/  IMAD.MOV.U32 R37, RZ, RZ, -0x1 ;  /* 0xffffffffff257424 */ /* 0x000fce00078e00ff */
[----:B0-----:R-:W-:Y:S05]  /*bbc0*/  WARPSYNC.COLLECTIVE R37, `(.L_x_1477) ;  /* 0x0000000025087348 */ /* 0x001fea0003c00000 */
[----:B------:R1:W2:Y:S02]  /*bbd0*/  SHFL.DOWN P2, R35, R34, R35, R38 ;  /* 0x0800002322237389 */ /* 0x0002a40000040026 */
[----:B012---:R-:W-:Y:S05]  /*bbe0*/  ENDCOLLECTIVE ;  /* 0x000000000000791b */ /* 0x007fea0003800000 */
.L_x_1477:
[----:B------:R-:W-:Y:S05]  /*bbf0*/  BSYNC B1 ;  /* 0x0000000000017941 */ /* 0x000fea0003800000 */
.L_x_1476:
[----:B------:R-:W-:Y:S02]  /*bc00*/  IMAD.MOV.U32 R32, RZ, RZ, R35 ;  /* 0x000000ffff207224 */ /* 0x000fe400078e0023 */
[----:B------:R-:W-:Y:S02]  /*bc10*/  IMAD.MOV.U32 R35, RZ, RZ, 0x4 ;  /* 0x00000004ff237424 */ /* 0x000fe400078e00ff */
[----:B------:R-:W-:Y:S02]  /*bc20*/  IMAD.MOV.U32 R34, RZ, RZ, R43 ;  /* 0x000000ffff227224 */ /* 0x000fe400078e002b */
[----:B------:R-:W-:-:S07]  /*bc30*/  IMAD.MOV.U32 R37, RZ, RZ, -0x1 ;  /* 0xffffffffff257424 */ /* 0x000fce00078e00ff */
[----:B------:R-:W-:Y:S05]  /*bc40*/  WARPSYNC.COLLECTIVE R37, `(.L_x_1478) ;  /* 0x0000000025087348 */ /* 0x000fea0003c00000 */
[----:B------:R0:W1:Y:S02]  /*bc50*/  SHFL.DOWN P2, R35, R34, R35, R38 ;  /* 0x0800002322237389 */ /* 0x0000640000040026 */
[----:B01----:R-:W-:Y:S05]  /*bc60*/  ENDCOLLECTIVE ;  /* 0x000000000000791b */ /* 0x003fea0003800000 */
.L_x_1478:
[----:B------:R-:W-:Y:S01]  /*bc70*/  IMAD.MOV.U32 R34, RZ, RZ, R35 ;  /* 0x000000ffff227224 */ /* 0x000fe200078e0023 */
[----:B------:R-:W-:Y:S06]  /*bc80*/  BRA `(.L_x_1479) ;  /* 0xffffff88008c7947 */ /* 0x000fec000383ffff */
.L_x_1311:
[----:B------:R-:W-:Y:S01]  /*bc90*/  BSSY B1, `(.L_x_1480) ;  /* 0x0000007000017945 */ /* 0x000fe20003800000 */
[----:B------:R-:W-:Y:S02]  /*bca0*/  IMAD.MOV.U32 R34, RZ, RZ, R24 ;  /* 0x000000ffff227224 */ /* 0x000fe400078e0018 */
[----:B------:R-:W-:Y:S02]  /*bcb0*/  IMAD.MOV.U32 R35, RZ, RZ, 0x8 ;  /* 0x00000008ff237424 */ /* 0x000fe400078e00ff */
[----:B------:R-:W-:-:S07]  /*bcc0*/  IMAD.MOV.U32 R37, RZ, RZ, -0x1 ;  /* 0xffffffffff257424 */ /* 0x000fce00078e00ff */
[----:B0-----:R-:W-:Y:S05]  /*bcd0*/  WARPSYNC.COLLECTIVE R37, `(.L_x_1481) ;  /* 0x0000000025087348 */ /* 0x001fea0003c00000 */
[----:B------:R1:W2:Y:S02]  /*bce0*/  SHFL.DOWN P2, R35, R34, R35, R38 ;  /* 0x0800002322237389 */ /* 0x0002a40000040026 */
[----:B012---:R-:W-:Y:S05]  /*bcf0*/  ENDCOLLECTIVE ;  /* 0x000000000000791b */ /* 0x007fea0003800000 */
.L_x_1481:
[----:B------:R-:W-:Y:S05]  /*bd00*/  BSYNC B1 ;  /* 0x0000000000017941 */ /* 0x000fea0003800000 */
.L_x_1480:
[----:B------:R-:W-:Y:S05]  /*bd10*/  BRA `(.L_x_1482) ;  /* 0xffffff8800847947 */ /* 0x000fea000383ffff */
.L_x_1312:
[----:B------:R-:W-:Y:S01]  /*bd20*/  BSSY B1, `(.L_x_1483) ;  /* 0x0000007000017945 */ /* 0x000fe20003800000 */
[----:B------:R-:W-:Y:S02]  /*bd30*/  IMAD.MOV.U32 R34, RZ, RZ, R25 ;  /* 0x000000ffff227224 */ /* 0x000fe400078e0019 */
[----:B------:R-:W-:Y:S02]  /*bd40*/  IMAD.MOV.U32 R35, RZ, RZ, 0x8 ;  /* 0x00000008ff237424 */ /* 0x000fe400078e00ff */
[----:B------:R-:W-:-:S07]  /*bd50*/  IMAD.MOV.U32 R37, RZ, RZ, -0x1 ;  /* 0xffffffffff257424 */ /* 0x000fce00078e00ff */
[----:B0-----:R-:W-:Y:S05]  /*bd60*/  WARPSYNC.COLLECTIVE R37, `(.L_x_1484) ;  /* 0x0000000025087348 */ /* 0x001fea0003c00000 */
[----:B------:R1:W2:Y:S02]  /*bd70*/  SHFL.DOWN P2, R35, R34, R35, R38 ;  /* 0x0800002322237389 */ /* 0x0002a40000040026 */
[----:B012---:R-:W-:Y:S05]  /*bd80*/  ENDCOLLECTIVE ;  /* 0x000000000000791b */ /* 0x007fea0003800000 */
.L_x_1484:
[----:B------:R-:W-:Y:S05]  /*bd90*/  BSYNC B1 ;  /* 0x0000000000017941 */ /* 0x000fea0003800000 */
.L_x_1483:
[----:B------:R-:W-:Y:S05]  /*bda0*/  BRA `(.L_x_1485) ;  /* 0xffffff8800687947 */ /* 0x000fea000383ffff */
.L_x_1313:
[----:B------:R-:W-:Y:S01]  /*bdb0*/  BSSY B1, `(.L_x_1486) ;  /* 0x0000007000017945 */ /* 0x000fe20003800000 */
[----:B------:R-:W-:Y:S02]  /*bdc0*/  IMAD.MOV.U32 R34, RZ, RZ, R33 ;  /* 0x000000ffff227224 */ /* 0x000fe400078e0021 */
[----:B------:R-:W-:Y:S02]  /*bdd0*/  IMAD.MOV.U32 R35, RZ, RZ, 0x8 ;  /* 0x00000008ff237424 */ /* 0x000fe400078e00ff */
[----:B------:R-:W-:-:S07]  /*bde0*/  IMAD.MOV.U32 R37, RZ, RZ, -0x1 ;  /* 0xffffffffff257424 */ /* 0x000fce00078e00ff */
[----:B0-----:R-:W-:Y:S05]  /*bdf0*/  WARPSYNC.COLLECTIVE R37, `(.L_x_1487) ;  /* 0x0000000025087348 */ /* 0x001fea0003c00000 */
[----:B------:R1:W2:Y:S02]  /*be00*/  SHFL.DOWN P2, R35, R34, R35, R38 ;  /* 0x0800002322237389 */ /* 0x0002a40000040026 */
[----:B012---:R-:W-:Y:S05]  /*be10*/  ENDCOLLECTIVE ;  /* 0x000000000000791b */ /* 0x007fea0003800000 */
.L_x_1487:
[----:B------:R-:W-:Y:S05]  /*be20*/  BSYNC B1 ;  /* 0x0000000000017941 */ /* 0x000fea0003800000 */
.L_x_1486:
[----:B------:R-:W-:Y:S02]  /*be30*/  IMAD.MOV.U32 R43, RZ, RZ, R35 ;  /* 0x000000ffff2b7224 */ /* 0x000fe400078e0023 */
[----:B------:R-:W-:Y:S02]  /*be40*/  IMAD.MOV.U32 R35, RZ, RZ, 0x8 ;  /* 0x00000008ff237424 */ /* 0x000fe400078e00ff */
[----:B------:R-:W-:Y:S02]  /*be50*/  IMAD.MOV.U32 R34, RZ, RZ, R32 ;  /* 0x000000ffff227224 */ /* 0x000fe400078e0020 */
[----:B------:R-:W-:-:S07]  /*be60*/  IMAD.MOV.U32 R37, RZ, RZ, -0x1 ;  /* 0xffffffffff257424 */ /* 0x000fce00078e00ff */
[----:B------:R-:W-:Y:S05]  /*be70*/  WARPSYNC.COLLECTIVE R37, `(.L_x_1488) ;  /* 0x0000000025087348 */ /* 0x000fea0003c00000 */
[----:B------:R0:W1:Y:S02]  /*be80*/  SHFL.DOWN P2, R35, R34, R35, R38 ;  /* 0x0800002322237389 */ /* 0x0000640000040026 */
[----:B01----:R-:W-:Y:S05]  /*be90*/  ENDCOLLECTIVE ;  /* 0x000000000000791b */ /* 0x003fea0003800000 */
.L_x_1488:
[----:B------:R-:W-:Y:S01]  /*bea0*/  IMAD.MOV.U32 R34, RZ, RZ, R35 ;  /* 0x000000ffff227224 */ /* 0x000fe200078e0023 */
[----:B------:R-:W-:Y:S06]  /*beb0*/  BRA `(.L_x_1489) ;  /* 0xffffff8800387947 */ /* 0x000fec000383ffff */
.L_x_1314:
[----:B------:R-:W-:Y:S01]  /*bec0*/  BSSY B1, `(.L_x_1490) ;  /* 0x0000007000017945 */ /* 0x000fe20003800000 */
[----:B------:R-:W-:Y:S02]  /*bed0*/  IMAD.MOV.U32 R34, RZ, RZ, R24 ;  /* 0x000000ffff227224 */ /* 0x000fe400078e0018 */
[----:B------:R-:W-:Y:S02]  /*bee0*/  IMAD.MOV.U32 R35, RZ, RZ, 0x10 ;  /* 0x00000010ff237424 */ /* 0x000fe400078e00ff */
[----:B------:R-:W-:-:S07]  /*bef0*/  IMAD.MOV.U32 R37, RZ, RZ, -0x1 ;  /* 0xffffffffff257424 */ /* 0x000fce00078e00ff */
[----:B0-----:R-:W-:Y:S05]  /*bf00*/  WARPSYNC.COLLECTIVE R37, `(.L_x_1491) ;  /* 0x0000000025087348 */ /* 0x001fea0003c00000 */
[----:B------:R1:W2:Y:S02]  /*bf10*/  SHFL.DOWN P2, R35, R34, R35, R38 ;  /* 0x0800002322237389 */ /* 0x0002a40000040026 */
[----:B012---:R-:W-:Y:S05]  /*bf20*/  ENDCOLLECTIVE ;  /* 0x000000000000791b */ /* 0x007fea0003800000 */
.L_x_1491:
[----:B------:R-:W-:Y:S05]  /*bf30*/  BSYNC B1 ;  /* 0x0000000000017941 */ /* 0x000fea0003800000 */
.L_x_1490:
[----:B------:R-:W-:Y:S05]  /*bf40*/  BRA `(.L_x_1492) ;  /* 0xffffff8800307947 */ /* 0x000fea000383ffff */
.L_x_1315:
[----:B------:R-:W-:Y:S01]  /*bf50*/  BSSY B1, `(.L_x_1493) ;  /* 0x0000007000017945 */ /* 0x000fe20003800000 */
[----:B------:R-:W-:Y:S02]  /*bf60*/  IMAD.MOV.U32 R34, RZ, RZ, R25 ;  /* 0x000000ffff227224 */ /* 0x000fe400078e0019 */
[----:B------:R-:W-:Y:S02]  /*bf70*/  IMAD.MOV.U32 R35, RZ, RZ, 0x10 ;  /* 0x00000010ff237424 */ /* 0x000fe400078e00ff */
[----:B------:R-:W-:-:S07]  /*bf80*/  IMAD.MOV.U32 R37, RZ, RZ, -0x1 ;  /* 0xffffffffff257424 */ /* 0x000fce00078e00ff */
[----:B0-----:R-:W-:Y:S05]  /*bf90*/  WARPSYNC.COLLECTIVE R37, `(.L_x_1494) ;  /* 0x0000000025087348 */ /* 0x001fea0003c00000 */
[----:B------:R1:W2:Y:S02]  /*bfa0*/  SHFL.DOWN P2, R35, R34, R35, R38 ;  /* 0x0800002322237389 */ /* 0x0002a40000040026 */
[----:B012---:R-:W-:Y:S05]  /*bfb0*/  ENDCOLLECTIVE ;  /* 0x000000000000791b */ /* 0x007fea0003800000 */
.L_x_1494:
[----:B------:R-:W-:Y:S05]  /*bfc0*/  BSYNC B1 ;  /* 0x0000000000017941 */ /* 0x000fea0003800000 */
.L_x_1493:
[----:B------:R-:W-:Y:S05]  /*bfd0*/  BRA `(.L_x_1495) ;  /* 0xffffff8800147947 */ /* 0x000fea000383ffff */
.L_x_1316:
[----:B------:R-:W-:Y:S01]  /*bfe0*/  BSSY B1, `(.L_x_1496) ;  /* 0x0000007000017945 */ /* 0x000fe20003800000 */
[----:B------:R-:W-:Y:S02]  /*bff0*/  IMAD.MOV.U32 R34, RZ, RZ, R33 ;  /* 0x000000ffff227224 */ /* 0x000fe400078e0021 */
[----:B------:R-:W-:Y:S02]  /*c000*/  IMAD.MOV.U32 R35, RZ, RZ, 0x10 ;  /* 0x00000010ff237424 */ /* 0x000fe400078e00ff */
[----:B------:R-:W-:-:S07]  /*c010*/  IMAD.MOV.U32 R37, RZ, RZ, -0x1 ;  /* 0xffffffffff257424 */ /* 0x000fce00078e00ff */
[----:B0-----:R-:W-:Y:S05]  /*c020*/  WARPSYNC.COLLECTIVE R37, `(.L_x_1497) ;  /* 0x0000000025087348 */ /* 0x001fea0003c00000 */
[----:B------:R1:W2:Y:S02]  /*c030*/  SHFL.DOWN P2, R35, R34, R35, R38 ;  /* 0x0800002322237389 */ /* 0x0002a40000040026 */
[----:B012---:R-:W-:Y:S05]  /*c040*/  ENDCOLLECTIVE ;  /* 0x000000000000791b */ /* 0x007fea0003800000 */
.L_x_1497:
[----:B------:R-:W-:Y:S05]  /*c050*/  BSYNC B1 ;  /* 0x0000000000017941 */ /* 0x000fea0003800000 */
.L_x_1496:
[----:B------:R-:W-:Y:S01]  /*c060*/  IMAD.MOV.U32 R32, RZ, RZ, R35 ;  /* 0x000000ffff207224 */ /* 0x000fe200078e0023 */
[----:B------:R-:W-:Y:S01]  /*c070*/  ISETP.GT.AND P0, PT, R3, R38, PT ;  /* 0x000000260300720c */ /* 0x000fe20003f04270 */
[----:B------:R-:W-:Y:S02]  /*c080*/  IMAD.MOV.U32 R35, RZ, RZ, 0x10 ;  /* 0x00000010ff237424 */ /* 0x000fe400078e00ff */
[----:B------:R-:W-:Y:S01]  /*c090*/  IMAD.MOV.U32 R34, RZ, RZ, R43 ;  /* 0x000000ffff227224 */ /* 0x000fe200078e002b */
[----:B------:R-:W-:Y:S01]  /*c0a0*/  SEL R32, R32, RZ, !P0 ;  /* 0x000000ff20207207 */ /* 0x000fe20004000000 */
[----:B------:R-:W-:Y:S02]  /*c0b0*/  IMAD.MOV.U32 R37, RZ, RZ, -0x1 ;  /* 0xffffffffff257424 */ /* 0x000fe400078e00ff */
[----:B------:R-:W-:-:S07]  /*c0c0*/  VIADD R2, R2, 0xffffffe0 ;  /* 0xffffffe002027836 */ /* 0x000fce0000000000 */
[----:B------:R-:W-:Y:S05]  /*c0d0*/  WARPSYNC.COLLECTIVE R37, `(.L_x_1498) ;  /* 0x0000000025087348 */ /* 0x000fea0003c00000 */
[----:B------:R0:W1:Y:S02]  /*c0e0*/  SHFL.DOWN P2, R35, R34, R35, R38 ;  /* 0x0800002322237389 */ /* 0x0000640000040026 */
[----:B01----:R-:W-:Y:S05]  /*c0f0*/  ENDCOLLECTIVE ;  /* 0x000000000000791b */ /* 0x003fea0003800000 */
.L_x_1498:
[----:B------:R-:W-:Y:S01]  /*c100*/  IMAD.MOV.U32 R34, RZ, RZ, R35 ;  /* 0x000000ffff227224 */ /* 0x000fe200078e0023 */
[----:B------:R-:W-:-:S04]  /*c110*/  IADD3 R18, P2, P1, R32, R33, R18 ;  /* 0x0000002120127210 */ /* 0x000fc8000795e012 */
[----:B------:R-:W-:Y:S02]  /*c120*/  SEL R32, R34, RZ, !P0 ;  /* 0x000000ff22207207 */ /* 0x000fe40004000000 */
[----:B------:R-:W-:Y:S02]  /*c130*/  ISETP.NE.AND P0, PT, R36, 0x65, PT ;  /* 0x000000652400780c */ /* 0x000fe40003f05270 */
[----:B------:R-:W-:-:S11]  /*c140*/  IADD3.X R28, PT, PT, R32, R43, R28, P2, P1 ;  /* 0x0000002b201c7210 */ /* 0x000fd600017e241c */
[----:B------:R-:W-:Y:S05]  /*c150*/  WARPSYNC.COLLECTIVE R37, `(.L_x_1499) ;  /* 0x0000000025087348 */ /* 0x000fea0003c00000 */
[----:B------:R-:W-:Y:S01]  /*c160*/  VOTE.ALL P0, P0 ;  /* 0x0000000000ff7806 */ /* 0x000fe20000000000 */
[----:B------:R-:W-:-:S12]  /*c170*/  ENDCOLLECTIVE ;  /* 0x000000000000791b */ /* 0x000fd80003800000 */
.L_x_1499:
[----:B------:R-:W-:Y:S05]  /*c180*/  BRA `(.L_x_1500) ;  /* 0xffffff8400dc7947 */ /* 0x000fea000383ffff */
.L_x_1337:
[----:B------:R-:W-:Y:S01]  /*c190*/  BSSY B0, `(.L_x_1501) ;  /* 0x0000006000007945 */ /* 0x000fe20003800000 */
[----:B------:R-:W-:Y:S01]  /*c1a0*/  PLOP3.LUT P0, PT, P0, PT, PT, 0x8, 0x80 ;  /* 0x000000000080781c */ /* 0x000fe2000070e170 */
[----:B------:R-:W-:-:S12]  /*c1b0*/  IMAD.MOV.U32 R37, RZ, RZ, -0x1 ;  /* 0xffffffffff257424 */ /* 0x000fd800078e00ff */
[----:B------:R-:W-:Y:S05]  /*c1c0*/  WARPSYNC.COLLECTIVE R37, `(.L_x_1502) ;  /* 0x0000000025087348 */ /* 0x000fea0003c00000 */
[----:B------:R-:W-:Y:S01]  /*c1d0*/  VOTE.ANY P0, P0 ;  /* 0x0000000000ff7806 */ /* 0x000fe20000000100 */
[----:B------:R-:W-:-:S12]  /*c1e0*/  ENDCOLLECTIVE ;  /* 0x000000000000791b */ /* 0x000fd80003800000 */
.L_x_1502:
[----:B------:R-:W-:Y:S05]  /*c1f0*/  BSYNC B0 ;  /* 0x0000000000007941 */ /* 0x000fea0003800000 */
.L_x_1501:
[----:B------:R-:W-:Y:S05]  /*c200*/  BRA `(.L_x_1503) ;  /* 0xffffffcc00707947 */ /* 0x000fea000383ffff */
.L_x_1342:
[----:B------:R-:W-:Y:S01]  /*c210*/  BSSY B0, `(.L_x_1504) ;  /* 0x0000006000007945 */ /* 0x000fe20003800000 */
[----:B------:R-:W-:Y:S01]  /*c220*/  PLOP3.LUT P0, PT, P0, PT, PT, 0x8, 0x80 ;  /* 0x000000000080781c */ /* 0x000fe2000070e170 */
[----:B------:R-:W-:-:S12]  /*c230*/  IMAD.MOV.U32 R37, RZ, RZ, -0x1 ;  /* 0xffffffffff257424 */ /* 0x000fd800078e00ff */
[----:B01---5:R-:W-:Y:S05]  /*c240*/  WARPSYNC.COLLECTIVE R37, `(.L_x_1505) ;  /* 0x0000000025087348 */ /* 0x023fea0003c00000 */
[----:B------:R-:W-:Y:S01]  /*c250*/  VOTE.ANY R37, PT, P0 ;  /* 0x0000000000257806 */ /* 0x000fe200000e0100 */
[----:B01---5:R-:W-:Y:S06]  /*c260*/  ENDCOLLECTIVE ;  /* 0x000000000000791b */ /* 0x023fec0003800000 */
.L_x_1505:
[----:B------:R-:W-:Y:S05]  /*c270*/  BSYNC B0 ;  /* 0x0000000000007941 */ /* 0x000fea0003800000 */
.L_x_1504:
[----:B------:R-:W-:Y:S05]  /*c280*/  BRA `(.L_x_1506) ;  /* 0xffffffcc009c7947 */ /* 0x000fea000383ffff */
.L_x_1343:
[----:B------:R-:W-:Y:S01]  /*c290*/  BSSY B0, `(.L_x_1507) ;  /* 0x0000007000007945 */ /* 0x000fe20003800000 */
[----:B-----5:R-:W-:Y:S02]  /*c2a0*/  IMAD.MOV.U32 R34, RZ, RZ, R28 ;  /* 0x000000ffff227224 */ /* 0x020fe400078e001c */
[----:B------:R-:W-:Y:S02]  /*c2b0*/  IMAD.MOV.U32 R35, RZ, RZ, 0x1 ;  /* 0x00000001ff237424 */ /* 0x000fe400078e00ff */
[----:B------:R-:W-:-:S07]  /*c2c0*/  IMAD.MOV.U32 R37, RZ, RZ, -0x1 ;  /* 0xffffffffff257424 */ /* 0x000fce00078e00ff */
[----:B01----:R-:W-:Y:S05]  /*c2d0*/  WARPSYNC.COLLECTIVE R37, `(.L_x_1508) ;  /* 0x0000000025087348 */ /* 0x003fea0003c00000 */
[----:B-1----:R1:W2:Y:S02]  /*c2e0*/  SHFL.DOWN P2, R35, R34, R35, R38 ;  /* 0x0800002322237389 */ /* 0x0022a40000040026 */
[----:B012---:R-:W-:Y:S05]  /*c2f0*/  ENDCOLLECTIVE ;  /* 0x000000000000791b */ /* 0x007fea0003800000 */
.L_x_1508:
[----:B------:R-:W-:Y:S05]  /*c300*/  BSYNC B0 ;  /* 0x0000000000007941 */ /* 0x000fea0003800000 */
.L_x_1507:
[----:B------:R-:W-:Y:S05]  /*c310*/  BRA `(.L_x_1509) ;  /* 0xffffffcc00947947 */ /* 0x000fea000383ffff */
.L_x_1344:
[----:B------:R-:W-:Y:S01]  /*c320*/  BSSY B0, `(.L_x_1510) ;  /* 0x0000007000007945 */ /* 0x000fe20003800000 */
[----:B-----5:R-:W-:Y:S02]  /*c330*/  IMAD.MOV.U32 R34, RZ, RZ, R29 ;  /* 0x000000ffff227224 */ /* 0x020fe400078e001d */
[----:B------:R-:W-:Y:S02]  /*c340*/  IMAD.MOV.U32 R35, RZ, RZ, 0x1 ;  /* 0x00000001ff237424 */ /* 0x000fe400078e00ff */
[----:B------:R-:W-:-:S07]  /*c350*/  IMAD.MOV.U32 R37, RZ, RZ, -0x1 ;  /* 0xffffffffff257424 */ /* 0x000fce00078e00ff */
[----:B01----:R-:W-:Y:S05]  /*c360*/  WARPSYNC.COLLECTIVE R37, `(.L_x_1511) ;  /* 0x0000000025087348 */ /* 0x003fea0003c00000 */
[----:B-1----:R1:W2:Y:S02]  /*c370*/  SHFL.DOWN P2, R35, R34, R35, R38 ;  /* 0x0800002322237389 */ /* 0x0022a40000040026 */
[----:B012---:R-:W-:Y:S05]  /*c380*/  ENDCOLLECTIVE ;  /* 0x000000000000791b */ /* 0x007fea0003800000 */
.L_x_1511:
[----:B------:R-:W-:Y:S05]  /*c390*/  BSYNC B0 ;  /* 0x0000000000007941 */ /* 0x000fea0003800000 */
.L_x_1510:
[----:B------:R-:W-:Y:S05]  /*c3a0*/  BRA `(.L_x_1512) ;  /* 0xffffffcc00787947 */ /* 0x000fea000383ffff */
.L_x_1345:
[----:B------:R-:W-:Y:S01]  /*c3b0*/  BSSY B0, `(.L_x_1513) ;  /* 0x0000007000007945 */ /* 0x000fe20003800000 */
[----:B-----5:R-:W-:Y:S02]  /*c3c0*/  IMAD.MOV.U32 R34, RZ, RZ, R4 ;  /* 0x000000ffff227224 */ /* 0x020fe400078e0004 */
[----:B------:R-:W-:Y:S02]  /*c3d0*/  IMAD.MOV.U32 R35, RZ, RZ, 0x1 ;  /* 0x00000001ff237424 */ /* 0x000fe400078e00ff */
[----:B------:R-:W-:-:S07]  /*c3e0*/  IMAD.MOV.U32 R37, RZ, RZ, -0x1 ;  /* 0xffffffffff257424 */ /* 0x000fce00078e00ff */
[----:B01----:R-:W-:Y:S05]  /*c3f0*/  WARPSYNC.COLLECTIVE R37, `(.L_x_1514) ;  /* 0x0000000025087348 */ /* 0x003fea0003c00000 */
[----:B-1----:R1:W2:Y:S02]  /*c400*/  SHFL.DOWN P2, R35, R34, R35, R38 ;  /* 0x0800002322237389 */ /* 0x0022a40000040026 */
[----:B012---:R-:W-:Y:S05]  /*c410*/  ENDCOLLECTIVE ;  /* 0x000000000000791b */ /* 0x007fea0003800000 */
.L_x_1514:
[----:B------:R-:W-:Y:S05]  /*c420*/  BSYNC B0 ;  /* 0x0000000000007941 */ /* 0x000fea0003800000 */
.L_x_1513:
[----:B------:R-:W-:Y:S02]  /*c430*/  IMAD.MOV.U32 R3, RZ, RZ, R35 ;  /* 0x000000ffff037224 */ /* 0x000fe400078e0023 */
[----:B------:R-:W-:Y:S02]  /*c440*/  IMAD.MOV.U32 R35, RZ, RZ, 0x1 ;  /* 0x00000001ff237424 */ /* 0x000fe400078e00ff */
[----:B------:R-:W-:Y:S02]  /*c450*/  IMAD.MOV.U32 R34, RZ, RZ, R5 ;  /* 0x000000ffff227224 */ /* 0x000fe400078e0005 */
[----:B------:R-:W-:-:S07]  /*c460*/  IMAD.MOV.U32 R37, RZ, RZ, -0x1 ;  /* 0xffffffffff257424 */ /* 0x000fce00078e00ff */
[----:B------:R-:W-:Y:S05]  /*c470*/  WARPSYNC.COLLECTIVE R37, `(.L_x_1515) ;  /* 0x0000000025087348 */ /* 0x000fea0003c00000 */
[----:B------:R0:W1:Y:S02]  /*c480*/  SHFL.DOWN P2, R35, R34, R35, R38 ;  /* 0x0800002322237389 */ /* 0x0000640000040026 */
[----:B01----:R-:W-:Y:S05]  /*c490*/  ENDCOLLECTIVE ;  /* 0x000000000000791b */ /* 0x003fea0003800000 */
.L_x_1515:
[----:B------:R-:W-:Y:S01]  /*c4a0*/  IMAD.MOV.U32 R7, RZ, RZ, R35 ;  /* 0x000000ffff077224 */ /* 0x000fe200078e0023 */
[----:B------:R-:W-:Y:S06]  /*c4b0*/  BRA `(.L_x_1516) ;  /* 0xffffffcc00447947 */ /* 0x000fec000383ffff */
.L_x_1346:
[----:B------:R-:W-:Y:S01]  /*c4c0*/  BSSY B0, `(.L_x_1517) ;  /* 0x0000007000007945 */ /* 0x000fe20003800000 */
[----:B------:R-:W-:Y:S02]  /*c4d0*/  IMAD.MOV.U32 R34, RZ, RZ, R28 ;  /* 0x000000ffff227224 */ /* 0x000fe400078e001c */
[----:B------:R-:W-:Y:S02]  /*c4e0*/  IMAD.MOV.U32 R35, RZ, RZ, 0x2 ;  /* 0x00000002ff237424 */ /* 0x000fe400078e00ff */
[----:B------:R-:W-:-:S07]  /*c4f0*/  IMAD.MOV.U32 R37, RZ, RZ, -0x1 ;  /* 0xffffffffff257424 */ /* 0x000fce00078e00ff */
[----:B-1----:R-:W-:Y:S05]  /*c500*/  WARPSYNC.COLLECTIVE R37, `(.L_x_1518) ;  /* 0x0000000025087348 */ /* 0x002fea0003c00000 */
[----:B------:R0:W2:Y:S02]  /*c510*/  SHFL.DOWN P2, R35, R34, R35, R38 ;  /* 0x0800002322237389 */ /* 0x0000a40000040026 */
[----:B012---:R-:W-:Y:S05]  /*c520*/  ENDCOLLECTIVE ;  /* 0x000000000000791b */ /* 0x007fea0003800000 */
.L_x_1518:
[----:B------:R-:W-:Y:S05]  /*c530*/  BSYNC B0 ;  /* 0x0000000000007941 */ /* 0x000fea0003800000 */
.L_x_1517:
[----:B------:R-:W-:Y:S05]  /*c540*/  BRA `(.L_x_1519) ;  /* 0xffffffcc003c7947 */ /* 0x000fea000383ffff */
.L_x_1347:
[----:B------:R-:W-:Y:S01]  /*c550*/  BSSY B0, `(.L_x_1520) ;  /* 0x0000007000007945 */ /* 0x000fe20003800000 */
[----:B------:R-:W-:Y:S02]  /*c560*/  IMAD.MOV.U32 R34, RZ, RZ, R29 ;  /* 0x000000ffff227224 */ /* 0x000fe400078e001d */
[----:B------:R-:W-:Y:S02]  /*c570*/  IMAD.MOV.U32 R35, RZ, RZ, 0x2 ;  /* 0x00000002ff237424 */ /* 0x000fe400078e00ff */
[----:B------:R-:W-:-:S07]  /*c580*/  IMAD.MOV.U32 R37, RZ, RZ, -0x1 ;  /* 0xffffffffff257424 */ /* 0x000fce00078e00ff */
[----:B-1----:R-:W-:Y:S05]  /*c590*/  WARPSYNC.COLLECTIVE R37, `(.L_x_1521) ;  /* 0x0000000025087348 */ /* 0x002fea0003c00000 */
[----:B------:R0:W2:Y:S02]  /*c5a0*/  SHFL.DOWN P2, R35, R34, R35, R38 ;  /* 0x0800002322237389 */ /* 0x0000a40000040026 */
[----:B012---:R-:W-:Y:S05]  /*c5b0*/  ENDCOLLECTIVE ;  /* 0x000000000000791b */ /* 0x007fea0003800000 */
.L_x_1521:
[----:B------:R-:W-:Y:S05]  /*c5c0*/  BSYNC B0 ;  /* 0x0000000000007941 */ /* 0x000fea0003800000 */
.L_x_1520:
[----:B------:R-:W-:Y:S05]  /*c5d0*/  BRA `(.L_x_1522) ;  /* 0xffffffcc00207947 */ /* 0x000fea000383ffff */
.L_x_1348:
[----:B------:R-:W-:Y:S01]  /*c5e0*/  BSSY B0, `(.L_x_1523) ;  /* 0x0000007000007945 */ /* 0x000fe20003800000 */
[----:B------:R-:W-:Y:S02]  /*c5f0*/  IMAD.MOV.U32 R34, RZ, RZ, R10 ;  /* 0x000000ffff227224 */ /* 0x000fe400078e000a */
[----:B------:R-:W-:Y:S02]  /*c600*/  IMAD.MOV.U32 R35, RZ, RZ, 0x2 ;  /* 0x00000002ff237424 */ /* 0x000fe400078e00ff */
[----:B------:R-:W-:-:S07]  /*c610*/  IMAD.MOV.U32 R37, RZ, RZ, -0x1 ;  /* 0xffffffffff257424 */ /* 0x000fce00078e00ff */
[----:B------:R-:W-:Y:S05]  /*c620*/  WARPSYNC.COLLECTIVE R37, `(.L_x_1524) ;  /* 0x0000000025087348 */ /* 0x000fea0003c00000 */
[----:B------:R0:W1:Y:S02]  /*c630*/  SHFL.DOWN P2, R35, R34, R35, R38 ;  /* 0x0800002322237389 */ /* 0x0000640000040026 */
[----:B01----:R-:W-:Y:S05]  /*c640*/  ENDCOLLECTIVE ;  /* 0x000000000000791b */ /* 0x003fea0003800000 */
.L_x_1524:
[----:B------:R-:W-:Y:S05]  /*c650*/  BSYNC B0 ;  /* 0x0000000000007941 */ /* 0x000fea0003800000 */
.L_x_1523:
[----:B------:R-:W-:Y:S02]  /*c660*/  IMAD.MOV.U32 R3, RZ, RZ, R35 ;  /* 0x000000ffff037224 */ /* 0x000fe400078e0023 */
[----:B------:R-:W-:Y:S02]  /*c670*/  IMAD.MOV.U32 R35, RZ, RZ, 0x2 ;  /* 0x00000002ff237424 */ /* 0x000fe400078e00ff */
[----:B------:R-:W-:Y:S02]  /*c680*/  IMAD.MOV.U32 R34, RZ, RZ, R5 ;  /* 0x000000ffff227224 */ /* 0x000fe400078e0005 */
[----:B------:R-:W-:-:S07]  /*c690*/  IMAD.MOV.U32 R37, RZ, RZ, -0x1 ;  /* 0xffffffffff257424 */ /* 0x000fce00078e00ff */
[----:B------:R-:W-:Y:S05]  /*c6a0*/  WARPSYNC.COLLECTIVE R37, `(.L_x_1525) ;  /* 0x0000000025087348 */ /* 0x000fea0003c00000 */
[----:B------:R0:W1:Y:S02]  /*c6b0*/  SHFL.DOWN P2, R35, R34, R35, R38 ;  /* 0x0800002322237389 */ /* 0x0000640000040026 */
[----:B01----:R-:W-:Y:S05]  /*c6c0*/  ENDCOLLECTIVE ;  /* 0x000000000000791b */ /* 0x003fea0003800000 */
.L_x_1525:
[----:B------:R-:W-:Y:S01]  /*c6d0*/  IMAD.MOV.U32 R4, RZ, RZ, R35 ;  /* 0x000000ffff047224 */ /* 0x000fe200078e0023 */
[----:B------:R-:W-:Y:S06]  /*c6e0*/  BRA `(.L_x_1526) ;  /* 0xffffffc800f07947 */ /* 0x000fec000383ffff */
.L_x_1349:
[----:B------:R-:W-:Y:S01]  /*c6f0*/  BSSY B0, `(.L_x_1527) ;  /* 0x0000007000007945 */ /* 0x000fe20003800000 */
[----:B------:R-:W-:Y:S02]  /*c700*/  IMAD.MOV.U32 R34, RZ, RZ, R28 ;  /* 0x000000ffff227224 */ /* 0x000fe400078e001c */
[----:B------:R-:W-:Y:S02]  /*c710*/  IMAD.MOV.U32 R35, RZ, RZ, 0x4 ;  /* 0x00000004ff237424 */ /* 0x000fe400078e00ff */
[----:B------:R-:W-:-:S07]  /*c720*/  IMAD.MOV.U32 R37, RZ, RZ, -0x1 ;  /* 0xffffffffff257424 */ /* 0x000fce00078e00ff */
[----:B0-----:R-:W-:Y:S05]  /*c730*/  WARPSYNC.COLLECTIVE R37, `(.L_x_1528) ;  /* 0x0000000025087348 */ /* 0x001fea0003c00000 */
[----:B------:R1:W2:Y:S02]  /*c740*/  SHFL.DOWN P2, R35, R34, R35, R38 ;  /* 0x0800002322237389 */ /* 0x0002a40000040026 */
[----:B012---:R-:W-:Y:S05]  /*c750*/  ENDCOLLECTIVE ;  /* 0x000000000000791b */ /* 0x007fea0003800000 */
.L_x_1528:
[----:B------:R-:W-:Y:S05]  /*c760*/  BSYNC B0 ;  /* 0x0000000000007941 */ /* 0x000fea0003800000 */
.L_x_1527:
[----:B------:R-:W-:Y:S05]  /*c770*/  BRA `(.L_x_1529) ;  /* 0xffffffc800e87947 */ /* 0x000fea000383ffff */
.L_x_1350:
[----:B------:R-:W-:Y:S01]  /*c780*/  BSSY B0, `(.L_x_1530) ;  /* 0x0000007000007945 */ /* 0x000fe20003800000 */
[----:B------:R-:W-:Y:S02]  /*c790*/  IMAD.MOV.U32 R34, RZ, RZ, R29 ;  /* 0x000000ffff227224 */ /* 0x000fe400078e001d */
[----:B------:R-:W-:Y:S02]  /*c7a0*/  IMAD.MOV.U32 R35, RZ, RZ, 0x4 ;  /* 0x00000004ff237424 */ /* 0x000fe400078e00ff */
[----:B------:R-:W-:-:S07]  /*c7b0*/  IMAD.MOV.U32 R37, RZ, RZ, -0x1 ;  /* 0xffffffffff257424 */ /* 0x000fce00078e00ff */
[----:B0-----:R-:W-:Y:S05]  /*c7c0*/  WARPSYNC.COLLECTIVE R37, `(.L_x_1531) ;  /* 0x0000000025087348 */ /* 0x001fea0003c00000 */
[----:B------:R1:W2:Y:S02]  /*c7d0*/  SHFL.DOWN P2, R35, R34, R35, R38 ;  /* 0x0800002322237389 */ /* 0x0002a40000040026 */
[----:B012---:R-:W-:Y:S05]  /*c7e0*/  ENDCOLLECTIVE ;  /* 0x000000000000791b */ /* 0x007fea0003800000 */
.L_x_1531:
[----:B------:R-:W-:Y:S05]  /*c7f0*/  BSYNC B0 ;  /* 0x0000000000007941 */ /* 0x000fea0003800000 */
.L_x_1530:
[----:B------:R-:W-:Y:S05]  /*c800*/  BRA `(.L_x_1532) ;  /* 0xffffffc800cc7947 */ /* 0x000fea000383ffff */
.L_x_1351:
[----:B------:R-:W-:Y:S01]  /*c810*/  BSSY B0, `(.L_x_1533) ;  /* 0x0000007000007945 */ /* 0x000fe20003800000 */
[----:B------:R-:W-:Y:S02]  /*c820*/  IMAD.MOV.U32 R34, RZ, RZ, R7 ;  /* 0x000000ffff227224 */ /* 0x000fe400078e0007 */
[----:B------:R-:W-:Y:S02]  /*c830*/  IMAD.MOV.U32 R35, RZ, RZ, 0x4 ;  /* 0x00000004ff237424 */ /* 0x000fe400078e00ff */
[----:B------:R-:W-:-:S07]  /*c840*/  IMAD.MOV.U32 R37, RZ, RZ, -0x1 ;  /* 0xffffffffff257424 */ /* 0x000fce00078e00ff */
[----:B------:R-:W-:Y:S05]  /*c850*/  WARPSYNC.COLLECTIVE R37, `(.L_x_1534) ;  /* 0x0000000025087348 */ /* 0x000fea0003c00000 */
[----:B------:R0:W1:Y:S02]  /*c860*/  SHFL.DOWN P2, R35, R34, R35, R38 ;  /* 0x0800002322237389 */ /* 0x0000640000040026 */
[----:B01----:R-:W-:Y:S05]  /*c870*/  ENDCOLLECTIVE ;  /* 0x000000000000791b */ /* 0x003fea0003800000 */
.L_x_1534:
[----:B------:R-:W-:Y:S05]  /*c880*/  BSYNC B0 ;  /* 0x0000000000007941 */ /* 0x000fea0003800000 */
.L_x_1533:
[----:B------:R-:W-:Y:S02]  /*c890*/  IMAD.MOV.U32 R3, RZ, RZ, R35 ;  /* 0x000000ffff037224 */ /* 0x000fe400078e0023 */
[----:B------:R-:W-:Y:S02]  /*c8a0*/  IMAD.MOV.U32 R35, RZ, RZ, 0x4 ;  /* 0x00000004ff237424 */ /* 0x000fe400078e00ff */
[----:B------:R-:W-:Y:S02]  /*c8b0*/  IMAD.MOV.U32 R34, RZ, RZ, R5 ;  /* 0x000000ffff227224 */ /* 0x000fe400078e0005 */
[----:B------:R-:W-:-:S07]  /*c8c0*/  IMAD.MOV.U32 R37, RZ, RZ, -0x1 ;  /* 0xffffffffff257424 */ /* 0x000fce00078e00ff */
[----:B------:R-:W-:Y:S05]  /*c8d0*/  WARPSYNC.COLLECTIVE R37, `(.L_x_1535) ;  /* 0x0000000025087348 */ /* 0x000fea0003c00000 */
[----:B------:R0:W1:Y:S02]  /*c8e0*/  SHFL.DOWN P2, R35, R34, R35, R38 ;  /* 0x0800002322237389 */ /* 0x0000640000040026 */
[----:B01----:R-:W-:Y:S05]  /*c8f0*/  ENDCOLLECTIVE ;  /* 0x000000000000791b */ /* 0x003fea0003800000 */
.L_x_1535:
[----:B------:R-:W-:Y:S01]  /*c900*/  IMAD.MOV.U32 R4, RZ, RZ, R35 ;  /* 0x000000ffff047224 */ /* 0x000fe200078e0023 */
[----:B------:R-:W-:Y:S06]  /*c910*/  BRA `(.L_x_1536) ;  /* 0xffffffc8009c7947 */ /* 0x000fec000383ffff */
.L_x_1352:
[----:B------:R-:W-:Y:S01]  /*c920*/  BSSY B0, `(.L_x_1537) ;  /* 0x0000007000007945 */ /* 0x000fe20003800000 */
[----:B------:R-:W-:Y:S02]  /*c930*/  IMAD.MOV.U32 R34, RZ, RZ, R28 ;  /* 0x000000ffff227224 */ /* 0x000fe400078e001c */
[----:B------:R-:W-:Y:S02]  /*c940*/  IMAD.MOV.U32 R35, RZ, RZ, 0x8 ;  /* 0x00000008ff237424 */ /* 0x000fe400078e00ff */
[----:B------:R-:W-:-:S07]  /*c950*/  IMAD.MOV.U32 R37, RZ, RZ, -0x1 ;  /* 0xffffffffff257424 */ /* 0x000fce00078e00ff */
[----:B------:R-:W-:Y:S05]  /*c960*/  WARPSYNC.COLLECTIVE R37, `(.L_x_1538) ;  /* 0x0000000025087348 */ /* 0x000fea0003c00000 */
[----:B------:R0:W1:Y:S02]  /*c970*/  SHFL.DOWN P2, R35, R34, R35, R38 ;  /* 0x0800002322237389 */ /* 0x0000640000040026 */
[----:B01----:R-:W-:Y:S05]  /*c980*/  ENDCOLLECTIVE ;  /* 0x000000000000791b */ /* 0x003fea0003800000 */
.L_x_1538:
[----:B------:R-:W-:Y:S05]  /*c990*/  BSYNC B0 ;  /* 0x0000000000007941 */ /* 0x000fea0003800000 */
.L_x_1537:
[----:B------:R-:W-:Y:S05]  /*c9a0*/  BRA `(.L_x_1539) ;  /* 0xffffffc800947947 */ /* 0x000fea000383ffff */
.L_x_1353:
[----:B------:R-:W-:Y:S01]  /*c9b0*/  BSSY B0, `(.L_x_1540) ;  /* 0x0000007000007945 */ /* 0x000fe20003800000 */
[----:B------:R-:W-:Y:S02]  /*c9c0*/  IMAD.MOV.U32 R34, RZ, RZ, R29 ;  /* 0x000000ffff227224 */ /* 0x000fe400078e001d */
[----:B------:R-:W-:Y:S02]  /*c9d0*/  IMAD.MOV.U32 R35, RZ, RZ, 0x8 ;  /* 0x00000008ff237424 */ /* 0x000fe400078e00ff */
[----:B------:R-:W-:-:S07]  /*c9e0*/  IMAD.MOV.U32 R37, RZ, RZ, -0x1 ;  /* 0xffffffffff257424 */ /* 0x000fce00078e00ff */
[----:B------:R-:W-:Y:S05]  /*c9f0*/  WARPSYNC.COLLECTIVE R37, `(.L_x_1541) ;  /* 0x0000000025087348 */ /* 0x000fea0003c00000 */
[----:B------:R0:W1:Y:S02]  /*ca00*/  SHFL.DOWN P2, R35, R34, R35, R38 ;  /* 0x0800002322237389 */ /* 0x0000640000040026 */
[----:B01----:R-:W-:Y:S05]  /*ca10*/  ENDCOLLECTIVE ;  /* 0x000000000000791b */ /* 0x003fea0003800000 */
.L_x_1541:
[----:B------:R-:W-:Y:S05]  /*ca20*/  BSYNC B0 ;  /* 0x0000000000007941 */ /* 0x000fea0003800000 */
.L_x_1540:
[----:B------:R-:W-:Y:S05]  /*ca30*/  BRA `(.L_x_1542) ;  /* 0xffffffc800787947 */ /* 0x000fea000383ffff */
.L_x_1354:
[----:B------:R-:W-:Y:S01]  /*ca40*/  BSSY B0, `(.L_x_1543) ;  /* 0x0000007000007945 */ /* 0x000fe20003800000 */
[----:B------:R-:W-:Y:S02]  /*ca50*/  IMAD.MOV.U32 R34, RZ, RZ, R7 ;  /* 0x000000ffff227224 */ /* 0x000fe400078e0007 */
[----:B------:R-:W-:Y:S02]  /*ca60*/  IMAD.MOV.U32 R35, RZ, RZ, 0x8 ;  /* 0x00000008ff237424 */ /* 0x000fe400078e00ff */
[----:B------:R-:W-:-:S07]  /*ca70*/  IMAD.MOV.U32 R37, RZ, RZ, -0x1 ;  /* 0xffffffffff257424 */ /* 0x000fce00078e00ff */
[----:B------:R-:W-:Y:S05]  /*ca80*/  WARPSYNC.COLLECTIVE R37, `(.L_x_1544) ;  /* 0x0000000025087348 */ /* 0x000fea0003c00000 */
[----:B------:R0:W1:Y:S02]  /*ca90*/  SHFL.DOWN P2, R35, R34, R35, R38 ;  /* 0x0800002322237389 */ /* 0x0000640000040026 */
[----:B01----:R-:W-:Y:S05]  /*caa0*/  ENDCOLLECTIVE ;  /* 0x000000000000791b */ /* 0x003fea0003800000 */
.L_x_1544:
[----:B------:R-:W-:Y:S05]  /*cab0*/  BSYNC B0 ;  /* 0x0000000000007941 */ /* 0x000fea0003800000 */
.L_x_1543:
[----:B------:R-:W-:Y:S02]  /*cac0*/  IMAD.MOV.U32 R3, RZ, RZ, R35 ;  /* 0x000000ffff037224 */ /* 0x000fe400078e0023 */
[----:B------:R-:W-:Y:S02]  /*cad0*/  IMAD.MOV.U32 R35, RZ, RZ, 0x8 ;  /* 0x00000008ff237424 */ /* 0x000fe400078e00ff */
[----:B------:R-:W-:Y:S02]  /*cae0*/  IMAD.MOV.U32 R34, RZ, RZ, R32 ;  /* 0x000000ffff227224 */ /* 0x000fe400078e0020 */
[----:B------:R-:W-:-:S07]  /*caf0*/  IMAD.MOV.U32 R37, RZ, RZ, -0x1 ;  /* 0xffffffffff257424 */ /* 0x000fce00078e00ff */
[----:B------:R-:W-:Y:S05]  /*cb00*/  WARPSYNC.COLLECTIVE R37, `(.L_x_1545) ;  /* 0x0000000025087348 */ /* 0x000fea0003c00000 */
[----:B------:R0:W1:Y:S02]  /*cb10*/  SHFL.DOWN P2, R35, R34, R35, R38 ;  /* 0x0800002322237389 */ /* 0x0000640000040026 */
[----:B01----:R-:W-:Y:S05]  /*cb20*/  ENDCOLLECTIVE ;  /* 0x000000000000791b */ /* 0x003fea0003800000 */
.L_x_1545:
[----:B------:R-:W-:Y:S01]  /*cb30*/  IMAD.MOV.U32 R5, RZ, RZ, R35 ;  /* 0x000000ffff057224 */ /* 0x000fe200078e0023 */
[----:B------:R-:W-:Y:S06]  /*cb40*/  BRA `(.L_x_1546) ;  /* 0xffffffc800487947 */ /* 0x000fec000383ffff */
.L_x_1355:
[----:B------:R-:W-:Y:S01]  /*cb50*/  BSSY B0, `(.L_x_1547) ;  /* 0x0000007000007945 */ /* 0x000fe20003800000 */
[----:B------:R-:W-:Y:S02]  /*cb60*/  IMAD.MOV.U32 R34, RZ, RZ, R28 ;  /* 0x000000ffff227224 */ /* 0x000fe400078e001c */
[----:B------:R-:W-:Y:S02]  /*cb70*/  IMAD.MOV.U32 R35, RZ, RZ, 0x10 ;  /* 0x00000010ff237424 */ /* 0x000fe400078e00ff */
[----:B------:R-:W-:-:S07]  /*cb80*/  IMAD.MOV.U32 R37, RZ, RZ, -0x1 ;  /* 0xffffffffff257424 */ /* 0x000fce00078e00ff */
[----:B0-----:R-:W-:Y:S05]  /*cb90*/  WARPSYNC.COLLECTIVE R37, `(.L_x_1548) ;  /* 0x0000000025087348 */ /* 0x001fea0003c00000 */
[----:B------:R1:W2:Y:S02]  /*cba0*/  SHFL.DOWN P2, R35, R34, R35, R38 ;  /* 0x0800002322237389 */ /* 0x0002a40000040026 */
[----:B012---:R-:W-:Y:S05]  /*cbb0*/  ENDCOLLECTIVE ;  /* 0x000000000000791b */ /* 0x007fea0003800000 */
.L_x_1548:
[----:B------:R-:W-:Y:S05]  /*cbc0*/  BSYNC B0 ;  /* 0x0000000000007941 */ /* 0x000fea0003800000 */
.L_x_1547:
[----:B------:R-:W-:Y:S05]  /*cbd0*/  BRA `(.L_x_1549) ;  /* 0xffffffc800407947 */ /* 0x000fea000383ffff */
.L_x_1356:
[----:B------:R-:W-:Y:S01]  /*cbe0*/  BSSY B0, `(.L_x_1550) ;  /* 0x0000007000007945 */ /* 0x000fe20003800000 */
[----:B------:R-:W-:Y:S02]  /*cbf0*/  IMAD.MOV.U32 R34, RZ, RZ, R29 ;  /* 0x000000ffff227224 */ /* 0x000fe400078e001d */
[----:B------:R-:W-:Y:S02]  /*cc00*/  IMAD.MOV.U32 R35, RZ, RZ, 0x10 ;  /* 0x00000010ff237424 */ /* 0x000fe400078e00ff */
[----:B------:R-:W-:-:S07]  /*cc10*/  IMAD.MOV.U32 R37, RZ, RZ, -0x1 ;  /* 0xffffffffff257424 */ /* 0x000fce00078e00ff */
[----:B0-----:R-:W-:Y:S05]  /*cc20*/  WARPSYNC.COLLECTIVE R37, `(.L_x_1551) ;  /* 0x0000000025087348 */ /* 0x001fea0003c00000 */
[----:B------:R1:W2:Y:S02]  /*cc30*/  SHFL.DOWN P2, R35, R34, R35, R38 ;  /* 0x0800002322237389 */ /* 0x0002a40000040026 */
[----:B012---:R-:W-:Y:S05]  /*cc40*/  ENDCOLLECTIVE ;  /* 0x000000000000791b */ /* 0x007fea0003800000 */
.L_x_1551:
[----:B------:R-:W-:Y:S05]  /*cc50*/  BSYNC B0 ;  /* 0x0000000000007941 */ /* 0x000fea0003800000 */
.L_x_1550:
[----:B------:R-:W-:Y:S05]  /*cc60*/  BRA `(.L_x_1552) ;  /* 0xffffffc800247947 */ /* 0x000fea000383ffff */
.L_x_1357:
[----:B------:R-:W-:Y:S01]  /*cc70*/  BSSY B0, `(.L_x_1553) ;  /* 0x0000007000007945 */ /* 0x000fe20003800000 */
[----:B------:R-:W-:Y:S02]  /*cc80*/  IMAD.MOV.U32 R34, RZ, RZ, R4 ;  /* 0x000000ffff227224 */ /* 0x000fe400078e0004 */
[----:B------:R-:W-:Y:S02]  /*cc90*/  IMAD.MOV.U32 R35, RZ, RZ, 0x10 ;  /* 0x00000010ff237424 */ /* 0x000fe400078e00ff */
[----:B------:R-:W-:-:S07]  /*cca0*/  IMAD.MOV.U32 R37, RZ, RZ, -0x1 ;  /* 0xffffffffff257424 */ /* 0x000fce00078e00ff */
[----:B------:R-:W-:Y:S05]  /*ccb0*/  WARPSYNC.COLLECTIVE R37, `(.L_x_1554) ;  /* 0x0000000025087348 */ /* 0x000fea0003c00000 */
[----:B------:R0:W1:Y:S02]  /*ccc0*/  SHFL.DOWN P2, R35, R34, R35, R38 ;  /* 0x0800002322237389 */ /* 0x0000640000040026 */
[----:B01----:R-:W-:Y:S05]  /*ccd0*/  ENDCOLLECTIVE ;  /* 0x000000000000791b */ /* 0x003fea0003800000 */
.L_x_1554:
[----:B------:R-:W-:Y:S05]  /*cce0*/  BSYNC B0 ;  /* 0x0000000000007941 */ /* 0x000fea0003800000 */
.L_x_1553:
        /* <DEDUP_REMOVED lines=11> */
.L_x_1555:
[----:B------:R-:W-:-:S13]  /*cda0*/  ISETP.GT.AND P5, PT, R3, R38, PT ;  /* 0x000000260300720c */ /* 0x000fda0003fa4270 */
[----:B------:R-:W-:Y:S05]  /*cdb0*/  WARPSYNC.COLLECTIVE R37, `(.L_x_1556) ;  /* 0x0000000025087348 */ /* 0x000fea0003c00000 */
[----:B------:R-:W-:Y:S01]  /*cdc0*/  VOTE.ALL P0, P0 ;  /* 0x0000000000ff7806 */ /* 0x000fe20000000000 */
[----:B------:R-:W-:-:S12]  /*cdd0*/  ENDCOLLECTIVE ;  /* 0x000000000000791b */ /* 0x000fd80003800000 */
.L_x_1556:
[----:B------:R-:W0:Y:S01]  /*cde0*/  LDC.64 R24, c[0x0][0x438] ;  /* 0x00010e00ff187b82 */ /* 0x000e220000000a00 */
[----:B------:R-:W-:-:S04]  /*cdf0*/  SEL R5, R5, RZ, !P5 ;  /* 0x000000ff05057207 */ /* 0x000fc80006800000 */
[----:B------:R-:W-:Y:S02]  /*ce00*/  IADD3 R4, P1, PT, R5, R4, RZ ;  /* 0x0000000405047210 */ /* 0x000fe40007f3e0ff */
[----:B------:R-:W-:Y:S02]  /*ce10*/  IADD3 R6, P3, PT, R30, 0x200, RZ ;  /* 0x000002001e067810 */ /* 0x000fe40007f7e0ff */
[----:B------:R-:W-:Y:S02]  /*ce20*/  IADD3 R5, P2, PT, R10, 0x200, RZ ;  /* 0x000002000a057810 */ /* 0x000fe40007f5e0ff */
[----:B------:R-:W-:-:S03]  /*ce30*/  SEL R33, R35, RZ, !P5 ;  /* 0x000000ff23217207 */ /* 0x000fc60006800000 */
[----:B------:R-:W-:Y:S01]  /*ce40*/  IMAD.X R11, RZ, RZ, R11, P2 ;  /* 0x000000ffff0b7224 */ /* 0x000fe200010e060b */
[----:B0-----:R-:W-:Y:S01]  /*ce50*/  IADD3 R7, P4, PT, R24, 0x80, RZ ;  /* 0x0000008018077810 */ /* 0x001fe20007f9e0ff */
[----:B------:R-:W-:Y:S02]  /*ce60*/  IMAD.X R10, R33, 0x1, R32, P1 ;  /* 0x00000001210a7824 */ /* 0x000fe400008e0620 */
[----:B------:R-:W-:Y:S02]  /*ce70*/  IMAD.X R24, RZ, RZ, R31, P3 ;  /* 0x000000ffff187224 */ /* 0x000fe400018e061f */
[----:B------:R-:W-:Y:S01]  /*ce80*/  IMAD.X R25, RZ, RZ, R25, P4 ;  /* 0x000000ffff197224 */ /* 0x000fe200020e0619 */
[----:B------:R-:W-:Y:S07]  /*ce90*/  BRA `(.L_x_1557) ;  /* 0xffffffc400f07947 */ /* 0x000fee000383ffff */
.L_x_1359:
[----:B------:R-:W-:Y:S01]  /*cea0*/  BSSY B0, `(.L_x_1558) ;  /* 0x0000006000007945 */ /* 0x000fe20003800000 */
[----:B------:R-:W-:Y:S01]  /*ceb0*/  PLOP3.LUT P0, PT, P0, PT, PT, 0x8, 0x80 ;  /* 0x000000000080781c */ /* 0x000fe2000070e170 */
[----:B------:R-:W-:-:S12]  /*cec0*/  IMAD.MOV.U32 R37, RZ, RZ, -0x1 ;  /* 0xffffffffff257424 */ /* 0x000fd800078e00ff */
[----:B------:R-:W-:Y:S05]  /*ced0*/  WARPSYNC.COLLECTIVE R37, `(.L_x_1559) ;  /* 0x0000000025087348 */ /* 0x000fea0003c00000 */
[----:B------:R-:W-:Y:S01]  /*cee0*/  VOTE.ANY P0, P0 ;  /* 0x0000000000ff7806 */ /* 0x000fe20000000100 */
[----:B------:R-:W-:-:S12]  /*cef0*/  ENDCOLLECTIVE ;  /* 0x000000000000791b */ /* 0x000fd80003800000 */
.L_x_1559:
[----:B------:R-:W-:Y:S05]  /*cf00*/  BSYNC B0 ;  /* 0x0000000000007941 */ /* 0x000fea0003800000 */
.L_x_1558:
[----:B------:R-:W-:Y:S05]  /*cf10*/  BRA `(.L_x_1560) ;  /* 0xffffffc8000c7947 */ /* 0x000fea000383ffff */
.L_x_1364:
[----:B------:R-:W-:Y:S01]  /*cf20*/  BSSY B0, `(.L_x_1561) ;  /* 0x0000006000007945 */ /* 0x000fe20003800000 */
[----:B------:R-:W-:Y:S01]  /*cf30*/  PLOP3.LUT P0, PT, P0, PT, PT, 0x8, 0x80 ;  /* 0x000000000080781c */ /* 0x000fe2000070e170 */
[----:B------:R-:W-:-:S12]  /*cf40*/  IMAD.MOV.U32 R37, RZ, RZ, -0x1 ;  /* 0xffffffffff257424 */ /* 0x000fd800078e00ff */
[----:B-----5:R-:W-:Y:S05]  /*cf50*/  WARPSYNC.COLLECTIVE R37, `(.L_x_1562) ;  /* 0x0000000025087348 */ /* 0x020fea0003c00000 */
[----:B------:R-:W-:Y:S01]  /*cf60*/  VOTE.ANY R37, PT, P0 ;  /* 0x0000000000257806 */ /* 0x000fe200000e0100 */
[----:B-----5:R-:W-:Y:S06]  /*cf70*/  ENDCOLLECTIVE ;  /* 0x000000000000791b */ /* 0x020fec0003800000 */
.L_x_1562:
[----:B------:R-:W-:Y:S05]  /*cf80*/  BSYNC B0 ;  /* 0x0000000000007941 */ /* 0x000fea0003800000 */
.L_x_1561:
[----:B------:R-:W-:Y:S05]  /*cf90*/  BRA `(.L_x_1563) ;  /* 0xffffffc800407947 */ /* 0x000fea000383ffff */
.L_x_1365:
[----:B------:R-:W-:Y:S01]  /*cfa0*/  BSSY B0, `(.L_x_1564) ;  /* 0x0000007000007945 */ /* 0x000fe20003800000 */
[----:B-----5:R-:W-:Y:S02]  /*cfb0*/  IMAD.MOV.U32 R34, RZ, RZ, R32 ;  /* 0x000000ffff227224 */ /* 0x020fe400078e0020 */
[----:B0-----:R-:W-:Y:S02]  /*cfc0*/  IMAD.MOV.U32 R35, RZ, RZ, 0x1 ;  /* 0x00000001ff237424 */ /* 0x001fe400078e00ff */
[----:B------:R-:W-:-:S07]  /*cfd0*/  IMAD.MOV.U32 R37, RZ, RZ, -0x1 ;  /* 0xffffffffff257424 */ /* 0x000fce00078e00ff */
[----:B-1----:R-:W-:Y:S05]  /*cfe0*/  WARPSYNC.COLLECTIVE R37, `(.L_x_1565) ;  /* 0x0000000025087348 */ /* 0x002fea0003c00000 */
[----:B-1----:R0:W1:Y:S02]  /*cff0*/  SHFL.DOWN P2, R35, R34, R35, R38 ;  /* 0x0800002322237389 */ /* 0x0020640000040026 */
[----:B01----:R-:W-:Y:S05]  /*d000*/  ENDCOLLECTIVE ;  /* 0x000000000000791b */ /* 0x003fea0003800000 */
.L_x_1565:
[----:B------:R-:W-:Y:S05]  /*d010*/  BSYNC B0 ;  /* 0x0000000000007941 */ /* 0x000fea0003800000 */
.L_x_1564:
[----:B------:R-:W-:Y:S05]  /*d020*/  BRA `(.L_x_1566) ;  /* 0xffffffc800387947 */ /* 0x000fea000383ffff */
.L_x_1366:
[----:B------:R-:W-:Y:S01]  /*d030*/  BSSY B0, `(.L_x_1567) ;  /* 0x0000007000007945 */ /* 0x000fe20003800000 */
[----:B-----5:R-:W-:Y:S02]  /*d040*/  IMAD.MOV.U32 R34, RZ, RZ, R33 ;  /* 0x000000ffff227224 */ /* 0x020fe400078e0021 */
[----:B0-----:R-:W-:Y:S02]  /*d050*/  IMAD.MOV.U32 R35, RZ, RZ, 0x1 ;  /* 0x00000001ff237424 */ /* 0x001fe400078e00ff */
[----:B------:R-:W-:-:S07]  /*d060*/  IMAD.MOV.U32 R37, RZ, RZ, -0x1 ;  /* 0xffffffffff257424 */ /* 0x000fce00078e00ff */
[----:B-1----:R-:W-:Y:S05]  /*d070*/  WARPSYNC.COLLECTIVE R37, `(.L_x_1568) ;  /* 0x0000000025087348 */ /* 0x002fea0003c00000 */
[----:B-1----:R0:W1:Y:S02]  /*d080*/  SHFL.DOWN P2, R35, R34, R35, R38 ;  /* 0x0800002322237389 */ /* 0x0020640000040026 */
[----:B01----:R-:W-:Y:S05]  /*d090*/  ENDCOLLECTIVE ;  /* 0x000000000000791b */ /* 0x003fea0003800000 */
.L_x_1568:
[----:B------:R-:W-:Y:S05]  /*d0a0*/  BSYNC B0 ;  /* 0x0000000000007941 */ /* 0x000fea0003800000 */
.L_x_1567:
[----:B------:R-:W-:Y:S05]  /*d0b0*/  BRA `(.L_x_1569) ;  /* 0xffffffc8001c7947 */ /* 0x000fea000383ffff */
.L_x_1367:
[----:B------:R-:W-:Y:S01]  /*d0c0*/  BSSY B0, `(.L_x_1570) ;  /* 0x0000007000007945 */ /* 0x000fe20003800000 */
[----:B-----5:R-:W-:Y:S02]  /*d0d0*/  IMAD.MOV.U32 R34, RZ, RZ, R30 ;  /* 0x000000ffff227224 */ /* 0x020fe400078e001e */
[----:B0-----:R-:W-:Y:S02]  /*d0e0*/  IMAD.MOV.U32 R35, RZ, RZ, 0x1 ;  /* 0x00000001ff237424 */ /* 0x001fe400078e00ff */
[----:B------:R-:W-:-:S07]  /*d0f0*/  IMAD.MOV.U32 R37, RZ, RZ, -0x1 ;  /* 0xffffffffff257424 */ /* 0x000fce00078e00ff */
[----:B-1----:R-:W-:Y:S05]  /*d100*/  WARPSYNC.COLLECTIVE R37, `(.L_x_1571) ;  /* 0x0000000025087348 */ /* 0x002fea0003c00000 */
[----:B-1----:R0:W1:Y:S02]  /*d110*/  SHFL.DOWN P2, R35, R34, R35, R38 ;  /* 0x0800002322237389 */ /* 0x0020640000040026 */
[----:B01----:R-:W-:Y:S05]  /*d120*/  ENDCOLLECTIVE ;  /* 0x000000000000791b */ /* 0x003fea0003800000 */
.L_x_1571:
[----:B------:R-:W-:Y:S05]  /*d130*/  BSYNC B0 ;  /* 0x0000000000007941 */ /* 0x000fea0003800000 */
.L_x_1570:
[----:B------:R-:W-:Y:S02]  /*d140*/  IMAD.MOV.U32 R40, RZ, RZ, R35 ;  /* 0x000000ffff287224 */ /* 0x000fe400078e0023 */
[----:B------:R-:W-:Y:S02]  /*d150*/  IMAD.MOV.U32 R35, RZ, RZ, 0x1 ;  /* 0x00000001ff237424 */ /* 0x000fe400078e00ff */
[----:B------:R-:W-:Y:S02]  /*d160*/  IMAD.MOV.U32 R34, RZ, RZ, R31 ;  /* 0x000000ffff227224 */ /* 0x000fe400078e001f */
[----:B------:R-:W-:-:S07]  /*d170*/  IMAD.MOV.U32 R37, RZ, RZ, -0x1 ;  /* 0xffffffffff257424 */ /* 0x000fce00078e00ff */
[----:B------:R-:W-:Y:S05]  /*d180*/  WARPSYNC.COLLECTIVE R37, `(.L_x_1572) ;  /* 0x0000000025087348 */ /* 0x000fea0003c00000 */
[----:B------:R0:W1:Y:S02]  /*d190*/  SHFL.DOWN P2, R35, R34, R35, R38 ;  /* 0x0800002322237389 */ /* 0x0000640000040026 */
[----:B01----:R-:W-:Y:S05]  /*d1a0*/  ENDCOLLECTIVE ;  /* 0x000000000000791b */ /* 0x003fea0003800000 */
.L_x_1572:
[----:B------:R-:W-:Y:S01]  /*d1b0*/  IMAD.MOV.U32 R34, RZ, RZ, R35 ;  /* 0x000000ffff227224 */ /* 0x000fe200078e0023 */
[----:B------:R-:W-:Y:S06]  /*d1c0*/  BRA `(.L_x_1573) ;  /* 0xffffffc400e87947 */ /* 0x000fec000383ffff */
.L_x_1368:
[----:B------:R-:W-:Y:S01]  /*d1d0*/  BSSY B0, `(.L_x_1574) ;  /* 0x0000007000007945 */ /* 0x000fe20003800000 */
[----:B------:R-:W-:Y:S02]  /*d1e0*/  IMAD.MOV.U32 R34, RZ, RZ, R32 ;  /* 0x000000ffff227224 */ /* 0x000fe400078e0020 */
[----:B------:R-:W-:Y:S02]  /*d1f0*/  IMAD.MOV.U32 R35, RZ, RZ, 0x2 ;  /* 0x00000002ff237424 */ /* 0x000fe400078e00ff */
[----:B------:R-:W-:-:S07]  /*d200*/  IMAD.MOV.U32 R37, RZ, RZ, -0x1 ;  /* 0xffffffffff257424 */ /* 0x000fce00078e00ff */
[----:B-1----:R-:W-:Y:S05]  /*d210*/  WARPSYNC.COLLECTIVE R37, `(.L_x_1575) ;  /* 0x0000000025087348 */ /* 0x002fea0003c00000 */
[----:B------:R0:W2:Y:S02]  /*d220*/  SHFL.DOWN P2, R35, R34, R35, R38 ;  /* 0x0800002322237389 */ /* 0x0000a40000040026 */
[----:B012---:R-:W-:Y:S05]  /*d230*/  ENDCOLLECTIVE ;  /* 0x000000000000791b */ /* 0x007fea0003800000 */
.L_x_1575:
[----:B------:R-:W-:Y:S05]  /*d240*/  BSYNC B0 ;  /* 0x0000000000007941 */ /* 0x000fea0003800000 */
.L_x_1574:
[----:B------:R-:W-:Y:S05]  /*d250*/  BRA `(.L_x_1576) ;  /* 0xffffffc400e07947 */ /* 0x000fea000383ffff */
.L_x_1369:
[----:B------:R-:W-:Y:S01]  /*d260*/  BSSY B0, `(.L_x_1577) ;  /* 0x0000007000007945 */ /* 0x000fe20003800000 */
[----:B------:R-:W-:Y:S02]  /*d270*/  IMAD.MOV.U32 R34, RZ, RZ, R33 ;  /* 0x000000ffff227224 */ /* 0x000fe400078e0021 */
[----:B------:R-:W-:Y:S02]  /*d280*/  IMAD.MOV.U32 R35, RZ, RZ, 0x2 ;  /* 0x00000002ff237424 */ /* 0x000fe400078e00ff */
[----:B------:R-:W-:-:S07]  /*d290*/  IMAD.MOV.U32 R37, RZ, RZ, -0x1 ;  /* 0xffffffffff257424 */ /* 0x000fce00078e00ff */
[----:B-1----:R-:W-:Y:S05]  /*d2a0*/  WARPSYNC.COLLECTIVE R37, `(.L_x_1578) ;  /* 0x0000000025087348 */ /* 0x002fea0003c00000 */
[----:B------:R0:W2:Y:S02]  /*d2b0*/  SHFL.DOWN P2, R35, R34, R35, R38 ;  /* 0x0800002322237389 */ /* 0x0000a40000040026 */
[----:B012---:R-:W-:Y:S05]  /*d2c0*/  ENDCOLLECTIVE ;  /* 0x000000000000791b */ /* 0x007fea0003800000 */
.L_x_1578:
[----:B------:R-:W-:Y:S05]  /*d2d0*/  BSYNC B0 ;  /* 0x0000000000007941 */ /* 0x000fea0003800000 */
.L_x_1577:
[----:B------:R-:W-:Y:S05]  /*d2e0*/  BRA `(.L_x_1579) ;  /* 0xffffffc400c47947 */ /* 0x000fea000383ffff */
.L_x_1370:
[----:B------:R-:W-:Y:S01]  /*d2f0*/  BSSY B0, `(.L_x_1580) ;  /* 0x0000007000007945 */ /* 0x000fe20003800000 */
[----:B------:R-:W-:Y:S02]  /*d300*/  IMAD.MOV.U32 R34, RZ, RZ, R41 ;  /* 0x000000ffff227224 */ /* 0x000fe400078e0029 */
[----:B------:R-:W-:Y:S02]  /*d310*/  IMAD.MOV.U32 R35, RZ, RZ, 0x2 ;  /* 0x00000002ff237424 */ /* 0x000fe400078e00ff */
[----:B------:R-:W-:-:S07]  /*d320*/  IMAD.MOV.U32 R37, RZ, RZ, -0x1 ;  /* 0xffffffffff257424 */ /* 0x000fce00078e00ff */
[----:B-1----:R-:W-:Y:S05]  /*d330*/  WARPSYNC.COLLECTIVE R37, `(.L_x_1581) ;  /* 0x0000000025087348 */ /* 0x002fea0003c00000 */
[----:B------:R0:W2:Y:S02]  /*d340*/  SHFL.DOWN P2, R35, R34, R35, R38 ;  /* 0x0800002322237389 */ /* 0x0000a40000040026 */
[----:B012---:R-:W-:Y:S05]  /*d350*/  ENDCOLLECTIVE ;  /* 0x000000000000791b */ /* 0x007fea0003800000 */
.L_x_1581:
[----:B------:R-:W-:Y:S05]  /*d360*/  BSYNC B0 ;  /* 0x0000000000007941 */ /* 0x000fea0003800000 */
.L_x_1580:
[----:B------:R-:W-:Y:S02]  /*d370*/  IMAD.MOV.U32 R43, RZ, RZ, R35 ;  /* 0x000000ffff2b7224 */ /* 0x000fe400078e0023 */
[----:B------:R-:W-:Y:S02]  /*d380*/  IMAD.MOV.U32 R35, RZ, RZ, 0x2 ;  /* 0x00000002ff237424 */ /* 0x000fe400078e00ff */
[----:B------:R-:W-:Y:S02]  /*d390*/  IMAD.MOV.U32 R34, RZ, RZ, R40 ;  /* 0x000000ffff227224 */ /* 0x000fe400078e0028 */
[----:B------:R-:W-:-:S07]  /*d3a0*/  IMAD.MOV.U32 R37, RZ, RZ, -0x1 ;  /* 0xffffffffff257424 */ /* 0x000fce00078e00ff */
[----:B------:R-:W-:Y:S05]  /*d3b0*/  WARPSYNC.COLLECTIVE R37, `(.L_x_1582) ;  /* 0x0000000025087348 */ /* 0x000fea0003c00000 */
[----:B------:R0:W1:Y:S02]  /*d3c0*/  SHFL.DOWN P2, R35, R34, R35, R38 ;  /* 0x0800002322237389 */ /* 0x0000640000040026 */
[----:B01----:R-:W-:Y:S05]  /*d3d0*/  ENDCOLLECTIVE ;  /* 0x000000000000791b */ /* 0x003fea0003800000 */
.L_x_1582:
[----:B------:R-:W-:Y:S01]  /*d3e0*/  IMAD.MOV.U32 R34, RZ, RZ, R35 ;  /* 0x000000ffff227224 */ /* 0x000fe200078e0023 */
[----:B------:R-:W-:Y:S06]  /*d3f0*/  BRA `(.L_x_1583) ;  /* 0xffffffc400947947 */ /* 0x000fec000383ffff */
.L_x_1371:
[----:B------:R-:W-:Y:S01]  /*d400*/  BSSY B0, `(.L_x_1584) ;  /* 0x0000007000007945 */ /* 0x000fe20003800000 */
[----:B------:R-:W-:Y:S02]  /*d410*/  IMAD.MOV.U32 R34, RZ, RZ, R32 ;  /* 0x000000ffff227224 */ /* 0x000fe400078e0020 */
[----:B------:R-:W-:Y:S02]  /*d420*/  IMAD.MOV.U32 R35, RZ, RZ, 0x4 ;  /* 0x00000004ff237424 */ /* 0x000fe400078e00ff */
[----:B------:R-:W-:-:S07]  /*d430*/  IMAD.MOV.U32 R37, RZ, RZ, -0x1 ;  /* 0xffffffffff257424 */ /* 0x000fce00078e00ff */
[----:B-1----:R-:W-:Y:S05]  /*d440*/  WARPSYNC.COLLECTIVE R37, `(.L_x_1585) ;  /* 0x0000000025087348 */ /* 0x002fea0003c00000 */
[----:B------:R0:W2:Y:S02]  /*d450*/  SHFL.DOWN P2, R35, R34, R35, R38 ;  /* 0x0800002322237389 */ /* 0x0000a40000040026 */
[----:B012---:R-:W-:Y:S05]  /*d460*/  ENDCOLLECTIVE ;  /* 0x000000000000791b */ /* 0x007fea0003800000 */
.L_x_1585:
[----:B------:R-:W-:Y:S05]  /*d470*/  BSYNC B0 ;  /* 0x0000000000007941 */ /* 0x000fea0003800000 */
.L_x_1584:
[----:B------:R-:W-:Y:S05]  /*d480*/  BRA `(.L_x_1586) ;  /* 0xffffffc400947947 */ /* 0x000fea000383ffff */
.L_x_1372:
[----:B------:R-:W-:Y:S01]  /*d490*/  BSSY B0, `(.L_x_1587) ;  /* 0x0000007000007945 */ /* 0x000fe20003800000 */
[----:B------:R-:W-:Y:S02]  /*d4a0*/  IMAD.MOV.U32 R34, RZ, RZ, R33 ;  /* 0x000000ffff227224 */ /* 0x000fe400078e0021 */
[----:B------:R-:W-:Y:S02]  /*d4b0*/  IMAD.MOV.U32 R35, RZ, RZ, 0x4 ;  /* 0x00000004ff237424 */ /* 0x000fe400078e00ff */
[----:B------:R-:W-:-:S07]  /*d4c0*/  IMAD.MOV.U32 R37, RZ, RZ, -0x1 ;  /* 0xffffffffff257424 */ /* 0x000fce00078e00ff */
[----:B-1----:R-:W-:Y:S05]  /*d4d0*/  WARPSYNC.COLLECTIVE R37, `(.L_x_1588) ;  /* 0x0000000025087348 */ /* 0x002fea0003c00000 */
[----:B------:R0:W2:Y:S02]  /*d4e0*/  SHFL.DOWN P2, R35, R34, R35, R38 ;  /* 0x0800002322237389 */ /* 0x0000a40000040026 */
[----:B012---:R-:W-:Y:S05]  /*d4f0*/  ENDCOLLECTIVE ;  /* 0x000000000000791b */ /* 0x007fea0003800000 */
.L_x_1588:
[----:B------:R-:W-:Y:S05]  /*d500*/  BSYNC B0 ;  /* 0x0000000000007941 */ /* 0x000fea0003800000 */
.L_x_1587:
[----:B------:R-:W-:Y:S05]  /*d510*/  BRA `(.L_x_1589) ;  /* 0xffffffc400787947 */ /* 0x000fea000383ffff */
.L_x_1373:
[----:B------:R-:W-:Y:S01]  /*d520*/  BSSY B0, `(.L_x_1590) ;  /* 0x0000007000007945 */ /* 0x000fe20003800000 */
[----:B------:R-:W-:Y:S02]  /*d530*/  IMAD.MOV.U32 R34, RZ, RZ, R41 ;  /* 0x000000ffff227224 */ /* 0x000fe400078e0029 */
[----:B------:R-:W-:Y:S02]  /*d540*/  IMAD.MOV.U32 R35, RZ, RZ, 0x4 ;  /* 0x00000004ff237424 */ /* 0x000fe400078e00ff */
[----:B------:R-:W-:-:S07]  /*d550*/  IMAD.MOV.U32 R37, RZ, RZ, -0x1 ;  /* 0xffffffffff257424 */ /* 0x000fce00078e00ff */
[----:B-1----:R-:W-:Y:S05]  /*d560*/  WARPSYNC.COLLECTIVE R37, `(.L_x_1591) ;  /* 0x0000000025087348 */ /* 0x002fea0003c00000 */
[----:B------:R0:W2:Y:S02]  /*d570*/  SHFL.DOWN P2, R35, R34, R35, R38 ;  /* 0x0800002322237389 */ /* 0x0000a40000040026 */
[----:B012---:R-:W-:Y:S05]  /*d580*/  ENDCOLLECTIVE ;  /* 0x000000000000791b */ /* 0x007fea0003800000 */
.L_x_1591:
[----:B------:R-:W-:Y:S05]  /*d590*/  BSYNC B0 ;  /* 0x0000000000007941 */ /* 0x000fea0003800000 */
.L_x_1590:
[----:B------:R-:W-:Y:S02]  /*d5a0*/  IMAD.MOV.U32 R43, RZ, RZ, R35 ;  /* 0x000000ffff2b7224 */ /* 0x000fe400078e0023 */
[----:B------:R-:W-:Y:S02]  /*d5b0*/  IMAD.MOV.U32 R35, RZ, RZ, 0x4 ;  /* 0x00000004ff237424 */ /* 0x000fe400078e00ff */
[----:B------:R-:W-:Y:S02]  /*d5c0*/  IMAD.MOV.U32 R34, RZ, RZ, R40 ;  /* 0x000000ffff227224 */ /* 0x000fe400078e0028 */
[----:B------:R-:W-:-:S07]  /*d5d0*/  IMAD.MOV.U32 R37, RZ, RZ, -0x1 ;  /* 0xffffffffff257424 */ /* 0x000fce00078e00ff */
[----:B------:R-:W-:Y:S05]  /*d5e0*/  WARPSYNC.COLLECTIVE R37, `(.L_x_1592) ;  /* 0x0000000025087348 */ /* 0x000fea0003c00000 */
[----:B------:R0:W1:Y:S02]  /*d5f0*/  SHFL.DOWN P2, R35, R34, R35, R38 ;  /* 0x0800002322237389 */ /* 0x0000640000040026 */
[----:B01----:R-:W-:Y:S05]  /*d600*/  ENDCOLLECTIVE ;  /* 0x000000000000791b */ /* 0x003fea0003800000 */
.L_x_1592:
[----:B------:R-:W-:Y:S01]  /*d610*/  IMAD.MOV.U32 R34, RZ, RZ, R35 ;  /* 0x000000ffff227224 */ /* 0x000fe200078e0023 */
[----:B------:R-:W-:Y:S06]  /*d620*/  BRA `(.L_x_1593) ;  /* 0xffffffc400447947 */ /* 0x000fec000383ffff */
.L_x_1374:
[----:B------:R-:W-:Y:S01]  /*d630*/  BSSY B0, `(.L_x_1594) ;  /* 0x0000007000007945 */ /* 0x000fe20003800000 */
[----:B------:R-:W-:Y:S02]  /*d640*/  IMAD.MOV.U32 R34, RZ, RZ, R32 ;  /* 0x000000ffff227224 */ /* 0x000fe400078e0020 */
[----:B------:R-:W-:Y:S02]  /*d650*/  IMAD.MOV.U32 R35, RZ, RZ, 0x8 ;  /* 0x00000008ff237424 */ /* 0x000fe400078e00ff */
[----:B------:R-:W-:-:S07]  /*d660*/  IMAD.MOV.U32 R37, RZ, RZ, -0x1 ;  /* 0xffffffffff257424 */ /* 0x000fce00078e00ff */
[----:B-1----:R-:W-:Y:S05]  /*d670*/  WARPSYNC.COLLECTIVE R37, `(.L_x_1595) ;  /* 0x0000000025087348 */ /* 0x002fea0003c00000 */
[----:B------:R0:W2:Y:S02]  /*d680*/  SHFL.DOWN P2, R35, R34, R35, R38 ;  /* 0x0800002322237389 */ /* 0x0000a40000040026 */
[----:B012---:R-:W-:Y:S05]  /*d690*/  ENDCOLLECTIVE ;  /* 0x000000000000791b */ /* 0x007fea0003800000 */
.L_x_1595:
[----:B------:R-:W-:Y:S05]  /*d6a0*/  BSYNC B0 ;  /* 0x0000000000007941 */ /* 0x000fea0003800000 */
.L_x_1594:
[----:B------:R-:W-:Y:S05]  /*d6b0*/  BRA `(.L_x_1596) ;  /* 0xffffffc400447947 */ /* 0x000fea000383ffff */
.L_x_1375:
[----:B------:R-:W-:Y:S01]  /*d6c0*/  BSSY B0, `(.L_x_1597) ;  /* 0x0000007000007945 */ /* 0x000fe20003800000 */
[----:B------:R-:W-:Y:S02]  /*d6d0*/  IMAD.MOV.U32 R34, RZ, RZ, R33 ;  /* 0x000000ffff227224 */ /* 0x000fe400078e0021 */
[----:B------:R-:W-:Y:S02]  /*d6e0*/  IMAD.MOV.U32 R35, RZ, RZ, 0x8 ;  /* 0x00000008ff237424 */ /* 0x000fe400078e00ff */
[----:B------:R-:W-:-:S07]  /*d6f0*/  IMAD.MOV.U32 R37, RZ, RZ, -0x1 ;  /* 0xffffffffff257424 */ /* 0x000fce00078e00ff */
[----:B-1----:R-:W-:Y:S05]  /*d700*/  WARPSYNC.COLLECTIVE R37, `(.L_x_1598) ;  /* 0x0000000025087348 */ /* 0x002fea0003c00000 */
[----:B------:R0:W2:Y:S02]  /*d710*/  SHFL.DOWN P2, R35, R34, R35, R38 ;  /* 0x0800002322237389 */ /* 0x0000a40000040026 */
[----:B012---:R-:W-:Y:S05]  /*d720*/  ENDCOLLECTIVE ;  /* 0x000000000000791b */ /* 0x007fea0003800000 */
.L_x_1598:
[----:B------:R-:W-:Y:S05]  /*d730*/  BSYNC B0 ;  /* 0x0000000000007941 */ /* 0x000fea0003800000 */
.L_x_1597:
[----:B------:R-:W-:Y:S05]  /*d740*/  BRA `(.L_x_1599) ;  /* 0xffffffc400287947 */ /* 0x000fea000383ffff */
.L_x_1376:
[----:B------:R-:W-:Y:S01]  /*d750*/  BSSY B0, `(.L_x_1600) ;  /* 0x0000007000007945 */ /* 0x000fe20003800000 */
[----:B------:R-:W-:Y:S02]  /*d760*/  IMAD.MOV.U32 R34, RZ, RZ, R41 ;  /* 0x000000ffff227224 */ /* 0x000fe400078e0029 */
[----:B------:R-:W-:Y:S02]  /*d770*/  IMAD.MOV.U32 R35, RZ, RZ, 0x8 ;  /* 0x00000008ff237424 */ /* 0x000fe400078e00ff */
[----:B------:R-:W-:-:S07]  /*d780*/  IMAD.MOV.U32 R37, RZ, RZ, -0x1 ;  /* 0xffffffffff257424 */ /* 0x000fce00078e00ff */
[----:B-1----:R-:W-:Y:S05]  /*d790*/  WARPSYNC.COLLECTIVE R37, `(.L_x_1601) ;  /* 0x0000000025087348 */ /* 0x002fea0003c00000 */
[----:B------:R0:W2:Y:S02]  /*d7a0*/  SHFL.DOWN P2, R35, R34, R35, R38 ;  /* 0x0800002322237389 */ /* 0x0000a40000040026 */
[----:B012---:R-:W-:Y:S05]  /*d7b0*/  ENDCOLLECTIVE ;  /* 0x000000000000791b */ /* 0x007fea0003800000 */
.L_x_1601:
[----:B------:R-:W-:Y:S05]  /*d7c0*/  BSYNC B0 ;  /* 0x0000000000007941 */ /* 0x000fea0003800000 */
.L_x_1600:
[----:B------:R-:W-:Y:S02]  /*d7d0*/  IMAD.MOV.U32 R43, RZ, RZ, R35 ;  /* 0x000000ffff2b7224 */ /* 0x000fe400078e0023 */
[----:B------:R-:W-:Y:S02]  /*d7e0*/  IMAD.MOV.U32 R35, RZ, RZ, 0x8 ;  /* 0x00000008ff237424 */ /* 0x000fe400078e00ff */
[----:B------:R-:W-:Y:S02]  /*d7f0*/  IMAD.MOV.U32 R34, RZ, RZ, R40 ;  /* 0x000000ffff227224 */ /* 0x000fe400078e0028 */
[----:B------:R-:W-:-:S07]  /*d800*/  IMAD.MOV.U32 R37, RZ, RZ, -0x1 ;  /* 0xffffffffff257424 */ /* 0x000fce00078e00ff */
[----:B------:R-:W-:Y:S05]  /*d810*/  WARPSYNC.COLLECTIVE R37, `(.L_x_1602) ;  /* 0x0000000025087348 */ /* 0x000fea0003c00000 */
[----:B------:R0:W1:Y:S02]  /*d820*/  SHFL.DOWN P2, R35, R34, R35, R38 ;  /* 0x0800002322237389 */ /* 0x0000640000040026 */
[----:B01----:R-:W-:Y:S05]  /*d830*/  ENDCOLLECTIVE ;  /* 0x000000000000791b */ /* 0x003fea0003800000 */
.L_x_1602:
[----:B------:R-:W-:Y:S01]  /*d840*/  IMAD.MOV.U32 R34, RZ, RZ, R35 ;  /* 0x000000ffff227224 */ /* 0x000fe200078e0023 */
[----:B------:R-:W-:Y:S06]  /*d850*/  BRA `(.L_x_1603) ;  /* 0xffffffc000f47947 */ /* 0x000fec000383ffff */
.L_x_1377:
[----:B------:R-:W-:Y:S01]  /*d860*/  BSSY B0, `(.L_x_1604) ;  /* 0x0000007000007945 */ /* 0x000fe20003800000 */
[----:B------:R-:W-:Y:S02]  /*d870*/  IMAD.MOV.U32 R34, RZ, RZ, R32 ;  /* 0x000000ffff227224 */ /* 0x000fe400078e0020 */
[----:B------:R-:W-:Y:S02]  /*d880*/  IMAD.MOV.U32 R35, RZ, RZ, 0x10 ;  /* 0x00000010ff237424 */ /* 0x000fe400078e00ff */
[----:B------:R-:W-:-:S07]  /*d890*/  IMAD.MOV.U32 R37, RZ, RZ, -0x1 ;  /* 0xffffffffff257424 */ /* 0x000fce00078e00ff */
[----:B-1----:R-:W-:Y:S05]  /*d8a0*/  WARPSYNC.COLLECTIVE R37, `(.L_x_1605) ;  /* 0x0000000025087348 */ /* 0x002fea0003c00000 */
[----:B------:R0:W2:Y:S02]  /*d8b0*/  SHFL.DOWN P2, R35, R34, R35, R38 ;  /* 0x0800002322237389 */ /* 0x0000a40000040026 */
[----:B012---:R-:W-:Y:S05]  /*d8c0*/  ENDCOLLECTIVE ;  /* 0x000000000000791b */ /* 0x007fea0003800000 */
.L_x_1605:
[----:B------:R-:W-:Y:S05]  /*d8d0*/  BSYNC B0 ;  /* 0x0000000000007941 */ /* 0x000fea0003800000 */
.L_x_1604:
[----:B------:R-:W-:Y:S05]  /*d8e0*/  BRA `(.L_x_1606) ;  /* 0xffffffc000f47947 */ /* 0x000fea000383ffff */
.L_x_1378:
[----:B------:R-:W-:Y:S01]  /*d8f0*/  BSSY B0, `(.L_x_1607) ;  /* 0x0000007000007945 */ /* 0x000fe20003800000 */
[----:B------:R-:W-:Y:S02]  /*d900*/  IMAD.MOV.U32 R34, RZ, RZ, R33 ;  /* 0x000000ffff227224 */ /* 0x000fe400078e0021 */
[----:B------:R-:W-:Y:S02]  /*d910*/  IMAD.MOV.U32 R35, RZ, RZ, 0x10 ;  /* 0x00000010ff237424 */ /* 0x000fe400078e00ff */
[----:B------:R-:W-:-:S07]  /*d920*/  IMAD.MOV.U32 R37, RZ, RZ, -0x1 ;  /* 0xffffffffff257424 */ /* 0x000fce00078e00ff */
[----:B-1----:R-:W-:Y:S05]  /*d930*/  WARPSYNC.COLLECTIVE R37, `(.L_x_1608) ;  /* 0x0000000025087348 */ /* 0x002fea0003c00000 */
[----:B------:R0:W2:Y:S02]  /*d940*/  SHFL.DOWN P2, R35, R34, R35, R38 ;  /* 0x0800002322237389 */ /* 0x0000a40000040026 */
[----:B012---:R-:W-:Y:S05]  /*d950*/  ENDCOLLECTIVE ;  /* 0x000000000000791b */ /* 0x007fea0003800000 */
.L_x_1608:
[----:B------:R-:W-:Y:S05]  /*d960*/  BSYNC B0 ;  /* 0x0000000000007941 */ /* 0x000fea0003800000 */
.L_x_1607:
[----:B------:R-:W-:Y:S05]  /*d970*/  BRA `(.L_x_1609) ;  /* 0xffffffc000d87947 */ /* 0x000fea000383ffff */
.L_x_1379:
[----:B------:R-:W-:Y:S01]  /*d980*/  BSSY B0, `(.L_x_1610) ;  /* 0x0000007000007945 */ /* 0x000fe20003800000 */
[----:B------:R-:W-:Y:S02]  /*d990*/  IMAD.MOV.U32 R34, RZ, RZ, R41 ;  /* 0x000000ffff227224 */ /* 0x000fe400078e0029 */
[----:B------:R-:W-:Y:S02]  /*d9a0*/  IMAD.MOV.U32 R35, RZ, RZ, 0x10 ;  /* 0x00000010ff237424 */ /* 0x000fe400078e00ff */
[----:B------:R-:W-:-:S07]  /*d9b0*/  IMAD.MOV.U32 R37, RZ, RZ, -0x1 ;  /* 0xffffffffff257424 */ /* 0x000fce00078e00ff */
[----:B-1----:R-:W-:Y:S05]  /*d9c0*/  WARPSYNC.COLLECTIVE R37, `(.L_x_1611) ;  /* 0x0000000025087348 */ /* 0x002fea0003c00000 */
[----:B------:R0:W2:Y:S02]  /*d9d0*/  SHFL.DOWN P2, R35, R34, R35, R38 ;  /* 0x0800002322237389 */ /* 0x0000a40000040026 */
[----:B012---:R-:W-:Y:S05]  /*d9e0*/  ENDCOLLECTIVE ;  /* 0x000000000000791b */ /* 0x007fea0003800000 */
.L_x_1611:
[----:B------:R-:W-:Y:S05]  /*d9f0*/  BSYNC B0 ;  /* 0x0000000000007941 */ /* 0x000fea0003800000 */
.L_x_1610:
        /* <DEDUP_REMOVED lines=10> */
.L_x_1612:
        /* <DEDUP_REMOVED lines=8> */
.L_x_1613:
[----:B------:R-:W-:Y:S05]  /*db20*/  BRA `(.L_x_1614) ;  /* 0xffffffc0009c7947 */ /* 0x000fea000383ffff */
.L_x_1615:
        /* <DEDUP_REMOVED lines=13> */
.L_x_2341:


//--------------------- .text._ZN3cub18CUB_300001_SM_10006detail4scan16DeviceScanKernelINS2_10policy_hubIN6thrust24THRUST_300001_SM_1000_NS6system6detail7generic14key_flag_tupleENS6_6detail10any_assignESA_mNS9_16key_flag_scan_opEE10Policy1000ENS6_18transform_iteratorINS9_21construct_key_flag_opENS6_17counting_iteratorImNS6_11use_defaultESJ_SJ_EESA_SJ_EENS6_25transform_output_iteratorINS9_15write_output_opINSB_15normal_iteratorINS6_7pointerIiNS6_8cuda_cub5par_tESJ_SJ_EEEEPiEENS6_16discard_iteratorImEEEENS0_13ScanTileStateISA_Lb0EEESD_NS0_8NullTypeEmSA_Lb0ES11_EEvT0_T1_T2_iT3_T4_T5_ --------------------------
	.section	.text._ZN3cub18CUB_300001_SM_10006detail4scan16DeviceScanKernelINS2_10policy_hubIN6thrust24THRUST_300001_SM_1000_NS6system6detail7generic14key_flag_tupleENS6_6detail10any_assignESA_mNS9_16key_flag_scan_opEE10Policy1000ENS6_18transform_iteratorINS9_21construct_key_flag_opENS6_17counting_iteratorImNS6_11use_defaultESJ_SJ_EESA_SJ_EENS6_25transform_output_iteratorINS9_15write_output_opINSB_15normal_iteratorINS6_7pointerIiNS6_8cuda_cub5par_tESJ_SJ_EEEEPiEENS6_16discard_iteratorImEEEENS0_13ScanTileStateISA_Lb0EEESD_NS0_8NullTypeEmSA_Lb0ES11_EEvT0_T1_T2_iT3_T4_T5_,"ax",@progbits
	.align	128
        .global         _ZN3cub18CUB_300001_SM_10006detail4scan16DeviceScanKernelINS2_10policy_hubIN6thrust24THRUST_300001_SM_1000_NS6system6detail7generic14key_flag_tupleENS6_6detail10any_assignESA_mNS9_16key_flag_scan_opEE10Policy1000ENS6_18transform_iteratorINS9_21construct_key_flag_opENS6_17counting_iteratorImNS6_11use_defaultESJ_SJ_EESA_SJ_EENS6_25transform_output_iteratorINS9_15write_output_opINSB_15normal_iteratorINS6_7pointerIiNS6_8cuda_cub5par_tESJ_SJ_EEEEPiEENS6_16discard_iteratorImEEEENS0_13ScanTileStateISA_Lb0EEESD_NS0_8NullTypeEmSA_Lb0ES11_EEvT0_T1_T2_iT3_T4_T5_
        .type           _ZN3cub18CUB_300001_SM_10006detail4scan16DeviceScanKernelINS2_10policy_hubIN6thrust24THRUST_300001_SM_1000_NS6system6detail7generic14key_flag_tupleENS6_6detail10any_assignESA_mNS9_16key_flag_scan_opEE10Policy1000ENS6_18transform_iteratorINS9_21construct_key_flag_opENS6_17counting_iteratorImNS6_11use_defaultESJ_SJ_EESA_SJ_EENS6_25transform_output_iteratorINS9_15write_output_opINSB_15normal_iteratorINS6_7pointerIiNS6_8cuda_cub5par_tESJ_SJ_EEEEPiEENS6_16discard_iteratorImEEEENS0_13ScanTileStateISA_Lb0EEESD_NS0_8NullTypeEmSA_Lb0ES11_EEvT0_T1_T2_iT3_T4_T5_,@function
        .size           _ZN3cub18CUB_300001_SM_10006detail4scan16DeviceScanKernelINS2_10policy_hubIN6thrust24THRUST_300001_SM_1000_NS6system6detail7generic14key_flag_tupleENS6_6detail10any_assignESA_mNS9_16key_flag_scan_opEE10Policy1000ENS6_18transform_iteratorINS9_21construct_key_flag_opENS6_17counting_iteratorImNS6_11use_defaultESJ_SJ_EESA_SJ_EENS6_25transform_output_iteratorINS9_15write_output_opINSB_15normal_iteratorINS6_7pointerIiNS6_8cuda_cub5par_tESJ_SJ_EEEEPiEENS6_16discard_iteratorImEEEENS0_13ScanTileStateISA_Lb0EEESD_NS0_8NullTypeEmSA_Lb0ES11_EEvT0_T1_T2_iT3_T4_T5_,(.L_x_2342 - _ZN3cub18CUB_300001_SM_10006detail4scan16DeviceScanKernelINS2_10policy_hubIN6thrust24THRUST_300001_SM_1000_NS6system6detail7generic14key_flag_tupleENS6_6detail10any_assignESA_mNS9_16key_flag_scan_opEE10Policy1000ENS6_18transform_iteratorINS9_21construct_key_flag_opENS6_17counting_iteratorImNS6_11use_defaultESJ_SJ_EESA_SJ_EENS6_25transform_output_iteratorINS9_15write_output_opINSB_15normal_iteratorINS6_7pointerIiNS6_8cuda_cub5par_tESJ_SJ_EEEEPiEENS6_16discard_iteratorImEEEENS0_13ScanTileStateISA_Lb0EEESD_NS0_8NullTypeEmSA_Lb0ES11_EEvT0_T1_T2_iT3_T4_T5_)
        .other          _ZN3cub18CUB_300001_SM_10006detail4scan16DeviceScanKernelINS2_10policy_hubIN6thrust24THRUST_300001_SM_1000_NS6system6detail7generic14key_flag_tupleENS6_6detail10any_assignESA_mNS9_16key_flag_scan_opEE10Policy1000ENS6_18transform_iteratorINS9_21construct_key_flag_opENS6_17counting_iteratorImNS6_11use_defaultESJ_SJ_EESA_SJ_EENS6_25transform_output_iteratorINS9_15write_output_opINSB_15normal_iteratorINS6_7pointerIiNS6_8cuda_cub5par_tESJ_SJ_EEEEPiEENS6_16discard_iteratorImEEEENS0_13ScanTileStateISA_Lb0EEESD_NS0_8NullTypeEmSA_Lb0ES11_EEvT0_T1_T2_iT3_T4_T5_,@"STO_CUDA_ENTRY STV_DEFAULT"
_ZN3cub18CUB_300001_SM_10006detail4scan16DeviceScanKernelINS2_10policy_hubIN6thrust24THRUST_300001_SM_1000_NS6system6detail7generic14key_flag_tupleENS6_6detail10any_assignESA_mNS9_16key_flag_scan_opEE10Policy1000ENS6_18transform_iteratorINS9_21construct_key_flag_opENS6_17counting_iteratorImNS6_11use_defaultESJ_SJ_EESA_SJ_EENS6_25transform_output_iteratorINS9_15write_output_opINSB_15normal_iteratorINS6_7pointerIiNS6_8cuda_cub5par_tESJ_SJ_EEEEPiEENS6_16discard_iteratorImEEEENS0_13ScanTileStateISA_Lb0EEESD_NS0_8NullTypeEmSA_Lb0ES11_EEvT0_T1_T2_iT3_T4_T5_:
.text._ZN3cub18CUB_300001_SM_10006detail4scan16DeviceScanKernelINS2_10policy_hubIN6thrust24THRUST_300001_SM_1000_NS6system6detail7generic14key_flag_tupleENS6_6detail10any_assignESA_mNS9_16key_flag_scan_opEE10Policy1000ENS6_18transform_iteratorINS9_21construct_key_flag_opENS6_17counting_iteratorImNS6_11use_defaultESJ_SJ_EESA_SJ_EENS6_25transform_output_iteratorINS9_15write_output_opINSB_15normal_iteratorINS6_7pointerIiNS6_8cuda_cub5par_tESJ_SJ_EEEEPiEENS6_16discard_iteratorImEEEENS0_13ScanTileStateISA_Lb0EEESD_NS0_8NullTypeEmSA_Lb0ES11_EEvT0_T1_T2_iT3_T4_T5_:
        /* <DEDUP_REMOVED lines=849> */
.L_x_1618:
        /* <DEDUP_REMOVED lines=90> */
.L_x_1622:
[----:B------:R-:W-:Y:S05]  /*3ab0*/  BSYNC.RECONVERGENT B1 ;  /* 0x0000000000017941 */ /* 0x000fea0003800200 */
.L_x_1621:
[----:B------:R-:W0:Y:S01]  /*3ac0*/  LDCU UR4, c[0x0][0x370] ;  /* 0x00006e00ff0477ac */ /* 0x000e220008000800 */
[----:B------:R-:W-:-:S05]  /*3ad0*/  LOP3.LUT R0, RZ, R0, RZ, 0x33, !PT ;  /* 0x00000000ff007212 */ /* 0x000fca00078e33ff */
[----:B------:R-:W-:Y:S01]  /*3ae0*/  VIADD R0, R0, UR8 ;  /* 0x0000000800007c36 */ /* 0x000fe20008000000 */
[----:B0-----:R-:W-:-:S09]  /*3af0*/  UISETP.GT.U32.AND UP0, UPT, UR4, 0x1f3, UPT ;  /* 0x000001f30400788c */ /* 0x001fd2000bf04070 */
[----:B------:R-:W-:Y:S05]  /*3b00*/  BRA.U UP0, `(.L_x_1623) ;  /* 0x0000000100087547 */ /* 0x000fea000b800000 */
[----:B------:R0:W-:Y:S06]  /*3b10*/  MEMBAR.SC.CTA ;  /* 0x0000000000007992 */ /* 0x0001ec0000000000 */
[----:B0-----:R-:W-:Y:S05]  /*3b20*/  BRA `(.L_x_1624) ;  /* 0x0000000000087947 */ /* 0x001fea0003800000 */
.L_x_1623:
[----:B------:R-:W-:Y:S05]  /*3b30*/  NANOSLEEP 0x1c2 ;  /* 0x000001c20000795d */ /* 0x000fea0003800000 */
[----:B------:R-:W-:Y:S01]  /*3b40*/  NOP ;  /* 0x0000000000007918 */ /* 0x000fe20000000000 */
.L_x_1624:
[----:B-1----:R-:W-:-:S07]  /*3b50*/  IMAD.WIDE R6, R0, 0x4, R2 ;  /* 0x0000000400067825 */ /* 0x002fce00078e0202 */
.L_x_1626:
        /* <DEDUP_REMOVED lines=10> */
.L_x_1734:
        /* <DEDUP_REMOVED lines=11> */
.L_x_1628:
[----:B------:R-:W0:Y:S02]  /*3cb0*/  LDC.64 R24, c[0x0][0x448] ;  /* 0x00011200ff187b82 */ /* 0x000e240000000a00 */
[----:B0-----:R-:W-:-:S05]  /*3cc0*/  IMAD.WIDE R24, R0, 0x10, R24 ;  /* 0x0000001000187825 */ /* 0x001fca00078e0218 */
[----:B------:R0:W5:Y:S04]  /*3cd0*/  LD.E.64.STRONG.GPU R20, desc[UR28][R24.64+0x200] ;  /* 0x0002001c18147980 */ /* 0x000168000c10fb00 */
[----:B------:R0:W5:Y:S02]  /*3ce0*/  LD.E.64.STRONG.GPU R6, desc[UR28][R24.64+0x208] ;  /* 0x0002081c18067980 */ /* 0x000164000c10fb00 */
.L_x_1629:
[----:B------:R-:W-:Y:S05]  /*3cf0*/  BSYNC.RECONVERGENT B1 ;  /* 0x0000000000017941 */ /* 0x000fea0003800200 */
.L_x_1627:
[----:B------:R-:W-:-:S03]  /*3d00*/  UMOV UR4, 0xffffffff ;  /* 0xffffffff00047882 */ /* 0x000fc60000000000 */
[----:B------:R-:W-:Y:S05]  /*3d10*/  BRA.DIV UR4, `(.L_x_1630) ;  /* 0x0000006604747947 */ /* 0x000fea000b800000 */
[----:B------:R-:W-:-:S07]  /*3d20*/  VOTE.ANY R37, PT, !P0 ;  /* 0x0000000000257806 */ /* 0x000fce00040e0100 */
.L_x_1737:
[----:B------:R-:W2:Y:S01]  /*3d30*/  S2R R3, SR_GEMASK ;  /* 0x0000000000037919 */ /* 0x000ea20000003c00 */
[----:B------:R-:W-:Y:S01]  /*3d40*/  UMOV UR4, 0xffffffff ;  /* 0xffffffff00047882 */ /* 0x000fe20000000000 */
[----:B--2---:R-:W-:-:S05]  /*3d50*/  LOP3.LUT R37, R37, 0x80000000, R3, 0xec, !PT ;  /* 0x8000000025257812 */ /* 0x004fca00078eec03 */
[----:B01----:R-:W-:-:S05]  /*3d60*/  VIADD R24, R37, 0xffffffff ;  /* 0xffffffff25187836 */ /* 0x003fca0000000000 */
[----:B------:R-:W-:-:S04]  /*3d70*/  LOP3.LUT R24, R37, R24, RZ, 0xc, !PT ;  /* 0x0000001825187212 */ /* 0x000fc800078e0cff */
[----:B------:R0:W1:Y:S01]  /*3d80*/  POPC R38, R24 ;  /* 0x0000001800267309 */ /* 0x0000620000000000 */
[----:B------:R-:W-:Y:S05]  /*3d90*/  BRA.DIV UR4, `(.L_x_1631) ;  /* 0x0000006604747947 */ /* 0x000fea000b800000 */
.L_x_1740:
[----:B------:R-:W-:-:S03]  /*3da0*/  UMOV UR4, 0xffffffff ;  /* 0xffffffff00047882 */ /* 0x000fc60000000000 */
[----:B------:R-:W-:Y:S05]  /*3db0*/  BRA.DIV UR4, `(.L_x_1632) ;  /* 0x0000006604907947 */ /* 0x000fea000b800000 */
.L_x_1743:
[----:B------:R-:W-:-:S03]  /*3dc0*/  UMOV UR4, 0xffffffff ;  /* 0xffffffff00047882 */ /* 0x000fc60000000000 */
[----:B------:R-:W-:Y:S05]  /*3dd0*/  BRA.DIV UR4, `(.L_x_1633) ;  /* 0x0000006604ac7947 */ /* 0x000fea000b800000 */
[----:B-1---5:R1:W2:Y:S04]  /*3de0*/  SHFL.DOWN PT, R3, R6, 0x1, R38 ;  /* 0x0820000006037989 */ /* 0x0222a800000e0026 */
[----:B0-----:R1:W0:Y:S02]  /*3df0*/  SHFL.DOWN PT, R24, R7, 0x1, R38 ;  /* 0x0820000007187989 */ /* 0x00122400000e0026 */
.L_x_1747:
[----:B------:R-:W-:Y:S01]  /*3e00*/  ISETP.GE.AND P0, PT, R45, R38, PT ;  /* 0x000000262d00720c */ /* 0x000fe20003f06270 */
[----:B------:R-:W-:-:S03]  /*3e10*/  UMOV UR4, 0xffffffff ;  /* 0xffffffff00047882 */ /* 0x000fc60000000000 */
[----:B--2---:R-:W-:-:S04]  /*3e20*/  SEL R3, R3, RZ, !P0 ;  /* 0x000000ff03037207 */ /* 0x004fc80004000000 */
[----:B------:R-:W-:Y:S02]  /*3e30*/  IADD3 R25, P1, PT, R6, R3, RZ ;  /* 0x0000000306197210 */ /* 0x000fe40007f3e0ff */
[----:B0-----:R-:W-:Y:S01]  /*3e40*/  SEL R3, R24, RZ, !P0 ;  /* 0x000000ff18037207 */ /* 0x001fe20004000000 */
[----:B------:R-:W-:Y:S10]  /*3e50*/  BRA.DIV UR4, `(.L_x_1634) ;  /* 0x0000006604d07947 */ /* 0x000ff4000b800000 */
.L_x_1750:
[----:B------:R-:W-:-:S03]  /*3e60*/  UMOV UR4, 0xffffffff ;  /* 0xffffffff00047882 */ /* 0x000fc60000000000 */
[----:B------:R-:W-:Y:S05]  /*3e70*/  BRA.DIV UR4, `(.L_x_1635) ;  /* 0x0000006604ec7947 */ /* 0x000fea000b800000 */
.L_x_1753:
[----:B------:R-:W-:Y:S01]  /*3e80*/  UMOV UR4, 0xffffffff ;  /* 0xffffffff00047882 */ /* 0x000fe20000000000 */
[----:B-1----:R-:W-:Y:S02]  /*3e90*/  IMAD.X R7, R7, 0x1, R3, P1 ;  /* 0x0000000107077824 */ /* 0x002fe400008e0603 */
[----:B------:R-:W-:Y:S05]  /*3ea0*/  BRA.DIV UR4, `(.L_x_1636) ;  /* 0x0000006a04047947 */ /* 0x000fea000b800000 */
[----:B------:R0:W1:Y:S04]  /*3eb0*/  SHFL.DOWN PT, R3, R25, 0x2, R38 ;  /* 0x0840000019037989 */ /* 0x00006800000e0026 */
[----:B------:R0:W2:Y:S02]  /*3ec0*/  SHFL.DOWN PT, R6, R7, 0x2, R38 ;  /* 0x0840000007067989 */ /* 0x0000a400000e0026 */
.L_x_1757:
[----:B------:R-:W-:Y:S01]  /*3ed0*/  VIADD R24, R45, 0x2 ;  /* 0x000000022d187836 */ /* 0x000fe20000000000 */
[----:B------:R-:W-:-:S04]  /*3ee0*/  UMOV UR4, 0xffffffff ;  /* 0xffffffff00047882 */ /* 0x000fc80000000000 */
[----:B------:R-:W-:-:S04]  /*3ef0*/  ISETP.GT.AND P0, PT, R24, R38, PT ;  /* 0x000000261800720c */ /* 0x000fc80003f04270 */
[----:B-1----:R-:W-:Y:S02]  /*3f00*/  SEL R3, R3, RZ, !P0 ;  /* 0x000000ff03037207 */ /* 0x002fe40004000000 */
[----:B--2---:R-:W-:Y:S02]  /*3f10*/  SEL R6, R6, RZ, !P0 ;  /* 0x000000ff06067207 */ /* 0x004fe40004000000 */
[----:B------:R-:W-:Y:S01]  /*3f20*/  IADD3 R24, P1, PT, R3, R25, RZ ;  /* 0x0000001903187210 */ /* 0x000fe20007f3e0ff */
[----:B------:R-:W-:-:S12]  /*3f30*/  BRA.DIV UR4, `(.L_x_1637) ;  /* 0x0000006a04247947 */ /* 0x000fd8000b800000 */
.L_x_1760:
[----:B------:R-:W-:-:S03]  /*3f40*/  UMOV UR4, 0xffffffff ;  /* 0xffffffff00047882 */ /* 0x000fc60000000000 */
[----:B------:R-:W-:Y:S05]  /*3f50*/  BRA.DIV UR4, `(.L_x_1638) ;  /* 0x0000006a04407947 */ /* 0x000fea000b800000 */
.L_x_1763:
[----:B------:R-:W-:Y:S01]  /*3f60*/  UMOV UR4, 0xffffffff ;  /* 0xffffffff00047882 */ /* 0x000fe20000000000 */
[----:B------:R-:W-:Y:S02]  /*3f70*/  IMAD.X R29, R6, 0x1, R7, P1 ;  /* 0x00000001061d7824 */ /* 0x000fe400008e0607 */
[----:B------:R-:W-:Y:S05]  /*3f80*/  BRA.DIV UR4, `(.L_x_1639) ;  /* 0x0000006a04587947 */ /* 0x000fea000b800000 */
[----:B------:R1:W2:Y:S04]  /*3f90*/  SHFL.DOWN PT, R3, R24, 0x4, R38 ;  /* 0x0880000018037989 */ /* 0x0002a800000e0026 */
[----:B------:R1:W3:Y:S02]  /*3fa0*/  SHFL.DOWN PT, R6, R29, 0x4, R38 ;  /* 0x088000001d067989 */ /* 0x0002e400000e0026 */
.L_x_1767:
[----:B0-----:R-:W-:Y:S01]  /*3fb0*/  VIADD R7, R45, 0x4 ;  /* 0x000000042d077836 */ /* 0x001fe20000000000 */
[----:B------:R-:W-:-:S04]  /*3fc0*/  UMOV UR4, 0xffffffff ;  /* 0xffffffff00047882 */ /* 0x000fc80000000000 */
[----:B------:R-:W-:-:S04]  /*3fd0*/  ISETP.GT.AND P0, PT, R7, R38, PT ;  /* 0x000000260700720c */ /* 0x000fc80003f04270 */
[----:B--2---:R-:W-:Y:S02]  /*3fe0*/  SEL R3, R3, RZ, !P0 ;  /* 0x000000ff03037207 */ /* 0x004fe40004000000 */
[----:B---3--:R-:W-:Y:S02]  /*3ff0*/  SEL R6, R6, RZ, !P0 ;  /* 0x000000ff06067207 */ /* 0x008fe40004000000 */
[----:B-1----:R-:W-:Y:S01]  /*4000*/  IADD3 R24, P1, PT, R3, R24, RZ ;  /* 0x0000001803187210 */ /* 0x002fe20007f3e0ff */
[----:B------:R-:W-:-:S12]  /*4010*/  BRA.DIV UR4, `(.L_x_1640) ;  /* 0x0000006a04787947 */ /* 0x000fd8000b800000 */
.L_x_1770:
[----:B------:R-:W-:-:S03]  /*4020*/  UMOV UR4, 0xffffffff ;  /* 0xffffffff00047882 */ /* 0x000fc60000000000 */
[----:B------:R-:W-:Y:S05]  /*4030*/  BRA.DIV UR4, `(.L_x_1641) ;  /* 0x0000006a04947947 */ /* 0x000fea000b800000 */
.L_x_1773:
[----:B------:R-:W-:Y:S01]  /*4040*/  UMOV UR4, 0xffffffff ;  /* 0xffffffff00047882 */ /* 0x000fe20000000000 */
[----:B------:R-:W-:Y:S02]  /*4050*/  IMAD.X R29, R6, 0x1, R29, P1 ;  /* 0x00000001061d7824 */ /* 0x000fe400008e061d */
[----:B------:R-:W-:Y:S05]  /*4060*/  BRA.DIV UR4, `(.L_x_1642) ;  /* 0x0000006a04ac7947 */ /* 0x000fea000b800000 */
[----:B------:R0:W1:Y:S04]  /*4070*/  SHFL.DOWN PT, R3, R24, 0x8, R38 ;  /* 0x0900000018037989 */ /* 0x00006800000e0026 */
[----:B------:R0:W2:Y:S02]  /*4080*/  SHFL.DOWN PT, R7, R29, 0x8, R38 ;  /* 0x090000001d077989 */ /* 0x0000a400000e0026 */
.L_x_1777:
[----:B------:R-:W-:Y:S01]  /*4090*/  VIADD R6, R45, 0x8 ;  /* 0x000000082d067836 */ /* 0x000fe20000000000 */
[----:B------:R-:W-:-:S04]  /*40a0*/  UMOV UR4, 0xffffffff ;  /* 0xffffffff00047882 */ /* 0x000fc80000000000 */
[----:B------:R-:W-:-:S04]  /*40b0*/  ISETP.GT.AND P0, PT, R6, R38, PT ;  /* 0x000000260600720c */ /* 0x000fc80003f04270 */
[----:B-1----:R-:W-:Y:S02]  /*40c0*/  SEL R3, R3, RZ, !P0 ;  /* 0x000000ff03037207 */ /* 0x002fe40004000000 */
[----:B--2---:R-:W-:Y:S02]  /*40d0*/  SEL R7, R7, RZ, !P0 ;  /* 0x000000ff07077207 */ /* 0x004fe40004000000 */
[----:B------:R-:W-:Y:S01]  /*40e0*/  IADD3 R6, P1, PT, R3, R24, RZ ;  /* 0x0000001803067210 */ /* 0x000fe20007f3e0ff */
[----:B------:R-:W-:-:S12]  /*40f0*/  BRA.DIV UR4, `(.L_x_1643) ;  /* 0x0000006a04cc7947 */ /* 0x000fd8000b800000 */
.L_x_1780:
[----:B------:R-:W-:-:S03]  /*4100*/  UMOV UR4, 0xffffffff ;  /* 0xffffffff00047882 */ /* 0x000fc60000000000 */
[----:B------:R-:W-:Y:S05]  /*4110*/  BRA.DIV UR4, `(.L_x_1644) ;  /* 0x0000006a04e87947 */ /* 0x000fea000b800000 */
.L_x_1783:
        /* <DEDUP_REMOVED lines=22> */
.L_x_1788:
[----:B------:R-:W-:Y:S05]  /*4280*/  @!P0 BRA `(.L_x_1646) ;  /* 0x0000000400c08947 */ /* 0x000fea0003800000 */
.L_x_1668:
[----:B------:R-:W-:Y:S01]  /*4290*/  IMAD.MOV.U32 R32, RZ, RZ, R28 ;  /* 0x000000ffff207224 */ /* 0x000fe200078e001c */
[----:B------:R-:W-:Y:S05]  /*42a0*/  YIELD ;  /* 0x0000000000007946 */ /* 0x000fea0003800000 */
[----:B------:R-:W-:Y:S02]  /*42b0*/  IMAD.MOV.U32 R33, RZ, RZ, R36 ;  /* 0x000000ffff217224 */ /* 0x000fe400078e0024 */
[----:B0-----:R-:W-:-:S07]  /*42c0*/  IMAD.WIDE R32, R0, 0x4, R32 ;  /* 0x0000000400207825 */ /* 0x001fce00078e0220 */
.L_x_1648:
        /* <DEDUP_REMOVED lines=10> */
.L_x_1791:
        /* <DEDUP_REMOVED lines=12> */
.L_x_1650:
[----:B------:R-:W-:Y:S02]  /*4430*/  IMAD.MOV.U32 R24, RZ, RZ, R7 ;  /* 0x000000ffff187224 */ /* 0x000fe400078e0007 */
[----:B------:R-:W-:Y:S02]  /*4440*/  IMAD.MOV.U32 R25, RZ, RZ, R31 ;  /* 0x000000ffff197224 */ /* 0x000fe400078e001f */
[----:B------:R-:W-:-:S05]  /*4450*/  IMAD.WIDE R26, R0, 0x10, R24 ;  /* 0x00000010001a7825 */ /* 0x000fca00078e0218 */
[----:B------:R0:W5:Y:S04]  /*4460*/  LD.E.64.STRONG.GPU R24, desc[UR28][R26.64+-0x200] ;  /* 0xfffe001c1a187980 */ /* 0x000168000c10fb00 */
[----:B0-----:R-:W5:Y:S02]  /*4470*/  LD.E.64.STRONG.GPU R26, desc[UR28][R26.64+-0x1f8] ;  /* 0xfffe081c1a1a7980 */ /* 0x001f64000c10fb00 */
.L_x_1651:
[----:B------:R-:W-:Y:S05]  /*4480*/  BSYNC.RECONVERGENT B1 ;  /* 0x0000000000017941 */ /* 0x000fea0003800200 */
.L_x_1649:
[----:B------:R-:W-:-:S03]  /*4490*/  UMOV UR4, 0xffffffff ;  /* 0xffffffff00047882 */ /* 0x000fc60000000000 */
[----:B------:R-:W-:Y:S05]  /*44a0*/  BRA.DIV UR4, `(.L_x_1652) ;  /* 0x0000006a04d87947 */ /* 0x000fea000b800000 */
[----:B------:R-:W-:-:S07]  /*44b0*/  VOTE.ANY R37, PT, !P0 ;  /* 0x0000000000257806 */ /* 0x000fce00040e0100 */
.L_x_1794:
[----:B------:R-:W0:Y:S01]  /*44c0*/  S2R R32, SR_GEMASK ;  /* 0x0000000000207919 */ /* 0x000e220000003c00 */
[----:B------:R-:W-:Y:S01]  /*44d0*/  UMOV UR4, 0xffffffff ;  /* 0xffffffff00047882 */ /* 0x000fe20000000000 */
[----:B0-----:R-:W-:-:S05]  /*44e0*/  LOP3.LUT R37, R37, 0x80000000, R32, 0xec, !PT ;  /* 0x8000000025257812 */ /* 0x001fca00078eec20 */
[----:B------:R-:W-:-:S05]  /*44f0*/  VIADD R32, R37, 0xffffffff ;  /* 0xffffffff25207836 */ /* 0x000fca0000000000 */
[----:B------:R-:W-:-:S04]  /*4500*/  LOP3.LUT R32, R37, R32, RZ, 0xc, !PT ;  /* 0x0000002025207212 */ /* 0x000fc800078e0cff */
[----:B------:R0:W1:Y:S01]  /*4510*/  POPC R38, R32 ;  /* 0x0000002000267309 */ /* 0x0000620000000000 */
[----:B------:R-:W-:Y:S05]  /*4520*/  BRA.DIV UR4, `(.L_x_1653) ;  /* 0x0000006a04d87947 */ /* 0x000fea000b800000 */
.L_x_1797:
[----:B------:R-:W-:-:S03]  /*4530*/  UMOV UR4, 0xffffffff ;  /* 0xffffffff00047882 */ /* 0x000fc60000000000 */
[----:B------:R-:W-:Y:S05]  /*4540*/  BRA.DIV UR4, `(.L_x_1654) ;  /* 0x0000006a04f47947 */ /* 0x000fea000b800000 */
.L_x_1800:
[----:B------:R-:W-:-:S03]  /*4550*/  UMOV UR4, 0xffffffff ;  /* 0xffffffff00047882 */ /* 0x000fc60000000000 */
[----:B------:R-:W-:Y:S05]  /*4560*/  BRA.DIV UR4, `(.L_x_1655) ;  /* 0x0000006e04107947 */ /* 0x000fea000b800000 */
[----:B01---5:R0:W1:Y:S04]  /*4570*/  SHFL.DOWN PT, R32, R26, 0x1, R38 ;  /* 0x082000001a207989 */ /* 0x02306800000e0026 */
[----:B------:R0:W2:Y:S02]  /*4580*/  SHFL.DOWN PT, R34, R27, 0x1, R38 ;  /* 0x082000001b227989 */ /* 0x0000a400000e0026 */
.L_x_1804:
[----:B------:R-:W-:Y:S01]  /*4590*/  ISETP.GE.AND P0, PT, R45, R38, PT ;  /* 0x000000262d00720c */ /* 0x000fe20003f06270 */
[----:B------:R-:W-:-:S03]  /*45a0*/  UMOV UR4, 0xffffffff ;  /* 0xffffffff00047882 */ /* 0x000fc60000000000 */
[----:B-1----:R-:W-:Y:S02]  /*45b0*/  SEL R33, R32, RZ, !P0 ;  /* 0x000000ff20217207 */ /* 0x002fe40004000000 */
[----:B--2---:R-:W-:Y:S02]  /*45c0*/  SEL R32, R34, RZ, !P0 ;  /* 0x000000ff22207207 */ /* 0x004fe40004000000 */
[----:B------:R-:W-:Y:S01]  /*45d0*/  IADD3 R33, P1, PT, R26, R33, RZ ;  /* 0x000000211a217210 */ /* 0x000fe20007f3e0ff */
[----:B------:R-:W-:-:S12]  /*45e0*/  BRA.DIV UR4, `(.L_x_1656) ;  /* 0x0000006e04347947 */ /* 0x000fd8000b800000 */
.L_x_1807:
[----:B------:R-:W-:-:S03]  /*45f0*/  UMOV UR4, 0xffffffff ;  /* 0xffffffff00047882 */ /* 0x000fc60000000000 */
[----:B------:R-:W-:Y:S05]  /*4600*/  BRA.DIV UR4, `(.L_x_1657) ;  /* 0x0000006e04507947 */ /* 0x000fea000b800000 */
.L_x_1810:
[----:B------:R-:W-:Y:S01]  /*4610*/  UMOV UR4, 0xffffffff ;  /* 0xffffffff00047882 */ /* 0x000fe20000000000 */
[----:B------:R-:W-:Y:S02]  /*4620*/  IMAD.X R32, R27, 0x1, R32, P1 ;  /* 0x000000011b207824 */ /* 0x000fe400008e0620 */
[----:B------:R-:W-:Y:S05]  /*4630*/  BRA.DIV UR4, `(.L_x_1658) ;  /* 0x0000006e04687947 */ /* 0x000fea000b800000 */
[----:B------:R1:W2:Y:S04]  /*4640*/  SHFL.DOWN PT, R43, R33, 0x2, R38 ;  /* 0x08400000212b7989 */ /* 0x0002a800000e0026 */
[----:B------:R1:W3:Y:S02]  /*4650*/  SHFL.DOWN PT, R34, R32, 0x2, R38 ;  /* 0x0840000020227989 */ /* 0x0002e400000e0026 */
.L_x_1814:
[----:B------:R-:W-:Y:S01]  /*4660*/  VIADD R35, R45, 0x2 ;  /* 0x000000022d237836 */ /* 0x000fe20000000000 */
[----:B------:R-:W-:-:S04]  /*4670*/  UMOV UR4, 0xffffffff ;  /* 0xffffffff00047882 */ /* 0x000fc80000000000 */
[----:B------:R-:W-:-:S04]  /*4680*/  ISETP.GT.AND P0, PT, R35, R38, PT ;  /* 0x000000262300720c */ /* 0x000fc80003f04270 */
[----:B--2---:R-:W-:-:S04]  /*4690*/  SEL R43, R43, RZ, !P0 ;  /* 0x000000ff2b2b7207 */ /* 0x004fc80004000000 */
[----:B-1----:R-:W-:Y:S02]  /*46a0*/  IADD3 R33, P1, PT, R43, R33, RZ ;  /* 0x000000212b217210 */ /* 0x002fe40007f3e0ff */
[----:B---3--:R-:W-:Y:S01]  /*46b0*/  SEL R43, R34, RZ, !P0 ;  /* 0x000000ff222b7207 */ /* 0x008fe20004000000 */
[----:B------:R-:W-:Y:S10]  /*46c0*/  BRA.DIV UR4, `(.L_x_1659) ;  /* 0x0000006e04887947 */ /* 0x000ff4000b800000 */
.L_x_1817:
[----:B------:R-:W-:-:S03]  /*46d0*/  UMOV UR4, 0xffffffff ;  /* 0xffffffff00047882 */ /* 0x000fc60000000000 */
[----:B------:R-:W-:Y:S05]  /*46e0*/  BRA.DIV UR4, `(.L_x_1660) ;  /* 0x0000006e04a47947 */ /* 0x000fea000b800000 */
.L_x_1820:
[----:B------:R-:W-:Y:S01]  /*46f0*/  UMOV UR4, 0xffffffff ;  /* 0xffffffff00047882 */ /* 0x000fe20000000000 */
[----:B------:R-:W-:Y:S02]  /*4700*/  IMAD.X R43, R43, 0x1, R32, P1 ;  /* 0x000000012b2b7824 */ /* 0x000fe400008e0620 */
[----:B------:R-:W-:Y:S05]  /*4710*/  BRA.DIV UR4, `(.L_x_1661) ;  /* 0x0000006e04bc7947 */ /* 0x000fea000b800000 */
[----:B------:R1:W2:Y:S04]  /*4720*/  SHFL.DOWN PT, R32, R33, 0x4, R38 ;  /* 0x0880000021207989 */ /* 0x0002a800000e0026 */
[----:B------:R1:W3:Y:S02]  /*4730*/  SHFL.DOWN PT, R34, R43, 0x4, R38 ;  /* 0x088000002b227989 */ /* 0x0002e400000e0026 */
.L_x_1824:
[----:B------:R-:W-:Y:S01]  /*4740*/  VIADD R35, R45, 0x4 ;  /* 0x000000042d237836 */ /* 0x000fe20000000000 */
[----:B------:R-:W-:-:S04]  /*4750*/  UMOV UR4, 0xffffffff ;  /* 0xffffffff00047882 */ /* 0x000fc80000000000 */
[----:B------:R-:W-:-:S04]  /*4760*/  ISETP.GT.AND P0, PT, R35, R38, PT ;  /* 0x000000262300720c */ /* 0x000fc80003f04270 */
[----:B--2---:R-:W-:-:S04]  /*4770*/  SEL R32, R32, RZ, !P0 ;  /* 0x000000ff20207207 */ /* 0x004fc80004000000 */
[----:B-1----:R-:W-:Y:S02]  /*4780*/  IADD3 R33, P1, PT, R32, R33, RZ ;  /* 0x0000002120217210 */ /* 0x002fe40007f3e0ff */
[----:B---3--:R-:W-:Y:S01]  /*4790*/  SEL R32, R34, RZ, !P0 ;  /* 0x000000ff22207207 */ /* 0x008fe20004000000 */
[----:B------:R-:W-:Y:S10]  /*47a0*/  BRA.DIV UR4, `(.L_x_1662) ;  /* 0x0000006e04dc7947 */ /* 0x000ff4000b800000 */
.L_x_1827:
[----:B------:R-:W-:-:S03]  /*47b0*/  UMOV UR4, 0xffffffff ;  /* 0xffffffff00047882 */ /* 0x000fc60000000000 */
[----:B------:R-:W-:Y:S05]  /*47c0*/  BRA.DIV UR4, `(.L_x_1663) ;  /* 0x0000006e04f87947 */ /* 0x000fea000b800000 */
.L_x_1830:
[----:B------:R-:W-:Y:S01]  /*47d0*/  UMOV UR4, 0xffffffff ;  /* 0xffffffff00047882 */ /* 0x000fe20000000000 */
[----:B------:R-:W-:Y:S02]  /*47e0*/  IMAD.X R32, R32, 0x1, R43, P1 ;  /* 0x0000000120207824 */ /* 0x000fe400008e062b */
[----:B------:R-:W-:Y:S05]  /*47f0*/  BRA.DIV UR4, `(.L_x_1664) ;  /* 0x0000007204107947 */ /* 0x000fea000b800000 */
[----:B------:R1:W2:Y:S04]  /*4800*/  SHFL.DOWN PT, R43, R33, 0x8, R38 ;  /* 0x09000000212b7989 */ /* 0x0002a800000e0026 */
[----:B------:R1:W3:Y:S02]  /*4810*/  SHFL.DOWN PT, R34, R32, 0x8, R38 ;  /* 0x0900000020227989 */ /* 0x0002e400000e0026 */
.L_x_1834:
[----:B------:R-:W-:Y:S01]  /*4820*/  VIADD R35, R45, 0x8 ;  /* 0x000000082d237836 */ /* 0x000fe20000000000 */
[----:B------:R-:W-:-:S04]  /*4830*/  UMOV UR4, 0xffffffff ;  /* 0xffffffff00047882 */ /* 0x000fc80000000000 */
[----:B------:R-:W-:-:S04]  /*4840*/  ISETP.GT.AND P0, PT, R35, R38, PT ;  /* 0x000000262300720c */ /* 0x000fc80003f04270 */
[----:B--2---:R-:W-:-:S04]  /*4850*/  SEL R43, R43, RZ, !P0 ;  /* 0x000000ff2b2b7207 */ /* 0x004fc80004000000 */
[----:B-1----:R-:W-:Y:S02]  /*4860*/  IADD3 R33, P1, PT, R43, R33, RZ ;  /* 0x000000212b217210 */ /* 0x002fe40007f3e0ff */
[----:B---3--:R-:W-:Y:S01]  /*4870*/  SEL R43, R34, RZ, !P0 ;  /* 0x000000ff222b7207 */ /* 0x008fe20004000000 */
[----:B------:R-:W-:Y:S10]  /*4880*/  BRA.DIV UR4, `(.L_x_1665) ;  /* 0x0000007204307947 */ /* 0x000ff4000b800000 */
.L_x_1837:
[----:B------:R-:W-:-:S03]  /*4890*/  UMOV UR4, 0xffffffff ;  /* 0xffffffff00047882 */ /* 0x000fc60000000000 */
[----:B------:R-:W-:Y:S05]  /*48a0*/  BRA.DIV UR4, `(.L_x_1666) ;  /* 0x00000072044c7947 */ /* 0x000fea000b800000 */
.L_x_1840:
        /* <DEDUP_REMOVED lines=13> */
.L_x_1845:
[----:B------:R-:W-:Y:S05]  /*4980*/  @P0 BRA `(.L_x_1668) ;  /* 0xfffffff800400947 */ /* 0x000fea000383ffff */
.L_x_1646:
        /* <DEDUP_REMOVED lines=30> */
.L_x_1670:
[----:B------:R-:W-:Y:S05]  /*4b70*/  BSYNC.RECONVERGENT B1 ;  /* 0x0000000000017941 */ /* 0x000fea0003800200 */
.L_x_1669:
[----:B------:R2:W-:Y:S01]  /*4b80*/  @!P0 STS.64 [R33+0x88], R20 ;  /* 0x0000881421008388 */ /* 0x0005e20000000a00 */
[----:B------:R-:W-:Y:S02]  /*4b90*/  IMAD.MOV.U32 R25, RZ, RZ, R44 ;  /* 0x000000ffff197224 */ /* 0x000fe400078e002c */
[----:B0-----:R-:W-:Y:S01]  /*4ba0*/  IMAD.MOV.U32 R27, RZ, RZ, R42 ;  /* 0x000000ffff1b7224 */ /* 0x001fe200078e002a */
[----:B------:R2:W-:Y:S01]  /*4bb0*/  @!P0 STS.64 [R33+0x90], R28 ;  /* 0x0000901c21008388 */ /* 0x0005e20000000a00 */
[----:B------:R-:W-:Y:S02]  /*4bc0*/  @!P0 IMAD.MOV.U32 R25, RZ, RZ, R28 ;  /* 0x000000ffff198224 */ /* 0x000fe400078e001c */
[----:B------:R-:W-:-:S07]  /*4bd0*/  @!P0 IMAD.MOV.U32 R27, RZ, RZ, R29 ;  /* 0x000000ffff1b8224 */ /* 0x000fce00078e001d */
.L_x_1620:
        /* <DEDUP_REMOVED lines=12> */
.L_x_1619:
[----:B------:R-:W-:Y:S05]  /*4ca0*/  BSYNC.RECONVERGENT B0 ;  /* 0x0000000000007941 */ /* 0x000fea0003800200 */
.L_x_1617:
[----:B------:R-:W1:Y:S01]  /*4cb0*/  S2R R0, SR_TID.X ;  /* 0x0000000000007919 */ /* 0x000e620000002100 */
[----:B------:R-:W3:Y:S08]  /*4cc0*/  S2UR UR5, SR_CgaCtaId ;  /* 0x00000000000579c3 */ /* 0x000ef00000008800 */
[----:B------:R-:W-:Y:S01]  /*4cd0*/  BAR.SYNC.DEFER_BLOCKING 0x0 ;  /* 0x0000000000007b1d */ /* 0x000fe20000010000 */
[----:B------:R-:W-:-:S05]  /*4ce0*/  IADD3 R18, P0, PT, R18, R25, RZ ;  /* 0x0000001912127210 */ /* 0x000fca0007f1e0ff */
[----:B------:R-:W-:Y:S01]  /*4cf0*/  UMOV UR4, 0x400 ;  /* 0x0000040000047882 */ /* 0x000fe20000000000 */
[----:B------:R-:W-:Y:S01]  /*4d00*/  IMAD.X R19, R19, 0x1, R27, P0 ;  /* 0x0000000113137824 */ /* 0x000fe200000e061b */
[----:B0-----:R-:W0:Y:S01]  /*4d10*/  S2R R2, SR_LANEID ;  /* 0x0000000000027919 */ /* 0x001e220000000000 */
[----:B------:R-:W-:-:S05]  /*4d20*/  IADD3 R14, P0, PT, R14, R18, RZ ;  /* 0x000000120e0e7210 */ /* 0x000fca0007f1e0ff */
[----:B------:R-:W-:Y:S01]  /*4d30*/  IMAD.X R15, R15, 0x1, R19, P0 ;  /* 0x000000010f0f7824 */ /* 0x000fe200000e0613 */
[----:B------:R-:W-:-:S05]  /*4d40*/  IADD3 R10, P0, PT, R10, R14, RZ ;  /* 0x0000000e0a0a7210 */ /* 0x000fca0007f1e0ff */
        /* <DEDUP_REMOVED lines=11> */
[----:B--2---:R-:W0:Y:S04]  /*4e00*/  LDS.128 R20, [R25] ;  /* 0x0000000019147984 */ /* 0x004e280000000c00 */
[----:B------:R-:W1:Y:S04]  /*4e10*/  LDS.128 R12, [R25+0x200] ;  /* 0x00020000190c7984 */ /* 0x000e680000000c00 */
[----:B------:R-:W2:Y:S01]  /*4e20*/  LDS.128 R4, [R25+0x400] ;  /* 0x0004000019047984 */ /* 0x000ea20000000c00 */
[----:B0-----:R-:W-:-:S04]  /*4e30*/  ISETP.GE.U32.AND P0, PT, R20, UR4, PT ;  /* 0x0000000414007c0c */ /* 0x001fc8000bf06070 */
[----:B------:R-:W-:-:S13]  /*4e40*/  ISETP.GE.U32.AND.EX P0, PT, R21, UR5, PT, P0 ;  /* 0x0000000515007c0c */ /* 0x000fda000bf06100 */
[----:B------:R-:W0:Y:S08]  /*4e50*/  @!P0 LDC.64 R2, c[0x0][0x428] ;  /* 0x00010a00ff028b82 */ /* 0x000e300000000a00 */
[----:B------:R-:W3:Y:S01]  /*4e60*/  @!P0 LDC.64 R8, c[0x0][0x430] ;  /* 0x00010c00ff088b82 */ /* 0x000ee20000000a00 */
[----:B0-----:R-:W-:-:S04]  /*4e70*/  @!P0 LEA R2, P1, R20, R2, 0x2 ;  /* 0x0000000214028211 */ /* 0x001fc800078210ff */
[----:B------:R-:W-:-:S06]  /*4e80*/  @!P0 LEA.HI.X R3, R20, R3, R21, 0x2, P1 ;  /* 0x0000000314038211 */ /* 0x000fcc00008f1415 */
[----:B------:R-:W4:Y:S01]  /*4e90*/  @!P0 LDG.E R3, desc[UR28][R2.64] ;  /* 0x0000001c02038981 */ /* 0x000f22000c1e1900 */
[----:B---3--:R-:W-:Y:S01]  /*4ea0*/  @!P0 LEA R8, P3, R22, R8, 0x2 ;  /* 0x0000000816088211 */ /* 0x008fe200078610ff */
[----:B------:R-:W-:Y:S01]  /*4eb0*/  BSSY.RECONVERGENT B0, `(.L_x_1671) ;  /* 0x0000010000007945 */ /* 0x000fe20003800200 */
[----:B-1----:R-:W-:Y:S02]  /*4ec0*/  ISETP.GE.U32.AND P1, PT, R12, UR4, PT ;  /* 0x000000040c007c0c */ /* 0x002fe4000bf26070 */
[----:B------:R-:W-:Y:S02]  /*4ed0*/  @!P0 LEA.HI.X R9, R22, R9, R23, 0x2, P3 ;  /* 0x0000000916098211 */ /* 0x000fe400018f1417 */
[----:B------:R-:W-:Y:S02]  /*4ee0*/  ISETP.GE.U32.AND.EX P1, PT, R13, UR5, PT, P1 ;  /* 0x000000050d007c0c */ /* 0x000fe4000bf26110 */
[----:B--2---:R-:W-:-:S04]  /*4ef0*/  ISETP.GE.U32.AND P2, PT, R4, UR4, PT ;  /* 0x0000000404007c0c */ /* 0x004fc8000bf46070 */
[----:B------:R-:W-:Y:S01]  /*4f00*/  ISETP.GE.U32.AND.EX P2, PT, R5, UR5, PT, P2 ;  /* 0x0000000505007c0c */ /* 0x000fe2000bf46120 */
[----:B----4-:R0:W-:Y:S06]  /*4f10*/  @!P0 STG.E desc[UR28][R8.64+-0x4], R3 ;  /* 0xfffffc0308008986 */ /* 0x0101ec000c10191c */
[----:B------:R-:W-:Y:S06]  /*4f20*/  @P1 BRA `(.L_x_1672) ;  /* 0x0000000000201947 */ /* 0x000fec0003800000 */
[----:B------:R-:W1:Y:S02]  /*4f30*/  LDCU.64 UR6, c[0x0][0x428] ;  /* 0x00008500ff0677ac */ /* 0x000e640008000a00 */
[----:B-1----:R-:W-:-:S04]  /*4f40*/  LEA R2, P0, R12, UR6, 0x2 ;  /* 0x000000060c027c11 */ /* 0x002fc8000f8010ff */
[----:B0-----:R-:W-:Y:S01]  /*4f50*/  LEA.HI.X R3, R12, UR7, R13, 0x2, P0 ;  /* 0x000000070c037c11 */ /* 0x001fe200080f140d */
[----:B------:R-:W0:Y:S05]  /*4f60*/  LDCU.64 UR6, c[0x0][0x430] ;  /* 0x00008600ff0677ac */ /* 0x000e2a0008000a00 */
[----:B------:R-:W2:Y:S01]  /*4f70*/  LDG.E R3, desc[UR28][R2.64] ;  /* 0x0000001c02037981 */ /* 0x000ea2000c1e1900 */
[----:B0-----:R-:W-:-:S04]  /*4f80*/  LEA R8, P0, R14, UR6, 0x2 ;  /* 0x000000060e087c11 */ /* 0x001fc8000f8010ff */
[----:B------:R-:W-:-:S05]  /*4f90*/  LEA.HI.X R9, R14, UR7, R15, 0x2, P0 ;  /* 0x000000070e097c11 */ /* 0x000fca00080f140f */
[----:B--2---:R1:W-:Y:S04]  /*4fa0*/  STG.E desc[UR28][R8.64+-0x4], R3 ;  /* 0xfffffc0308007986 */ /* 0x0043e8000c10191c */
.L_x_1672:
[----:B------:R-:W-:Y:S05]  /*4fb0*/  BSYNC.RECONVERGENT B0 ;  /* 0x0000000000007941 */ /* 0x000fea0003800200 */
.L_x_1671:
[----:B------:R-:W-:Y:S05]  /*4fc0*/  @P2 EXIT ;  /* 0x000000000000294d */ /* 0x000fea0003800000 */
[----:B------:R-:W2:Y:S02]  /*4fd0*/  LDCU.64 UR4, c[0x0][0x428] ;  /* 0x00008500ff0477ac */ /* 0x000ea40008000a00 */
[----:B--2---:R-:W-:-:S04]  /*4fe0*/  LEA R2, P0, R4, UR4, 0x2 ;  /* 0x0000000404027c11 */ /* 0x004fc8000f8010ff */
[----:B01----:R-:W-:Y:S01]  /*4ff0*/  LEA.HI.X R3, R4, UR5, R5, 0x2, P0 ;  /* 0x0000000504037c11 */ /* 0x003fe200080f1405 */
[----:B------:R-:W0:Y:S05]  /*5000*/  LDCU.64 UR4, c[0x0][0x430] ;  /* 0x00008600ff0477ac */ /* 0x000e2a0008000a00 */
[----:B------:R-:W2:Y:S01]  /*5010*/  LDG.E R3, desc[UR28][R2.64] ;  /* 0x0000001c02037981 */ /* 0x000ea2000c1e1900 */
[----:B0-----:R-:W-:-:S04]  /*5020*/  LEA R4, P0, R6, UR4, 0x2 ;  /* 0x0000000406047c11 */ /* 0x001fc8000f8010ff */
[----:B------:R-:W-:-:S05]  /*5030*/  LEA.HI.X R5, R6, UR5, R7, 0x2, P0 ;  /* 0x0000000506057c11 */ /* 0x000fca00080f1407 */
[----:B--2---:R-:W-:Y:S01]  /*5040*/  STG.E desc[UR28][R4.64+-0x4], R3 ;  /* 0xfffffc0304007986 */ /* 0x004fe2000c10191c */
[----:B------:R-:W-:Y:S05]  /*5050*/  EXIT ;  /* 0x000000000000794d */ /* 0x000fea0003800000 */
.L_x_1616:
        /* <DEDUP_REMOVED lines=398> */
.L_x_1674:
[----:B------:R-:W-:Y:S05]  /*6940*/  BSYNC.RECONVERGENT B0 ;  /* 0x0000000000007941 */ /* 0x000fea0003800200 */
.L_x_1673:
        /* <DEDUP_REMOVED lines=192> */
.L_x_1676:
[----:B------:R-:W-:Y:S05]  /*7550*/  BSYNC.RECONVERGENT B0 ;  /* 0x0000000000007941 */ /* 0x000fea0003800200 */
.L_x_1675:
        /* <DEDUP_REMOVED lines=186> */
.L_x_1678:
[----:B------:R-:W-:Y:S05]  /*8100*/  BSYNC.RECONVERGENT B0 ;  /* 0x0000000000007941 */ /* 0x000fea0003800200 */
.L_x_1677:
        /* <DEDUP_REMOVED lines=90> */
.L_x_1679:
        /* <DEDUP_REMOVED lines=90> */
.L_x_1683:
[----:B------:R-:W-:Y:S05]  /*8c50*/  BSYNC.RECONVERGENT B0 ;  /* 0x0000000000007941 */ /* 0x000fea0003800200 */
.L_x_1682:
[----:B------:R-:W0:Y:S01]  /*8c60*/  LDCU UR4, c[0x0][0x370] ;  /* 0x00006e00ff0477ac */ /* 0x000e220008000800 */
[----:B------:R-:W-:-:S05]  /*8c70*/  LOP3.LUT R2, RZ, R2, RZ, 0x33, !PT ;  /* 0x00000002ff027212 */ /* 0x000fca00078e33ff */
[----:B-1----:R-:W-:Y:S01]  /*8c80*/  VIADD R5, R2, UR8 ;  /* 0x0000000802057c36 */ /* 0x002fe20008000000 */
[----:B0-----:R-:W-:-:S09]  /*8c90*/  UISETP.GT.U32.AND UP0, UPT, UR4, 0x1f3, UPT ;  /* 0x000001f30400788c */ /* 0x001fd2000bf04070 */
[----:B------:R-:W-:Y:S05]  /*8ca0*/  BRA.U UP0, `(.L_x_1684) ;  /* 0x0000000100087547 */ /* 0x000fea000b800000 */
[----:B------:R0:W-:Y:S06]  /*8cb0*/  MEMBAR.SC.CTA ;  /* 0x0000000000007992 */ /* 0x0001ec0000000000 */
[----:B0-----:R-:W-:Y:S05]  /*8cc0*/  BRA `(.L_x_1685) ;  /* 0x0000000000087947 */ /* 0x001fea0003800000 */
.L_x_1684:
[----:B------:R-:W-:Y:S05]  /*8cd0*/  NANOSLEEP 0x1c2 ;  /* 0x000001c20000795d */ /* 0x000fea0003800000 */
[----:B------:R-:W-:Y:S01]  /*8ce0*/  NOP ;  /* 0x0000000000007918 */ /* 0x000fe20000000000 */
.L_x_1685:
[----:B------:R-:W-:-:S07]  /*8cf0*/  IMAD.WIDE R2, R5, 0x4, R6 ;  /* 0x0000000405027825 */ /* 0x000fce00078e0206 */
.L_x_1687:
        /* <DEDUP_REMOVED lines=10> */
.L_x_1848:
        /* <DEDUP_REMOVED lines=11> */
.L_x_1689:
[----:B------:R-:W0:Y:S02]  /*8e50*/  LDC.64 R6, c[0x0][0x448] ;  /* 0x00011200ff067b82 */ /* 0x000e240000000a00 */
[----:B0-----:R-:W-:-:S05]  /*8e60*/  IMAD.WIDE R6, R5, 0x10, R6 ;  /* 0x0000001005067825 */ /* 0x001fca00078e0206 */
[----:B------:R0:W5:Y:S04]  /*8e70*/  LD.E.64.STRONG.GPU R28, desc[UR28][R6.64+0x200] ;  /* 0x0002001c061c7980 */ /* 0x000168000c10fb00 */
[----:B------:R0:W5:Y:S02]  /*8e80*/  LD.E.64.STRONG.GPU R2, desc[UR28][R6.64+0x208] ;  /* 0x0002081c06027980 */ /* 0x000164000c10fb00 */
.L_x_1690:
[----:B------:R-:W-:Y:S05]  /*8e90*/  BSYNC.RECONVERGENT B0 ;  /* 0x0000000000007941 */ /* 0x000fea0003800200 */
.L_x_1688:
[----:B------:R-:W-:-:S03]  /*8ea0*/  UMOV UR4, 0xffffffff ;  /* 0xffffffff00047882 */ /* 0x000fc60000000000 */
[----:B------:R-:W-:Y:S05]  /*8eb0*/  BRA.DIV UR4, `(.L_x_1691) ;  /* 0x0000002e04787947 */ /* 0x000fea000b800000 */
[----:B------:R-:W-:-:S07]  /*8ec0*/  VOTE.ANY R37, PT, !P0 ;  /* 0x0000000000257806 */ /* 0x000fce00040e0100 */
.L_x_1851:
[----:B01----:R-:W0:Y:S01]  /*8ed0*/  S2R R6, SR_GEMASK ;  /* 0x0000000000067919 */ /* 0x003e220000003c00 */
[----:B------:R-:W-:Y:S01]  /*8ee0*/  UMOV UR4, 0xffffffff ;  /* 0xffffffff00047882 */ /* 0x000fe20000000000 */
[----:B0-----:R-:W-:-:S05]  /*8ef0*/  LOP3.LUT R37, R37, 0x80000000, R6, 0xec, !PT ;  /* 0x8000000025257812 */ /* 0x001fca00078eec06 */
[----:B------:R-:W-:-:S05]  /*8f00*/  VIADD R6, R37, 0xffffffff ;  /* 0xffffffff25067836 */ /* 0x000fca0000000000 */
[----:B------:R-:W-:-:S04]  /*8f10*/  LOP3.LUT R6, R37, R6, RZ, 0xc, !PT ;  /* 0x0000000625067212 */ /* 0x000fc800078e0cff */
[----:B------:R0:W1:Y:S01]  /*8f20*/  POPC R38, R6 ;  /* 0x0000000600267309 */ /* 0x0000620000000000 */
[----:B------:R-:W-:Y:S05]  /*8f30*/  BRA.DIV UR4, `(.L_x_1692) ;  /* 0x0000002e04787947 */ /* 0x000fea000b800000 */
.L_x_1854:
[----:B------:R-:W-:-:S03]  /*8f40*/  UMOV UR4, 0xffffffff ;  /* 0xffffffff00047882 */ /* 0x000fc60000000000 */
[----:B------:R-:W-:Y:S05]  /*8f50*/  BRA.DIV UR4, `(.L_x_1693) ;  /* 0x0000002e04947947 */ /* 0x000fea000b800000 */
.L_x_1857:
[----:B------:R-:W-:-:S03]  /*8f60*/  UMOV UR4, 0xffffffff ;  /* 0xffffffff00047882 */ /* 0x000fc60000000000 */
[----:B------:R-:W-:Y:S05]  /*8f70*/  BRA.DIV UR4, `(.L_x_1694) ;  /* 0x0000002e04b07947 */ /* 0x000fea000b800000 */
[----:B01---5:R0:W1:Y:S04]  /*8f80*/  SHFL.DOWN PT, R6, R2, 0x1, R38 ;  /* 0x0820000002067989 */ /* 0x02306800000e0026 */
[----:B------:R0:W2:Y:S02]  /*8f90*/  SHFL.DOWN PT, R7, R3, 0x1, R38 ;  /* 0x0820000003077989 */ /* 0x0000a400000e0026 */
.L_x_1861:
[----:B------:R-:W-:Y:S01]  /*8fa0*/  ISETP.GE.AND P0, PT, R44, R38, PT ;  /* 0x000000262c00720c */ /* 0x000fe20003f06270 */
[----:B------:R-:W-:-:S03]  /*8fb0*/  UMOV UR4, 0xffffffff ;  /* 0xffffffff00047882 */ /* 0x000fc60000000000 */
[----:B-1----:R-:W-:Y:S02]  /*8fc0*/  SEL R11, R6, RZ, !P0 ;  /* 0x000000ff060b7207 */ /* 0x002fe40004000000 */
[----:B--2---:R-:W-:Y:S02]  /*8fd0*/  SEL R7, R7, RZ, !P0 ;  /* 0x000000ff07077207 */ /* 0x004fe40004000000 */
[----:B------:R-:W-:Y:S01]  /*8fe0*/  IADD3 R11, P1, PT, R2, R11, RZ ;  /* 0x0000000b020b7210 */ /* 0x000fe20007f3e0ff */
[----:B------:R-:W-:-:S12]  /*8ff0*/  BRA.DIV UR4, `(.L_x_1695) ;  /* 0x0000002e04d47947 */ /* 0x000fd8000b800000 */
.L_x_1864:
[----:B------:R-:W-:-:S03]  /*9000*/  UMOV UR4, 0xffffffff ;  /* 0xffffffff00047882 */ /* 0x000fc60000000000 */
[----:B------:R-:W-:Y:S05]  /*9010*/  BRA.DIV UR4, `(.L_x_1696) ;  /* 0x0000002e04f07947 */ /* 0x000fea000b800000 */
.L_x_1867:
[----:B------:R-:W-:Y:S01]  /*9020*/  UMOV UR4, 0xffffffff ;  /* 0xffffffff00047882 */ /* 0x000fe20000000000 */
[----:B------:R-:W-:Y:S02]  /*9030*/  IMAD.X R6, R3, 0x1, R7, P1 ;  /* 0x0000000103067824 */ /* 0x000fe400008e0607 */
[----:B------:R-:W-:Y:S05]  /*9040*/  BRA.DIV UR4, `(.L_x_1697) ;  /* 0x0000003204087947 */ /* 0x000fea000b800000 */
[----:B0-----:R0:W1:Y:S04]  /*9050*/  SHFL.DOWN PT, R2, R11, 0x2, R38 ;  /* 0x084000000b027989 */ /* 0x00106800000e0026 */
[----:B------:R0:W2:Y:S02]  /*9060*/  SHFL.DOWN PT, R3, R6, 0x2, R38 ;  /* 0x0840000006037989 */ /* 0x0000a400000e0026 */
.L_x_1871:
[----:B------:R-:W-:Y:S01]  /*9070*/  VIADD R7, R44, 0x2 ;  /* 0x000000022c077836 */ /* 0x000fe20000000000 */
[----:B------:R-:W-:-:S04]  /*9080*/  UMOV UR4, 0xffffffff ;  /* 0xffffffff00047882 */ /* 0x000fc80000000000 */
[----:B------:R-:W-:-:S04]  /*9090*/  ISETP.GT.AND P0, PT, R7, R38, PT ;  /* 0x000000260700720c */ /* 0x000fc80003f04270 */
[----:B-1----:R-:W-:Y:S02]  /*90a0*/  SEL R2, R2, RZ, !P0 ;  /* 0x000000ff02027207 */ /* 0x002fe40004000000 */
[----:B--2---:R-:W-:Y:S02]  /*90b0*/  SEL R3, R3, RZ, !P0 ;  /* 0x000000ff03037207 */ /* 0x004fe40004000000 */
[----:B------:R-:W-:Y:S01]  /*90c0*/  IADD3 R7, P1, PT, R2, R11, RZ ;  /* 0x0000000b02077210 */ /* 0x000fe20007f3e0ff */
[----:B------:R-:W-:-:S12]  /*90d0*/  BRA.DIV UR4, `(.L_x_1698) ;  /* 0x0000003204287947 */ /* 0x000fd8000b800000 */
.L_x_1874:
[----:B------:R-:W-:-:S03]  /*90e0*/  UMOV UR4, 0xffffffff ;  /* 0xffffffff00047882 */ /* 0x000fc60000000000 */
[----:B------:R-:W-:Y:S05]  /*90f0*/  BRA.DIV UR4, `(.L_x_1699) ;  /* 0x0000003204447947 */ /* 0x000fea000b800000 */
.L_x_1877:
[----:B------:R-:W-:Y:S01]  /*9100*/  UMOV UR4, 0xffffffff ;  /* 0xffffffff00047882 */ /* 0x000fe20000000000 */
[----:B0-----:R-:W-:Y:S02]  /*9110*/  IMAD.X R11, R3, 0x1, R6, P1 ;  /* 0x00000001030b7824 */ /* 0x001fe400008e0606 */
[----:B------:R-:W-:Y:S05]  /*9120*/  BRA.DIV UR4, `(.L_x_1700) ;  /* 0x00000032045c7947 */ /* 0x000fea000b800000 */
[----:B------:R0:W1:Y:S04]  /*9130*/  SHFL.DOWN PT, R2, R7, 0x4, R38 ;  /* 0x0880000007027989 */ /* 0x00006800000e0026 */
[----:B------:R0:W2:Y:S02]  /*9140*/  SHFL.DOWN PT, R3, R11, 0x4, R38 ;  /* 0x088000000b037989 */ /* 0x0000a400000e0026 */
.L_x_1881:
[----:B------:R-:W-:Y:S01]  /*9150*/  VIADD R6, R44, 0x4 ;  /* 0x000000042c067836 */ /* 0x000fe20000000000 */
[----:B------:R-:W-:-:S04]  /*9160*/  UMOV UR4, 0xffffffff ;  /* 0xffffffff00047882 */ /* 0x000fc80000000000 */
[----:B------:R-:W-:-:S04]  /*9170*/  ISETP.GT.AND P0, PT, R6, R38, PT ;  /* 0x000000260600720c */ /* 0x000fc80003f04270 */
[----:B-1----:R-:W-:Y:S02]  /*9180*/  SEL R2, R2, RZ, !P0 ;  /* 0x000000ff02027207 */ /* 0x002fe40004000000 */
[----:B--2---:R-:W-:Y:S02]  /*9190*/  SEL R3, R3, RZ, !P0 ;  /* 0x000000ff03037207 */ /* 0x004fe40004000000 */
[----:B0-----:R-:W-:Y:S01]  /*91a0*/  IADD3 R7, P1, PT, R2, R7, RZ ;  /* 0x0000000702077210 */ /* 0x001fe20007f3e0ff */
[----:B------:R-:W-:-:S12]  /*91b0*/  BRA.DIV UR4, `(.L_x_1701) ;  /* 0x00000032047c7947 */ /* 0x000fd8000b800000 */
.L_x_1884:
[----:B------:R-:W-:-:S03]  /*91c0*/  UMOV UR4, 0xffffffff ;  /* 0xffffffff00047882 */ /* 0x000fc60000000000 */
[----:B------:R-:W-:Y:S05]  /*91d0*/  BRA.DIV UR4, `(.L_x_1702) ;  /* 0x0000003204987947 */ /* 0x000fea000b800000 */
.L_x_1887:
[----:B------:R-:W-:Y:S01]  /*91e0*/  UMOV UR4, 0xffffffff ;  /* 0xffffffff00047882 */ /* 0x000fe20000000000 */
[----:B------:R-:W-:Y:S02]  /*91f0*/  IMAD.X R11, R3, 0x1, R11, P1 ;  /* 0x00000001030b7824 */ /* 0x000fe400008e060b */
[----:B------:R-:W-:Y:S05]  /*9200*/  BRA.DIV UR4, `(.L_x_1703) ;  /* 0x0000003204b07947 */ /* 0x000fea000b800000 */
[----:B------:R0:W1:Y:S04]  /*9210*/  SHFL.DOWN PT, R2, R7, 0x8, R38 ;  /* 0x0900000007027989 */ /* 0x00006800000e0026 */
[----:B------:R0:W2:Y:S02]  /*9220*/  SHFL.DOWN PT, R6, R11, 0x8, R38 ;  /* 0x090000000b067989 */ /* 0x0000a400000e0026 */
.L_x_1891:
[----:B------:R-:W-:Y:S01]  /*9230*/  VIADD R45, R44, 0x8 ;  /* 0x000000082c2d7836 */ /* 0x000fe20000000000 */
[----:B------:R-:W-:-:S04]  /*9240*/  UMOV UR4, 0xffffffff ;  /* 0xffffffff00047882 */ /* 0x000fc80000000000 */
[----:B------:R-:W-:-:S04]  /*9250*/  ISETP.GT.AND P0, PT, R45, R38, PT ;  /* 0x000000262d00720c */ /* 0x000fc80003f04270 */
[----:B-1----:R-:W-:Y:S02]  /*9260*/  SEL R2, R2, RZ, !P0 ;  /* 0x000000ff02027207 */ /* 0x002fe40004000000 */
[----:B--2---:R-:W-:Y:S02]  /*9270*/  SEL R6, R6, RZ, !P0 ;  /* 0x000000ff06067207 */ /* 0x004fe40004000000 */
[----:B------:R-:W-:Y:S01]  /*9280*/  IADD3 R3, P1, PT, R2, R7, RZ ;  /* 0x0000000702037210 */ /* 0x000fe20007f3e0ff */
[----:B------:R-:W-:-:S12]  /*9290*/  BRA.DIV UR4, `(.L_x_1704) ;  /* 0x0000003204d07947 */ /* 0x000fd8000b800000 */
.L_x_1894:
[----:B------:R-:W-:-:S03]  /*92a0*/  UMOV UR4, 0xffffffff ;  /* 0xffffffff00047882 */ /* 0x000fc60000000000 */
[----:B------:R-:W-:Y:S05]  /*92b0*/  BRA.DIV UR4, `(.L_x_1705) ;  /* 0x0000003204ec7947 */ /* 0x000fea000b800000 */
.L_x_1897:
        /* <DEDUP_REMOVED lines=22> */
.L_x_1902:
[----:B------:R-:W-:Y:S05]  /*9420*/  @!P0 BRA `(.L_x_1707) ;  /* 0x0000000400bc8947 */ /* 0x000fea0003800000 */
.L_x_1729:
[----:B------:R-:W-:Y:S01]  /*9430*/  IMAD.MOV.U32 R34, RZ, RZ, R10 ;  /* 0x000000ffff227224 */ /* 0x000fe200078e000a */
[----:B------:R-:W-:Y:S05]  /*9440*/  YIELD ;  /* 0x0000000000007946 */ /* 0x000fea0003800000 */
[----:B------:R-:W-:Y:S02]  /*9450*/  IMAD.MOV.U32 R35, RZ, RZ, R25 ;  /* 0x000000ffff237224 */ /* 0x000fe400078e0019 */
[----:B-1----:R-:W-:-:S07]  /*9460*/  IMAD.WIDE R34, R5, 0x4, R34 ;  /* 0x0000000405227825 */ /* 0x002fce00078e0222 */
.L_x_1709:
        /* <DEDUP_REMOVED lines=10> */
.L_x_1905:
        /* <DEDUP_REMOVED lines=12> */
.L_x_1711:
[----:B------:R-:W-:Y:S02]  /*95d0*/  IMAD.MOV.U32 R30, RZ, RZ, R11 ;  /* 0x000000ffff1e7224 */ /* 0x000fe400078e000b */
[----:B------:R-:W-:Y:S02]  /*95e0*/  IMAD.MOV.U32 R31, RZ, RZ, R24 ;  /* 0x000000ffff1f7224 */ /* 0x000fe400078e0018 */
[----:B------:R-:W-:-:S05]  /*95f0*/  IMAD.WIDE R30, R5, 0x10, R30 ;  /* 0x00000010051e7825 */ /* 0x000fca00078e021e */
[----:B------:R0:W5:Y:S04]  /*9600*/  LD.E.64.STRONG.GPU R32, desc[UR28][R30.64+-0x200] ;  /* 0xfffe001c1e207980 */ /* 0x000168000c10fb00 */
[----:B0-----:R-:W5:Y:S02]  /*9610*/  LD.E.64.STRONG.GPU R30, desc[UR28][R30.64+-0x1f8] ;  /* 0xfffe081c1e1e7980 */ /* 0x001f64000c10fb00 */
.L_x_1712:
[----:B------:R-:W-:Y:S05]  /*9620*/  BSYNC.RECONVERGENT B0 ;  /* 0x0000000000007941 */ /* 0x000fea0003800200 */
.L_x_1710:
[----:B------:R-:W-:-:S03]  /*9630*/  UMOV UR4, 0xffffffff ;  /* 0xffffffff00047882 */ /* 0x000fc60000000000 */
[----:B------:R-:W-:Y:S05]  /*9640*/  BRA.DIV UR4, `(.L_x_1713) ;  /* 0x0000003204dc7947 */ /* 0x000fea000b800000 */
[----:B------:R-:W-:-:S07]  /*9650*/  VOTE.ANY R37, PT, !P0 ;  /* 0x0000000000257806 */ /* 0x000fce00040e0100 */
.L_x_1908:
[----:B------:R-:W0:Y:S01]  /*9660*/  S2R R34, SR_GEMASK ;  /* 0x0000000000227919 */ /* 0x000e220000003c00 */
[----:B------:R-:W-:Y:S01]  /*9670*/  UMOV UR4, 0xffffffff ;  /* 0xffffffff00047882 */ /* 0x000fe20000000000 */
[----:B0-----:R-:W-:-:S05]  /*9680*/  LOP3.LUT R37, R37, 0x80000000, R34, 0xec, !PT ;  /* 0x8000000025257812 */ /* 0x001fca00078eec22 */
[----:B------:R-:W-:-:S05]  /*9690*/  VIADD R34, R37, 0xffffffff ;  /* 0xffffffff25227836 */ /* 0x000fca0000000000 */
[----:B------:R-:W-:-:S04]  /*96a0*/  LOP3.LUT R34, R37, R34, RZ, 0xc, !PT ;  /* 0x0000002225227212 */ /* 0x000fc800078e0cff */
[----:B------:R0:W1:Y:S01]  /*96b0*/  POPC R38, R34 ;  /* 0x0000002200267309 */ /* 0x0000620000000000 */
[----:B------:R-:W-:Y:S05]  /*96c0*/  BRA.DIV UR4, `(.L_x_1714) ;  /* 0x0000003204dc7947 */ /* 0x000fea000b800000 */
.L_x_1911:
[----:B------:R-:W-:-:S03]  /*96d0*/  UMOV UR4, 0xffffffff ;  /* 0xffffffff00047882 */ /* 0x000fc60000000000 */
[----:B------:R-:W-:Y:S05]  /*96e0*/  BRA.DIV UR4, `(.L_x_1715) ;  /* 0x0000003204f87947 */ /* 0x000fea000b800000 */
.L_x_1914:
[----:B------:R-:W-:-:S03]  /*96f0*/  UMOV UR4, 0xffffffff ;  /* 0xffffffff00047882 */ /* 0x000fc60000000000 */
[----:B------:R-:W-:Y:S05]  /*9700*/  BRA.DIV UR4, `(.L_x_1716) ;  /* 0x0000003604147947 */ /* 0x000fea000b800000 */
[----:B-1---5:R1:W2:Y:S04]  /*9710*/  SHFL.DOWN PT, R41, R30, 0x1, R38 ;  /* 0x082000001e297989 */ /* 0x0222a800000e0026 */
[----:B------:R1:W3:Y:S02]  /*9720*/  SHFL.DOWN PT, R43, R31, 0x1, R38 ;  /* 0x082000001f2b7989 */ /* 0x0002e400000e0026 */
.L_x_1918:
[----:B------:R-:W-:Y:S01]  /*9730*/  ISETP.GE.AND P0, PT, R44, R38, PT ;  /* 0x000000262c00720c */ /* 0x000fe20003f06270 */
[----:B------:R-:W-:-:S03]  /*9740*/  UMOV UR4, 0xffffffff ;  /* 0xffffffff00047882 */ /* 0x000fc60000000000 */
[----:B--2---:R-:W-:-:S04]  /*9750*/  SEL R41, R41, RZ, !P0 ;  /* 0x000000ff29297207 */ /* 0x004fc80004000000 */
[----:B------:R-:W-:Y:S02]  /*9760*/  IADD3 R42, P1, PT, R30, R41, RZ ;  /* 0x000000291e2a7210 */ /* 0x000fe40007f3e0ff */
[----:B---3--:R-:W-:Y:S01]  /*9770*/  SEL R41, R43, RZ, !P0 ;  /* 0x000000ff2b297207 */ /* 0x008fe20004000000 */
[----:B------:R-:W-:Y:S10]  /*9780*/  BRA.DIV UR4, `(.L_x_1717) ;  /* 0x0000003604387947 */ /* 0x000ff4000b800000 */
.L_x_1921:
[----:B------:R-:W-:-:S03]  /*9790*/  UMOV UR4, 0xffffffff ;  /* 0xffffffff00047882 */ /* 0x000fc60000000000 */
[----:B------:R-:W-:Y:S05]  /*97a0*/  BRA.DIV UR4, `(.L_x_1718) ;  /* 0x0000003604547947 */ /* 0x000fea000b800000 */
.L_x_1924:
[----:B------:R-:W-:Y:S01]  /*97b0*/  UMOV UR4, 0xffffffff ;  /* 0xffffffff00047882 */ /* 0x000fe20000000000 */
[----:B------:R-:W-:Y:S02]  /*97c0*/  IMAD.X R41, R31, 0x1, R41, P1 ;  /* 0x000000011f297824 */ /* 0x000fe400008e0629 */
[----:B------:R-:W-:Y:S05]  /*97d0*/  BRA.DIV UR4, `(.L_x_1719) ;  /* 0x00000036046c7947 */ /* 0x000fea000b800000 */
[----:B------:R2:W3:Y:S04]  /*97e0*/  SHFL.DOWN PT, R43, R42, 0x2, R38 ;  /* 0x084000002a2b7989 */ /* 0x0004e800000e0026 */
[----:B0-----:R2:W0:Y:S02]  /*97f0*/  SHFL.DOWN PT, R34, R41, 0x2, R38 ;  /* 0x0840000029227989 */ /* 0x00142400000e0026 */
.L_x_1928:
[----:B------:R-:W-:Y:S01]  /*9800*/  VIADD R35, R44, 0x2 ;  /* 0x000000022c237836 */ /* 0x000fe20000000000 */
[----:B------:R-:W-:-:S04]  /*9810*/  UMOV UR4, 0xffffffff ;  /* 0xffffffff00047882 */ /* 0x000fc80000000000 */
[----:B------:R-:W-:-:S04]  /*9820*/  ISETP.GT.AND P0, PT, R35, R38, PT ;  /* 0x000000262300720c */ /* 0x000fc80003f04270 */
[----:B---3--:R-:W-:-:S04]  /*9830*/  SEL R43, R43, RZ, !P0 ;  /* 0x000000ff2b2b7207 */ /* 0x008fc80004000000 */
[----:B--2---:R-:W-:Y:S02]  /*9840*/  IADD3 R42, P1, PT, R43, R42, RZ ;  /* 0x0000002a2b2a7210 */ /* 0x004fe40007f3e0ff */
[----:B0-----:R-:W-:Y:S01]  /*9850*/  SEL R43, R34, RZ, !P0 ;  /* 0x000000ff222b7207 */ /* 0x001fe20004000000 */
[----:B------:R-:W-:Y:S10]  /*9860*/  BRA.DIV UR4, `(.L_x_1720) ;  /* 0x00000036048c7947 */ /* 0x000ff4000b800000 */
.L_x_1931:
[----:B------:R-:W-:-:S03]  /*9870*/  UMOV UR4, 0xffffffff ;  /* 0xffffffff00047882 */ /* 0x000fc60000000000 */
[----:B------:R-:W-:Y:S05]  /*9880*/  BRA.DIV UR4, `(.L_x_1721) ;  /* 0x0000003604a87947 */ /* 0x000fea000b800000 */
.L_x_1934:
[----:B------:R-:W-:Y:S01]  /*9890*/  UMOV UR4, 0xffffffff ;  /* 0xffffffff00047882 */ /* 0x000fe20000000000 */
[----:B------:R-:W-:Y:S02]  /*98a0*/  IMAD.X R43, R43, 0x1, R41, P1 ;  /* 0x000000012b2b7824 */ /* 0x000fe400008e0629 */
[----:B------:R-:W-:Y:S05]  /*98b0*/  BRA.DIV UR4, `(.L_x_1722) ;  /* 0x0000003604c07947 */ /* 0x000fea000b800000 */
[----:B------:R0:W2:Y:S04]  /*98c0*/  SHFL.DOWN PT, R41, R42, 0x4, R38 ;  /* 0x088000002a297989 */ /* 0x0000a800000e0026 */
[----:B------:R0:W3:Y:S02]  /*98d0*/  SHFL.DOWN PT, R34, R43, 0x4, R38 ;  /* 0x088000002b227989 */ /* 0x0000e400000e0026 */
.L_x_1938:
[----:B------:R-:W-:Y:S01]  /*98e0*/  VIADD R35, R44, 0x4 ;  /* 0x000000042c237836 */ /* 0x000fe20000000000 */
[----:B------:R-:W-:-:S04]  /*98f0*/  UMOV UR4, 0xffffffff ;  /* 0xffffffff00047882 */ /* 0x000fc80000000000 */
[----:B------:R-:W-:-:S04]  /*9900*/  ISETP.GT.AND P0, PT, R35, R38, PT ;  /* 0x000000262300720c */ /* 0x000fc80003f04270 */
[----:B--2---:R-:W-:-:S04]  /*9910*/  SEL R41, R41, RZ, !P0 ;  /* 0x000000ff29297207 */ /* 0x004fc80004000000 */
[----:B0-----:R-:W-:Y:S02]  /*9920*/  IADD3 R42, P1, PT, R41, R42, RZ ;  /* 0x0000002a292a7210 */ /* 0x001fe40007f3e0ff */
[----:B---3--:R-:W-:Y:S01]  /*9930*/  SEL R41, R34, RZ, !P0 ;  /* 0x000000ff22297207 */ /* 0x008fe20004000000 */
[----:B------:R-:W-:Y:S10]  /*9940*/  BRA.DIV UR4, `(.L_x_1723) ;  /* 0x0000003604e07947 */ /* 0x000ff4000b800000 */
.L_x_1941:
[----:B------:R-:W-:-:S03]  /*9950*/  UMOV UR4, 0xffffffff ;  /* 0xffffffff00047882 */ /* 0x000fc60000000000 */
[----:B------:R-:W-:Y:S05]  /*9960*/  BRA.DIV UR4, `(.L_x_1724) ;  /* 0x0000003604fc7947 */ /* 0x000fea000b800000 */
.L_x_1944:
[----:B------:R-:W-:Y:S01]  /*9970*/  UMOV UR4, 0xffffffff ;  /* 0xffffffff00047882 */ /* 0x000fe20000000000 */
[----:B------:R-:W-:Y:S02]  /*9980*/  IMAD.X R41, R41, 0x1, R43, P1 ;  /* 0x0000000129297824 */ /* 0x000fe400008e062b */
[----:B------:R-:W-:Y:S05]  /*9990*/  BRA.DIV UR4, `(.L_x_1725) ;  /* 0x0000003a04147947 */ /* 0x000fea000b800000 */
[----:B------:R0:W2:Y:S04]  /*99a0*/  SHFL.DOWN PT, R43, R42, 0x8, R38 ;  /* 0x090000002a2b7989 */ /* 0x0000a800000e0026 */
[----:B------:R0:W3:Y:S02]  /*99b0*/  SHFL.DOWN PT, R34, R41, 0x8, R38 ;  /* 0x0900000029227989 */ /* 0x0000e400000e0026 */
.L_x_1948:
[----:B------:R-:W-:Y:S01]  /*99c0*/  ISETP.GT.AND P0, PT, R45, R38, PT ;  /* 0x000000262d00720c */ /* 0x000fe20003f04270 */
[----:B------:R-:W-:-:S03]  /*99d0*/  UMOV UR4, 0xffffffff ;  /* 0xffffffff00047882 */ /* 0x000fc60000000000 */
[----:B--2---:R-:W-:-:S04]  /*99e0*/  SEL R43, R43, RZ, !P0 ;  /* 0x000000ff2b2b7207 */ /* 0x004fc80004000000 */
[----:B0-----:R-:W-:Y:S02]  /*99f0*/  IADD3 R42, P1, PT, R43, R42, RZ ;  /* 0x0000002a2b2a7210 */ /* 0x001fe40007f3e0ff */
[----:B---3--:R-:W-:Y:S01]  /*9a00*/  SEL R43, R34, RZ, !P0 ;  /* 0x000000ff222b7207 */ /* 0x008fe20004000000 */
[----:B------:R-:W-:Y:S10]  /*9a10*/  BRA.DIV UR4, `(.L_x_1726) ;  /* 0x0000003a04387947 */ /* 0x000ff4000b800000 */
.L_x_1951:
[----:B------:R-:W-:-:S03]  /*9a20*/  UMOV UR4, 0xffffffff ;  /* 0xffffffff00047882 */ /* 0x000fc60000000000 */
[----:B------:R-:W-:Y:S05]  /*9a30*/  BRA.DIV UR4, `(.L_x_1727) ;  /* 0x0000003a04547947 */ /* 0x000fea000b800000 */
.L_x_1954:
        /* <DEDUP_REMOVED lines=13> */
.L_x_1959:
[----:B------:R-:W-:Y:S05]  /*9b10*/  @P0 BRA `(.L_x_1729) ;  /* 0xfffffff800440947 */ /* 0x000fea000383ffff */
.L_x_1707:
        /* <DEDUP_REMOVED lines=35> */
.L_x_1731:
[----:B------:R-:W-:Y:S05]  /*9d50*/  BSYNC.RECONVERGENT B0 ;  /* 0x0000000000007941 */ /* 0x000fea0003800200 */
.L_x_1730:
[----:B------:R1:W-:Y:S01]  /*9d60*/  @!P1 STS.64 [R31+0x88], R28 ;  /* 0x0000881c1f009388 */ /* 0x0003e20000000a00 */
[----:B0-----:R-:W-:Y:S02]  /*9d70*/  IMAD.MOV.U32 R7, RZ, RZ, R40 ;  /* 0x000000ffff077224 */ /* 0x001fe400078e0028 */
[----:B------:R-:W-:Y:S01]  /*9d80*/  IMAD.MOV.U32 R6, RZ, RZ, R39 ;  /* 0x000000ffff067224 */ /* 0x000fe200078e0027 */
[----:B------:R1:W-:Y:S01]  /*9d90*/  @!P1 STS.64 [R31+0x90], R4 ;  /* 0x000090041f009388 */ /* 0x0003e20000000a00 */
[----:B------:R-:W-:Y:S02]  /*9da0*/  @!P1 IMAD.MOV.U32 R7, RZ, RZ, R4 ;  /* 0x000000ffff079224 */ /* 0x000fe400078e0004 */
[----:B------:R-:W-:-:S07]  /*9db0*/  @!P1 IMAD.MOV.U32 R6, RZ, RZ, R5 ;  /* 0x000000ffff069224 */ /* 0x000fce00078e0005 */
.L_x_1681:
        /* <DEDUP_REMOVED lines=12> */
.L_x_1680:
[----:B------:R-:W0:Y:S01]  /*9e80*/  S2R R2, SR_TID.X ;  /* 0x0000000000027919 */ /* 0x000e220000002100 */
[----:B------:R-:W-:Y:S01]  /*9e90*/  BAR.SYNC.DEFER_BLOCKING 0x0 ;  /* 0x0000000000007b1d */ /* 0x000fe20000010000 */
[----:B------:R-:W-:Y:S01]  /*9ea0*/  IADD3 R22, P0, PT, R22, R7, RZ ;  /* 0x0000000716167210 */ /* 0x000fe20007f1e0ff */
[----:B------:R-:W-:-:S04]  /*9eb0*/  IMAD.U32 R28, RZ, RZ, UR9 ;  /* 0x00000009ff1c7e24 */ /* 0x000fc8000f8e00ff */
[----:B------:R-:W-:Y:S01]  /*9ec0*/  IMAD.X R23, R23, 0x1, R3, P0 ;  /* 0x0000000117177824 */ /* 0x000fe200000e0603 */
[----:B------:R-:W-:Y:S01]  /*9ed0*/  IADD3 R18, P0, PT, R18, R22, RZ ;  /* 0x0000001612127210 */ /* 0x000fe20007f1e0ff */
[----:B------:R-:W1:Y:S01]  /*9ee0*/  S2R R5, SR_LANEID ;  /* 0x0000000000057919 */ /* 0x000e620000000000 */
[----:B------:R-:W2:Y:S03]  /*9ef0*/  LDCU.64 UR4, c[0x0][0x420] ;  /* 0x00008400ff0477ac */ /* 0x000ea60008000a00 */
[----:B------:R-:W-:Y:S01]  /*9f00*/  IMAD.X R19, R19, 0x1, R23, P0 ;  /* 0x0000000113137824 */ /* 0x000fe200000e0617 */
[----:B------:R-:W-:-:S05]  /*9f10*/  IADD3 R14, P0, PT, R14, R18, RZ ;  /* 0x000000120e0e7210 */ /* 0x000fca0007f1e0ff */
[----:B------:R-:W-:Y:S01]  /*9f20*/  IMAD.X R15, R15, 0x1, R19, P0 ;  /* 0x000000010f0f7824 */ /* 0x000fe200000e0613 */
[----:B0-----:R-:W-:Y:S01]  /*9f30*/  ISETP.NE.AND P0, PT, R2, RZ, PT ;  /* 0x000000ff0200720c */ /* 0x001fe20003f05270 */
[----:B-1----:R-:W-:-:S05]  /*9f40*/  IMAD R3, R5, 0x20, R0 ;  /* 0x0000002005037824 */ /* 0x002fca00078e0200 */
[----:B------:R-:W-:Y:S04]  /*9f50*/  STS.128 [R3], R20 ;  /* 0x0000001403007388 */ /* 0x000fe80000000c00 */
[----:B------:R-:W-:Y:S04]  /*9f60*/  STS.128 [R3+0x10], R16 ;  /* 0x0000101003007388 */ /* 0x000fe80000000c00 */
[----:B------:R0:W-:Y:S01]  /*9f70*/  STS.128 [R3+0x20], R12 ;  /* 0x0000200c03007388 */ /* 0x0001e20000000c00 */
[----:B------:R-:W-:-:S03]  /*9f80*/  NOP ;  /* 0x0000000000007918 */ /* 0x000fc60000000000 */
[----:B------:R-:W2:Y:S04]  /*9f90*/  LDS.128 R24, [R0] ;  /* 0x0000000000187984 */ /* 0x000ea80000000c00 */
[----:B------:R-:W-:Y:S04]  /*9fa0*/  LDS.128 R8, [R0+0x200] ;  /* 0x0002000000087984 */ /* 0x000fe80000000c00 */
[----:B------:R-:W-:Y:S01]  /*9fb0*/  LDS.128 R4, [R0+0x400] ;  /* 0x0004000000047984 */ /* 0x000fe20000000c00 */
[C---:B0-----:R-:W-:Y:S02]  /*9fc0*/  LOP3.LUT R3, R2.reuse, 0x1f, RZ, 0xc0, !PT ;  /* 0x0000001f02037812 */ /* 0x041fe400078ec0ff */
[----:B------:R-:W-:Y:S01]  /*9fd0*/  LOP3.LUT R2, R2, 0x3e0, RZ, 0xc0, !PT ;  /* 0x000003e002027812 */ /* 0x000fe200078ec0ff */
[----:B------:R-:W-:Y:S01]  /*9fe0*/  @!P0 STS [UR6+0x1800], R28 ;  /* 0x0018001cff008988 */ /* 0x000fe20008000806 */
[----:B------:R-:W-:Y:S03]  /*9ff0*/  BAR.SYNC.DEFER_BLOCKING 0x0 ;  /* 0x0000000000007b1d */ /* 0x000fe60000010000 */
[----:B------:R-:W-:-:S03]  /*a000*/  IMAD R19, R2, 0x3, R3 ;  /* 0x0000000302137824 */ /* 0x000fc600078e0203 */
[----:B------:R-:W0:Y:S01]  /*a010*/  LDS R16, [UR6+0x1800] ;  /* 0x00180006ff107984 */ /* 0x000e220008000800 */
[----:B--2---:R-:W-:-:S04]  /*a020*/  ISETP.GE.U32.AND P1, PT, R24, UR4, PT ;  /* 0x0000000418007c0c */ /* 0x004fc8000bf26070 */
[----:B------:R-:W-:-:S04]  /*a030*/  ISETP.GE.U32.AND.EX P1, PT, R25, UR5, PT, P1 ;  /* 0x0000000519007c0c */ /* 0x000fc8000bf26110 */
[----:B0-----:R-:W-:-:S13]  /*a040*/  ISETP.GE.OR P1, PT, R19, R16, P1 ;  /* 0x000000101300720c */ /* 0x001fda0000f26670 */
[----:B------:R-:W0:Y:S02]  /*a050*/  @!P1 LDC.64 R2, c[0x0][0x428] ;  /* 0x00010a00ff029b82 */ /* 0x000e240000000a00 */
[----:B0-----:R-:W-:-:S04]  /*a060*/  @!P1 LEA R2, P0, R24, R2, 0x2 ;  /* 0x0000000218029211 */ /* 0x001fc800078010ff */
[----:B------:R-:W-:-:S05]  /*a070*/  @!P1 LEA.HI.X R3, R24, R3, R25, 0x2, P0 ;  /* 0x0000000318039211 */ /* 0x000fca00000f1419 */
[----:B------:R0:W2:Y:S01]  /*a080*/  @!P1 LDG.E R17, desc[UR28][R2.64] ;  /* 0x0000001c02119981 */ /* 0x0000a2000c1e1900 */
[----:B------:R-:W-:Y:S01]  /*a090*/  ISETP.GE.U32.AND P0, PT, R8, UR4, PT ;  /* 0x0000000408007c0c */ /* 0x000fe2000bf06070 */
[----:B------:R-:W-:-:S03]  /*a0a0*/  VIADD R13, R19, 0x20 ;  /* 0x00000020130d7836 */ /* 0x000fc60000000000 */
[----:B------:R-:W-:-:S04]  /*a0b0*/  ISETP.GE.U32.AND.EX P0, PT, R9, UR5, PT, P0 ;  /* 0x0000000509007c0c */ /* 0x000fc8000bf06100 */
[----:B------:R-:W-:Y:S02]  /*a0c0*/  ISETP.GE.OR P0, PT, R13, R16, P0 ;  /* 0x000000100d00720c */ /* 0x000fe40000706670 */
[----:B------:R-:W1:Y:S11]  /*a0d0*/  @!P1 LDC.64 R12, c[0x0][0x430] ;  /* 0x00010c00ff0c9b82 */ /* 0x000e760000000a00 */
[----:B------:R-:W3:Y:S08]  /*a0e0*/  @!P0 LDC.64 R14, c[0x0][0x428] ;  /* 0x00010a00ff0e8b82 */ /* 0x000ef00000000a00 */
[----:B0-----:R-:W0:Y:S01]  /*a0f0*/  @!P0 LDC.64 R2, c[0x0][0x430] ;  /* 0x00010c00ff028b82 */ /* 0x001e220000000a00 */
[----:B-1----:R-:W-:-:S04]  /*a100*/  @!P1 LEA R12, P2, R26, R12, 0x2 ;  /* 0x0000000c1a0c9211 */ /* 0x002fc800078410ff */
[----:B------:R-:W-:Y:S02]  /*a110*/  @!P1 LEA.HI.X R13, R26, R13, R27, 0x2, P2 ;  /* 0x0000000d1a0d9211 */ /* 0x000fe400010f141b */
[----:B---3--:R-:W-:-:S04]  /*a120*/  @!P0 LEA R14, P3, R8, R14, 0x2 ;  /* 0x0000000e080e8211 */ /* 0x008fc800078610ff */
[----:B------:R-:W-:Y:S01]  /*a130*/  @!P0 LEA.HI.X R15, R8, R15, R9, 0x2, P3 ;  /* 0x0000000f080f8211 */ /* 0x000fe200018f1409 */
[----:B--2---:R1:W-:Y:S05]  /*a140*/  @!P1 STG.E desc[UR28][R12.64+-0x4], R17 ;  /* 0xfffffc110c009986 */ /* 0x0043ea000c10191c */
[----:B------:R-:W2:Y:S01]  /*a150*/  @!P0 LDG.E R15, desc[UR28][R14.64] ;  /* 0x0000001c0e0f8981 */ /* 0x000ea2000c1e1900 */
[----:B------:R-:W-:Y:S01]  /*a160*/  ISETP.GE.U32.AND P1, PT, R4, UR4, PT ;  /* 0x0000000404007c0c */ /* 0x000fe2000bf26070 */
[----:B------:R-:W-:Y:S01]  /*a170*/  VIADD R19, R19, 0x40 ;  /* 0x0000004013137836 */ /* 0x000fe20000000000 */
[----:B0-----:R-:W-:Y:S02]  /*a180*/  @!P0 LEA R2, P2, R10, R2, 0x2 ;  /* 0x000000020a028211 */ /* 0x001fe400078410ff */
[----:B------:R-:W-:-:S02]  /*a190*/  ISETP.GE.U32.AND.EX P1, PT, R5, UR5, PT, P1 ;  /* 0x0000000505007c0c */ /* 0x000fc4000bf26110 */
[----:B------:R-:W-:Y:S02]  /*a1a0*/  @!P0 LEA.HI.X R3, R10, R3, R11, 0x2, P2 ;  /* 0x000000030a038211 */ /* 0x000fe400010f140b */
[----:B------:R-:W-:-:S03]  /*a1b0*/  ISETP.GE.OR P1, PT, R19, R16, P1 ;  /* 0x000000101300720c */ /* 0x000fc60000f26670 */
[----:B--2---:R1:W-:Y:S10]  /*a1c0*/  @!P0 STG.E desc[UR28][R2.64+-0x4], R15 ;  /* 0xfffffc0f02008986 */ /* 0x0043f4000c10191c */
[----:B------:R-:W-:Y:S05]  /*a1d0*/  @P1 EXIT ;  /* 0x000000000000194d */ /* 0x000fea0003800000 */
[----:B------:R-:W1:Y:S02]  /*a1e0*/  LDCU.64 UR4, c[0x0][0x428] ;  /* 0x00008500ff0477ac */ /* 0x000e640008000a00 */
[----:B-1----:R-:W-:-:S04]  /*a1f0*/  LEA R2, P0, R4, UR4, 0x2 ;  /* 0x0000000404027c11 */ /* 0x002fc8000f8010ff */
[----:B------:R-:W-:Y:S01]  /*a200*/  LEA.HI.X R3, R4, UR5, R5, 0x2, P0 ;  /* 0x0000000504037c11 */ /* 0x000fe200080f1405 */
[----:B------:R-:W0:Y:S05]  /*a210*/  LDCU.64 UR4, c[0x0][0x430] ;  /* 0x00008600ff0477ac */ /* 0x000e2a0008000a00 */
[----:B------:R-:W2:Y:S01]  /*a220*/  LDG.E R3, desc[UR28][R2.64] ;  /* 0x0000001c02037981 */ /* 0x000ea2000c1e1900 */
[----:B0-----:R-:W-:-:S04]  /*a230*/  LEA R4, P0, R6, UR4, 0x2 ;  /* 0x0000000406047c11 */ /* 0x001fc8000f8010ff */
[----:B------:R-:W-:-:S05]  /*a240*/  LEA.HI.X R5, R6, UR5, R7, 0x2, P0 ;  /* 0x0000000506057c11 */ /* 0x000fca00080f1407 */
[----:B--2---:R-:W-:Y:S01]  /*a250*/  STG.E desc[UR28][R4.64+-0x4], R3 ;  /* 0xfffffc0304007986 */ /* 0x004fe2000c10191c */
[----:B------:R-:W-:Y:S05]  /*a260*/  EXIT ;  /* 0x000000000000794d */ /* 0x000fea0003800000 */
.L_x_1625:
[----:B------:R-:W-:Y:S01]  /*a270*/  BSSY B1, `(.L_x_1732) ;  /* 0x0000006000017945 */ /* 0x000fe20003800000 */
[----:B------:R-:W-:Y:S01]  /*a280*/  PLOP3.LUT P0, PT, P0, PT, PT, 0x8, 0x80 ;  /* 0x000000000080781c */ /* 0x000fe2000070e170 */
[----:B------:R-:W-:-:S12]  /*a290*/  IMAD.MOV.U32 R37, RZ, RZ, -0x1 ;  /* 0xffffffffff257424 */ /* 0x000fd800078e00ff */
[----:B------:R-:W-:Y:S05]  /*a2a0*/  WARPSYNC.COLLECTIVE R37, `(.L_x_1733) ;  /* 0x0000000025087348 */ /* 0x000fea0003c00000 */
[----:B------:R-:W-:Y:S01]  /*a2b0*/  VOTE.ANY P0, P0 ;  /* 0x0000000000ff7806 */ /* 0x000fe20000000100 */
[----:B------:R-:W-:-:S12]  /*a2c0*/  ENDCOLLECTIVE ;  /* 0x000000000000791b */ /* 0x000fd80003800000 */
.L_x_1733:
[----:B------:R-:W-:Y:S05]  /*a2d0*/  BSYNC B1 ;  /* 0x0000000000017941 */ /* 0x000fea0003800000 */
.L_x_1732:
[----:B------:R-:W-:Y:S05]  /*a2e0*/  BRA `(.L_x_1734) ;  /* 0xffffff9800447947 */ /* 0x000fea000383ffff */
.L_x_1630:
[----:B------:R-:W-:Y:S01]  /*a2f0*/  BSSY B1, `(.L_x_1735) ;  /* 0x0000006000017945 */ /* 0x000fe20003800000 */
[----:B------:R-:W-:Y:S01]  /*a300*/  PLOP3.LUT P0, PT, P0, PT, PT, 0x8, 0x80 ;  /* 0x000000000080781c */ /* 0x000fe2000070e170 */
[----:B------:R-:W-:-:S12]  /*a310*/  IMAD.MOV.U32 R37, RZ, RZ, -0x1 ;  /* 0xffffffffff257424 */ /* 0x000fd800078e00ff */
[----:B01---5:R-:W-:Y:S05]  /*a320*/  WARPSYNC.COLLECTIVE R37, `(.L_x_1736) ;  /* 0x0000000025087348 */ /* 0x023fea0003c00000 */
[----:B------:R-:W-:Y:S01]  /*a330*/  VOTE.ANY R37, PT, P0 ;  /* 0x0000000000257806 */ /* 0x000fe200000e0100 */
[----:B01---5:R-:W-:Y:S06]  /*a340*/  ENDCOLLECTIVE ;  /* 0x000000000000791b */ /* 0x023fec0003800000 */
.L_x_1736:
[----:B------:R-:W-:Y:S05]  /*a350*/  BSYNC B1 ;  /* 0x0000000000017941 */ /* 0x000fea0003800000 */
.L_x_1735:
[----:B------:R-:W-:Y:S05]  /*a360*/  BRA `(.L_x_1737) ;  /* 0xffffff9800707947 */ /* 0x000fea000383ffff */
.L_x_1631:
[----:B------:R-:W-:Y:S01]  /*a370*/  BSSY B1, `(.L_x_1738) ;  /* 0x0000007000017945 */ /* 0x000fe20003800000 */
[----:B-----5:R-:W-:Y:S02]  /*a380*/  IMAD.MOV.U32 R34, RZ, RZ, R20 ;  /* 0x000000ffff227224 */ /* 0x020fe400078e0014 */
[----:B------:R-:W-:Y:S02]  /*a390*/  IMAD.MOV.U32 R35, RZ, RZ, 0x1 ;  /* 0x00000001ff237424 */ /* 0x000fe400078e00ff */
[----:B------:R-:W-:-:S07]  /*a3a0*/  IMAD.MOV.U32 R37, RZ, RZ, -0x1 ;  /* 0xffffffffff257424 */ /* 0x000fce00078e00ff */
[----:B01----:R-:W-:Y:S05]  /*a3b0*/  WARPSYNC.COLLECTIVE R37, `(.L_x_1739) ;  /* 0x0000000025087348 */ /* 0x003fea0003c00000 */
[----:B-1----:R1:W2:Y:S02]  /*a3c0*/  SHFL.DOWN P0, R35, R34, R35, R38 ;  /* 0x0800002322237389 */ /* 0x0022a40000000026 */
[----:B012---:R-:W-:Y:S05]  /*a3d0*/  ENDCOLLECTIVE ;  /* 0x000000000000791b */ /* 0x007fea0003800000 */
.L_x_1739:
[----:B------:R-:W-:Y:S05]  /*a3e0*/  BSYNC B1 ;  /* 0x0000000000017941 */ /* 0x000fea0003800000 */
.L_x_1738:
[----:B------:R-:W-:Y:S05]  /*a3f0*/  BRA `(.L_x_1740) ;  /* 0xffffff9800687947 */ /* 0x000fea000383ffff */
.L_x_1632:
[----:B------:R-:W-:Y:S01]  /*a400*/  BSSY B1, `(.L_x_1741) ;  /* 0x0000007000017945 */ /* 0x000fe20003800000 */
[----:B-----5:R-:W-:Y:S02]  /*a410*/  IMAD.MOV.U32 R34, RZ, RZ, R21 ;  /* 0x000000ffff227224 */ /* 0x020fe400078e0015 */
[----:B------:R-:W-:Y:S02]  /*a420*/  IMAD.MOV.U32 R35, RZ, RZ, 0x1 ;  /* 0x00000001ff237424 */ /* 0x000fe400078e00ff */
[----:B------:R-:W-:-:S07]  /*a430*/  IMAD.MOV.U32 R37, RZ, RZ, -0x1 ;  /* 0xffffffffff257424 */ /* 0x000fce00078e00ff */
[----:B01----:R-:W-:Y:S05]  /*a440*/  WARPSYNC.COLLECTIVE R37, `(.L_x_1742) ;  /* 0x0000000025087348 */ /* 0x003fea0003c00000 */
[----:B-1----:R1:W2:Y:S02]  /*a450*/  SHFL.DOWN P0, R35, R34, R35, R38 ;  /* 0x0800002322237389 */ /* 0x0022a40000000026 */
[----:B012---:R-:W-:Y:S05]  /*a460*/  ENDCOLLECTIVE ;  /* 0x000000000000791b */ /* 0x007fea0003800000 */
.L_x_1742:
[----:B------:R-:W-:Y:S05]  /*a470*/  BSYNC B1 ;  /* 0x0000000000017941 */ /* 0x000fea0003800000 */
.L_x_1741:
[----:B------:R-:W-:Y:S05]  /*a480*/  BRA `(.L_x_1743) ;  /* 0xffffff98004c7947 */ /* 0x000fea000383ffff */
.L_x_1633:
[----:B------:R-:W-:Y:S01]  /*a490*/  BSSY B1, `(.L_x_1744) ;  /* 0x0000007000017945 */ /* 0x000fe20003800000 */
[----:B-----5:R-:W-:Y:S02]  /*a4a0*/  IMAD.MOV.U32 R34, RZ, RZ, R6 ;  /* 0x000000ffff227224 */ /* 0x020fe400078e0006 */
[----:B------:R-:W-:Y:S02]  /*a4b0*/  IMAD.MOV.U32 R35, RZ, RZ, 0x1 ;  /* 0x00000001ff237424 */ /* 0x000fe400078e00ff */
[----:B------:R-:W-:-:S07]  /*a4c0*/  IMAD.MOV.U32 R37, RZ, RZ, -0x1 ;  /* 0xffffffffff257424 */ /* 0x000fce00078e00ff */
[----:B01----:R-:W-:Y:S05]  /*a4d0*/  WARPSYNC.COLLECTIVE R37, `(.L_x_1745) ;  /* 0x0000000025087348 */ /* 0x003fea0003c00000 */
[----:B-1----:R1:W2:Y:S02]  /*a4e0*/  SHFL.DOWN P0, R35, R34, R35, R38 ;  /* 0x0800002322237389 */ /* 0x0022a40000000026 */
[----:B012---:R-:W-:Y:S05]  /*a4f0*/  ENDCOLLECTIVE ;  /* 0x000000000000791b */ /* 0x007fea0003800000 */
.L_x_1745:
[----:B------:R-:W-:Y:S05]  /*a500*/  BSYNC B1 ;  /* 0x0000000000017941 */ /* 0x000fea0003800000 */
.L_x_1744:
[----:B------:R-:W-:Y:S02]  /*a510*/  IMAD.MOV.U32 R3, RZ, RZ, R35 ;  /* 0x000000ffff037224 */ /* 0x000fe400078e0023 */
[----:B------:R-:W-:Y:S02]  /*a520*/  IMAD.MOV.U32 R35, RZ, RZ, 0x1 ;  /* 0x00000001ff237424 */ /* 0x000fe400078e00ff */
[----:B------:R-:W-:Y:S02]  /*a530*/  IMAD.MOV.U32 R34, RZ, RZ, R7 ;  /* 0x000000ffff227224 */ /* 0x000fe400078e0007 */
[----:B------:R-:W-:-:S07]  /*a540*/  IMAD.MOV.U32 R37, RZ, RZ, -0x1 ;  /* 0xffffffffff257424 */ /* 0x000fce00078e00ff */
[----:B------:R-:W-:Y:S05]  /*a550*/  WARPSYNC.COLLECTIVE R37, `(.L_x_1746) ;  /* 0x0000000025087348 */ /* 0x000fea0003c00000 */
[----:B------:R0:W1:Y:S02]  /*a560*/  SHFL.DOWN P0, R35, R34, R35, R38 ;  /* 0x0800002322237389 */ /* 0x0000640000000026 */
[----:B01----:R-:W-:Y:S05]  /*a570*/  ENDCOLLECTIVE ;  /* 0x000000000000791b */ /* 0x003fea0003800000 */
.L_x_1746:
[----:B------:R-:W-:Y:S01]  /*a580*/  IMAD.MOV.U32 R24, RZ, RZ, R35 ;  /* 0x000000ffff187224 */ /* 0x000fe200078e0023 */
[----:B------:R-:W-:Y:S06]  /*a590*/  BRA `(.L_x_1747) ;  /* 0xffffff9800187947 */ /* 0x000fec000383ffff */
.L_x_1634:
[----:B------:R-:W-:Y:S01]  /*a5a0*/  BSSY B1, `(.L_x_1748) ;  /* 0x0000007000017945 */ /* 0x000fe20003800000 */
[----:B------:R-:W-:Y:S02]  /*a5b0*/  IMAD.MOV.U32 R34, RZ, RZ, R20 ;  /* 0x000000ffff227224 */ /* 0x000fe400078e0014 */
[----:B------:R-:W-:Y:S02]  /*a5c0*/  IMAD.MOV.U32 R35, RZ, RZ, 0x2 ;  /* 0x00000002ff237424 */ /* 0x000fe400078e00ff */
[----:B------:R-:W-:-:S07]  /*a5d0*/  IMAD.MOV.U32 R37, RZ, RZ, -0x1 ;  /* 0xffffffffff257424 */ /* 0x000fce00078e00ff */
[----:B-1----:R-:W-:Y:S05]  /*a5e0*/  WARPSYNC.COLLECTIVE R37, `(.L_x_1749) ;  /* 0x0000000025087348 */ /* 0x002fea0003c00000 */
[----:B------:R0:W2:Y:S02]  /*a5f0*/  SHFL.DOWN P0, R35, R34, R35, R38 ;  /* 0x0800002322237389 */ /* 0x0000a40000000026 */
[----:B012---:R-:W-:Y:S05]  /*a600*/  ENDCOLLECTIVE ;  /* 0x000000000000791b */ /* 0x007fea0003800000 */
.L_x_1749:
[----:B------:R-:W-:Y:S05]  /*a610*/  BSYNC B1 ;  /* 0x0000000000017941 */ /* 0x000fea0003800000 */
.L_x_1748:
[----:B------:R-:W-:Y:S05]  /*a620*/  BRA `(.L_x_1750) ;  /* 0xffffff98000c7947 */ /* 0x000fea000383ffff */
.L_x_1635:
[----:B------:R-:W-:Y:S01]  /*a630*/  BSSY B1, `(.L_x_1751) ;  /* 0x0000007000017945 */ /* 0x000fe20003800000 */
[----:B------:R-:W-:Y:S02]  /*a640*/  IMAD.MOV.U32 R34, RZ, RZ, R21 ;  /* 0x000000ffff227224 */ /* 0x000fe400078e0015 */
[----:B------:R-:W-:Y:S02]  /*a650*/  IMAD.MOV.U32 R35, RZ, RZ, 0x2 ;  /* 0x00000002ff237424 */ /* 0x000fe400078e00ff */
[----:B------:R-:W-:-:S07]  /*a660*/  IMAD.MOV.U32 R37, RZ, RZ, -0x1 ;  /* 0xffffffffff257424 */ /* 0x000fce00078e00ff */
[----:B-1----:R-:W-:Y:S05]  /*a670*/  WARPSYNC.COLLECTIVE R37, `(.L_x_1752) ;  /* 0x0000000025087348 */ /* 0x002fea0003c00000 */
[----:B------:R0:W2:Y:S02]  /*a680*/  SHFL.DOWN P0, R35, R34, R35, R38 ;  /* 0x0800002322237389 */ /* 0x0000a40000000026 */
[----:B012---:R-:W-:Y:S05]  /*a690*/  ENDCOLLECTIVE ;  /* 0x000000000000791b */ /* 0x007fea0003800000 */
.L_x_1752:
[----:B------:R-:W-:Y:S05]  /*a6a0*/  BSYNC B1 ;  /* 0x0000000000017941 */ /* 0x000fea0003800000 */
.L_x_1751:
[----:B------:R-:W-:Y:S05]  /*a6b0*/  BRA `(.L_x_1753) ;  /* 0xffffff9400f07947 */ /* 0x000fea000383ffff */
.L_x_1636:
[----:B------:R-:W-:Y:S01]  /*a6c0*/  BSSY B1, `(.L_x_1754) ;  /* 0x0000007000017945 */ /* 0x000fe20003800000 */
[----:B------:R-:W-:Y:S02]  /*a6d0*/  IMAD.MOV.U32 R34, RZ, RZ, R25 ;  /* 0x000000ffff227224 */ /* 0x000fe400078e0019 */
[----:B------:R-:W-:Y:S02]  /*a6e0*/  IMAD.MOV.U32 R35, RZ, RZ, 0x2 ;  /* 0x00000002ff237424 */ /* 0x000fe400078e00ff */
[----:B------:R-:W-:-:S07]  /*a6f0*/  IMAD.MOV.U32 R37, RZ, RZ, -0x1 ;  /* 0xffffffffff257424 */ /* 0x000fce00078e00ff */
[----:B------:R-:W-:Y:S05]  /*a700*/  WARPSYNC.COLLECTIVE R37, `(.L_x_1755) ;  /* 0x0000000025087348 */ /* 0x000fea0003c00000 */
[----:B------:R0:W1:Y:S02]  /*a710*/  SHFL.DOWN P0, R35, R34, R35, R38 ;  /* 0x0800002322237389 */ /* 0x0000640000000026 */
[----:B01----:R-:W-:Y:S05]  /*a720*/  ENDCOLLECTIVE ;  /* 0x000000000000791b */ /* 0x003fea0003800000 */
.L_x_1755:
[----:B------:R-:W-:Y:S05]  /*a730*/  BSYNC B1 ;  /* 0x0000000000017941 */ /* 0x000fea0003800000 */
.L_x_1754:
[----:B------:R-:W-:Y:S02]  /*a740*/  IMAD.MOV.U32 R3, RZ, RZ, R35 ;  /* 0x000000ffff037224 */ /* 0x000fe400078e0023 */
[----:B------:R-:W-:Y:S02]  /*a750*/  IMAD.MOV.U32 R35, RZ, RZ, 0x2 ;  /* 0x00000002ff237424 */ /* 0x000fe400078e00ff */
[----:B------:R-:W-:Y:S02]  /*a760*/  IMAD.MOV.U32 R34, RZ, RZ, R7 ;  /* 0x000000ffff227224 */ /* 0x000fe400078e0007 */
[----:B------:R-:W-:-:S07]  /*a770*/  IMAD.MOV.U32 R37, RZ, RZ, -0x1 ;  /* 0xffffffffff257424 */ /* 0x000fce00078e00ff */
[----:B------:R-:W-:Y:S05]  /*a780*/  WARPSYNC.COLLECTIVE R37, `(.L_x_1756) ;  /* 0x0000000025087348 */ /* 0x000fea0003c00000 */
[----:B------:R0:W1:Y:S02]  /*a790*/  SHFL.DOWN P0, R35, R34, R35, R38 ;  /* 0x0800002322237389 */ /* 0x0000640000000026 */
[----:B01----:R-:W-:Y:S05]  /*a7a0*/  ENDCOLLECTIVE ;  /* 0x000000000000791b */ /* 0x003fea0003800000 */
.L_x_1756:
[----:B------:R-:W-:Y:S01]  /*a7b0*/  IMAD.MOV.U32 R6, RZ, RZ, R35 ;  /* 0x000000ffff067224 */ /* 0x000fe200078e0023 */
[----:B------:R-:W-:Y:S06]  /*a7c0*/  BRA `(.L_x_1757) ;  /* 0xffffff9400c07947 */ /* 0x000fec000383ffff */
.L_x_1637:
[----:B------:R-:W-:Y:S01]  /*a7d0*/  BSSY B1, `(.L_x_1758) ;  /* 0x0000007000017945 */ /* 0x000fe20003800000 */
[----:B------:R-:W-:Y:S02]  /*a7e0*/  IMAD.MOV.U32 R34, RZ, RZ, R20 ;  /* 0x000000ffff227224 */ /* 0x000fe400078e0014 */
[----:B------:R-:W-:Y:S02]  /*a7f0*/  IMAD.MOV.U32 R35, RZ, RZ, 0x4 ;  /* 0x00000004ff237424 */ /* 0x000fe400078e00ff */
[----:B------:R-:W-:-:S07]  /*a800*/  IMAD.MOV.U32 R37, RZ, RZ, -0x1 ;  /* 0xffffffffff257424 */ /* 0x000fce00078e00ff */
[----:B0-----:R-:W-:Y:S05]  /*a810*/  WARPSYNC.COLLECTIVE R37, `(.L_x_1759) ;  /* 0x0000000025087348 */ /* 0x001fea0003c00000 */
[----:B------:R1:W2:Y:S02]  /*a820*/  SHFL.DOWN P0, R35, R34, R35, R38 ;  /* 0x0800002322237389 */ /* 0x0002a40000000026 */
[----:B012---:R-:W-:Y:S05]  /*a830*/  ENDCOLLECTIVE ;  /* 0x000000000000791b */ /* 0x007fea0003800000 */
.L_x_1759:
[----:B------:R-:W-:Y:S05]  /*a840*/  BSYNC B1 ;  /* 0x0000000000017941 */ /* 0x000fea0003800000 */
.L_x_1758:
[----:B------:R-:W-:Y:S05]  /*a850*/  BRA `(.L_x_1760) ;  /* 0xffffff9400b87947 */ /* 0x000fea000383ffff */
.L_x_1638:
[----:B------:R-:W-:Y:S01]  /*a860*/  BSSY B1, `(.L_x_1761) ;  /* 0x0000007000017945 */ /* 0x000fe20003800000 */
[----:B------:R-:W-:Y:S02]  /*a870*/  IMAD.MOV.U32 R34, RZ, RZ, R21 ;  /* 0x000000ffff227224 */ /* 0x000fe400078e0015 */
[----:B------:R-:W-:Y:S02]  /*a880*/  IMAD.MOV.U32 R35, RZ, RZ, 0x4 ;  /* 0x00000004ff237424 */ /* 0x000fe400078e00ff */
[----:B------:R-:W-:-:S07]  /*a890*/  IMAD.MOV.U32 R37, RZ, RZ, -0x1 ;  /* 0xffffffffff257424 */ /* 0x000fce00078e00ff */
[----:B0-----:R-:W-:Y:S05]  /*a8a0*/  WARPSYNC.COLLECTIVE R37, `(.L_x_1762) ;  /* 0x0000000025087348 */ /* 0x001fea0003c00000 */
[----:B------:R1:W2:Y:S02]  /*a8b0*/  SHFL.DOWN P0, R35, R34, R35, R38 ;  /* 0x0800002322237389 */ /* 0x0002a40000000026 */
[----:B012---:R-:W-:Y:S05]  /*a8c0*/  ENDCOLLECTIVE ;  /* 0x000000000000791b */ /* 0x007fea0003800000 */
.L_x_1762:
[----:B------:R-:W-:Y:S05]  /*a8d0*/  BSYNC B1 ;  /* 0x0000000000017941 */ /* 0x000fea0003800000 */
.L_x_1761:
[----:B------:R-:W-:Y:S05]  /*a8e0*/  BRA `(.L_x_1763) ;  /* 0xffffff94009c7947 */ /* 0x000fea000383ffff */
.L_x_1639:
[----:B------:R-:W-:Y:S01]  /*a8f0*/  BSSY B1, `(.L_x_1764) ;  /* 0x0000007000017945 */ /* 0x000fe20003800000 */
[----:B------:R-:W-:Y:S02]  /*a900*/  IMAD.MOV.U32 R34, RZ, RZ, R24 ;  /* 0x000000ffff227224 */ /* 0x000fe400078e0018 */
[----:B------:R-:W-:Y:S02]  /*a910*/  IMAD.MOV.U32 R35, RZ, RZ, 0x4 ;  /* 0x00000004ff237424 */ /* 0x000fe400078e00ff */
[----:B------:R-:W-:-:S07]  /*a920*/  IMAD.MOV.U32 R37, RZ, RZ, -0x1 ;  /* 0xffffffffff257424 */ /* 0x000fce00078e00ff */
[----:B0-----:R-:W-:Y:S05]  /*a930*/  WARPSYNC.COLLECTIVE R37, `(.L_x_1765) ;  /* 0x0000000025087348 */ /* 0x001fea0003c00000 */
[----:B------:R1:W2:Y:S02]  /*a940*/  SHFL.DOWN P0, R35, R34, R35, R38 ;  /* 0x0800002322237389 */ /* 0x0002a40000000026 */
[----:B012---:R-:W-:Y:S05]  /*a950*/  ENDCOLLECTIVE ;  /* 0x000000000000791b */ /* 0x007fea0003800000 */
.L_x_1765:
[----:B------:R-:W-:Y:S05]  /*a960*/  BSYNC B1 ;  /* 0x0000000000017941 */ /* 0x000fea0003800000 */
.L_x_1764:
[----:B------:R-:W-:Y:S02]  /*a970*/  IMAD.MOV.U32 R3, RZ, RZ, R35 ;  /* 0x000000ffff037224 */ /* 0x000fe400078e0023 */
[----:B------:R-:W-:Y:S02]  /*a980*/  IMAD.MOV.U32 R35, RZ, RZ, 0x4 ;  /* 0x00000004ff237424 */ /* 0x000fe400078e00ff */
[----:B------:R-:W-:Y:S02]  /*a990*/  IMAD.MOV.U32 R34, RZ, RZ, R29 ;  /* 0x000000ffff227224 */ /* 0x000fe400078e001d */
[----:B------:R-:W-:-:S07]  /*a9a0*/  IMAD.MOV.U32 R37, RZ, RZ, -0x1 ;  /* 0xffffffffff257424 */ /* 0x000fce00078e00ff */
[----:B------:R-:W-:Y:S05]  /*a9b0*/  WARPSYNC.COLLECTIVE R37, `(.L_x_1766) ;  /* 0x0000000025087348 */ /* 0x000fea0003c00000 */
[----:B------:R0:W1:Y:S02]  /*a9c0*/  SHFL.DOWN P0, R35, R34, R35, R38 ;  /* 0x0800002322237389 */ /* 0x0000640000000026 */
[----:B01----:R-:W-:Y:S05]  /*a9d0*/  ENDCOLLECTIVE ;  /* 0x000000000000791b */ /* 0x003fea0003800000 */
.L_x_1766:
[----:B------:R-:W-:Y:S01]  /*a9e0*/  IMAD.MOV.U32 R6, RZ, RZ, R35 ;  /* 0x000000ffff067224 */ /* 0x000fe200078e0023 */
[----:B------:R-:W-:Y:S06]  /*a9f0*/  BRA `(.L_x_1767) ;  /* 0xffffff94006c7947 */ /* 0x000fec000383ffff */
.L_x_1640:
[----:B------:R-:W-:Y:S01]  /*aa00*/  BSSY B1, `(.L_x_1768) ;  /* 0x0000007000017945 */ /* 0x000fe20003800000 */
[----:B------:R-:W-:Y:S02]  /*aa10*/  IMAD.MOV.U32 R34, RZ, RZ, R20 ;  /* 0x000000ffff227224 */ /* 0x000fe400078e0014 */
[----:B------:R-:W-:Y:S02]  /*aa20*/  IMAD.MOV.U32 R35, RZ, RZ, 0x8 ;  /* 0x00000008ff237424 */ /* 0x000fe400078e00ff */
[----:B------:R-:W-:-:S07]  /*aa30*/  IMAD.MOV.U32 R37, RZ, RZ, -0x1 ;  /* 0xffffffffff257424 */ /* 0x000fce00078e00ff */
[----:B------:R-:W-:Y:S05]  /*aa40*/  WARPSYNC.COLLECTIVE R37, `(.L_x_1769) ;  /* 0x0000000025087348 */ /* 0x000fea0003c00000 */
[----:B------:R0:W1:Y:S02]  /*aa50*/  SHFL.DOWN P0, R35, R34, R35, R38 ;  /* 0x0800002322237389 */ /* 0x0000640000000026 */
[----:B01----:R-:W-:Y:S05]  /*aa60*/  ENDCOLLECTIVE ;  /* 0x000000000000791b */ /* 0x003fea0003800000 */
.L_x_1769:
[----:B------:R-:W-:Y:S05]  /*aa70*/  BSYNC B1 ;  /* 0x0000000000017941 */ /* 0x000fea0003800000 */
.L_x_1768:
[----:B------:R-:W-:Y:S05]  /*aa80*/  BRA `(.L_x_1770) ;  /* 0xffffff9400647947 */ /* 0x000fea000383ffff */
.L_x_1641:
[----:B------:R-:W-:Y:S01]  /*aa90*/  BSSY B1, `(.L_x_1771) ;  /* 0x0000007000017945 */ /* 0x000fe20003800000 */
[----:B------:R-:W-:Y:S02]  /*aaa0*/  IMAD.MOV.U32 R34, RZ, RZ, R21 ;  /* 0x000000ffff227224 */ /* 0x000fe400078e0015 */
[----:B------:R-:W-:Y:S02]  /*aab0*/  IMAD.MOV.U32 R35, RZ, RZ, 0x8 ;  /* 0x00000008ff237424 */ /* 0x000fe400078e00ff */
[----:B------:R-:W-:-:S07]  /*aac0*/  IMAD.MOV.U32 R37, RZ, RZ, -0x1 ;  /* 0xffffffffff257424 */ /* 0x000fce00078e00ff */
[----:B------:R-:W-:Y:S05]  /*aad0*/  WARPSYNC.COLLECTIVE R37, `(.L_x_1772) ;  /* 0x0000000025087348 */ /* 0x000fea0003c00000 */
[----:B------:R0:W1:Y:S02]  /*aae0*/  SHFL.DOWN P0, R35, R34, R35, R38 ;  /* 0x0800002322237389 */ /* 0x0000640000000026 */
[----:B01----:R-:W-:Y:S05]  /*aaf0*/  ENDCOLLECTIVE ;  /* 0x000000000000791b */ /* 0x003fea0003800000 */
.L_x_1772:
[----:B------:R-:W-:Y:S05]  /*ab00*/  BSYNC B1 ;  /* 0x0000000000017941 */ /* 0x000fea0003800000 */
.L_x_1771:
[----:B------:R-:W-:Y:S05]  /*ab10*/  BRA `(.L_x_1773) ;  /* 0xffffff9400487947 */ /* 0x000fea000383ffff */
.L_x_1642:
[----:B------:R-:W-:Y:S01]  /*ab20*/  BSSY B1, `(.L_x_1774) ;  /* 0x0000007000017945 */ /* 0x000fe20003800000 */
[----:B------:R-:W-:Y:S02]  /*ab30*/  IMAD.MOV.U32 R34, RZ, RZ, R24 ;  /* 0x000000ffff227224 */ /* 0x000fe400078e0018 */
[----:B------:R-:W-:Y:S02]  /*ab40*/  IMAD.MOV.U32 R35, RZ, RZ, 0x8 ;  /* 0x00000008ff237424 */ /* 0x000fe400078e00ff */
[----:B------:R-:W-:-:S07]  /*ab50*/  IMAD.MOV.U32 R37, RZ, RZ, -0x1 ;  /* 0xffffffffff257424 */ /* 0x000fce00078e00ff */
[----:B------:R-:W-:Y:S05]  /*ab60*/  WARPSYNC.COLLECTIVE R37, `(.L_x_1775) ;  /* 0x0000000025087348 */ /* 0x000fea0003c00000 */
[----:B------:R0:W1:Y:S02]  /*ab70*/  SHFL.DOWN P0, R35, R34, R35, R38 ;  /* 0x0800002322237389 */ /* 0x0000640000000026 */
[----:B01----:R-:W-:Y:S05]  /*ab80*/  ENDCOLLECTIVE ;  /* 0x000000000000791b */ /* 0x003fea0003800000 */
.L_x_1775:
[----:B------:R-:W-:Y:S05]  /*ab90*/  BSYNC B1 ;  /* 0x0000000000017941 */ /* 0x000fea0003800000 */
.L_x_1774:
[----:B------:R-:W-:Y:S02]  /*aba0*/  IMAD.MOV.U32 R3, RZ, RZ, R35 ;  /* 0x000000ffff037224 */ /* 0x000fe400078e0023 */
[----:B------:R-:W-:Y:S02]  /*abb0*/  IMAD.MOV.U32 R35, RZ, RZ, 0x8 ;  /* 0x00000008ff237424 */ /* 0x000fe400078e00ff */
[----:B------:R-:W-:Y:S02]  /*abc0*/  IMAD.MOV.U32 R34, RZ, RZ, R29 ;  /* 0x000000ffff227224 */ /* 0x000fe400078e001d */
[----:B------:R-:W-:-:S07]  /*abd0*/  IMAD.MOV.U32 R37, RZ, RZ, -0x1 ;  /* 0xffffffffff257424 */ /* 0x000fce00078e00ff */
[----:B------:R-:W-:Y:S05]  /*abe0*/  WARPSYNC.COLLECTIVE R37, `(.L_x_1776) ;  /* 0x0000000025087348 */ /* 0x000fea0003c00000 */
[----:B------:R0:W1:Y:S02]  /*abf0*/  SHFL.DOWN P0, R35, R34, R35, R38 ;  /* 0x0800002322237389 */ /* 0x0000640000000026 */
[----:B01----:R-:W-:Y:S05]  /*ac00*/  ENDCOLLECTIVE ;  /* 0x000000000000791b */ /* 0x003fea0003800000 */
.L_x_1776:
[----:B------:R-:W-:Y:S01]  /*ac10*/  IMAD.MOV.U32 R7, RZ, RZ, R35 ;  /* 0x000000ffff077224 */ /* 0x000fe200078e0023 */
[----:B------:R-:W-:Y:S06]  /*ac20*/  BRA `(.L_x_1777) ;  /* 0xffffff9400187947 */ /* 0x000fec000383ffff */
.L_x_1643:
[----:B------:R-:W-:Y:S01]  /*ac30*/  BSSY B1, `(.L_x_1778) ;  /* 0x0000007000017945 */ /* 0x000fe20003800000 */
[----:B------:R-:W-:Y:S02]  /*ac40*/  IMAD.MOV.U32 R34, RZ, RZ, R20 ;  /* 0x000000ffff227224 */ /* 0x000fe400078e0014 */
[----:B------:R-:W-:Y:S02]  /*ac50*/  IMAD.MOV.U32 R35, RZ, RZ, 0x10 ;  /* 0x00000010ff237424 */ /* 0x000fe400078e00ff */
[----:B------:R-:W-:-:S07]  /*ac60*/  IMAD.MOV.U32 R37, RZ, RZ, -0x1 ;  /* 0xffffffffff257424 */ /* 0x000fce00078e00ff */
[----:B0-----:R-:W-:Y:S05]  /*ac70*/  WARPSYNC.COLLECTIVE R37, `(.L_x_1779) ;  /* 0x0000000025087348 */ /* 0x001fea0003c00000 */
[----:B------:R1:W2:Y:S02]  /*ac80*/  SHFL.DOWN P0, R35, R34, R35, R38 ;  /* 0x0800002322237389 */ /* 0x0002a40000000026 */
[----:B012---:R-:W-:Y:S05]  /*ac90*/  ENDCOLLECTIVE ;  /* 0x000000000000791b */ /* 0x007fea0003800000 */
.L_x_1779:
[----:B------:R-:W-:Y:S05]  /*aca0*/  BSYNC B1 ;  /* 0x0000000000017941 */ /* 0x000fea0003800000 */
.L_x_1778:
[----:B------:R-:W-:Y:S05]  /*acb0*/  BRA `(.L_x_1780) ;  /* 0xffffff9400107947 */ /* 0x000fea000383ffff */
.L_x_1644:
[----:B------:R-:W-:Y:S01]  /*acc0*/  BSSY B1, `(.L_x_1781) ;  /* 0x0000007000017945 */ /* 0x000fe20003800000 */
[----:B------:R-:W-:Y:S02]  /*acd0*/  IMAD.MOV.U32 R34, RZ, RZ, R21 ;  /* 0x000000ffff227224 */ /* 0x000fe400078e0015 */
[----:B------:R-:W-:Y:S02]  /*ace0*/  IMAD.MOV.U32 R35, RZ, RZ, 0x10 ;  /* 0x00000010ff237424 */ /* 0x000fe400078e00ff */
[----:B------:R-:W-:-:S07]  /*acf0*/  IMAD.MOV.U32 R37, RZ, RZ, -0x1 ;  /* 0xffffffffff257424 */ /* 0x000fce00078e00ff */
[----:B0-----:R-:W-:Y:S05]  /*ad00*/  WARPSYNC.COLLECTIVE R37, `(.L_x_1782) ;  /* 0x0000000025087348 */ /* 0x001fea0003c00000 */
[----:B------:R1:W2:Y:S02]  /*ad10*/  SHFL.DOWN P0, R35, R34, R35, R38 ;  /* 0x0800002322237389 */ /* 0x0002a40000000026 */
[----:B012---:R-:W-:Y:S05]  /*ad20*/  ENDCOLLECTIVE ;  /* 0x000000000000791b */ /* 0x007fea0003800000 */
.L_x_1782:
[----:B------:R-:W-:Y:S05]  /*ad30*/  BSYNC B1 ;  /* 0x0000000000017941 */ /* 0x000fea0003800000 */
.L_x_1781:
[----:B------:R-:W-:Y:S05]  /*ad40*/  BRA `(.L_x_1783) ;  /* 0xffffff9000f47947 */ /* 0x000fea000383ffff */
.L_x_1645:
[----:B------:R-:W-:Y:S01]  /*ad50*/  BSSY B1, `(.L_x_1784) ;  /* 0x0000007000017945 */ /* 0x000fe20003800000 */
[----:B------:R-:W-:Y:S02]  /*ad60*/  IMAD.MOV.U32 R34, RZ, RZ, R6 ;  /* 0x000000ffff227224 */ /* 0x000fe400078e0006 */
[----:B------:R-:W-:Y:S02]  /*ad70*/  IMAD.MOV.U32 R35, RZ, RZ, 0x10 ;  /* 0x00000010ff237424 */ /* 0x000fe400078e00ff */
[----:B------:R-:W-:-:S07]  /*ad80*/  IMAD.MOV.U32 R37, RZ, RZ, -0x1 ;  /* 0xffffffffff257424 */ /* 0x000fce00078e00ff */
[----:B------:R-:W-:Y:S05]  /*ad90*/  WARPSYNC.COLLECTIVE R37, `(.L_x_1785) ;  /* 0x0000000025087348 */ /* 0x000fea0003c00000 */
[----:B------:R0:W1:Y:S02]  /*ada0*/  SHFL.DOWN P0, R35, R34, R35, R38 ;  /* 0x0800002322237389 */ /* 0x0000640000000026 */
[----:B01----:R-:W-:Y:S05]  /*adb0*/  ENDCOLLECTIVE ;  /* 0x000000000000791b */ /* 0x003fea0003800000 */
.L_x_1785:
[----:B------:R-:W-:Y:S05]  /*adc0*/  BSYNC B1 ;  /* 0x0000000000017941 */ /* 0x000fea0003800000 */
.L_x_1784:
        /* <DEDUP_REMOVED lines=9> */
.L_x_1786:
        /* <DEDUP_REMOVED lines=16> */
.L_x_1787:
[----:B------:R-:W-:Y:S02]  /*af60*/  IMAD.X R29, R32, 0x1, R29, P1 ;  /* 0x00000001201d7824 */ /* 0x000fe400008e061d */
[----:B------:R-:W-:Y:S01]  /*af70*/  IMAD.X R30, RZ, RZ, R25, P2 ;  /* 0x000000ffff1e7224 */ /* 0x000fe200010e0619 */
[----:B------:R-:W-:Y:S06]  /*af80*/  BRA `(.L_x_1788) ;  /* 0xffffff9000bc7947 */ /* 0x000fec000383ffff */
.L_x_1647:
[----:B------:R-:W-:Y:S01]  /*af90*/  BSSY B1, `(.L_x_1789) ;  /* 0x0000006000017945 */ /* 0x000fe20003800000 */
[----:B------:R-:W-:Y:S01]  /*afa0*/  PLOP3.LUT P0, PT, P0, PT, PT, 0x8, 0x80 ;  /* 0x000000000080781c */ /* 0x000fe2000070e170 */
[----:B------:R-:W-:-:S12]  /*afb0*/  IMAD.MOV.U32 R37, RZ, RZ, -0x1 ;  /* 0xffffffffff257424 */ /* 0x000fd800078e00ff */
[----:B------:R-:W-:Y:S05]  /*afc0*/  WARPSYNC.COLLECTIVE R37, `(.L_x_1790) ;  /* 0x0000000025087348 */ /* 0x000fea0003c00000 */
[----:B------:R-:W-:Y:S01]  /*afd0*/  VOTE.ANY P0, P0 ;  /* 0x0000000000ff7806 */ /* 0x000fe20000000100 */
[----:B------:R-:W-:-:S12]  /*afe0*/  ENDCOLLECTIVE ;  /* 0x000000000000791b */ /* 0x000fd80003800000 */
.L_x_1790:
[----:B------:R-:W-:Y:S05]  /*aff0*/  BSYNC B1 ;  /* 0x0000000000017941 */ /* 0x000fea0003800000 */
.L_x_1789:
[----:B------:R-:W-:Y:S05]  /*b000*/  BRA `(.L_x_1791) ;  /* 0xffffff9000d87947 */ /* 0x000fea000383ffff */
.L_x_1652:
[----:B------:R-:W-:Y:S01]  /*b010*/  BSSY B1, `(.L_x_1792) ;  /* 0x0000006000017945 */ /* 0x000fe20003800000 */
[----:B------:R-:W-:Y:S01]  /*b020*/  PLOP3.LUT P0, PT, P0, PT, PT, 0x8, 0x80 ;  /* 0x000000000080781c */ /* 0x000fe2000070e170 */
[----:B------:R-:W-:-:S12]  /*b030*/  IMAD.MOV.U32 R37, RZ, RZ, -0x1 ;  /* 0xffffffffff257424 */ /* 0x000fd800078e00ff */
[----:B-----5:R-:W-:Y:S05]  /*b040*/  WARPSYNC.COLLECTIVE R37, `(.L_x_1793) ;  /* 0x0000000025087348 */ /* 0x020fea0003c00000 */
[----:B------:R-:W-:Y:S01]  /*b050*/  VOTE.ANY R37, PT, P0 ;  /* 0x0000000000257806 */ /* 0x000fe200000e0100 */
[----:B-----5:R-:W-:Y:S06]  /*b060*/  ENDCOLLECTIVE ;  /* 0x000000000000791b */ /* 0x020fec0003800000 */
.L_x_1793:
[----:B------:R-:W-:Y:S05]  /*b070*/  BSYNC B1 ;  /* 0x0000000000017941 */ /* 0x000fea0003800000 */
.L_x_1792:
[----:B------:R-:W-:Y:S05]  /*b080*/  BRA `(.L_x_1794) ;  /* 0xffffff94000c7947 */ /* 0x000fea000383ffff */
.L_x_1653:
[----:B------:R-:W-:Y:S01]  /*b090*/  BSSY B1, `(.L_x_1795) ;  /* 0x0000007000017945 */ /* 0x000fe20003800000 */
[----:B-----5:R-:W-:Y:S02]  /*b0a0*/  IMAD.MOV.U32 R34, RZ, RZ, R24 ;  /* 0x000000ffff227224 */ /* 0x020fe400078e0018 */
[----:B------:R-:W-:Y:S02]  /*b0b0*/  IMAD.MOV.U32 R35, RZ, RZ, 0x1 ;  /* 0x00000001ff237424 */ /* 0x000fe400078e00ff */
[----:B------:R-:W-:-:S07]  /*b0c0*/  IMAD.MOV.U32 R37, RZ, RZ, -0x1 ;  /* 0xffffffffff257424 */ /* 0x000fce00078e00ff */
[----:B01----:R-:W-:Y:S05]  /*b0d0*/  WARPSYNC.COLLECTIVE R37, `(.L_x_1796) ;  /* 0x0000000025087348 */ /* 0x003fea0003c00000 */
[----:B-1----:R1:W2:Y:S02]  /*b0e0*/  SHFL.DOWN P0, R35, R34, R35, R38 ;  /* 0x0800002322237389 */ /* 0x0022a40000000026 */
[----:B012---:R-:W-:Y:S05]  /*b0f0*/  ENDCOLLECTIVE ;  /* 0x000000000000791b */ /* 0x007fea0003800000 */
.L_x_1796:
[----:B------:R-:W-:Y:S05]  /*b100*/  BSYNC B1 ;  /* 0x0000000000017941 */ /* 0x000fea0003800000 */
.L_x_1795:
[----:B------:R-:W-:Y:S05]  /*b110*/  BRA `(.L_x_1797) ;  /* 0xffffff9400047947 */ /* 0x000fea000383ffff */
.L_x_1654:
[----:B------:R-:W-:Y:S01]  /*b120*/  BSSY B1, `(.L_x_1798) ;  /* 0x0000007000017945 */ /* 0x000fe20003800000 */
[----:B-----5:R-:W-:Y:S02]  /*b130*/  IMAD.MOV.U32 R34, RZ, RZ, R25 ;  /* 0x000000ffff227224 */ /* 0x020fe400078e0019 */
[----:B------:R-:W-:Y:S02]  /*b140*/  IMAD.MOV.U32 R35, RZ, RZ, 0x1 ;  /* 0x00000001ff237424 */ /* 0x000fe400078e00ff */
[----:B------:R-:W-:-:S07]  /*b150*/  IMAD.MOV.U32 R37, RZ, RZ, -0x1 ;  /* 0xffffffffff257424 */ /* 0x000fce00078e00ff */
[----:B01----:R-:W-:Y:S05]  /*b160*/  WARPSYNC.COLLECTIVE R37, `(.L_x_1799) ;  /* 0x0000000025087348 */ /* 0x003fea0003c00000 */
[----:B-1----:R1:W2:Y:S02]  /*b170*/  SHFL.DOWN P0, R35, R34, R35, R38 ;  /* 0x0800002322237389 */ /* 0x0022a40000000026 */
[----:B012---:R-:W-:Y:S05]  /*b180*/  ENDCOLLECTIVE ;  /* 0x000000000000791b */ /* 0x007fea0003800000 */
.L_x_1799:
[----:B------:R-:W-:Y:S05]  /*b190*/  BSYNC B1 ;  /* 0x0000000000017941 */ /* 0x000fea0003800000 */
.L_x_1798:
[----:B------:R-:W-:Y:S05]  /*b1a0*/  BRA `(.L_x_1800) ;  /* 0xffffff9000e87947 */ /* 0x000fea000383ffff */
.L_x_1655:
[----:B------:R-:W-:Y:S01]  /*b1b0*/  BSSY B1, `(.L_x_1801) ;  /* 0x0000007000017945 */ /* 0x000fe20003800000 */
[----:B-----5:R-:W-:Y:S02]  /*b1c0*/  IMAD.MOV.U32 R34, RZ, RZ, R26 ;  /* 0x000000ffff227224 */ /* 0x020fe400078e001a */
[----:B------:R-:W-:Y:S02]  /*b1d0*/  IMAD.MOV.U32 R35, RZ, RZ, 0x1 ;  /* 0x00000001ff237424 */ /* 0x000fe400078e00ff */
[----:B------:R-:W-:-:S07]  /*b1e0*/  IMAD.MOV.U32 R37, RZ, RZ, -0x1 ;  /* 0xffffffffff257424 */ /* 0x000fce00078e00ff */
[----:B01----:R-:W-:Y:S05]  /*b1f0*/  WARPSYNC.COLLECTIVE R37, `(.L_x_1802) ;  /* 0x0000000025087348 */ /* 0x003fea0003c00000 */
[----:B-1----:R1:W2:Y:S02]  /*b200*/  SHFL.DOWN P0, R35, R34, R35, R38 ;  /* 0x0800002322237389 */ /* 0x0022a40000000026 */
[----:B012---:R-:W-:Y:S05]  /*b210*/  ENDCOLLECTIVE ;  /* 0x000000000000791b */ /* 0x007fea0003800000 */
.L_x_1802:
[----:B------:R-:W-:Y:S05]  /*b220*/  BSYNC B1 ;  /* 0x0000000000017941 */ /* 0x000fea0003800000 */
.L_x_1801:
[----:B------:R-:W-:Y:S02]  /*b230*/  IMAD.MOV.U32 R32, RZ, RZ, R35 ;  /* 0x000000ffff207224 */ /* 0x000fe400078e0023 */
[----:B------:R-:W-:Y:S02]  /*b240*/  IMAD.MOV.U32 R35, RZ, RZ, 0x1 ;  /* 0x00000001ff237424 */ /* 0x000fe400078e00ff */
[----:B------:R-:W-:Y:S02]  /*b250*/  IMAD.MOV.U32 R34, RZ, RZ, R27 ;  /* 0x000000ffff227224 */ /* 0x000fe400078e001b */
[----:B------:R-:W-:-:S07]  /*b260*/  IMAD.MOV.U32 R37, RZ, RZ, -0x1 ;  /* 0xffffffffff257424 */ /* 0x000fce00078e00ff */
[----:B------:R-:W-:Y:S05]  /*b270*/  WARPSYNC.COLLECTIVE R37, `(.L_x_1803) ;  /* 0x0000000025087348 */ /* 0x000fea0003c00000 */
[----:B------:R0:W1:Y:S02]  /*b280*/  SHFL.DOWN P0, R35, R34, R35, R38 ;  /* 0x0800002322237389 */ /* 0x0000640000000026 */
[----:B01----:R-:W-:Y:S05]  /*b290*/  ENDCOLLECTIVE ;  /* 0x000000000000791b */ /* 0x003fea0003800000 */
.L_x_1803:
[----:B------:R-:W-:Y:S01]  /*b2a0*/  IMAD.MOV.U32 R34, RZ, RZ, R35 ;  /* 0x000000ffff227224 */ /* 0x000fe200078e0023 */
[----:B------:R-:W-:Y:S06]  /*b2b0*/  BRA `(.L_x_1804) ;  /* 0xffffff9000b47947 */ /* 0x000fec000383ffff */
.L_x_1656:
[----:B------:R-:W-:Y:S01]  /*b2c0*/  BSSY B1, `(.L_x_1805) ;  /* 0x0000007000017945 */ /* 0x000fe20003800000 */
[----:B------:R-:W-:Y:S02]  /*b2d0*/  IMAD.MOV.U32 R34, RZ, RZ, R24 ;  /* 0x000000ffff227224 */ /* 0x000fe400078e0018 */
[----:B------:R-:W-:Y:S02]  /*b2e0*/  IMAD.MOV.U32 R35, RZ, RZ, 0x2 ;  /* 0x00000002ff237424 */ /* 0x000fe400078e00ff */
[----:B------:R-:W-:-:S07]  /*b2f0*/  IMAD.MOV.U32 R37, RZ, RZ, -0x1 ;  /* 0xffffffffff257424 */ /* 0x000fce00078e00ff */
[----:B0-----:R-:W-:Y:S05]  /*b300*/  WARPSYNC.COLLECTIVE R37, `(.L_x_1806) ;  /* 0x0000000025087348 */ /* 0x001fea0003c00000 */
[----:B------:R1:W2:Y:S02]  /*b310*/  SHFL.DOWN P0, R35, R34, R35, R38 ;  /* 0x0800002322237389 */ /* 0x0002a40000000026 */
[----:B012---:R-:W-:Y:S05]  /*b320*/  ENDCOLLECTIVE ;  /* 0x000000000000791b */ /* 0x007fea0003800000 */
.L_x_1806:
[----:B------:R-:W-:Y:S05]  /*b330*/  BSYNC B1 ;  /* 0x0000000000017941 */ /* 0x000fea0003800000 */
.L_x_1805:
[----:B------:R-:W-:Y:S05]  /*b340*/  BRA `(.L_x_1807) ;  /* 0xffffff9000a87947 */ /* 0x000fea000383ffff */
.L_x_1657:
[----:B------:R-:W-:Y:S01]  /*b350*/  BSSY B1, `(.L_x_1808) ;  /* 0x0000007000017945 */ /* 0x000fe20003800000 */
[----:B------:R-:W-:Y:S02]  /*b360*/  IMAD.MOV.U32 R34, RZ, RZ, R25 ;  /* 0x000000ffff227224 */ /* 0x000fe400078e0019 */
[----:B------:R-:W-:Y:S02]  /*b370*/  IMAD.MOV.U32 R35, RZ, RZ, 0x2 ;  /* 0x00000002ff237424 */ /* 0x000fe400078e00ff */
[----:B------:R-:W-:-:S07]  /*b380*/  IMAD.MOV.U32 R37, RZ, RZ, -0x1 ;  /* 0xffffffffff257424 */ /* 0x000fce00078e00ff */
[----:B0-----:R-:W-:Y:S05]  /*b390*/  WARPSYNC.COLLECTIVE R37, `(.L_x_1809) ;  /* 0x0000000025087348 */ /* 0x001fea0003c00000 */
[----:B------:R1:W2:Y:S02]  /*b3a0*/  SHFL.DOWN P0, R35, R34, R35, R38 ;  /* 0x0800002322237389 */ /* 0x0002a40000000026 */
[----:B012---:R-:W-:Y:S05]  /*b3b0*/  ENDCOLLECTIVE ;  /* 0x000000000000791b */ /* 0x007fea0003800000 */
.L_x_1809:
[----:B------:R-:W-:Y:S05]  /*b3c0*/  BSYNC B1 ;  /* 0x0000000000017941 */ /* 0x000fea0003800000 */
.L_x_1808:
[----:B------:R-:W-:Y:S05]  /*b3d0*/  BRA `(.L_x_1810) ;  /* 0xffffff90008c7947 */ /* 0x000fea000383ffff */
.L_x_1658:
[----:B------:R-:W-:Y:S01]  /*b3e0*/  BSSY B1, `(.L_x_1811) ;  /* 0x0000007000017945 */ /* 0x000fe20003800000 */
[----:B------:R-:W-:Y:S02]  /*b3f0*/  IMAD.MOV.U32 R34, RZ, RZ, R33 ;  /* 0x000000ffff227224 */ /* 0x000fe400078e0021 */
[----:B------:R-:W-:Y:S02]  /*b400*/  IMAD.MOV.U32 R35, RZ, RZ, 0x2 ;  /* 0x00000002ff237424 */ /* 0x000fe400078e00ff */
[----:B------:R-:W-:-:S07]  /*b410*/  IMAD.MOV.U32 R37, RZ, RZ, -0x1 ;  /* 0xffffffffff257424 */ /* 0x000fce00078e00ff */
[----:B0-----:R-:W-:Y:S05]  /*b420*/  WARPSYNC.COLLECTIVE R37, `(.L_x_1812) ;  /* 0x0000000025087348 */ /* 0x001fea0003c00000 */
[----:B------:R1:W2:Y:S02]  /*b430*/  SHFL.DOWN P0, R35, R34, R35, R38 ;  /* 0x0800002322237389 */ /* 0x0002a40000000026 */
[----:B012---:R-:W-:Y:S05]  /*b440*/  ENDCOLLECTIVE ;  /* 0x000000000000791b */ /* 0x007fea0003800000 */
.L_x_1812:
[----:B------:R-:W-:Y:S05]  /*b450*/  BSYNC B1 ;  /* 0x0000000000017941 */ /* 0x000fea0003800000 */
.L_x_1811:
[----:B------:R-:W-:Y:S02]  /*b460*/  IMAD.MOV.U32 R43, RZ, RZ, R35 ;  /* 0x000000ffff2b7224 */ /* 0x000fe400078e0023 */
[----:B------:R-:W-:Y:S02]  /*b470*/  IMAD.MOV.U32 R35, RZ, RZ, 0x2 ;  /* 0x00000002ff237424 */ /* 0x000fe400078e00ff */
[----:B------:R-:W-:Y:S02]  /*b480*/  IMAD.MOV.U32 R34, RZ, RZ, R32 ;  /* 0x000000ffff227224 */ /* 0x000fe400078e0020 */
[----:B------:R-:W-:-:S07]  /*b490*/  IMAD.MOV.U32 R37, RZ, RZ, -0x1 ;  /* 0xffffffffff257424 */ /* 0x000fce00078e00ff */
[----:B------:R-:W-:Y:S05]  /*b4a0*/  WARPSYNC.COLLECTIVE R37, `(.L_x_1813) ;  /* 0x0000000025087348 */ /* 0x000fea0003c00000 */
[----:B------:R0:W1:Y:S02]  /*b4b0*/  SHFL.DOWN P0, R35, R34, R35, R38 ;  /* 0x0800002322237389 */ /* 0x0000640000000026 */
[----:B01----:R-:W-:Y:S05]  /*b4c0*/  ENDCOLLECTIVE ;  /* 0x000000000000791b */ /* 0x003fea0003800000 */
.L_x_1813:
[----:B------:R-:W-:Y:S01]  /*b4d0*/  IMAD.MOV.U32 R34, RZ, RZ, R35 ;  /* 0x000000ffff227224 */ /* 0x000fe200078e0023 */
[----:B------:R-:W-:Y:S06]  /*b4e0*/  BRA `(.L_x_1814) ;  /* 0xffffff90005c7947 */ /* 0x000fec000383ffff */
.L_x_1659:
[----:B------:R-:W-:Y:S01]  /*b4f0*/  BSSY B1, `(.L_x_1815) ;  /* 0x0000007000017945 */ /* 0x000fe20003800000 */
[----:B------:R-:W-:Y:S02]  /*b500*/  IMAD.MOV.U32 R34, RZ, RZ, R24 ;  /* 0x000000ffff227224 */ /* 0x000fe400078e0018 */
[----:B------:R-:W-:Y:S02]  /*b510*/  IMAD.MOV.U32 R35, RZ, RZ, 0x4 ;  /* 0x00000004ff237424 */ /* 0x000fe400078e00ff */
[----:B------:R-:W-:-:S07]  /*b520*/  IMAD.MOV.U32 R37, RZ, RZ, -0x1 ;  /* 0xffffffffff257424 */ /* 0x000fce00078e00ff */
[----:B0-----:R-:W-:Y:S05]  /*b530*/  WARPSYNC.COLLECTIVE R37, `(.L_x_1816) ;  /* 0x0000000025087348 */ /* 0x001fea0003c00000 */
[----:B------:R1:W2:Y:S02]  /*b540*/  SHFL.DOWN P0, R35, R34, R35, R38 ;  /* 0x0800002322237389 */ /* 0x0002a40000000026 */
[----:B012---:R-:W-:Y:S05]  /*b550*/  ENDCOLLECTIVE ;  /* 0x000000000000791b */ /* 0x007fea0003800000 */
.L_x_1816:
[----:B------:R-:W-:Y:S05]  /*b560*/  BSYNC B1 ;  /* 0x0000000000017941 */ /* 0x000fea0003800000 */
.L_x_1815:
[----:B------:R-:W-:Y:S05]  /*b570*/  BRA `(.L_x_1817) ;  /* 0xffffff9000547947 */ /* 0x000fea000383ffff */
.L_x_1660:
[----:B------:R-:W-:Y:S01]  /*b580*/  BSSY B1, `(.L_x_1818) ;  /* 0x0000007000017945 */ /* 0x000fe20003800000 */
[----:B------:R-:W-:Y:S02]  /*b590*/  IMAD.MOV.U32 R34, RZ, RZ, R25 ;  /* 0x000000ffff227224 */ /* 0x000fe400078e0019 */
[----:B------:R-:W-:Y:S02]  /*b5a0*/  IMAD.MOV.U32 R35, RZ, RZ, 0x4 ;  /* 0x00000004ff237424 */ /* 0x000fe400078e00ff */
[----:B------:R-:W-:-:S07]  /*b5b0*/  IMAD.MOV.U32 R37, RZ, RZ, -0x1 ;  /* 0xffffffffff257424 */ /* 0x000fce00078e00ff */
[----:B0-----:R-:W-:Y:S05]  /*b5c0*/  WARPSYNC.COLLECTIVE R37, `(.L_x_1819) ;  /* 0x0000000025087348 */ /* 0x001fea0003c00000 */
[----:B------:R1:W2:Y:S02]  /*b5d0*/  SHFL.DOWN P0, R35, R34, R35, R38 ;  /* 0x0800002322237389 */ /* 0x0002a40000000026 */
[----:B012---:R-:W-:Y:S05]  /*b5e0*/  ENDCOLLECTIVE ;  /* 0x000000000000791b */ /* 0x007fea0003800000 */
.L_x_1819:
[----:B------:R-:W-:Y:S05]  /*b5f0*/  BSYNC B1 ;  /* 0x0000000000017941 */ /* 0x000fea0003800000 */
.L_x_1818:
[----:B------:R-:W-:Y:S05]  /*b600*/  BRA `(.L_x_1820) ;  /* 0xffffff9000387947 */ /* 0x000fea000383ffff */
.L_x_1661:
[----:B------:R-:W-:Y:S01]  /*b610*/  BSSY B1, `(.L_x_1821) ;  /* 0x0000007000017945 */ /* 0x000fe20003800000 */
[----:B------:R-:W-:Y:S02]  /*b620*/  IMAD.MOV.U32 R34, RZ, RZ, R33 ;  /* 0x000000ffff227224 */ /* 0x000fe400078e0021 */
[----:B------:R-:W-:Y:S02]  /*b630*/  IMAD.MOV.U32 R35, RZ, RZ, 0x4 ;  /* 0x00000004ff237424 */ /* 0x000fe400078e00ff */
[----:B------:R-:W-:-:S07]  /*b640*/  IMAD.MOV.U32 R37, RZ, RZ, -0x1 ;  /* 0xffffffffff257424 */ /* 0x000fce00078e00ff */
[----:B0-----:R-:W-:Y:S05]  /*b650*/  WARPSYNC.COLLECTIVE R37, `(.L_x_1822) ;  /* 0x0000000025087348 */ /* 0x001fea0003c00000 */
[----:B------:R1:W2:Y:S02]  /*b660*/  SHFL.DOWN P0, R35, R34, R35, R38 ;  /* 0x0800002322237389 */ /* 0x0002a40000000026 */
[----:B012---:R-:W-:Y:S05]  /*b670*/  ENDCOLLECTIVE ;  /* 0x000000000000791b */ /* 0x007fea0003800000 */
.L_x_1822:
[----:B------:R-:W-:Y:S05]  /*b680*/  BSYNC B1 ;  /* 0x0000000000017941 */ /* 0x000fea0003800000 */
.L_x_1821:
[----:B------:R-:W-:Y:S02]  /*b690*/  IMAD.MOV.U32 R32, RZ, RZ, R35 ;  /* 0x000000ffff207224 */ /* 0x000fe400078e0023 */
[----:B------:R-:W-:Y:S02]  /*b6a0*/  IMAD.MOV.U32 R35, RZ, RZ, 0x4 ;  /* 0x00000004ff237424 */ /* 0x000fe400078e00ff */
[----:B------:R-:W-:Y:S02]  /*b6b0*/  IMAD.MOV.U32 R34, RZ, RZ, R43 ;  /* 0x000000ffff227224 */ /* 0x000fe400078e002b */
[----:B------:R-:W-:-:S07]  /*b6c0*/  IMAD.MOV.U32 R37, RZ, RZ, -0x1 ;  /* 0xffffffffff257424 */ /* 0x000fce00078e00ff */
[----:B------:R-:W-:Y:S05]  /*b6d0*/  WARPSYNC.COLLECTIVE R37, `(.L_x_1823) ;  /* 0x0000000025087348 */ /* 0x000fea0003c00000 */
[----:B------:R0:W1:Y:S02]  /*b6e0*/  SHFL.DOWN P0, R35, R34, R35, R38 ;  /* 0x0800002322237389 */ /* 0x0000640000000026 */
[----:B01----:R-:W-:Y:S05]  /*b6f0*/  ENDCOLLECTIVE ;  /* 0x000000000000791b */ /* 0x003fea0003800000 */
.L_x_1823:
[----:B------:R-:W-:Y:S01]  /*b700*/  IMAD.MOV.U32 R34, RZ, RZ, R35 ;  /* 0x000000ffff227224 */ /* 0x000fe200078e0023 */
[----:B------:R-:W-:Y:S06]  /*b710*/  BRA `(.L_x_1824) ;  /* 0xffffff9000087947 */ /* 0x000fec000383ffff */
.L_x_1662:
[----:B------:R-:W-:Y:S01]  /*b720*/  BSSY B1, `(.L_x_1825) ;  /* 0x0000007000017945 */ /* 0x000fe20003800000 */
[----:B------:R-:W-:Y:S02]  /*b730*/  IMAD.MOV.U32 R34, RZ, RZ, R24 ;  /* 0x000000ffff227224 */ /* 0x000fe400078e0018 */
[----:B------:R-:W-:Y:S02]  /*b740*/  IMAD.MOV.U32 R35, RZ, RZ, 0x8 ;  /* 0x00000008ff237424 */ /* 0x000fe400078e00ff */
[----:B------:R-:W-:-:S07]  /*b750*/  IMAD.MOV.U32 R37, RZ, RZ, -0x1 ;  /* 0xffffffffff257424 */ /* 0x000fce00078e00ff */
[----:B0-----:R-:W-:Y:S05]  /*b760*/  WARPSYNC.COLLECTIVE R37, `(.L_x_1826) ;  /* 0x0000000025087348 */ /* 0x001fea0003c00000 */
[----:B------:R1:W2:Y:S02]  /*b770*/  SHFL.DOWN P0, R35, R34, R35, R38 ;  /* 0x0800002322237389 */ /* 0x0002a40000000026 */
[----:B012---:R-:W-:Y:S05]  /*b780*/  ENDCOLLECTIVE ;  /* 0x000000000000791b */ /* 0x007fea0003800000 */
.L_x_1826:
[----:B------:R-:W-:Y:S05]  /*b790*/  BSYNC B1 ;  /* 0x0000000000017941 */ /* 0x000fea0003800000 */
.L_x_1825:
[----:B------:R-:W-:Y:S05]  /*b7a0*/  BRA `(.L_x_1827) ;  /* 0xffffff9000007947 */ /* 0x000fea000383ffff */
.L_x_1663:
[----:B------:R-:W-:Y:S01]  /*b7b0*/  BSSY B1, `(.L_x_1828) ;  /* 0x0000007000017945 */ /* 0x000fe20003800000 */
[----:B------:R-:W-:Y:S02]  /*b7c0*/  IMAD.MOV.U32 R34, RZ, RZ, R25 ;  /* 0x000000ffff227224 */ /* 0x000fe400078e0019 */
[----:B------:R-:W-:Y:S02]  /*b7d0*/  IMAD.MOV.U32 R35, RZ, RZ, 0x8 ;  /* 0x00000008ff237424 */ /* 0x000fe400078e00ff */
[----:B------:R-:W-:-:S07]  /*b7e0*/  IMAD.MOV.U32 R37, RZ, RZ, -0x1 ;  /* 0xffffffffff257424 */ /* 0x000fce00078e00ff */
[----:B0-----:R-:W-:Y:S05]  /*b7f0*/  WARPSYNC.COLLECTIVE R37, `(.L_x_1829) ;  /* 0x0000000025087348 */ /* 0x001fea0003c00000 */
[----:B------:R1:W2:Y:S02]  /*b800*/  SHFL.DOWN P0, R35, R34, R35, R38 ;  /* 0x0800002322237389 */ /* 0x0002a40000000026 */
[----:B012---:R-:W-:Y:S05]  /*b810*/  ENDCOLLECTIVE ;  /* 0x000000000000791b */ /* 0x007fea0003800000 */
.L_x_1829:
[----:B------:R-:W-:Y:S05]  /*b820*/  BSYNC B1 ;  /* 0x0000000000017941 */ /* 0x000fea0003800000 */
.L_x_1828:
[----:B------:R-:W-:Y:S05]  /*b830*/  BRA `(.L_x_1830) ;  /* 0xffffff8c00e47947 */ /* 0x000fea000383ffff */
.L_x_1664:
[----:B------:R-:W-:Y:S01]  /*b840*/  BSSY B1, `(.L_x_1831) ;  /* 0x0000007000017945 */ /* 0x000fe20003800000 */
[----:B------:R-:W-:Y:S02]  /*b850*/  IMAD.MOV.U32 R34, RZ, RZ, R33 ;  /* 0x000000ffff227224 */ /* 0x000fe400078e0021 */
[----:B------:R-:W-:Y:S02]  /*b860*/  IMAD.MOV.U32 R35, RZ, RZ, 0x8 ;  /* 0x00000008ff237424 */ /* 0x000fe400078e00ff */
[----:B------:R-:W-:-:S07]  /*b870*/  IMAD.MOV.U32 R37, RZ, RZ, -0x1 ;  /* 0xffffffffff257424 */ /* 0x000fce00078e00ff */
[----:B0-----:R-:W-:Y:S05]  /*b880*/  WARPSYNC.COLLECTIVE R37, `(.L_x_1832) ;  /* 0x0000000025087348 */ /* 0x001fea0003c00000 */
[----:B------:R1:W2:Y:S02]  /*b890*/  SHFL.DOWN P0, R35, R34, R35, R38 ;  /* 0x0800002322237389 */ /* 0x0002a40000000026 */
[----:B012---:R-:W-:Y:S05]  /*b8a0*/  ENDCOLLECTIVE ;  /* 0x000000000000791b */ /* 0x007fea0003800000 */
.L_x_1832:
[----:B------:R-:W-:Y:S05]  /*b8b0*/  BSYNC B1 ;  /* 0x0000000000017941 */ /* 0x000fea0003800000 */
.L_x_1831:
[----:B------:R-:W-:Y:S02]  /*b8c0*/  IMAD.MOV.U32 R43, RZ, RZ, R35 ;  /* 0x000000ffff2b7224 */ /* 0x000fe400078e0023 */
[----:B------:R-:W-:Y:S02]  /*b8d0*/  IMAD.MOV.U32 R35, RZ, RZ, 0x8 ;  /* 0x00000008ff237424 */ /* 0x000fe400078e00ff */
[----:B------:R-:W-:Y:S02]  /*b8e0*/  IMAD.MOV.U32 R34, RZ, RZ, R32 ;  /* 0x000000ffff227224 */ /* 0x000fe400078e0020 */
[----:B------:R-:W-:-:S07]  /*b8f0*/  IMAD.MOV.U32 R37, RZ, RZ, -0x1 ;  /* 0xffffffffff257424 */ /* 0x000fce00078e00ff */
[----:B------:R-:W-:Y:S05]  /*b900*/  WARPSYNC.COLLECTIVE R37, `(.L_x_1833) ;  /* 0x0000000025087348 */ /* 0x000fea0003c00000 */
[----:B------:R0:W1:Y:S02]  /*b910*/  SHFL.DOWN P0, R35, R34, R35, R38 ;  /* 0x0800002322237389 */ /* 0x0000640000000026 */
[----:B01----:R-:W-:Y:S05]  /*b920*/  ENDCOLLECTIVE ;  /* 0x000000000000791b */ /* 0x003fea0003800000 */
.L_x_1833:
[----:B------:R-:W-:Y:S01]  /*b930*/  IMAD.MOV.U32 R34, RZ, RZ, R35 ;  /* 0x000000ffff227224 */ /* 0x000fe200078e0023 */
[----:B------:R-:W-:Y:S06]  /*b940*/  BRA `(.L_x_1834) ;  /* 0xffffff8c00b47947 */ /* 0x000fec000383ffff */
.L_x_1665:
[----:B------:R-:W-:Y:S01]  /*b950*/  BSSY B1, `(.L_x_1835) ;  /* 0x0000007000017945 */ /* 0x000fe20003800000 */
[----:B------:R-:W-:Y:S02]  /*b960*/  IMAD.MOV.U32 R34, RZ, RZ, R24 ;  /* 0x000000ffff227224 */ /* 0x000fe400078e0018 */
[----:B------:R-:W-:Y:S02]  /*b970*/  IMAD.MOV.U32 R35, RZ, RZ, 0x10 ;  /* 0x00000010ff237424 */ /* 0x000fe400078e00ff */
[----:B------:R-:W-:-:S07]  /*b980*/  IMAD.MOV.U32 R37, RZ, RZ, -0x1 ;  /* 0xffffffffff257424 */ /* 0x000fce00078e00ff */
[----:B0-----:R-:W-:Y:S05]  /*b990*/  WARPSYNC.COLLECTIVE R37, `(.L_x_1836) ;  /* 0x0000000025087348 */ /* 0x001fea0003c00000 */
[----:B------:R1:W2:Y:S02]  /*b9a0*/  SHFL.DOWN P0, R35, R34, R35, R38 ;  /* 0x0800002322237389 */ /* 0x0002a40000000026 */
[----:B012---:R-:W-:Y:S05]  /*b9b0*/  ENDCOLLECTIVE ;  /* 0x000000000000791b */ /* 0x007fea0003800000 */
.L_x_1836:
[----:B------:R-:W-:Y:S05]  /*b9c0*/  BSYNC B1 ;  /* 0x0000000000017941 */ /* 0x000fea0003800000 */
.L_x_1835:
[----:B------:R-:W-:Y:S05]  /*b9d0*/  BRA `(.L_x_1837) ;  /* 0xffffff8c00ac7947 */ /* 0x000fea000383ffff */
.L_x_1666:
[----:B------:R-:W-:Y:S01]  /*b9e0*/  BSSY B1, `(.L_x_1838) ;  /* 0x0000007000017945 */ /* 0x000fe20003800000 */
[----:B------:R-:W-:Y:S02]  /*b9f0*/  IMAD.MOV.U32 R34, RZ, RZ, R25 ;  /* 0x000000ffff227224 */ /* 0x000fe400078e0019 */
[----:B------:R-:W-:Y:S02]  /*ba00*/  IMAD.MOV.U32 R35, RZ, RZ, 0x10 ;  /* 0x00000010ff237424 */ /* 0x000fe400078e00ff */
[----:B------:R-:W-:-:S07]  /*ba10*/  IMAD.MOV.U32 R37, RZ, RZ, -0x1 ;  /* 0xffffffffff257424 */ /* 0x000fce00078e00ff */
[----:B0-----:R-:W-:Y:S05]  /*ba20*/  WARPSYNC.COLLECTIVE R37, `(.L_x_1839) ;  /* 0x0000000025087348 */ /* 0x001fea0003c00000 */
[----:B------:R1:W2:Y:S02]  /*ba30*/  SHFL.DOWN P0, R35, R34, R35, R38 ;  /* 0x0800002322237389 */ /* 0x0002a40000000026 */
[----:B012---:R-:W-:Y:S05]  /*ba40*/  ENDCOLLECTIVE ;  /* 0x000000000000791b */ /* 0x007fea0003800000 */
.L_x_1839:
[----:B------:R-:W-:Y:S05]  /*ba50*/  BSYNC B1 ;  /* 0x0000000000017941 */ /* 0x000fea0003800000 */
.L_x_1838:
[----:B------:R-:W-:Y:S05]  /*ba60*/  BRA `(.L_x_1840) ;  /* 0xffffff8c00907947 */ /* 0x000fea000383ffff */
.L_x_1667:
[----:B------:R-:W-:Y:S01]  /*ba70*/  BSSY B1, `(.L_x_1841) ;  /* 0x0000007000017945 */ /* 0x000fe20003800000 */
[----:B------:R-:W-:Y:S02]  /*ba80*/  IMAD.MOV.U32 R34, RZ, RZ, R33 ;  /* 0x000000ffff227224 */ /* 0x000fe400078e0021 */
[----:B------:R-:W-:Y:S02]  /*ba90*/  IMAD.MOV.U32 R35, RZ, RZ, 0x10 ;  /* 0x00000010ff237424 */ /* 0x000fe400078e00ff */
[----:B------:R-:W-:-:S07]  /*baa0*/  IMAD.MOV.U32 R37, RZ, RZ, -0x1 ;  /* 0xffffffffff257424 */ /* 0x000fce00078e00ff */
[----:B0-----:R-:W-:Y:S05]  /*bab0*/  WARPSYNC.COLLECTIVE R37, `(.L_x_1842) ;  /* 0x0000000025087348 */ /* 0x001fea0003c00000 */
[----:B------:R1:W2:Y:S02]  /*bac0*/  SHFL.DOWN P0, R35, R34, R35, R38 ;  /* 0x0800002322237389 */ /* 0x0002a40000000026 */
[----:B012---:R-:W-:Y:S05]  /*bad0*/  ENDCOLLECTIVE ;  /* 0x000000000000791b */ /* 0x007fea0003800000 */
.L_x_1842:
[----:B------:R-:W-:Y:S05]  /*bae0*/  BSYNC B1 ;  /* 0x0000000000017941 */ /* 0x000fea0003800000 */
.L_x_1841:
        /* <DEDUP_REMOVED lines=8> */
.L_x_1843:
        /* <DEDUP_REMOVED lines=10> */
.L_x_1844:
[----:B------:R-:W-:Y:S05]  /*bc10*/  BRA `(.L_x_1845) ;  /* 0xffffff8c00587947 */ /* 0x000fea000383ffff */
.L_x_1686:
[----:B------:R-:W-:Y:S01]  /*bc20*/  BSSY B0, `(.L_x_1846) ;  /* 0x0000006000007945 */ /* 0x000fe20003800000 */
[----:B------:R-:W-:Y:S01]  /*bc30*/  PLOP3.LUT P0, PT, P0, PT, PT, 0x8, 0x80 ;  /* 0x000000000080781c */ /* 0x000fe2000070e170 */
[----:B------:R-:W-:-:S12]  /*bc40*/  IMAD.MOV.U32 R37, RZ, RZ, -0x1 ;  /* 0xffffffffff257424 */ /* 0x000fd800078e00ff */
[----:B------:R-:W-:Y:S05]  /*bc50*/  WARPSYNC.COLLECTIVE R37, `(.L_x_1847) ;  /* 0x0000000025087348 */ /* 0x000fea0003c00000 */
[----:B------:R-:W-:Y:S01]  /*bc60*/  VOTE.ANY P0, P0 ;  /* 0x0000000000ff7806 */ /* 0x000fe20000000100 */
[----:B------:R-:W-:-:S12]  /*bc70*/  ENDCOLLECTIVE ;  /* 0x000000000000791b */ /* 0x000fd80003800000 */
.L_x_1847:
[----:B------:R-:W-:Y:S05]  /*bc80*/  BSYNC B0 ;  /* 0x0000000000007941 */ /* 0x000fea0003800000 */
.L_x_1846:
[----:B------:R-:W-:Y:S05]  /*bc90*/  BRA `(.L_x_1848) ;  /* 0xffffffd000407947 */ /* 0x000fea000383ffff */
.L_x_1691:
[----:B------:R-:W-:Y:S01]  /*bca0*/  BSSY B0, `(.L_x_1849) ;  /* 0x0000006000007945 */ /* 0x000fe20003800000 */
[----:B------:R-:W-:Y:S01]  /*bcb0*/  PLOP3.LUT P0, PT, P0, PT, PT, 0x8, 0x80 ;  /* 0x000000000080781c */ /* 0x000fe2000070e170 */
[----:B------:R-:W-:-:S12]  /*bcc0*/  IMAD.MOV.U32 R37, RZ, RZ, -0x1 ;  /* 0xffffffffff257424 */ /* 0x000fd800078e00ff */
[----:B01---5:R-:W-:Y:S05]  /*bcd0*/  WARPSYNC.COLLECTIVE R37, `(.L_x_1850) ;  /* 0x0000000025087348 */ /* 0x023fea0003c00000 */
[----:B------:R-:W-:Y:S01]  /*bce0*/  VOTE.ANY R37, PT, P0 ;  /* 0x0000000000257806 */ /* 0x000fe200000e0100 */
[----:B01---5:R-:W-:Y:S06]  /*bcf0*/  ENDCOLLECTIVE ;  /* 0x000000000000791b */ /* 0x023fec0003800000 */
.L_x_1850:
[----:B------:R-:W-:Y:S05]  /*bd00*/  BSYNC B0 ;  /* 0x0000000000007941 */ /* 0x000fea0003800000 */
.L_x_1849:
[----:B------:R-:W-:Y:S05]  /*bd10*/  BRA `(.L_x_1851) ;  /* 0xffffffd0006c7947 */ /* 0x000fea000383ffff */
.L_x_1692:
[----:B------:R-:W-:Y:S01]  /*bd20*/  BSSY B0, `(.L_x_1852) ;  /* 0x0000007000007945 */ /* 0x000fe20003800000 */
[----:B-----5:R-:W-:Y:S02]  /*bd30*/  IMAD.MOV.U32 R34, RZ, RZ, R28 ;  /* 0x000000ffff227224 */ /* 0x020fe400078e001c */
[----:B------:R-:W-:Y:S02]  /*bd40*/  IMAD.MOV.U32 R35, RZ, RZ, 0x1 ;  /* 0x00000001ff237424 */ /* 0x000fe400078e00ff */
[----:B------:R-:W-:-:S07]  /*bd50*/  IMAD.MOV.U32 R37, RZ, RZ, -0x1 ;  /* 0xffffffffff257424 */ /* 0x000fce00078e00ff */
[----:B01----:R-:W-:Y:S05]  /*bd60*/  WARPSYNC.COLLECTIVE R37, `(.L_x_1853) ;  /* 0x0000000025087348 */ /* 0x003fea0003c00000 */
[----:B-1----:R1:W2:Y:S02]  /*bd70*/  SHFL.DOWN P0, R35, R34, R35, R38 ;  /* 0x0800002322237389 */ /* 0x0022a40000000026 */
[----:B012---:R-:W-:Y:S05]  /*bd80*/  ENDCOLLECTIVE ;  /* 0x000000000000791b */ /* 0x007fea0003800000 */
.L_x_1853:
[----:B------:R-:W-:Y:S05]  /*bd90*/  BSYNC B0 ;  /* 0x0000000000007941 */ /* 0x000fea0003800000 */
.L_x_1852:
[----:B------:R-:W-:Y:S05]  /*bda0*/  BRA `(.L_x_1854) ;  /* 0xffffffd000647947 */ /* 0x000fea000383ffff */
.L_x_1693:
[----:B------:R-:W-:Y:S01]  /*bdb0*/  BSSY B0, `(.L_x_1855) ;  /* 0x0000007000007945 */ /* 0x000fe20003800000 */
[----:B-----5:R-:W-:Y:S02]  /*bdc0*/  IMAD.MOV.U32 R34, RZ, RZ, R29 ;  /* 0x000000ffff227224 */ /* 0x020fe400078e001d */
[----:B------:R-:W-:Y:S02]  /*bdd0*/  IMAD.MOV.U32 R35, RZ, RZ, 0x1 ;  /* 0x00000001ff237424 */ /* 0x000fe400078e00ff */
[----:B------:R-:W-:-:S07]  /*bde0*/  IMAD.MOV.U32 R37, RZ, RZ, -0x1 ;  /* 0xffffffffff257424 */ /* 0x000fce00078e00ff */
[----:B01----:R-:W-:Y:S05]  /*bdf0*/  WARPSYNC.COLLECTIVE R37, `(.L_x_1856) ;  /* 0x0000000025087348 */ /* 0x003fea0003c00000 */
[----:B-1----:R1:W2:Y:S02]  /*be00*/  SHFL.DOWN P0, R35, R34, R35, R38 ;  /* 0x0800002322237389 */ /* 0x0022a40000000026 */
[----:B012---:R-:W-:Y:S05]  /*be10*/  ENDCOLLECTIVE ;  /* 0x000000000000791b */ /* 0x007fea0003800000 */
.L_x_1856:
[----:B------:R-:W-:Y:S05]  /*be20*/  BSYNC B0 ;  /* 0x0000000000007941 */ /* 0x000fea0003800000 */
.L_x_1855:
[----:B------:R-:W-:Y:S05]  /*be30*/  BRA `(.L_x_1857) ;  /* 0xffffffd000487947 */ /* 0x000fea000383ffff */
.L_x_1694:
[----:B------:R-:W-:Y:S01]  /*be40*/  BSSY B0, `(.L_x_1858) ;  /* 0x0000007000007945 */ /* 0x000fe20003800000 */
[----:B-----5:R-:W-:Y:S02]  /*be50*/  IMAD.MOV.U32 R34, RZ, RZ, R2 ;  /* 0x000000ffff227224 */ /* 0x020fe400078e0002 */
[----:B------:R-:W-:Y:S02]  /*be60*/  IMAD.MOV.U32 R35, RZ, RZ, 0x1 ;  /* 0x00000001ff237424 */ /* 0x000fe400078e00ff */
[----:B------:R-:W-:-:S07]  /*be70*/  IMAD.MOV.U32 R37, RZ, RZ, -0x1 ;  /* 0xffffffffff257424 */ /* 0x000fce00078e00ff */
[----:B01----:R-:W-:Y:S05]  /*be80*/  WARPSYNC.COLLECTIVE R37, `(.L_x_1859) ;  /* 0x0000000025087348 */ /* 0x003fea0003c00000 */
[----:B-1----:R1:W2:Y:S02]  /*be90*/  SHFL.DOWN P0, R35, R34, R35, R38 ;  /* 0x0800002322237389 */ /* 0x0022a40000000026 */
[----:B012---:R-:W-:Y:S05]  /*bea0*/  ENDCOLLECTIVE ;  /* 0x000000000000791b */ /* 0x007fea0003800000 */
.L_x_1859:
[----:B------:R-:W-:Y:S05]  /*beb0*/  BSYNC B0 ;  /* 0x0000000000007941 */ /* 0x000fea0003800000 */
.L_x_1858:
[----:B------:R-:W-:Y:S02]  /*bec0*/  IMAD.MOV.U32 R6, RZ, RZ, R35 ;  /* 0x000000ffff067224 */ /* 0x000fe400078e0023 */
[----:B------:R-:W-:Y:S02]  /*bed0*/  IMAD.MOV.U32 R35, RZ, RZ, 0x1 ;  /* 0x00000001ff237424 */ /* 0x000fe400078e00ff */
[----:B------:R-:W-:Y:S02]  /*bee0*/  IMAD.MOV.U32 R34, RZ, RZ, R3 ;  /* 0x000000ffff227224 */ /* 0x000fe400078e0003 */
[----:B------:R-:W-:-:S07]  /*bef0*/  IMAD.MOV.U32 R37, RZ, RZ, -0x1 ;  /* 0xffffffffff257424 */ /* 0x000fce00078e00ff */
[----:B------:R-:W-:Y:S05]  /*bf00*/  WARPSYNC.COLLECTIVE R37, `(.L_x_1860) ;  /* 0x0000000025087348 */ /* 0x000fea0003c00000 */
[----:B------:R0:W1:Y:S02]  /*bf10*/  SHFL.DOWN P0, R35, R34, R35, R38 ;  /* 0x0800002322237389 */ /* 0x0000640000000026 */
[----:B01----:R-:W-:Y:S05]  /*bf20*/  ENDCOLLECTIVE ;  /* 0x000000000000791b */ /* 0x003fea0003800000 */
.L_x_1860:
[----:B------:R-:W-:Y:S01]  /*bf30*/  IMAD.MOV.U32 R7, RZ, RZ, R35 ;  /* 0x000000ffff077224 */ /* 0x000fe200078e0023 */
[----:B------:R-:W-:Y:S06]  /*bf40*/  BRA `(.L_x_1861) ;  /* 0xffffffd000147947 */ /* 0x000fec000383ffff */
.L_x_1695:
[----:B------:R-:W-:Y:S01]  /*bf50*/  BSSY B0, `(.L_x_1862) ;  /* 0x0000007000007945 */ /* 0x000fe20003800000 */
[----:B------:R-:W-:Y:S02]  /*bf60*/  IMAD.MOV.U32 R34, RZ, RZ, R28 ;  /* 0x000000ffff227224 */ /* 0x000fe400078e001c */
[----:B------:R-:W-:Y:S02]  /*bf70*/  IMAD.MOV.U32 R35, RZ, RZ, 0x2 ;  /* 0x00000002ff237424 */ /* 0x000fe400078e00ff */
[----:B------:R-:W-:-:S07]  /*bf80*/  IMAD.MOV.U32 R37, RZ, RZ, -0x1 ;  /* 0xffffffffff257424 */ /* 0x000fce00078e00ff */
[----:B0-----:R-:W-:Y:S05]  /*bf90*/  WARPSYNC.COLLECTIVE R37, `(.L_x_1863) ;  /* 0x0000000025087348 */ /* 0x001fea0003c00000 */
[----:B------:R1:W2:Y:S02]  /*bfa0*/  SHFL.DOWN P0, R35, R34, R35, R38 ;  /* 0x0800002322237389 */ /* 0x0002a40000000026 */
[----:B012---:R-:W-:Y:S05]  /*bfb0*/  ENDCOLLECTIVE ;  /* 0x000000000000791b */ /* 0x007fea0003800000 */
.L_x_1863:
[----:B------:R-:W-:Y:S05]  /*bfc0*/  BSYNC B0 ;  /* 0x0000000000007941 */ /* 0x000fea0003800000 */
.L_x_1862:
[----:B------:R-:W-:Y:S05]  /*bfd0*/  BRA `(.L_x_1864) ;  /* 0xffffffd000087947 */ /* 0x000fea000383ffff */
.L_x_1696:
[----:B------:R-:W-:Y:S01]  /*bfe0*/  BSSY B0, `(.L_x_1865) ;  /* 0x0000007000007945 */ /* 0x000fe20003800000 */
[----:B------:R-:W-:Y:S02]  /*bff0*/  IMAD.MOV.U32 R34, RZ, RZ, R29 ;  /* 0x000000ffff227224 */ /* 0x000fe400078e001d */
[----:B------:R-:W-:Y:S02]  /*c000*/  IMAD.MOV.U32 R35, RZ, RZ, 0x2 ;  /* 0x00000002ff237424 */ /* 0x000fe400078e00ff */
[----:B------:R-:W-:-:S07]  /*c010*/  IMAD.MOV.U32 R37, RZ, RZ, -0x1 ;  /* 0xffffffffff257424 */ /* 0x000fce00078e00ff */
[----:B0-----:R-:W-:Y:S05]  /*c020*/  WARPSYNC.COLLECTIVE R37, `(.L_x_1866) ;  /* 0x0000000025087348 */ /* 0x001fea0003c00000 */
[----:B------:R1:W2:Y:S02]  /*c030*/  SHFL.DOWN P0, R35, R34, R35, R38 ;  /* 0x0800002322237389 */ /* 0x0002a40000000026 */
[----:B012---:R-:W-:Y:S05]  /*c040*/  ENDCOLLECTIVE ;  /* 0x000000000000791b */ /* 0x007fea0003800000 */
.L_x_1866:
[----:B------:R-:W-:Y:S05]  /*c050*/  BSYNC B0 ;  /* 0x0000000000007941 */ /* 0x000fea0003800000 */
.L_x_1865:
[----:B------:R-:W-:Y:S05]  /*c060*/  BRA `(.L_x_1867) ;  /* 0xffffffcc00ec7947 */ /* 0x000fea000383ffff */
.L_x_1697:
[----:B------:R-:W-:Y:S01]  /*c070*/  BSSY B0, `(.L_x_1868) ;  /* 0x0000007000007945 */ /* 0x000fe20003800000 */
[----:B------:R-:W-:Y:S02]  /*c080*/  IMAD.MOV.U32 R34, RZ, RZ, R11 ;  /* 0x000000ffff227224 */ /* 0x000fe400078e000b */
[----:B------:R-:W-:Y:S02]  /*c090*/  IMAD.MOV.U32 R35, RZ, RZ, 0x2 ;  /* 0x00000002ff237424 */ /* 0x000fe400078e00ff */
[----:B------:R-:W-:-:S07]  /*c0a0*/  IMAD.MOV.U32 R37, RZ, RZ, -0x1 ;  /* 0xffffffffff257424 */ /* 0x000fce00078e00ff */
[----:B0-----:R-:W-:Y:S05]  /*c0b0*/  WARPSYNC.COLLECTIVE R37, `(.L_x_1869) ;  /* 0x0000000025087348 */ /* 0x001fea0003c00000 */
[----:B------:R1:W2:Y:S02]  /*c0c0*/  SHFL.DOWN P0, R35, R34, R35, R38 ;  /* 0x0800002322237389 */ /* 0x0002a40000000026 */
[----:B012---:R-:W-:Y:S05]  /*c0d0*/  ENDCOLLECTIVE ;  /* 0x000000000000791b */ /* 0x007fea0003800000 */
.L_x_1869:
[----:B------:R-:W-:Y:S05]  /*c0e0*/  BSYNC B0 ;  /* 0x0000000000007941 */ /* 0x000fea0003800000 */
.L_x_1868:
[----:B------:R-:W-:Y:S02]  /*c0f0*/  IMAD.MOV.U32 R2, RZ, RZ, R35 ;  /* 0x000000ffff027224 */ /* 0x000fe400078e0023 */
[----:B------:R-:W-:Y:S02]  /*c100*/  IMAD.MOV.U32 R35, RZ, RZ, 0x2 ;  /* 0x00000002ff237424 */ /* 0x000fe400078e00ff */
[----:B------:R-:W-:Y:S02]  /*c110*/  IMAD.MOV.U32 R34, RZ, RZ, R6 ;  /* 0x000000ffff227224 */ /* 0x000fe400078e0006 */
[----:B------:R-:W-:-:S07]  /*c120*/  IMAD.MOV.U32 R37, RZ, RZ, -0x1 ;  /* 0xffffffffff257424 */ /* 0x000fce00078e00ff */
[----:B------:R-:W-:Y:S05]  /*c130*/  WARPSYNC.COLLECTIVE R37, `(.L_x_1870) ;  /* 0x0000000025087348 */ /* 0x000fea0003c00000 */
[----:B------:R0:W1:Y:S02]  /*c140*/  SHFL.DOWN P0, R35, R34, R35, R38 ;  /* 0x0800002322237389 */ /* 0x0000640000000026 */
[----:B01----:R-:W-:Y:S05]  /*c150*/  ENDCOLLECTIVE ;  /* 0x000000000000791b */ /* 0x003fea0003800000 */
.L_x_1870:
[----:B------:R-:W-:Y:S01]  /*c160*/  IMAD.MOV.U32 R3, RZ, RZ, R35 ;  /* 0x000000ffff037224 */ /* 0x000fe200078e0023 */
[----:B------:R-:W-:Y:S06]  /*c170*/  BRA `(.L_x_1871) ;  /* 0xffffffcc00bc7947 */ /* 0x000fec000383ffff */
.L_x_1698:
[----:B------:R-:W-:Y:S01]  /*c180*/  BSSY B0, `(.L_x_1872) ;  /* 0x0000007000007945 */ /* 0x000fe20003800000 */
[----:B------:R-:W-:Y:S02]  /*c190*/  IMAD.MOV.U32 R34, RZ, RZ, R28 ;  /* 0x000000ffff227224 */ /* 0x000fe400078e001c */
[----:B------:R-:W-:Y:S02]  /*c1a0*/  IMAD.MOV.U32 R35, RZ, RZ, 0x4 ;  /* 0x00000004ff237424 */ /* 0x000fe400078e00ff */
[----:B------:R-:W-:-:S07]  /*c1b0*/  IMAD.MOV.U32 R37, RZ, RZ, -0x1 ;  /* 0xffffffffff257424 */ /* 0x000fce00078e00ff */
[----:B0-----:R-:W-:Y:S05]  /*c1c0*/  WARPSYNC.COLLECTIVE R37, `(.L_x_1873) ;  /* 0x0000000025087348 */ /* 0x001fea0003c00000 */
[----:B------:R1:W2:Y:S02]  /*c1d0*/  SHFL.DOWN P0, R35, R34, R35, R38 ;  /* 0x0800002322237389 */ /* 0x0002a40000000026 */
[----:B012---:R-:W-:Y:S05]  /*c1e0*/  ENDCOLLECTIVE ;  /* 0x000000000000791b */ /* 0x007fea0003800000 */
.L_x_1873:
[----:B------:R-:W-:Y:S05]  /*c1f0*/  BSYNC B0 ;  /* 0x0000000000007941 */ /* 0x000fea0003800000 */
.L_x_1872:
[----:B------:R-:W-:Y:S05]  /*c200*/  BRA `(.L_x_1874) ;  /* 0xffffffcc00b47947 */ /* 0x000fea000383ffff */
.L_x_1699:
[----:B------:R-:W-:Y:S01]  /*c210*/  BSSY B0, `(.L_x_1875) ;  /* 0x0000007000007945 */ /* 0x000fe20003800000 */
[----:B------:R-:W-:Y:S02]  /*c220*/  IMAD.MOV.U32 R34, RZ, RZ, R29 ;  /* 0x000000ffff227224 */ /* 0x000fe400078e001d */
[----:B------:R-:W-:Y:S02]  /*c230*/  IMAD.MOV.U32 R35, RZ, RZ, 0x4 ;  /* 0x00000004ff237424 */ /* 0x000fe400078e00ff */
[----:B------:R-:W-:-:S07]  /*c240*/  IMAD.MOV.U32 R37, RZ, RZ, -0x1 ;  /* 0xffffffffff257424 */ /* 0x000fce00078e00ff */
[----:B0-----:R-:W-:Y:S05]  /*c250*/  WARPSYNC.COLLECTIVE R37, `(.L_x_1876) ;  /* 0x0000000025087348 */ /* 0x001fea0003c00000 */
[----:B------:R1:W2:Y:S02]  /*c260*/  SHFL.DOWN P0, R35, R34, R35, R38 ;  /* 0x0800002322237389 */ /* 0x0002a40000000026 */
[----:B012---:R-:W-:Y:S05]  /*c270*/  ENDCOLLECTIVE ;  /* 0x000000000000791b */ /* 0x007fea0003800000 */
.L_x_1876:
[----:B------:R-:W-:Y:S05]  /*c280*/  BSYNC B0 ;  /* 0x0000000000007941 */ /* 0x000fea0003800000 */
.L_x_1875:
[----:B------:R-:W-:Y:S05]  /*c290*/  BRA `(.L_x_1877) ;  /* 0xffffffcc00987947 */ /* 0x000fea000383ffff */
.L_x_1700:
[----:B------:R-:W-:Y:S01]  /*c2a0*/  BSSY B0, `(.L_x_1878) ;  /* 0x0000007000007945 */ /* 0x000fe20003800000 */
[----:B------:R-:W-:Y:S02]  /*c2b0*/  IMAD.MOV.U32 R34, RZ, RZ, R7 ;  /* 0x000000ffff227224 */ /* 0x000fe400078e0007 */
[----:B------:R-:W-:Y:S02]  /*c2c0*/  IMAD.MOV.U32 R35, RZ, RZ, 0x4 ;  /* 0x00000004ff237424 */ /* 0x000fe400078e00ff */
[----:B------:R-:W-:-:S07]  /*c2d0*/  IMAD.MOV.U32 R37, RZ, RZ, -0x1 ;  /* 0xffffffffff257424 */ /* 0x000fce00078e00ff */
[----:B------:R-:W-:Y:S05]  /*c2e0*/  WARPSYNC.COLLECTIVE R37, `(.L_x_1879) ;  /* 0x0000000025087348 */ /* 0x000fea0003c00000 */
[----:B------:R0:W1:Y:S02]  /*c2f0*/  SHFL.DOWN P0, R35, R34, R35, R38 ;  /* 0x0800002322237389 */ /* 0x0000640000000026 */
[----:B01----:R-:W-:Y:S05]  /*c300*/  ENDCOLLECTIVE ;  /* 0x000000000000791b */ /* 0x003fea0003800000 */
.L_x_1879:
[----:B------:R-:W-:Y:S05]  /*c310*/  BSYNC B0 ;  /* 0x0000000000007941 */ /* 0x000fea0003800000 */
.L_x_1878:
[----:B------:R-:W-:Y:S02]  /*c320*/  IMAD.MOV.U32 R2, RZ, RZ, R35 ;  /* 0x000000ffff027224 */ /* 0x000fe400078e0023 */
[----:B------:R-:W-:Y:S02]  /*c330*/  IMAD.MOV.U32 R35, RZ, RZ, 0x4 ;  /* 0x00000004ff237424 */ /* 0x000fe400078e00ff */
[----:B------:R-:W-:Y:S02]  /*c340*/  IMAD.MOV.U32 R34, RZ, RZ, R11 ;  /* 0x000000ffff227224 */ /* 0x000fe400078e000b */
[----:B------:R-:W-:-:S07]  /*c350*/  IMAD.MOV.U32 R37, RZ, RZ, -0x1 ;  /* 0xffffffffff257424 */ /* 0x000fce00078e00ff */
[----:B------:R-:W-:Y:S05]  /*c360*/  WARPSYNC.COLLECTIVE R37, `(.L_x_1880) ;  /* 0x0000000025087348 */ /* 0x000fea0003c00000 */
[----:B------:R0:W1:Y:S02]  /*c370*/  SHFL.DOWN P0, R35, R34, R35, R38 ;  /* 0x0800002322237389 */ /* 0x0000640000000026 */
[----:B01----:R-:W-:Y:S05]  /*c380*/  ENDCOLLECTIVE ;  /* 0x000000000000791b */ /* 0x003fea0003800000 */
.L_x_1880:
[----:B------:R-:W-:Y:S01]  /*c390*/  IMAD.MOV.U32 R3, RZ, RZ, R35 ;  /* 0x000000ffff037224 */ /* 0x000fe200078e0023 */
[----:B------:R-:W-:Y:S06]  /*c3a0*/  BRA `(.L_x_1881) ;  /* 0xffffffcc00687947 */ /* 0x000fec000383ffff */
.L_x_1701:
[----:B------:R-:W-:Y:S01]  /*c3b0*/  BSSY B0, `(.L_x_1882) ;  /* 0x0000007000007945 */ /* 0x000fe20003800000 */
[----:B------:R-:W-:Y:S02]  /*c3c0*/  IMAD.MOV.U32 R34, RZ, RZ, R28 ;  /* 0x000000ffff227224 */ /* 0x000fe400078e001c */
[----:B------:R-:W-:Y:S02]  /*c3d0*/  IMAD.MOV.U32 R35, RZ, RZ, 0x8 ;  /* 0x00000008ff237424 */ /* 0x000fe400078e00ff */
[----:B------:R-:W-:-:S07]  /*c3e0*/  IMAD.MOV.U32 R37, RZ, RZ, -0x1 ;  /* 0xffffffffff257424 */ /* 0x000fce00078e00ff */
[----:B------:R-:W-:Y:S05]  /*c3f0*/  WARPSYNC.COLLECTIVE R37, `(.L_x_1883) ;  /* 0x0000000025087348 */ /* 0x000fea0003c00000 */
[----:B------:R0:W1:Y:S02]  /*c400*/  SHFL.DOWN P0, R35, R34, R35, R38 ;  /* 0x0800002322237389 */ /* 0x0000640000000026 */
[----:B01----:R-:W-:Y:S05]  /*c410*/  ENDCOLLECTIVE ;  /* 0x000000000000791b */ /* 0x003fea0003800000 */
.L_x_1883:
[----:B------:R-:W-:Y:S05]  /*c420*/  BSYNC B0 ;  /* 0x0000000000007941 */ /* 0x000fea0003800000 */
.L_x_1882:
[----:B------:R-:W-:Y:S05]  /*c430*/  BRA `(.L_x_1884) ;  /* 0xffffffcc00607947 */ /* 0x000fea000383ffff */
.L_x_1702:
[----:B------:R-:W-:Y:S01]  /*c440*/  BSSY B0, `(.L_x_1885) ;  /* 0x0000007000007945 */ /* 0x000fe20003800000 */
[----:B------:R-:W-:Y:S02]  /*c450*/  IMAD.MOV.U32 R34, RZ, RZ, R29 ;  /* 0x000000ffff227224 */ /* 0x000fe400078e001d */
[----:B------:R-:W-:Y:S02]  /*c460*/  IMAD.MOV.U32 R35, RZ, RZ, 0x8 ;  /* 0x00000008ff237424 */ /* 0x000fe400078e00ff */
[----:B------:R-:W-:-:S07]  /*c470*/  IMAD.MOV.U32 R37, RZ, RZ, -0x1 ;  /* 0xffffffffff257424 */ /* 0x000fce00078e00ff */
[----:B------:R-:W-:Y:S05]  /*c480*/  WARPSYNC.COLLECTIVE R37, `(.L_x_1886) ;  /* 0x0000000025087348 */ /* 0x000fea0003c00000 */
[----:B------:R0:W1:Y:S02]  /*c490*/  SHFL.DOWN P0, R35, R34, R35, R38 ;  /* 0x0800002322237389 */ /* 0x0000640000000026 */
[----:B01----:R-:W-:Y:S05]  /*c4a0*/  ENDCOLLECTIVE ;  /* 0x000000000000791b */ /* 0x003fea0003800000 */
.L_x_1886:
[----:B------:R-:W-:Y:S05]  /*c4b0*/  BSYNC B0 ;  /* 0x0000000000007941 */ /* 0x000fea0003800000 */
.L_x_1885:
[----:B------:R-:W-:Y:S05]  /*c4c0*/  BRA `(.L_x_1887) ;  /* 0xffffffcc00447947 */ /* 0x000fea000383ffff */
.L_x_1703:
[----:B------:R-:W-:Y:S01]  /*c4d0*/  BSSY B0, `(.L_x_1888) ;  /* 0x0000007000007945 */ /* 0x000fe20003800000 */
[----:B------:R-:W-:Y:S02]  /*c4e0*/  IMAD.MOV.U32 R34, RZ, RZ, R7 ;  /* 0x000000ffff227224 */ /* 0x000fe400078e0007 */
[----:B------:R-:W-:Y:S02]  /*c4f0*/  IMAD.MOV.U32 R35, RZ, RZ, 0x8 ;  /* 0x00000008ff237424 */ /* 0x000fe400078e00ff */
[----:B------:R-:W-:-:S07]  /*c500*/  IMAD.MOV.U32 R37, RZ, RZ, -0x1 ;  /* 0xffffffffff257424 */ /* 0x000fce00078e00ff */
[----:B------:R-:W-:Y:S05]  /*c510*/  WARPSYNC.COLLECTIVE R37, `(.L_x_1889) ;  /* 0x0000000025087348 */ /* 0x000fea0003c00000 */
[----:B------:R0:W1:Y:S02]  /*c520*/  SHFL.DOWN P0, R35, R34, R35, R38 ;  /* 0x0800002322237389 */ /* 0x0000640000000026 */
[----:B01----:R-:W-:Y:S05]  /*c530*/  ENDCOLLECTIVE ;  /* 0x000000000000791b */ /* 0x003fea0003800000 */
.L_x_1889:
[----:B------:R-:W-:Y:S05]  /*c540*/  BSYNC B0 ;  /* 0x0000000000007941 */ /* 0x000fea0003800000 */
.L_x_1888:
[----:B------:R-:W-:Y:S02]  /*c550*/  IMAD.MOV.U32 R2, RZ, RZ, R35 ;  /* 0x000000ffff027224 */ /* 0x000fe400078e0023 */
[----:B------:R-:W-:Y:S02]  /*c560*/  IMAD.MOV.U32 R35, RZ, RZ, 0x8 ;  /* 0x00000008ff237424 */ /* 0x000fe400078e00ff */
[----:B------:R-:W-:Y:S02]  /*c570*/  IMAD.MOV.U32 R34, RZ, RZ, R11 ;  /* 0x000000ffff227224 */ /* 0x000fe400078e000b */
[----:B------:R-:W-:-:S07]  /*c580*/  IMAD.MOV.U32 R37, RZ, RZ, -0x1 ;  /* 0xffffffffff257424 */ /* 0x000fce00078e00ff */
[----:B------:R-:W-:Y:S05]  /*c590*/  WARPSYNC.COLLECTIVE R37, `(.L_x_1890) ;  /* 0x0000000025087348 */ /* 0x000fea0003c00000 */
[----:B------:R0:W1:Y:S02]  /*c5a0*/  SHFL.DOWN P0, R35, R34, R35, R38 ;  /* 0x0800002322237389 */ /* 0x0000640000000026 */
[----:B01----:R-:W-:Y:S05]  /*c5b0*/  ENDCOLLECTIVE ;  /* 0x000000000000791b */ /* 0x003fea0003800000 */
.L_x_1890:
[----:B------:R-:W-:Y:S01]  /*c5c0*/  IMAD.MOV.U32 R6, RZ, RZ, R35 ;  /* 0x000000ffff067224 */ /* 0x000fe200078e0023 */
[----:B------:R-:W-:Y:S06]  /*c5d0*/  BRA `(.L_x_1891) ;  /* 0xffffffcc00147947 */ /* 0x000fec000383ffff */
.L_x_1704:
[----:B------:R-:W-:Y:S01]  /*c5e0*/  BSSY B0, `(.L_x_1892) ;  /* 0x0000007000007945 */ /* 0x000fe20003800000 */
[----:B------:R-:W-:Y:S02]  /*c5f0*/  IMAD.MOV.U32 R34, RZ, RZ, R28 ;  /* 0x000000ffff227224 */ /* 0x000fe400078e001c */
[----:B------:R-:W-:Y:S02]  /*c600*/  IMAD.MOV.U32 R35, RZ, RZ, 0x10 ;  /* 0x00000010ff237424 */ /* 0x000fe400078e00ff */
[----:B------:R-:W-:-:S07]  /*c610*/  IMAD.MOV.U32 R37, RZ, RZ, -0x1 ;  /* 0xffffffffff257424 */ /* 0x000fce00078e00ff */
[----:B0-----:R-:W-:Y:S05]  /*c620*/  WARPSYNC.COLLECTIVE R37, `(.L_x_1893) ;  /* 0x0000000025087348 */ /* 0x001fea0003c00000 */
[----:B------:R1:W2:Y:S02]  /*c630*/  SHFL.DOWN P0, R35, R34, R35, R38 ;  /* 0x0800002322237389 */ /* 0x0002a40000000026 */
[----:B012---:R-:W-:Y:S05]  /*c640*/  ENDCOLLECTIVE ;  /* 0x000000000000791b */ /* 0x007fea0003800000 */
.L_x_1893:
[----:B------:R-:W-:Y:S05]  /*c650*/  BSYNC B0 ;  /* 0x0000000000007941 */ /* 0x000fea0003800000 */
.L_x_1892:
[----:B------:R-:W-:Y:S05]  /*c660*/  BRA `(.L_x_1894) ;  /* 0xffffffcc000c7947 */ /* 0x000fea000383ffff */
.L_x_1705:
[----:B------:R-:W-:Y:S01]  /*c670*/  BSSY B0, `(.L_x_1895) ;  /* 0x0000007000007945 */ /* 0x000fe20003800000 */
[----:B------:R-:W-:Y:S02]  /*c680*/  IMAD.MOV.U32 R34, RZ, RZ, R29 ;  /* 0x000000ffff227224 */ /* 0x000fe400078e001d */
[----:B------:R-:W-:Y:S02]  /*c690*/  IMAD.MOV.U32 R35, RZ, RZ, 0x10 ;  /* 0x00000010ff237424 */ /* 0x000fe400078e00ff */
[----:B------:R-:W-:-:S07]  /*c6a0*/  IMAD.MOV.U32 R37, RZ, RZ, -0x1 ;  /* 0xffffffffff257424 */ /* 0x000fce00078e00ff */
[----:B0-----:R-:W-:Y:S05]  /*c6b0*/  WARPSYNC.COLLECTIVE R37, `(.L_x_1896) ;  /* 0x0000000025087348 */ /* 0x001fea0003c00000 */
[----:B------:R1:W2:Y:S02]  /*c6c0*/  SHFL.DOWN P0, R35, R34, R35, R38 ;  /* 0x0800002322237389 */ /* 0x0002a40000000026 */
[----:B012---:R-:W-:Y:S05]  /*c6d0*/  ENDCOLLECTIVE ;  /* 0x000000000000791b */ /* 0x007fea0003800000 */
.L_x_1896:
[----:B------:R-:W-:Y:S05]  /*c6e0*/  BSYNC B0 ;  /* 0x0000000000007941 */ /* 0x000fea0003800000 */
.L_x_1895:
[----:B------:R-:W-:Y:S05]  /*c6f0*/  BRA `(.L_x_1897) ;  /* 0xffffffc800f07947 */ /* 0x000fea000383ffff */
.L_x_1706:
[----:B------:R-:W-:Y:S01]  /*c700*/  BSSY B0, `(.L_x_1898) ;  /* 0x0000007000007945 */ /* 0x000fe20003800000 */
[----:B------:R-:W-:Y:S02]  /*c710*/  IMAD.MOV.U32 R34, RZ, RZ, R3 ;  /* 0x000000ffff227224 */ /* 0x000fe400078e0003 */
[----:B------:R-:W-:Y:S02]  /*c720*/  IMAD.MOV.U32 R35, RZ, RZ, 0x10 ;  /* 0x00000010ff237424 */ /* 0x000fe400078e00ff */
[----:B------:R-:W-:-:S07]  /*c730*/  IMAD.MOV.U32 R37, RZ, RZ, -0x1 ;  /* 0xffffffffff257424 */ /* 0x000fce00078e00ff */
[----:B------:R-:W-:Y:S05]  /*c740*/  WARPSYNC.COLLECTIVE R37, `(.L_x_1899) ;  /* 0x0000000025087348 */ /* 0x000fea0003c00000 */
[----:B------:R0:W1:Y:S02]  /*c750*/  SHFL.DOWN P0, R35, R34, R35, R38 ;  /* 0x0800002322237389 */ /* 0x0000640000000026 */
[----:B01----:R-:W-:Y:S05]  /*c760*/  ENDCOLLECTIVE ;  /* 0x000000000000791b */ /* 0x003fea0003800000 */
.L_x_1899:
[----:B------:R-:W-:Y:S05]  /*c770*/  BSYNC B0 ;  /* 0x0000000000007941 */ /* 0x000fea0003800000 */
.L_x_1898:
        /* <DEDUP_REMOVED lines=9> */
.L_x_1900:
        /* <DEDUP_REMOVED lines=16> */
.L_x_1901:
[----:B------:R-:W-:Y:S02]  /*c910*/  IMAD.X R7, R6, 0x1, R7, P1 ;  /* 0x0000000106077824 */ /* 0x000fe400008e0607 */
[----:B------:R-:W-:Y:S01]  /*c920*/  IMAD.X R6, RZ, RZ, R33, P2 ;  /* 0x000000ffff067224 */ /* 0x000fe200010e0621 */
[----:B------:R-:W-:Y:S06]  /*c930*/  BRA `(.L_x_1902) ;  /* 0xffffffc800b87947 */ /* 0x000fec000383ffff */
.L_x_1708:
[----:B------:R-:W-:Y:S01]  /*c940*/  BSSY B0, `(.L_x_1903) ;  /* 0x0000006000007945 */ /* 0x000fe20003800000 */
[----:B------:R-:W-:Y:S01]  /*c950*/  PLOP3.LUT P0, PT, P0, PT, PT, 0x8, 0x80 ;  /* 0x000000000080781c */ /* 0x000fe2000070e170 */
[----:B------:R-:W-:-:S12]  /*c960*/  IMAD.MOV.U32 R37, RZ, RZ, -0x1 ;  /* 0xffffffffff257424 */ /* 0x000fd800078e00ff */
[----:B------:R-:W-:Y:S05]  /*c970*/  WARPSYNC.COLLECTIVE R37, `(.L_x_1904) ;  /* 0x0000000025087348 */ /* 0x000fea0003c00000 */
[----:B------:R-:W-:Y:S01]  /*c980*/  VOTE.ANY P0, P0 ;  /* 0x0000000000ff7806 */ /* 0x000fe20000000100 */
[----:B------:R-:W-:-:S12]  /*c990*/  ENDCOLLECTIVE ;  /* 0x000000000000791b */ /* 0x000fd80003800000 */
.L_x_1904:
[----:B------:R-:W-:Y:S05]  /*c9a0*/  BSYNC B0 ;  /* 0x0000000000007941 */ /* 0x000fea0003800000 */
.L_x_1903:
[----:B------:R-:W-:Y:S05]  /*c9b0*/  BRA `(.L_x_1905) ;  /* 0xffffffc800d47947 */ /* 0x000fea000383ffff */
.L_x_1713:
[----:B------:R-:W-:Y:S01]  /*c9c0*/  BSSY B0, `(.L_x_1906) ;  /* 0x0000006000007945 */ /* 0x000fe20003800000 */
[----:B------:R-:W-:Y:S01]  /*c9d0*/  PLOP3.LUT P0, PT, P0, PT, PT, 0x8, 0x80 ;  /* 0x000000000080781c */ /* 0x000fe2000070e170 */
[----:B------:R-:W-:-:S12]  /*c9e0*/  IMAD.MOV.U32 R37, RZ, RZ, -0x1 ;  /* 0xffffffffff257424 */ /* 0x000fd800078e00ff */
[----:B-----5:R-:W-:Y:S05]  /*c9f0*/  WARPSYNC.COLLECTIVE R37, `(.L_x_1907) ;  /* 0x0000000025087348 */ /* 0x020fea0003c00000 */
[----:B------:R-:W-:Y:S01]  /*ca00*/  VOTE.ANY R37, PT, P0 ;  /* 0x0000000000257806 */ /* 0x000fe200000e0100 */
[----:B-----5:R-:W-:Y:S06]  /*ca10*/  ENDCOLLECTIVE ;  /* 0x000000000000791b */ /* 0x020fec0003800000 */
.L_x_1907:
[----:B------:R-:W-:Y:S05]  /*ca20*/  BSYNC B0 ;  /* 0x0000000000007941 */ /* 0x000fea0003800000 */
.L_x_1906:
[----:B------:R-:W-:Y:S05]  /*ca30*/  BRA `(.L_x_1908) ;  /* 0xffffffcc00087947 */ /* 0x000fea000383ffff */
.L_x_1714:
[----:B------:R-:W-:Y:S01]  /*ca40*/  BSSY B0, `(.L_x_1909) ;  /* 0x0000007000007945 */ /* 0x000fe20003800000 */
[----:B0----5:R-:W-:Y:S02]  /*ca50*/  IMAD.MOV.U32 R34, RZ, RZ, R32 ;  /* 0x000000ffff227224 */ /* 0x021fe400078e0020 */
[----:B------:R-:W-:Y:S02]  /*ca60*/  IMAD.MOV.U32 R35, RZ, RZ, 0x1 ;  /* 0x00000001ff237424 */ /* 0x000fe400078e00ff */
[----:B------:R-:W-:-:S07]  /*ca70*/  IMAD.MOV.U32 R37, RZ, RZ, -0x1 ;  /* 0xffffffffff257424 */ /* 0x000fce00078e00ff */
[----:B-1----:R-:W-:Y:S05]  /*ca80*/  WARPSYNC.COLLECTIVE R37, `(.L_x_1910) ;  /* 0x0000000025087348 */ /* 0x002fea0003c00000 */
[----:B-1----:R0:W1:Y:S02]  /*ca90*/  SHFL.DOWN P0, R35, R34, R35, R38 ;  /* 0x0800002322237389 */ /* 0x0020640000000026 */
[----:B01----:R-:W-:Y:S05]  /*caa0*/  ENDCOLLECTIVE ;  /* 0x000000000000791b */ /* 0x003fea0003800000 */
.L_x_1910:
[----:B------:R-:W-:Y:S05]  /*cab0*/  BSYNC B0 ;  /* 0x0000000000007941 */ /* 0x000fea0003800000 */
.L_x_1909:
[----:B------:R-:W-:Y:S05]  /*cac0*/  BRA `(.L_x_1911) ;  /* 0xffffffcc00007947 */ /* 0x000fea000383ffff */
.L_x_1715:
[----:B------:R-:W-:Y:S01]  /*cad0*/  BSSY B0, `(.L_x_1912) ;  /* 0x0000007000007945 */ /* 0x000fe20003800000 */
[----:B0----5:R-:W-:Y:S02]  /*cae0*/  IMAD.MOV.U32 R34, RZ, RZ, R33 ;  /* 0x000000ffff227224 */ /* 0x021fe400078e0021 */
[----:B------:R-:W-:Y:S02]  /*caf0*/  IMAD.MOV.U32 R35, RZ, RZ, 0x1 ;  /* 0x00000001ff237424 */ /* 0x000fe400078e00ff */
[----:B------:R-:W-:-:S07]  /*cb00*/  IMAD.MOV.U32 R37, RZ, RZ, -0x1 ;  /* 0xffffffffff257424 */ /* 0x000fce00078e00ff */
[----:B-1----:R-:W-:Y:S05]  /*cb10*/  WARPSYNC.COLLECTIVE R37, `(.L_x_1913) ;  /* 0x0000000025087348 */ /* 0x002fea0003c00000 */
[----:B-1----:R0:W1:Y:S02]  /*cb20*/  SHFL.DOWN P0, R35, R34, R35, R38 ;  /* 0x0800002322237389 */ /* 0x0020640000000026 */
[----:B01----:R-:W-:Y:S05]  /*cb30*/  ENDCOLLECTIVE ;  /* 0x000000000000791b */ /* 0x003fea0003800000 */
.L_x_1913:
[----:B------:R-:W-:Y:S05]  /*cb40*/  BSYNC B0 ;  /* 0x0000000000007941 */ /* 0x000fea0003800000 */
.L_x_1912:
[----:B------:R-:W-:Y:S05]  /*cb50*/  BRA `(.L_x_1914) ;  /* 0xffffffc800e47947 */ /* 0x000fea000383ffff */
.L_x_1716:
[----:B------:R-:W-:Y:S01]  /*cb60*/  BSSY B0, `(.L_x_1915) ;  /* 0x0000007000007945 */ /* 0x000fe20003800000 */
[----:B0----5:R-:W-:Y:S02]  /*cb70*/  IMAD.MOV.U32 R34, RZ, RZ, R30 ;  /* 0x000000ffff227224 */ /* 0x021fe400078e001e */
[----:B------:R-:W-:Y:S02]  /*cb80*/  IMAD.MOV.U32 R35, RZ, RZ, 0x1 ;  /* 0x00000001ff237424 */ /* 0x000fe400078e00ff */
[----:B------:R-:W-:-:S07]  /*cb90*/  IMAD.MOV.U32 R37, RZ, RZ, -0x1 ;  /* 0xffffffffff257424 */ /* 0x000fce00078e00ff */
[----:B-1----:R-:W-:Y:S05]  /*cba0*/  WARPSYNC.COLLECTIVE R37, `(.L_x_1916) ;  /* 0x0000000025087348 */ /* 0x002fea0003c00000 */
[----:B-1----:R0:W1:Y:S02]  /*cbb0*/  SHFL.DOWN P0, R35, R34, R35, R38 ;  /* 0x0800002322237389 */ /* 0x0020640000000026 */
[----:B01----:R-:W-:Y:S05]  /*cbc0*/  ENDCOLLECTIVE ;  /* 0x000000000000791b */ /* 0x003fea0003800000 */
.L_x_1916:
[----:B------:R-:W-:Y:S05]  /*cbd0*/  BSYNC B0 ;  /* 0x0000000000007941 */ /* 0x000fea0003800000 */
.L_x_1915:
[----:B------:R-:W-:Y:S02]  /*cbe0*/  IMAD.MOV.U32 R41, RZ, RZ, R35 ;  /* 0x000000ffff297224 */ /* 0x000fe400078e0023 */
[----:B------:R-:W-:Y:S02]  /*cbf0*/  IMAD.MOV.U32 R35, RZ, RZ, 0x1 ;  /* 0x00000001ff237424 */ /* 0x000fe400078e00ff */
[----:B------:R-:W-:Y:S02]  /*cc00*/  IMAD.MOV.U32 R34, RZ, RZ, R31 ;  /* 0x000000ffff227224 */ /* 0x000fe400078e001f */
[----:B------:R-:W-:-:S07]  /*cc10*/  IMAD.MOV.U32 R37, RZ, RZ, -0x1 ;  /* 0xffffffffff257424 */ /* 0x000fce00078e00ff */
[----:B------:R-:W-:Y:S05]  /*cc20*/  WARPSYNC.COLLECTIVE R37, `(.L_x_1917) ;  /* 0x0000000025087348 */ /* 0x000fea0003c00000 */
[----:B------:R0:W1:Y:S02]  /*cc30*/  SHFL.DOWN P0, R35, R34, R35, R38 ;  /* 0x0800002322237389 */ /* 0x0000640000000026 */
[----:B01----:R-:W-:Y:S05]  /*cc40*/  ENDCOLLECTIVE ;  /* 0x000000000000791b */ /* 0x003fea0003800000 */
.L_x_1917:
[----:B------:R-:W-:Y:S01]  /*cc50*/  IMAD.MOV.U32 R43, RZ, RZ, R35 ;  /* 0x000000ffff2b7224 */ /* 0x000fe200078e0023 */
[----:B------:R-:W-:Y:S06]  /*cc60*/  BRA `(.L_x_1918) ;  /* 0xffffffc800b07947 */ /* 0x000fec000383ffff */
.L_x_1717:
[----:B------:R-:W-:Y:S01]  /*cc70*/  BSSY B0, `(.L_x_1919) ;  /* 0x0000007000007945 */ /* 0x000fe20003800000 */
[----:B0-----:R-:W-:Y:S02]  /*cc80*/  IMAD.MOV.U32 R34, RZ, RZ, R32 ;  /* 0x000000ffff227224 */ /* 0x001fe400078e0020 */
[----:B------:R-:W-:Y:S02]  /*cc90*/  IMAD.MOV.U32 R35, RZ, RZ, 0x2 ;  /* 0x00000002ff237424 */ /* 0x000fe400078e00ff */
[----:B------:R-:W-:-:S07]  /*cca0*/  IMAD.MOV.U32 R37, RZ, RZ, -0x1 ;  /* 0xffffffffff257424 */ /* 0x000fce00078e00ff */
[----:B-1----:R-:W-:Y:S05]  /*ccb0*/  WARPSYNC.COLLECTIVE R37, `(.L_x_1920) ;  /* 0x0000000025087348 */ /* 0x002fea0003c00000 */
[----:B------:R0:W2:Y:S02]  /*ccc0*/  SHFL.DOWN P0, R35, R34, R35, R38 ;  /* 0x0800002322237389 */ /* 0x0000a40000000026 */
[----:B012---:R-:W-:Y:S05]  /*ccd0*/  ENDCOLLECTIVE ;  /* 0x000000000000791b */ /* 0x007fea0003800000 */
.L_x_1920:
[----:B------:R-:W-:Y:S05]  /*cce0*/  BSYNC B0 ;  /* 0x0000000000007941 */ /* 0x000fea0003800000 */
.L_x_1919:
[----:B------:R-:W-:Y:S05]  /*ccf0*/  BRA `(.L_x_1921) ;  /* 0xffffffc800a47947 */ /* 0x000fea000383ffff */
.L_x_1718:
[----:B------:R-:W-:Y:S01]  /*cd00*/  BSSY B0, `(.L_x_1922) ;  /* 0x0000007000007945 */ /* 0x000fe20003800000 */
[----:B0-----:R-:W-:Y:S02]  /*cd10*/  IMAD.MOV.U32 R34, RZ, RZ, R33 ;  /* 0x000000ffff227224 */ /* 0x001fe400078e0021 */
[----:B------:R-:W-:Y:S02]  /*cd20*/  IMAD.MOV.U32 R35, RZ, RZ, 0x2 ;  /* 0x00000002ff237424 */ /* 0x000fe400078e00ff */
[----:B------:R-:W-:-:S07]  /*cd30*/  IMAD.MOV.U32 R37, RZ, RZ, -0x1 ;  /* 0xffffffffff257424 */ /* 0x000fce00078e00ff */
[----:B-1----:R-:W-:Y:S05]  /*cd40*/  WARPSYNC.COLLECTIVE R37, `(.L_x_1923) ;  /* 0x0000000025087348 */ /* 0x002fea0003c00000 */
[----:B------:R0:W2:Y:S02]  /*cd50*/  SHFL.DOWN P0, R35, R34, R35, R38 ;  /* 0x0800002322237389 */ /* 0x0000a40000000026 */
[----:B012---:R-:W-:Y:S05]  /*cd60*/  ENDCOLLECTIVE ;  /* 0x000000000000791b */ /* 0x007fea0003800000 */
.L_x_1923:
[----:B------:R-:W-:Y:S05]  /*cd70*/  BSYNC B0 ;  /* 0x0000000000007941 */ /* 0x000fea0003800000 */
.L_x_1922:
[----:B------:R-:W-:Y:S05]  /*cd80*/  BRA `(.L_x_1924) ;  /* 0xffffffc800887947 */ /* 0x000fea000383ffff */
.L_x_1719:
[----:B------:R-:W-:Y:S01]  /*cd90*/  BSSY B0, `(.L_x_1925) ;  /* 0x0000007000007945 */ /* 0x000fe20003800000 */
[----:B0-----:R-:W-:Y:S02]  /*cda0*/  IMAD.MOV.U32 R34, RZ, RZ, R42 ;  /* 0x000000ffff227224 */ /* 0x001fe400078e002a */
[----:B------:R-:W-:Y:S02]  /*cdb0*/  IMAD.MOV.U32 R35, RZ, RZ, 0x2 ;  /* 0x00000002ff237424 */ /* 0x000fe400078e00ff */
[----:B------:R-:W-:-:S07]  /*cdc0*/  IMAD.MOV.U32 R37, RZ, RZ, -0x1 ;  /* 0xffffffffff257424 */ /* 0x000fce00078e00ff */
[----:B-1----:R-:W-:Y:S05]  /*cdd0*/  WARPSYNC.COLLECTIVE R37, `(.L_x_1926) ;  /* 0x0000000025087348 */ /* 0x002fea0003c00000 */
[----:B------:R0:W2:Y:S02]  /*cde0*/  SHFL.DOWN P0, R35, R34, R35, R38 ;  /* 0x0800002322237389 */ /* 0x0000a40000000026 */
[----:B012---:R-:W-:Y:S05]  /*cdf0*/  ENDCOLLECTIVE ;  /* 0x000000000000791b */ /* 0x007fea0003800000 */
.L_x_1926:
[----:B------:R-:W-:Y:S05]  /*ce00*/  BSYNC B0 ;  /* 0x0000000000007941 */ /* 0x000fea0003800000 */
.L_x_1925:
[----:B------:R-:W-:Y:S02]  /*ce10*/  IMAD.MOV.U32 R43, RZ, RZ, R35 ;  /* 0x000000ffff2b7224 */ /* 0x000fe400078e0023 */
[----:B------:R-:W-:Y:S02]  /*ce20*/  IMAD.MOV.U32 R35, RZ, RZ, 0x2 ;  /* 0x00000002ff237424 */ /* 0x000fe400078e00ff */
[----:B------:R-:W-:Y:S02]  /*ce30*/  IMAD.MOV.U32 R34, RZ, RZ, R41 ;  /* 0x000000ffff227224 */ /* 0x000fe400078e0029 */
[----:B------:R-:W-:-:S07]  /*ce40*/  IMAD.MOV.U32 R37, RZ, RZ, -0x1 ;  /* 0xffffffffff257424 */ /* 0x000fce00078e00ff */
[----:B------:R-:W-:Y:S05]  /*ce50*/  WARPSYNC.COLLECTIVE R37, `(.L_x_1927) ;  /* 0x0000000025087348 */ /* 0x000fea0003c00000 */
[----:B------:R0:W1:Y:S02]  /*ce60*/  SHFL.DOWN P0, R35, R34, R35, R38 ;  /* 0x0800002322237389 */ /* 0x0000640000000026 */
[----:B01----:R-:W-:Y:S05]  /*ce70*/  ENDCOLLECTIVE ;  /* 0x000000000000791b */ /* 0x003fea0003800000 */
.L_x_1927:
[----:B------:R-:W-:Y:S01]  /*ce80*/  IMAD.MOV.U32 R34, RZ, RZ, R35 ;  /* 0x000000ffff227224 */ /* 0x000fe200078e0023 */
[----:B------:R-:W-:Y:S06]  /*ce90*/  BRA `(.L_x_1928) ;  /* 0xffffffc800587947 */ /* 0x000fec000383ffff */
.L_x_1720:
[----:B------:R-:W-:Y:S01]  /*cea0*/  BSSY B0, `(.L_x_1929) ;  /* 0x0000007000007945 */ /* 0x000fe20003800000 */
[----:B------:R-:W-:Y:S02]  /*ceb0*/  IMAD.MOV.U32 R34, RZ, RZ, R32 ;  /* 0x000000ffff227224 */ /* 0x000fe400078e0020 */
[----:B------:R-:W-:Y:S02]  /*cec0*/  IMAD.MOV.U32 R35, RZ, RZ, 0x4 ;  /* 0x00000004ff237424 */ /* 0x000fe400078e00ff */
[----:B------:R-:W-:-:S07]  /*ced0*/  IMAD.MOV.U32 R37, RZ, RZ, -0x1 ;  /* 0xffffffffff257424 */ /* 0x000fce00078e00ff */
[----:B-1----:R-:W-:Y:S05]  /*cee0*/  WARPSYNC.COLLECTIVE R37, `(.L_x_1930) ;  /* 0x0000000025087348 */ /* 0x002fea0003c00000 */
[----:B------:R0:W2:Y:S02]  /*cef0*/  SHFL.DOWN P0, R35, R34, R35, R38 ;  /* 0x0800002322237389 */ /* 0x0000a40000000026 */
[----:B012---:R-:W-:Y:S05]  /*cf00*/  ENDCOLLECTIVE ;  /* 0x000000000000791b */ /* 0x007fea0003800000 */
.L_x_1930:
[----:B------:R-:W-:Y:S05]  /*cf10*/  BSYNC B0 ;  /* 0x0000000000007941 */ /* 0x000fea0003800000 */
.L_x_1929:
[----:B------:R-:W-:Y:S05]  /*cf20*/  BRA `(.L_x_1931) ;  /* 0xffffffc800507947 */ /* 0x000fea000383ffff */
.L_x_1721:
[----:B------:R-:W-:Y:S01]  /*cf30*/  BSSY B0, `(.L_x_1932) ;  /* 0x0000007000007945 */ /* 0x000fe20003800000 */
[----:B------:R-:W-:Y:S02]  /*cf40*/  IMAD.MOV.U32 R34, RZ, RZ, R33 ;  /* 0x000000ffff227224 */ /* 0x000fe400078e0021 */
[----:B------:R-:W-:Y:S02]  /*cf50*/  IMAD.MOV.U32 R35, RZ, RZ, 0x4 ;  /* 0x00000004ff237424 */ /* 0x000fe400078e00ff */
[----:B------:R-:W-:-:S07]  /*cf60*/  IMAD.MOV.U32 R37, RZ, RZ, -0x1 ;  /* 0xffffffffff257424 */ /* 0x000fce00078e00ff */
[----:B-1----:R-:W-:Y:S05]  /*cf70*/  WARPSYNC.COLLECTIVE R37, `(.L_x_1933) ;  /* 0x0000000025087348 */ /* 0x002fea0003c00000 */
[----:B------:R0:W2:Y:S02]  /*cf80*/  SHFL.DOWN P0, R35, R34, R35, R38 ;  /* 0x0800002322237389 */ /* 0x0000a40000000026 */
[----:B012---:R-:W-:Y:S05]  /*cf90*/  ENDCOLLECTIVE ;  /* 0x000000000000791b */ /* 0x007fea0003800000 */
.L_x_1933:
[----:B------:R-:W-:Y:S05]  /*cfa0*/  BSYNC B0 ;  /* 0x0000000000007941 */ /* 0x000fea0003800000 */
.L_x_1932:
[----:B------:R-:W-:Y:S05]  /*cfb0*/  BRA `(.L_x_1934) ;  /* 0xffffffc800347947 */ /* 0x000fea000383ffff */
.L_x_1722:
[----:B------:R-:W-:Y:S01]  /*cfc0*/  BSSY B0, `(.L_x_1935) ;  /* 0x0000007000007945 */ /* 0x000fe20003800000 */
[----:B------:R-:W-:Y:S02]  /*cfd0*/  IMAD.MOV.U32 R34, RZ, RZ, R42 ;  /* 0x000000ffff227224 */ /* 0x000fe400078e002a */
[----:B------:R-:W-:Y:S02]  /*cfe0*/  IMAD.MOV.U32 R35, RZ, RZ, 0x4 ;  /* 0x00000004ff237424 */ /* 0x000fe400078e00ff */
[----:B------:R-:W-:-:S07]  /*cff0*/  IMAD.MOV.U32 R37, RZ, RZ, -0x1 ;  /* 0xffffffffff257424 */ /* 0x000fce00078e00ff */
[----:B-1----:R-:W-:Y:S05]  /*d000*/  WARPSYNC.COLLECTIVE R37, `(.L_x_1936) ;  /* 0x0000000025087348 */ /* 0x002fea0003c00000 */
[----:B------:R0:W2:Y:S02]  /*d010*/  SHFL.DOWN P0, R35, R34, R35, R38 ;  /* 0x0800002322237389 */ /* 0x0000a40000000026 */
[----:B012---:R-:W-:Y:S05]  /*d020*/  ENDCOLLECTIVE ;  /* 0x000000000000791b */ /* 0x007fea0003800000 */
.L_x_1936:
[----:B------:R-:W-:Y:S05]  /*d030*/  BSYNC B0 ;  /* 0x0000000000007941 */ /* 0x000fea0003800000 */
.L_x_1935:
[----:B------:R-:W-:Y:S02]  /*d040*/  IMAD.MOV.U32 R41, RZ, RZ, R35 ;  /* 0x000000ffff297224 */ /* 0x000fe400078e0023 */
[----:B------:R-:W-:Y:S02]  /*d050*/  IMAD.MOV.U32 R35, RZ, RZ, 0x4 ;  /* 0x00000004ff237424 */ /* 0x000fe400078e00ff */
[----:B------:R-:W-:Y:S02]  /*d060*/  IMAD.MOV.U32 R34, RZ, RZ, R43 ;  /* 0x000000ffff227224 */ /* 0x000fe400078e002b */
[----:B------:R-:W-:-:S07]  /*d070*/  IMAD.MOV.U32 R37, RZ, RZ, -0x1 ;  /* 0xffffffffff257424 */ /* 0x000fce00078e00ff */
[----:B------:R-:W-:Y:S05]  /*d080*/  WARPSYNC.COLLECTIVE R37, `(.L_x_1937) ;  /* 0x0000000025087348 */ /* 0x000fea0003c00000 */
[----:B------:R0:W1:Y:S02]  /*d090*/  SHFL.DOWN P0, R35, R34, R35, R38 ;  /* 0x0800002322237389 */ /* 0x0000640000000026 */
[----:B01----:R-:W-:Y:S05]  /*d0a0*/  ENDCOLLECTIVE ;  /* 0x000000000000791b */ /* 0x003fea0003800000 */
.L_x_1937:
[----:B------:R-:W-:Y:S01]  /*d0b0*/  IMAD.MOV.U32 R34, RZ, RZ, R35 ;  /* 0x000000ffff227224 */ /* 0x000fe200078e0023 */
[----:B------:R-:W-:Y:S06]  /*d0c0*/  BRA `(.L_x_1938) ;  /* 0xffffffc800047947 */ /* 0x000fec000383ffff */
.L_x_1723:
[----:B------:R-:W-:Y:S01]  /*d0d0*/  BSSY B0, `(.L_x_1939) ;  /* 0x0000007000007945 */ /* 0x000fe20003800000 */
[----:B------:R-:W-:Y:S02]  /*d0e0*/  IMAD.MOV.U32 R34, RZ, RZ, R32 ;  /* 0x000000ffff227224 */ /* 0x000fe400078e0020 */
[----:B------:R-:W-:Y:S02]  /*d0f0*/  IMAD.MOV.U32 R35, RZ, RZ, 0x8 ;  /* 0x00000008ff237424 */ /* 0x000fe400078e00ff */
[----:B------:R-:W-:-:S07]  /*d100*/  IMAD.MOV.U32 R37, RZ, RZ, -0x1 ;  /* 0xffffffffff257424 */ /* 0x000fce00078e00ff */
[----:B-1----:R-:W-:Y:S05]  /*d110*/  WARPSYNC.COLLECTIVE R37, `(.L_x_1940) ;  /* 0x0000000025087348 */ /* 0x002fea0003c00000 */
[----:B------:R0:W2:Y:S02]  /*d120*/  SHFL.DOWN P0, R35, R34, R35, R38 ;  /* 0x0800002322237389 */ /* 0x0000a40000000026 */
[----:B012---:R-:W-:Y:S05]  /*d130*/  ENDCOLLECTIVE ;  /* 0x000000000000791b */ /* 0x007fea0003800000 */
.L_x_1940:
[----:B------:R-:W-:Y:S05]  /*d140*/  BSYNC B0 ;  /* 0x0000000000007941 */ /* 0x000fea0003800000 */
.L_x_1939:
[----:B------:R-:W-:Y:S05]  /*d150*/  BRA `(.L_x_1941) ;  /* 0xffffffc400fc7947 */ /* 0x000fea000383ffff */
.L_x_1724:
[----:B------:R-:W-:Y:S01]  /*d160*/  BSSY B0, `(.L_x_1942) ;  /* 0x0000007000007945 */ /* 0x000fe20003800000 */
[----:B------:R-:W-:Y:S02]  /*d170*/  IMAD.MOV.U32 R34, RZ, RZ, R33 ;  /* 0x000000ffff227224 */ /* 0x000fe400078e0021 */
[----:B------:R-:W-:Y:S02]  /*d180*/  IMAD.MOV.U32 R35, RZ, RZ, 0x8 ;  /* 0x00000008ff237424 */ /* 0x000fe400078e00ff */
[----:B------:R-:W-:-:S07]  /*d190*/  IMAD.MOV.U32 R37, RZ, RZ, -0x1 ;  /* 0xffffffffff257424 */ /* 0x000fce00078e00ff */
[----:B-1----:R-:W-:Y:S05]  /*d1a0*/  WARPSYNC.COLLECTIVE R37, `(.L_x_1943) ;  /* 0x0000000025087348 */ /* 0x002fea0003c00000 */
[----:B------:R0:W2:Y:S02]  /*d1b0*/  SHFL.DOWN P0, R35, R34, R35, R38 ;  /* 0x0800002322237389 */ /* 0x0000a40000000026 */
[----:B012---:R-:W-:Y:S05]  /*d1c0*/  ENDCOLLECTIVE ;  /* 0x000000000000791b */ /* 0x007fea0003800000 */
.L_x_1943:
[----:B------:R-:W-:Y:S05]  /*d1d0*/  BSYNC B0 ;  /* 0x0000000000007941 */ /* 0x000fea0003800000 */
.L_x_1942:
[----:B------:R-:W-:Y:S05]  /*d1e0*/  BRA `(.L_x_1944) ;  /* 0xffffffc400e07947 */ /* 0x000fea000383ffff */
.L_x_1725:
[----:B------:R-:W-:Y:S01]  /*d1f0*/  BSSY B0, `(.L_x_1945) ;  /* 0x0000007000007945 */ /* 0x000fe20003800000 */
[----:B------:R-:W-:Y:S02]  /*d200*/  IMAD.MOV.U32 R34, RZ, RZ, R42 ;  /* 0x000000ffff227224 */ /* 0x000fe400078e002a */
[----:B------:R-:W-:Y:S02]  /*d210*/  IMAD.MOV.U32 R35, RZ, RZ, 0x8 ;  /* 0x00000008ff237424 */ /* 0x000fe400078e00ff */
[----:B------:R-:W-:-:S07]  /*d220*/  IMAD.MOV.U32 R37, RZ, RZ, -0x1 ;  /* 0xffffffffff257424 */ /* 0x000fce00078e00ff */
[----:B-1----:R-:W-:Y:S05]  /*d230*/  WARPSYNC.COLLECTIVE R37, `(.L_x_1946) ;  /* 0x0000000025087348 */ /* 0x002fea0003c00000 */
[----:B------:R0:W2:Y:S02]  /*d240*/  SHFL.DOWN P0, R35, R34, R35, R38 ;  /* 0x0800002322237389 */ /* 0x0000a40000000026 */
[----:B012---:R-:W-:Y:S05]  /*d250*/  ENDCOLLECTIVE ;  /* 0x000000000000791b */ /* 0x007fea0003800000 */
.L_x_1946:
[----:B------:R-:W-:Y:S05]  /*d260*/  BSYNC B0 ;  /* 0x0000000000007941 */ /* 0x000fea0003800000 */
.L_x_1945:
[----:B------:R-:W-:Y:S02]  /*d270*/  IMAD.MOV.U32 R43, RZ, RZ, R35 ;  /* 0x000000ffff2b7224 */ /* 0x000fe400078e0023 */
[----:B------:R-:W-:Y:S02]  /*d280*/  IMAD.MOV.U32 R35, RZ, RZ, 0x8 ;  /* 0x00000008ff237424 */ /* 0x000fe400078e00ff */
[----:B------:R-:W-:Y:S02]  /*d290*/  IMAD.MOV.U32 R34, RZ, RZ, R41 ;  /* 0x000000ffff227224 */ /* 0x000fe400078e0029 */
[----:B------:R-:W-:-:S07]  /*d2a0*/  IMAD.MOV.U32 R37, RZ, RZ, -0x1 ;  /* 0xffffffffff257424 */ /* 0x000fce00078e00ff */
[----:B------:R-:W-:Y:S05]  /*d2b0*/  WARPSYNC.COLLECTIVE R37, `(.L_x_1947) ;  /* 0x0000000025087348 */ /* 0x000fea0003c00000 */
[----:B------:R0:W1:Y:S02]  /*d2c0*/  SHFL.DOWN P0, R35, R34, R35, R38 ;  /* 0x0800002322237389 */ /* 0x0000640000000026 */
[----:B01----:R-:W-:Y:S05]  /*d2d0*/  ENDCOLLECTIVE ;  /* 0x000000000000791b */ /* 0x003fea0003800000 */
.L_x_1947:
[----:B------:R-:W-:Y:S01]  /*d2e0*/  IMAD.MOV.U32 R34, RZ, RZ, R35 ;  /* 0x000000ffff227224 */ /* 0x000fe200078e0023 */
[----:B------:R-:W-:Y:S06]  /*d2f0*/  BRA `(.L_x_1948) ;  /* 0xffffffc400b07947 */ /* 0x000fec000383ffff */
.L_x_1726:
[----:B------:R-:W-:Y:S01]  /*d300*/  BSSY B0, `(.L_x_1949) ;  /* 0x0000007000007945 */ /* 0x000fe20003800000 */
[----:B------:R-:W-:Y:S02]  /*d310*/  IMAD.MOV.U32 R34, RZ, RZ, R32 ;  /* 0x000000ffff227224 */ /* 0x000fe400078e0020 */
[----:B------:R-:W-:Y:S02]  /*d320*/  IMAD.MOV.U32 R35, RZ, RZ, 0x10 ;  /* 0x00000010ff237424 */ /* 0x000fe400078e00ff */
[----:B------:R-:W-:-:S07]  /*d330*/  IMAD.MOV.U32 R37, RZ, RZ, -0x1 ;  /* 0xffffffffff257424 */ /* 0x000fce00078e00ff */
[----:B-1----:R-:W-:Y:S05]  /*d340*/  WARPSYNC.COLLECTIVE R37, `(.L_x_1950) ;  /* 0x0000000025087348 */ /* 0x002fea0003c00000 */
[----:B------:R0:W2:Y:S02]  /*d350*/  SHFL.DOWN P0, R35, R34, R35, R38 ;  /* 0x0800002322237389 */ /* 0x0000a40000000026 */
[----:B012---:R-:W-:Y:S05]  /*d360*/  ENDCOLLECTIVE ;  /* 0x000000000000791b */ /* 0x007fea0003800000 */
.L_x_1950:
[----:B------:R-:W-:Y:S05]  /*d370*/  BSYNC B0 ;  /* 0x0000000000007941 */ /* 0x000fea0003800000 */
.L_x_1949:
[----:B------:R-:W-:Y:S05]  /*d380*/  BRA `(.L_x_1951) ;  /* 0xffffffc400a47947 */ /* 0x000fea000383ffff */
.L_x_1727:
[----:B------:R-:W-:Y:S01]  /*d390*/  BSSY B0, `(.L_x_1952) ;  /* 0x0000007000007945 */ /* 0x000fe20003800000 */
[----:B------:R-:W-:Y:S02]  /*d3a0*/  IMAD.MOV.U32 R34, RZ, RZ, R33 ;  /* 0x000000ffff227224 */ /* 0x000fe400078e0021 */
[----:B------:R-:W-:Y:S02]  /*d3b0*/  IMAD.MOV.U32 R35, RZ, RZ, 0x10 ;  /* 0x00000010ff237424 */ /* 0x000fe400078e00ff */
[----:B------:R-:W-:-:S07]  /*d3c0*/  IMAD.MOV.U32 R37, RZ, RZ, -0x1 ;  /* 0xffffffffff257424 */ /* 0x000fce00078e00ff */
[----:B-1----:R-:W-:Y:S05]  /*d3d0*/  WARPSYNC.COLLECTIVE R37, `(.L_x_1953) ;  /* 0x0000000025087348 */ /* 0x002fea0003c00000 */
[----:B------:R0:W2:Y:S02]  /*d3e0*/  SHFL.DOWN P0, R35, R34, R35, R38 ;  /* 0x0800002322237389 */ /* 0x0000a40000000026 */
[----:B012---:R-:W-:Y:S05]  /*d3f0*/  ENDCOLLECTIVE ;  /* 0x000000000000791b */ /* 0x007fea0003800000 */
.L_x_1953:
[----:B------:R-:W-:Y:S05]  /*d400*/  BSYNC B0 ;  /* 0x0000000000007941 */ /* 0x000fea0003800000 */
.L_x_1952:
[----:B------:R-:W-:Y:S05]  /*d410*/  BRA `(.L_x_1954) ;  /* 0xffffffc400887947 */ /* 0x000fea000383ffff */
.L_x_1728:
[----:B------:R-:W-:Y:S01]  /*d420*/  BSSY B0, `(.L_x_1955) ;  /* 0x0000007000007945 */ /* 0x000fe20003800000 */
[----:B------:R-:W-:Y:S02]  /*d430*/  IMAD.MOV.U32 R34, RZ, RZ, R42 ;  /* 0x000000ffff227224 */ /* 0x000fe400078e002a */
[----:B------:R-:W-:Y:S02]  /*d440*/  IMAD.MOV.U32 R35, RZ, RZ, 0x10 ;  /* 0x00000010ff237424 */ /* 0x000fe400078e00ff */
[----:B------:R-:W-:-:S07]  /*d450*/  IMAD.MOV.U32 R37, RZ, RZ, -0x1 ;  /* 0xffffffffff257424 */ /* 0x000fce00078e00ff */
[----:B-1----:R-:W-:Y:S05]  /*d460*/  WARPSYNC.COLLECTIVE R37, `(.L_x_1956) ;  /* 0x0000000025087348 */ /* 0x002fea0003c00000 */
[----:B------:R0:W2:Y:S02]  /*d470*/  SHFL.DOWN P0, R35, R34, R35, R38 ;  /* 0x0800002322237389 */ /* 0x0000a40000000026 */
[----:B012---:R-:W-:Y:S05]  /*d480*/  ENDCOLLECTIVE ;  /* 0x000000000000791b */ /* 0x007fea0003800000 */
.L_x_1956:
[----:B------:R-:W-:Y:S05]  /*d490*/  BSYNC B0 ;  /* 0x0000000000007941 */ /* 0x000fea0003800000 */
.L_x_1955:
        /* <DEDUP_REMOVED lines=8> */
.L_x_1957:
        /* <DEDUP_REMOVED lines=10> */
.L_x_1958:
[----:B------:R-:W-:Y:S05]  /*d5c0*/  BRA `(.L_x_1959) ;  /* 0xffffffc400507947 */ /* 0x000fea000383ffff */
.L_x_1960:
        /* <DEDUP_REMOVED lines=11> */
.L_x_2342:


//--------------------- .text._ZN3cub18CUB_300001_SM_10006detail4scan16DeviceScanKernelINS2_10policy_hubIN6thrust24THRUST_300001_SM_1000_NS6system6detail7generic14key_flag_tupleENS6_6detail10any_assignESA_jNS9_16key_flag_scan_opEE10Policy1000ENS6_18transform_iteratorINS9_21construct_key_flag_opENS6_17counting_iteratorImNS6_11use_defaultESJ_SJ_EESA_SJ_EENS6_25transform_output_iteratorINS9_15write_output_opINSB_15normal_iteratorINS6_7pointerIiNS6_8cuda_cub5par_tESJ_SJ_EEEEPiEENS6_16discard_iteratorImEEEENS0_13ScanTileStateISA_Lb0EEESD_NS0_8NullTypeEjSA_Lb0ES11_EEvT0_T1_T2_iT3_T4_T5_ --------------------------
	.section	.text._ZN3cub18CUB_300001_SM_10006detail4scan16DeviceScanKernelINS2_10policy_hubIN6thrust24THRUST_300001_SM_1000_NS6system6detail7generic14key_flag_tupleENS6_6detail10any_assignESA_jNS9_16key_flag_scan_opEE10Policy1000ENS6_18transform_iteratorINS9_21construct_key_flag_opENS6_17counting_iteratorImNS6_11use_defaultESJ_SJ_EESA_SJ_EENS6_25transform_output_iteratorINS9_15write_output_opINSB_15normal_iteratorINS6_7pointerIiNS6_8cuda_cub5par_tESJ_SJ_EEEEPiEENS6_16discard_iteratorImEEEENS0_13ScanTileStateISA_Lb0EEESD_NS0_8NullTypeEjSA_Lb0ES11_EEvT0_T1_T2_iT3_T4_T5_,"ax",@progbits
	.align	128
        .global         _ZN3cub18CUB_300001_SM_10006detail4scan16DeviceScanKernelINS2_10policy_hubIN6thrust24THRUST_300001_SM_1000_NS6system6detail7generic14key_flag_tupleENS6_6detail10any_assignESA_jNS9_16key_flag_scan_opEE10Policy1000ENS6_18transform_iteratorINS9_21construct_key_flag_opENS6_17counting_iteratorImNS6_11use_defaultESJ_SJ_EESA_SJ_EENS6_25transform_output_iteratorINS9_15write_output_opINSB_15normal_iteratorINS6_7pointerIiNS6_8cuda_cub5par_tESJ_SJ_EEEEPiEENS6_16discard_iteratorImEEEENS0_13ScanTileStateISA_Lb0EEESD_NS0_8NullTypeEjSA_Lb0ES11_EEvT0_T1_T2_iT3_T4_T5_
        .type           _ZN3cub18CUB_300001_SM_10006detail4scan16DeviceScanKernelINS2_10policy_hubIN6thrust24THRUST_300001_SM_1000_NS6system6detail7generic14key_flag_tupleENS6_6detail10any_assignESA_jNS9_16key_flag_scan_opEE10Policy1000ENS6_18transform_iteratorINS9_21construct_key_flag_opENS6_17counting_iteratorImNS6_11use_defaultESJ_SJ_EESA_SJ_EENS6_25transform_output_iteratorINS9_15write_output_opINSB_15normal_iteratorINS6_7pointerIiNS6_8cuda_cub5par_tESJ_SJ_EEEEPiEENS6_16discard_iteratorImEEEENS0_13ScanTileStateISA_Lb0EEESD_NS0_8NullTypeEjSA_Lb0ES11_EEvT0_T1_T2_iT3_T4_T5_,@function
        .size           _ZN3cub18CUB_300001_SM_10006detail4scan16DeviceScanKernelINS2_10policy_hubIN6thrust24THRUST_300001_SM_1000_NS6system6detail7generic14key_flag_tupleENS6_6detail10any_assignESA_jNS9_16key_flag_scan_opEE10Policy1000ENS6_18transform_iteratorINS9_21construct_key_flag_opENS6_17counting_iteratorImNS6_11use_defaultESJ_SJ_EESA_SJ_EENS6_25transform_output_iteratorINS9_15write_output_opINSB_15normal_iteratorINS6_7pointerIiNS6_8cuda_cub5par_tESJ_SJ_EEEEPiEENS6_16discard_iteratorImEEEENS0_13ScanTileStateISA_Lb0EEESD_NS0_8NullTypeEjSA_Lb0ES11_EEvT0_T1_T2_iT3_T4_T5_,(.L_x_2343 - _ZN3cub18CUB_300001_SM_10006detail4scan16DeviceScanKernelINS2_10policy_hubIN6thrust24THRUST_300001_SM_1000_NS6system6detail7generic14key_flag_tupleENS6_6detail10any_assignESA_jNS9_16key_flag_scan_opEE10Policy1000ENS6_18transform_iteratorINS9_21construct_key_flag_opENS6_17counting_iteratorImNS6_11use_defaultESJ_SJ_EESA_SJ_EENS6_25transform_output_iteratorINS9_15write_output_opINSB_15normal_iteratorINS6_7pointerIiNS6_8cuda_cub5par_tESJ_SJ_EEEEPiEENS6_16discard_iteratorImEEEENS0_13ScanTileStateISA_Lb0EEESD_NS0_8NullTypeEjSA_Lb0ES11_EEvT0_T1_T2_iT3_T4_T5_)
        .other          _ZN3cub18CUB_300001_SM_10006detail4scan16DeviceScanKernelINS2_10policy_hubIN6thrust24THRUST_300001_SM_1000_NS6system6detail7generic14key_flag_tupleENS6_6detail10any_assignESA_jNS9_16key_flag_scan_opEE10Policy1000ENS6_18transform_iteratorINS9_21construct_key_flag_opENS6_17counting_iteratorImNS6_11use_defaultESJ_SJ_EESA_SJ_EENS6_25transform_output_iteratorINS9_15write_output_opINSB_15normal_iteratorINS6_7pointerIiNS6_8cuda_cub5par_tESJ_SJ_EEEEPiEENS6_16discard_iteratorImEEEENS0_13ScanTileStateISA_Lb0EEESD_NS0_8NullTypeEjSA_Lb0ES11_EEvT0_T1_T2_iT3_T4_T5_,@"STO_CUDA_ENTRY STV_DEFAULT"
_ZN3cub18CUB_300001_SM_10006detail4scan16DeviceScanKernelINS2_10policy_hubIN6thrust24THRUST_300001_SM_1000_NS6system6detail7generic14key_flag_tupleENS6_6detail10any_assignESA_jNS9_16key_flag_scan_opEE10Policy1000ENS6_18transform_iteratorINS9_21construct_key_flag_opENS6_17counting_iteratorImNS6_11use_defaultESJ_SJ_EESA_SJ_EENS6_25transform_output_iteratorINS9_15write_output_opINSB_15normal_iteratorINS6_7pointerIiNS6_8cuda_cub5par_tESJ_SJ_EEEEPiEENS6_16discard_iteratorImEEEENS0_13ScanTileStateISA_Lb0EEESD_NS0_8NullTypeEjSA_Lb0ES11_EEvT0_T1_T2_iT3_T4_T5_:
.text._ZN3cub18CUB_300001_SM_10006detail4scan16DeviceScanKernelINS2_10policy_hubIN6thrust24THRUST_300001_SM_1000_NS6system6detail7generic14key_flag_tupleENS6_6detail10any_assignESA_jNS9_16key_flag_scan_opEE10Policy1000ENS6_18transform_iteratorINS9_21construct_key_flag_opENS6_17counting_iteratorImNS6_11use_defaultESJ_SJ_EESA_SJ_EENS6_25transform_output_iteratorINS9_15write_output_opINSB_15normal_iteratorINS6_7pointerIiNS6_8cuda_cub5par_tESJ_SJ_EEEEPiEENS6_16discard_iteratorImEEEENS0_13ScanTileStateISA_Lb0EEESD_NS0_8NullTypeEjSA_Lb0ES11_EEvT0_T1_T2_iT3_T4_T5_:
        /* <DEDUP_REMOVED lines=843> */
.L_x_1963:
        /* <DEDUP_REMOVED lines=87> */
.L_x_1967:
[----:B------:R-:W-:Y:S05]  /*3a20*/  BSYNC.RECONVERGENT B1 ;  /* 0x0000000000017941 */ /* 0x000fea0003800200 */
.L_x_1966:
[----:B------:R-:W0:Y:S01]  /*3a30*/  LDCU UR5, c[0x0][0x370] ;  /* 0x00006e00ff0577ac */ /* 0x000e220008000800 */
[----:B-1----:R-:W-:-:S05]  /*3a40*/  LOP3.LUT R3, RZ, R30, RZ, 0x33, !PT ;  /* 0x0000001eff037212 */ /* 0x002fca00078e33ff */
[----:B------:R-:W-:Y:S01]  /*3a50*/  IMAD.IADD R2, R42, 0x1, R3 ;  /* 0x000000012a027824 */ /* 0x000fe200078e0203 */
[----:B0-----:R-:W-:-:S09]  /*3a60*/  UISETP.GT.U32.AND UP0, UPT, UR5, 0x1f3, UPT ;  /* 0x000001f30500788c */ /* 0x001fd2000bf04070 */
[----:B------:R-:W-:Y:S05]  /*3a70*/  BRA.U UP0, `(.L_x_1968) ;  /* 0x0000000100087547 */ /* 0x000fea000b800000 */
[----:B------:R0:W-:Y:S06]  /*3a80*/  MEMBAR.SC.CTA ;  /* 0x0000000000007992 */ /* 0x0001ec0000000000 */
[----:B0-----:R-:W-:Y:S05]  /*3a90*/  BRA `(.L_x_1969) ;  /* 0x0000000000087947 */ /* 0x001fea0003800000 */
.L_x_1968:
[----:B------:R-:W-:Y:S05]  /*3aa0*/  NANOSLEEP 0x1c2 ;  /* 0x000001c20000795d */ /* 0x000fea0003800000 */
[----:B------:R-:W-:Y:S01]  /*3ab0*/  NOP ;  /* 0x0000000000007918 */ /* 0x000fe20000000000 */
.L_x_1969:
[----:B------:R-:W0:Y:S02]  /*3ac0*/  LDC.64 R18, c[0x0][0x438] ;  /* 0x00010e00ff127b82 */ /* 0x000e240000000a00 */
[----:B0-----:R-:W-:-:S07]  /*3ad0*/  IMAD.WIDE R18, R2, 0x4, R18 ;  /* 0x0000000402127825 */ /* 0x001fce00078e0212 */
.L_x_1971:
        /* <DEDUP_REMOVED lines=10> */
.L_x_2079:
        /* <DEDUP_REMOVED lines=11> */
.L_x_1973:
[----:B------:R-:W0:Y:S02]  /*3c30*/  LDC.64 R24, c[0x0][0x448] ;  /* 0x00011200ff187b82 */ /* 0x000e240000000a00 */
[----:B0-----:R-:W-:-:S05]  /*3c40*/  IMAD.WIDE R24, R2, 0x10, R24 ;  /* 0x0000001002187825 */ /* 0x001fca00078e0218 */
[----:B------:R0:W5:Y:S04]  /*3c50*/  LD.E.64.STRONG.GPU R40, desc[UR8][R24.64+0x200] ;  /* 0x0002000818287980 */ /* 0x000168000c10fb00 */
[----:B------:R0:W5:Y:S02]  /*3c60*/  LD.E.64.STRONG.GPU R18, desc[UR8][R24.64+0x208] ;  /* 0x0002080818127980 */ /* 0x000164000c10fb00 */
.L_x_1974:
[----:B------:R-:W-:Y:S05]  /*3c70*/  BSYNC.RECONVERGENT B1 ;  /* 0x0000000000017941 */ /* 0x000fea0003800200 */
.L_x_1972:
[----:B------:R-:W-:-:S03]  /*3c80*/  UMOV UR5, 0xffffffff ;  /* 0xffffffff00057882 */ /* 0x000fc60000000000 */
[----:B------:R-:W-:Y:S05]  /*3c90*/  BRA.DIV UR5, `(.L_x_1975) ;  /* 0x0000006605587947 */ /* 0x000fea000b800000 */
[----:B------:R-:W-:-:S07]  /*3ca0*/  VOTE.ANY R37, PT, !P0 ;  /* 0x0000000000257806 */ /* 0x000fce00040e0100 */
.L_x_2082:
[----:B------:R-:W2:Y:S01]  /*3cb0*/  S2R R3, SR_GEMASK ;  /* 0x0000000000037919 */ /* 0x000ea20000003c00 */
[----:B------:R-:W-:Y:S01]  /*3cc0*/  UMOV UR5, 0xffffffff ;  /* 0xffffffff00057882 */ /* 0x000fe20000000000 */
[----:B--2---:R-:W-:-:S05]  /*3cd0*/  LOP3.LUT R37, R37, 0x80000000, R3, 0xec, !PT ;  /* 0x8000000025257812 */ /* 0x004fca00078eec03 */
[----:B01----:R-:W-:-:S05]  /*3ce0*/  VIADD R24, R37, 0xffffffff ;  /* 0xffffffff25187836 */ /* 0x003fca0000000000 */
[----:B------:R-:W-:-:S04]  /*3cf0*/  LOP3.LUT R24, R37, R24, RZ, 0xc, !PT ;  /* 0x0000001825187212 */ /* 0x000fc800078e0cff */
[----:B------:R0:W1:Y:S01]  /*3d00*/  POPC R38, R24 ;  /* 0x0000001800267309 */ /* 0x0000620000000000 */
[----:B------:R-:W-:Y:S05]  /*3d10*/  BRA.DIV UR5, `(.L_x_1976) ;  /* 0x0000006605587947 */ /* 0x000fea000b800000 */
.L_x_2085:
[----:B------:R-:W-:-:S03]  /*3d20*/  UMOV UR5, 0xffffffff ;  /* 0xffffffff00057882 */ /* 0x000fc60000000000 */
[----:B------:R-:W-:Y:S05]  /*3d30*/  BRA.DIV UR5, `(.L_x_1977) ;  /* 0x0000006605747947 */ /* 0x000fea000b800000 */
.L_x_2088:
[----:B------:R-:W-:-:S03]  /*3d40*/  UMOV UR5, 0xffffffff ;  /* 0xffffffff00057882 */ /* 0x000fc60000000000 */
[----:B------:R-:W-:Y:S05]  /*3d50*/  BRA.DIV UR5, `(.L_x_1978) ;  /* 0x0000006605907947 */ /* 0x000fea000b800000 */
[----:B-1---5:R1:W2:Y:S04]  /*3d60*/  SHFL.DOWN PT, R3, R18, 0x1, R38 ;  /* 0x0820000012037989 */ /* 0x0222a800000e0026 */
[----:B------:R1:W3:Y:S02]  /*3d70*/  SHFL.DOWN PT, R21, R19, 0x1, R38 ;  /* 0x0820000013157989 */ /* 0x0002e400000e0026 */
.L_x_2092:
[----:B------:R-:W-:Y:S01]  /*3d80*/  ISETP.GE.AND P0, PT, R45, R38, PT ;  /* 0x000000262d00720c */ /* 0x000fe20003f06270 */
[----:B------:R-:W-:-:S03]  /*3d90*/  UMOV UR5, 0xffffffff ;  /* 0xffffffff00057882 */ /* 0x000fc60000000000 */
[----:B--2---:R-:W-:Y:S02]  /*3da0*/  SEL R3, R3, RZ, !P0 ;  /* 0x000000ff03037207 */ /* 0x004fe40004000000 */
[----:B---3--:R-:W-:Y:S02]  /*3db0*/  SEL R21, R21, RZ, !P0 ;  /* 0x000000ff15157207 */ /* 0x008fe40004000000 */
[----:B0-----:R-:W-:Y:S01]  /*3dc0*/  IADD3 R24, P1, PT, R18, R3, RZ ;  /* 0x0000000312187210 */ /* 0x001fe20007f3e0ff */
[----:B------:R-:W-:-:S12]  /*3dd0*/  BRA.DIV UR5, `(.L_x_1979) ;  /* 0x0000006605b47947 */ /* 0x000fd8000b800000 */
.L_x_2095:
[----:B------:R-:W-:-:S03]  /*3de0*/  UMOV UR5, 0xffffffff ;  /* 0xffffffff00057882 */ /* 0x000fc60000000000 */
[----:B------:R-:W-:Y:S05]  /*3df0*/  BRA.DIV UR5, `(.L_x_1980) ;  /* 0x0000006605d07947 */ /* 0x000fea000b800000 */
.L_x_2098:
[----:B------:R-:W-:Y:S01]  /*3e00*/  UMOV UR5, 0xffffffff ;  /* 0xffffffff00057882 */ /* 0x000fe20000000000 */
[----:B------:R-:W-:Y:S02]  /*3e10*/  IMAD.X R21, R19, 0x1, R21, P1 ;  /* 0x0000000113157824 */ /* 0x000fe400008e0615 */
[----:B------:R-:W-:Y:S05]  /*3e20*/  BRA.DIV UR5, `(.L_x_1981) ;  /* 0x0000006605e87947 */ /* 0x000fea000b800000 */
[----:B------:R0:W2:Y:S04]  /*3e30*/  SHFL.DOWN PT, R3, R24, 0x2, R38 ;  /* 0x0840000018037989 */ /* 0x0000a800000e0026 */
[----:B-1----:R0:W1:Y:S02]  /*3e40*/  SHFL.DOWN PT, R18, R21, 0x2, R38 ;  /* 0x0840000015127989 */ /* 0x00206400000e0026 */
.L_x_2102:
[----:B------:R-:W-:Y:S01]  /*3e50*/  VIADD R19, R45, 0x2 ;  /* 0x000000022d137836 */ /* 0x000fe20000000000 */
[----:B------:R-:W-:-:S04]  /*3e60*/  UMOV UR5, 0xffffffff ;  /* 0xffffffff00057882 */ /* 0x000fc80000000000 */
[----:B------:R-:W-:-:S04]  /*3e70*/  ISETP.GT.AND P0, PT, R19, R38, PT ;  /* 0x000000261300720c */ /* 0x000fc80003f04270 */
[----:B--2---:R-:W-:Y:S02]  /*3e80*/  SEL R3, R3, RZ, !P0 ;  /* 0x000000ff03037207 */ /* 0x004fe40004000000 */
[----:B-1----:R-:W-:Y:S02]  /*3e90*/  SEL R18, R18, RZ, !P0 ;  /* 0x000000ff12127207 */ /* 0x002fe40004000000 */
[----:B------:R-:W-:Y:S01]  /*3ea0*/  IADD3 R19, P1, PT, R3, R24, RZ ;  /* 0x0000001803137210 */ /* 0x000fe20007f3e0ff */
[----:B------:R-:W-:-:S12]  /*3eb0*/  BRA.DIV UR5, `(.L_x_1982) ;  /* 0x0000006a05087947 */ /* 0x000fd8000b800000 */
.L_x_2105:
[----:B------:R-:W-:-:S03]  /*3ec0*/  UMOV UR5, 0xffffffff ;  /* 0xffffffff00057882 */ /* 0x000fc60000000000 */
[----:B------:R-:W-:Y:S05]  /*3ed0*/  BRA.DIV UR5, `(.L_x_1983) ;  /* 0x0000006a05247947 */ /* 0x000fea000b800000 */
.L_x_2108:
[----:B------:R-:W-:Y:S01]  /*3ee0*/  UMOV UR5, 0xffffffff ;  /* 0xffffffff00057882 */ /* 0x000fe20000000000 */
[----:B0-----:R-:W-:Y:S02]  /*3ef0*/  IMAD.X R21, R18, 0x1, R21, P1 ;  /* 0x0000000112157824 */ /* 0x001fe400008e0615 */
[----:B------:R-:W-:Y:S05]  /*3f00*/  BRA.DIV UR5, `(.L_x_1984) ;  /* 0x0000006a053c7947 */ /* 0x000fea000b800000 */
[----:B------:R0:W1:Y:S04]  /*3f10*/  SHFL.DOWN PT, R3, R19, 0x4, R38 ;  /* 0x0880000013037989 */ /* 0x00006800000e0026 */
[----:B------:R0:W2:Y:S02]  /*3f20*/  SHFL.DOWN PT, R18, R21, 0x4, R38 ;  /* 0x0880000015127989 */ /* 0x0000a400000e0026 */
.L_x_2112:
[----:B------:R-:W-:Y:S01]  /*3f30*/  VIADD R24, R45, 0x4 ;  /* 0x000000042d187836 */ /* 0x000fe20000000000 */
[----:B------:R-:W-:-:S04]  /*3f40*/  UMOV UR5, 0xffffffff ;  /* 0xffffffff00057882 */ /* 0x000fc80000000000 */
[----:B------:R-:W-:-:S04]  /*3f50*/  ISETP.GT.AND P0, PT, R24, R38, PT ;  /* 0x000000261800720c */ /* 0x000fc80003f04270 */
[----:B-1----:R-:W-:Y:S02]  /*3f60*/  SEL R3, R3, RZ, !P0 ;  /* 0x000000ff03037207 */ /* 0x002fe40004000000 */
[----:B--2---:R-:W-:Y:S02]  /*3f70*/  SEL R18, R18, RZ, !P0 ;  /* 0x000000ff12127207 */ /* 0x004fe40004000000 */
[----:B0-----:R-:W-:Y:S01]  /*3f80*/  IADD3 R19, P1, PT, R3, R19, RZ ;  /* 0x0000001303137210 */ /* 0x001fe20007f3e0ff */
[----:B------:R-:W-:-:S12]  /*3f90*/  BRA.DIV UR5, `(.L_x_1985) ;  /* 0x0000006a055c7947 */ /* 0x000fd8000b800000 */
.L_x_2115:
[----:B------:R-:W-:-:S03]  /*3fa0*/  UMOV UR5, 0xffffffff ;  /* 0xffffffff00057882 */ /* 0x000fc60000000000 */
[----:B------:R-:W-:Y:S05]  /*3fb0*/  BRA.DIV UR5, `(.L_x_1986) ;  /* 0x0000006a05787947 */ /* 0x000fea000b800000 */
.L_x_2118:
[----:B------:R-:W-:Y:S01]  /*3fc0*/  UMOV UR5, 0xffffffff ;  /* 0xffffffff00057882 */ /* 0x000fe20000000000 */
[----:B------:R-:W-:Y:S02]  /*3fd0*/  IMAD.X R21, R18, 0x1, R21, P1 ;  /* 0x0000000112157824 */ /* 0x000fe400008e0615 */
[----:B------:R-:W-:Y:S05]  /*3fe0*/  BRA.DIV UR5, `(.L_x_1987) ;  /* 0x0000006a05907947 */ /* 0x000fea000b800000 */
[----:B------:R0:W1:Y:S04]  /*3ff0*/  SHFL.DOWN PT, R3, R19, 0x8, R38 ;  /* 0x0900000013037989 */ /* 0x00006800000e0026 */
[----:B------:R0:W2:Y:S02]  /*4000*/  SHFL.DOWN PT, R18, R21, 0x8, R38 ;  /* 0x0900000015127989 */ /* 0x0000a400000e0026 */
.L_x_2122:
[----:B------:R-:W-:Y:S01]  /*4010*/  VIADD R24, R45, 0x8 ;  /* 0x000000082d187836 */ /* 0x000fe20000000000 */
[----:B------:R-:W-:-:S04]  /*4020*/  UMOV UR5, 0xffffffff ;  /* 0xffffffff00057882 */ /* 0x000fc80000000000 */
[----:B------:R-:W-:-:S04]  /*4030*/  ISETP.GT.AND P0, PT, R24, R38, PT ;  /* 0x000000261800720c */ /* 0x000fc80003f04270 */
[----:B-1----:R-:W-:Y:S02]  /*4040*/  SEL R3, R3, RZ, !P0 ;  /* 0x000000ff03037207 */ /* 0x002fe40004000000 */
[----:B--2---:R-:W-:Y:S02]  /*4050*/  SEL R18, R18, RZ, !P0 ;  /* 0x000000ff12127207 */ /* 0x004fe40004000000 */
[----:B0-----:R-:W-:Y:S01]  /*4060*/  IADD3 R19, P1, PT, R3, R19, RZ ;  /* 0x0000001303137210 */ /* 0x001fe20007f3e0ff */
[----:B------:R-:W-:-:S12]  /*4070*/  BRA.DIV UR5, `(.L_x_1988) ;  /* 0x0000006a05b07947 */ /* 0x000fd8000b800000 */
.L_x_2125:
[----:B------:R-:W-:-:S03]  /*4080*/  UMOV UR5, 0xffffffff ;  /* 0xffffffff00057882 */ /* 0x000fc60000000000 */
[----:B------:R-:W-:Y:S05]  /*4090*/  BRA.DIV UR5, `(.L_x_1989) ;  /* 0x0000006a05cc7947 */ /* 0x000fea000b800000 */
.L_x_2128:
        /* <DEDUP_REMOVED lines=22> */
.L_x_2133:
[----:B------:R-:W-:Y:S05]  /*4200*/  @!P0 BRA `(.L_x_1991) ;  /* 0x0000000400c08947 */ /* 0x000fea0003800000 */
.L_x_2013:
[----:B------:R-:W-:Y:S01]  /*4210*/  IMAD.MOV.U32 R32, RZ, RZ, R21 ;  /* 0x000000ffff207224 */ /* 0x000fe200078e0015 */
[----:B------:R-:W-:Y:S05]  /*4220*/  YIELD ;  /* 0x0000000000007946 */ /* 0x000fea0003800000 */
[----:B------:R-:W-:Y:S02]  /*4230*/  IMAD.MOV.U32 R33, RZ, RZ, R31 ;  /* 0x000000ffff217224 */ /* 0x000fe400078e001f */
[----:B0-----:R-:W-:-:S07]  /*4240*/  IMAD.WIDE R32, R2, 0x4, R32 ;  /* 0x0000000402207825 */ /* 0x001fce00078e0220 */
.L_x_1993:
        /* <DEDUP_REMOVED lines=10> */
.L_x_2136:
        /* <DEDUP_REMOVED lines=12> */
.L_x_1995:
[----:B------:R-:W-:Y:S02]  /*43b0*/  IMAD.MOV.U32 R24, RZ, RZ, R20 ;  /* 0x000000ffff187224 */ /* 0x000fe400078e0014 */
[----:B------:R-:W-:Y:S02]  /*43c0*/  IMAD.MOV.U32 R25, RZ, RZ, R30 ;  /* 0x000000ffff197224 */ /* 0x000fe400078e001e */
[----:B------:R-:W-:-:S05]  /*43d0*/  IMAD.WIDE R26, R2, 0x10, R24 ;  /* 0x00000010021a7825 */ /* 0x000fca00078e0218 */
[----:B------:R0:W5:Y:S04]  /*43e0*/  LD.E.64.STRONG.GPU R24, desc[UR8][R26.64+-0x200] ;  /* 0xfffe00081a187980 */ /* 0x000168000c10fb00 */
[----:B0-----:R-:W5:Y:S02]  /*43f0*/  LD.E.64.STRONG.GPU R26, desc[UR8][R26.64+-0x1f8] ;  /* 0xfffe08081a1a7980 */ /* 0x001f64000c10fb00 */
.L_x_1996:
[----:B------:R-:W-:Y:S05]  /*4400*/  BSYNC.RECONVERGENT B1 ;  /* 0x0000000000017941 */ /* 0x000fea0003800200 */
.L_x_1994:
[----:B------:R-:W-:-:S03]  /*4410*/  UMOV UR5, 0xffffffff ;  /* 0xffffffff00057882 */ /* 0x000fc60000000000 */
[----:B------:R-:W-:Y:S05]  /*4420*/  BRA.DIV UR5, `(.L_x_1997) ;  /* 0x0000006a05bc7947 */ /* 0x000fea000b800000 */
[----:B------:R-:W-:-:S07]  /*4430*/  VOTE.ANY R37, PT, !P0 ;  /* 0x0000000000257806 */ /* 0x000fce00040e0100 */
.L_x_2139:
[----:B------:R-:W0:Y:S01]  /*4440*/  S2R R32, SR_GEMASK ;  /* 0x0000000000207919 */ /* 0x000e220000003c00 */
[----:B------:R-:W-:Y:S01]  /*4450*/  UMOV UR5, 0xffffffff ;  /* 0xffffffff00057882 */ /* 0x000fe20000000000 */
[----:B0-----:R-:W-:-:S05]  /*4460*/  LOP3.LUT R37, R37, 0x80000000, R32, 0xec, !PT ;  /* 0x8000000025257812 */ /* 0x001fca00078eec20 */
[----:B------:R-:W-:-:S05]  /*4470*/  VIADD R32, R37, 0xffffffff ;  /* 0xffffffff25207836 */ /* 0x000fca0000000000 */
[----:B------:R-:W-:-:S04]  /*4480*/  LOP3.LUT R32, R37, R32, RZ, 0xc, !PT ;  /* 0x0000002025207212 */ /* 0x000fc800078e0cff */
[----:B------:R0:W1:Y:S01]  /*4490*/  POPC R38, R32 ;  /* 0x0000002000267309 */ /* 0x0000620000000000 */
[----:B------:R-:W-:Y:S05]  /*44a0*/  BRA.DIV UR5, `(.L_x_1998) ;  /* 0x0000006a05bc7947 */ /* 0x000fea000b800000 */
.L_x_2142:
[----:B------:R-:W-:-:S03]  /*44b0*/  UMOV UR5, 0xffffffff ;  /* 0xffffffff00057882 */ /* 0x000fc60000000000 */
[----:B------:R-:W-:Y:S05]  /*44c0*/  BRA.DIV UR5, `(.L_x_1999) ;  /* 0x0000006a05d87947 */ /* 0x000fea000b800000 */
.L_x_2145:
[----:B------:R-:W-:-:S03]  /*44d0*/  UMOV UR5, 0xffffffff ;  /* 0xffffffff00057882 */ /* 0x000fc60000000000 */
[----:B------:R-:W-:Y:S05]  /*44e0*/  BRA.DIV UR5, `(.L_x_2000) ;  /* 0x0000006a05f47947 */ /* 0x000fea000b800000 */
[----:B01---5:R0:W1:Y:S04]  /*44f0*/  SHFL.DOWN PT, R32, R26, 0x1, R38 ;  /* 0x082000001a207989 */ /* 0x02306800000e0026 */
[----:B------:R0:W2:Y:S02]  /*4500*/  SHFL.DOWN PT, R34, R27, 0x1, R38 ;  /* 0x082000001b227989 */ /* 0x0000a400000e0026 */
.L_x_2149:
[----:B------:R-:W-:Y:S01]  /*4510*/  ISETP.GE.AND P0, PT, R45, R38, PT ;  /* 0x000000262d00720c */ /* 0x000fe20003f06270 */
[----:B------:R-:W-:-:S03]  /*4520*/  UMOV UR5, 0xffffffff ;  /* 0xffffffff00057882 */ /* 0x000fc60000000000 */
[----:B-1----:R-:W-:-:S04]  /*4530*/  SEL R32, R32, RZ, !P0 ;  /* 0x000000ff20207207 */ /* 0x002fc80004000000 */
[----:B------:R-:W-:Y:S02]  /*4540*/  IADD3 R33, P1, PT, R26, R32, RZ ;  /* 0x000000201a217210 */ /* 0x000fe40007f3e0ff */
[----:B--2---:R-:W-:Y:S01]  /*4550*/  SEL R32, R34, RZ, !P0 ;  /* 0x000000ff22207207 */ /* 0x004fe20004000000 */
[----:B------:R-:W-:Y:S10]  /*4560*/  BRA.DIV UR5, `(.L_x_2001) ;  /* 0x0000006e05187947 */ /* 0x000ff4000b800000 */
.L_x_2152:
[----:B------:R-:W-:-:S03]  /*4570*/  UMOV UR5, 0xffffffff ;  /* 0xffffffff00057882 */ /* 0x000fc60000000000 */
[----:B------:R-:W-:Y:S05]  /*4580*/  BRA.DIV UR5, `(.L_x_2002) ;  /* 0x0000006e05347947 */ /* 0x000fea000b800000 */
.L_x_2155:
[----:B------:R-:W-:Y:S01]  /*4590*/  UMOV UR5, 0xffffffff ;  /* 0xffffffff00057882 */ /* 0x000fe20000000000 */
[----:B------:R-:W-:Y:S02]  /*45a0*/  IMAD.X R32, R27, 0x1, R32, P1 ;  /* 0x000000011b207824 */ /* 0x000fe400008e0620 */
[----:B------:R-:W-:Y:S05]  /*45b0*/  BRA.DIV UR5, `(.L_x_2003) ;  /* 0x0000006e054c7947 */ /* 0x000fea000b800000 */
[----:B------:R1:W2:Y:S04]  /*45c0*/  SHFL.DOWN PT, R43, R33, 0x2, R38 ;  /* 0x08400000212b7989 */ /* 0x0002a800000e0026 */
[----:B------:R1:W3:Y:S02]  /*45d0*/  SHFL.DOWN PT, R34, R32, 0x2, R38 ;  /* 0x0840000020227989 */ /* 0x0002e400000e0026 */
.L_x_2159:
[----:B------:R-:W-:Y:S01]  /*45e0*/  VIADD R35, R45, 0x2 ;  /* 0x000000022d237836 */ /* 0x000fe20000000000 */
[----:B------:R-:W-:-:S04]  /*45f0*/  UMOV UR5, 0xffffffff ;  /* 0xffffffff00057882 */ /* 0x000fc80000000000 */
[----:B------:R-:W-:-:S04]  /*4600*/  ISETP.GT.AND P0, PT, R35, R38, PT ;  /* 0x000000262300720c */ /* 0x000fc80003f04270 */
[----:B--2---:R-:W-:-:S04]  /*4610*/  SEL R43, R43, RZ, !P0 ;  /* 0x000000ff2b2b7207 */ /* 0x004fc80004000000 */
[----:B-1----:R-:W-:Y:S02]  /*4620*/  IADD3 R33, P1, PT, R43, R33, RZ ;  /* 0x000000212b217210 */ /* 0x002fe40007f3e0ff */
[----:B---3--:R-:W-:Y:S01]  /*4630*/  SEL R43, R34, RZ, !P0 ;  /* 0x000000ff222b7207 */ /* 0x008fe20004000000 */
[----:B------:R-:W-:Y:S10]  /*4640*/  BRA.DIV UR5, `(.L_x_2004) ;  /* 0x0000006e056c7947 */ /* 0x000ff4000b800000 */
.L_x_2162:
[----:B------:R-:W-:-:S03]  /*4650*/  UMOV UR5, 0xffffffff ;  /* 0xffffffff00057882 */ /* 0x000fc60000000000 */
[----:B------:R-:W-:Y:S05]  /*4660*/  BRA.DIV UR5, `(.L_x_2005) ;  /* 0x0000006e05887947 */ /* 0x000fea000b800000 */
.L_x_2165:
[----:B------:R-:W-:Y:S01]  /*4670*/  UMOV UR5, 0xffffffff ;  /* 0xffffffff00057882 */ /* 0x000fe20000000000 */
[----:B------:R-:W-:Y:S02]  /*4680*/  IMAD.X R43, R43, 0x1, R32, P1 ;  /* 0x000000012b2b7824 */ /* 0x000fe400008e0620 */
[----:B------:R-:W-:Y:S05]  /*4690*/  BRA.DIV UR5, `(.L_x_2006) ;  /* 0x0000006e05a07947 */ /* 0x000fea000b800000 */
[----:B------:R1:W2:Y:S04]  /*46a0*/  SHFL.DOWN PT, R32, R33, 0x4, R38 ;  /* 0x0880000021207989 */ /* 0x0002a800000e0026 */
[----:B------:R1:W3:Y:S02]  /*46b0*/  SHFL.DOWN PT, R34, R43, 0x4, R38 ;  /* 0x088000002b227989 */ /* 0x0002e400000e0026 */
.L_x_2169:
[----:B------:R-:W-:Y:S01]  /*46c0*/  VIADD R35, R45, 0x4 ;  /* 0x000000042d237836 */ /* 0x000fe20000000000 */
[----:B------:R-:W-:-:S04]  /*46d0*/  UMOV UR5, 0xffffffff ;  /* 0xffffffff00057882 */ /* 0x000fc80000000000 */
[----:B------:R-:W-:-:S04]  /*46e0*/  ISETP.GT.AND P0, PT, R35, R38, PT ;  /* 0x000000262300720c */ /* 0x000fc80003f04270 */
[----:B--2---:R-:W-:-:S04]  /*46f0*/  SEL R32, R32, RZ, !P0 ;  /* 0x000000ff20207207 */ /* 0x004fc80004000000 */
[----:B-1----:R-:W-:Y:S02]  /*4700*/  IADD3 R33, P1, PT, R32, R33, RZ ;  /* 0x0000002120217210 */ /* 0x002fe40007f3e0ff */
[----:B---3--:R-:W-:Y:S01]  /*4710*/  SEL R32, R34, RZ, !P0 ;  /* 0x000000ff22207207 */ /* 0x008fe20004000000 */
[----:B------:R-:W-:Y:S10]  /*4720*/  BRA.DIV UR5, `(.L_x_2007) ;  /* 0x0000006e05c07947 */ /* 0x000ff4000b800000 */
.L_x_2172:
[----:B------:R-:W-:-:S03]  /*4730*/  UMOV UR5, 0xffffffff ;  /* 0xffffffff00057882 */ /* 0x000fc60000000000 */
[----:B------:R-:W-:Y:S05]  /*4740*/  BRA.DIV UR5, `(.L_x_2008) ;  /* 0x0000006e05dc7947 */ /* 0x000fea000b800000 */
.L_x_2175:
[----:B------:R-:W-:Y:S01]  /*4750*/  UMOV UR5, 0xffffffff ;  /* 0xffffffff00057882 */ /* 0x000fe20000000000 */
[----:B------:R-:W-:Y:S02]  /*4760*/  IMAD.X R32, R32, 0x1, R43, P1 ;  /* 0x0000000120207824 */ /* 0x000fe400008e062b */
[----:B------:R-:W-:Y:S05]  /*4770*/  BRA.DIV UR5, `(.L_x_2009) ;  /* 0x0000006e05f47947 */ /* 0x000fea000b800000 */
[----:B------:R1:W2:Y:S04]  /*4780*/  SHFL.DOWN PT, R43, R33, 0x8, R38 ;  /* 0x09000000212b7989 */ /* 0x0002a800000e0026 */
[----:B------:R1:W3:Y:S02]  /*4790*/  SHFL.DOWN PT, R34, R32, 0x8, R38 ;  /* 0x0900000020227989 */ /* 0x0002e400000e0026 */
.L_x_2179:
[----:B------:R-:W-:Y:S01]  /*47a0*/  VIADD R35, R45, 0x8 ;  /* 0x000000082d237836 */ /* 0x000fe20000000000 */
[----:B------:R-:W-:-:S04]  /*47b0*/  UMOV UR5, 0xffffffff ;  /* 0xffffffff00057882 */ /* 0x000fc80000000000 */
[----:B------:R-:W-:-:S04]  /*47c0*/  ISETP.GT.AND P0, PT, R35, R38, PT ;  /* 0x000000262300720c */ /* 0x000fc80003f04270 */
[----:B--2---:R-:W-:-:S04]  /*47d0*/  SEL R43, R43, RZ, !P0 ;  /* 0x000000ff2b2b7207 */ /* 0x004fc80004000000 */
[----:B-1----:R-:W-:Y:S02]  /*47e0*/  IADD3 R33, P1, PT, R43, R33, RZ ;  /* 0x000000212b217210 */ /* 0x002fe40007f3e0ff */
[----:B---3--:R-:W-:Y:S01]  /*47f0*/  SEL R43, R34, RZ, !P0 ;  /* 0x000000ff222b7207 */ /* 0x008fe20004000000 */
[----:B------:R-:W-:Y:S10]  /*4800*/  BRA.DIV UR5, `(.L_x_2010) ;  /* 0x0000007205147947 */ /* 0x000ff4000b800000 */
.L_x_2182:
[----:B------:R-:W-:-:S03]  /*4810*/  UMOV UR5, 0xffffffff ;  /* 0xffffffff00057882 */ /* 0x000fc60000000000 */
[----:B------:R-:W-:Y:S05]  /*4820*/  BRA.DIV UR5, `(.L_x_2011) ;  /* 0x0000007205307947 */ /* 0x000fea000b800000 */
.L_x_2185:
        /* <DEDUP_REMOVED lines=13> */
.L_x_2190:
[----:B------:R-:W-:Y:S05]  /*4900*/  @P0 BRA `(.L_x_2013) ;  /* 0xfffffff800400947 */ /* 0x000fea000383ffff */
.L_x_1991:
        /* <DEDUP_REMOVED lines=31> */
.L_x_2015:
[----:B------:R-:W-:Y:S05]  /*4b00*/  BSYNC.RECONVERGENT B1 ;  /* 0x0000000000017941 */ /* 0x000fea0003800200 */
.L_x_2014:
[----:B------:R2:W-:Y:S01]  /*4b10*/  @!P0 STS.64 [R25+0x88], R40 ;  /* 0x0000882819008388 */ /* 0x0005e20000000a00 */
[----:B-1----:R-:W-:Y:S02]  /*4b20*/  IMAD.MOV.U32 R21, RZ, RZ, R44 ;  /* 0x000000ffff157224 */ /* 0x002fe400078e002c */
[----:B------:R-:W-:Y:S01]  /*4b30*/  IMAD.MOV.U32 R18, RZ, RZ, R39 ;  /* 0x000000ffff127224 */ /* 0x000fe200078e0027 */
[----:B------:R2:W-:Y:S01]  /*4b40*/  @!P0 STS.64 [R25+0x90], R28 ;  /* 0x0000901c19008388 */ /* 0x0005e20000000a00 */
[----:B------:R-:W-:Y:S02]  /*4b50*/  @!P0 IMAD.MOV.U32 R21, RZ, RZ, R28 ;  /* 0x000000ffff158224 */ /* 0x000fe400078e001c */
[----:B------:R-:W-:-:S07]  /*4b60*/  @!P0 IMAD.MOV.U32 R18, RZ, RZ, R29 ;  /* 0x000000ffff128224 */ /* 0x000fce00078e001d */
.L_x_1965:
        /* <DEDUP_REMOVED lines=12> */
.L_x_1964:
[----:B------:R-:W-:Y:S05]  /*4c30*/  BSYNC.RECONVERGENT B0 ;  /* 0x0000000000007941 */ /* 0x000fea0003800200 */
.L_x_1962:
[----:B0-----:R-:W0:Y:S01]  /*4c40*/  S2R R3, SR_LANEID ;  /* 0x0000000000037919 */ /* 0x001e220000000000 */
[----:B------:R-:W-:Y:S01]  /*4c50*/  BAR.SYNC.DEFER_BLOCKING 0x0 ;  /* 0x0000000000007b1d */ /* 0x000fe20000010000 */
[----:B------:R-:W-:-:S05]  /*4c60*/  IADD3 R6, P0, PT, R6, R23, RZ ;  /* 0x0000001706067210 */ /* 0x000fca0007f1e0ff */
[----:B------:R-:W-:Y:S01]  /*4c70*/  IMAD.X R7, R7, 0x1, R25, P0 ;  /* 0x0000000107077824 */ /* 0x000fe200000e0619 */
[----:B------:R-:W-:Y:S01]  /*4c80*/  IADD3 R10, P0, PT, R10, R6, RZ ;  /* 0x000000060a0a7210 */ /* 0x000fe20007f1e0ff */
[----:B------:R-:W1:Y:S04]  /*4c90*/  LDCU.64 UR4, c[0x0][0x420] ;  /* 0x00008400ff0477ac */ /* 0x000e680008000a00 */
[----:B------:R-:W-:Y:S01]  /*4ca0*/  IMAD.X R11, R11, 0x1, R7, P0 ;  /* 0x000000010b0b7824 */ /* 0x000fe200000e0607 */
[----:B------:R-:W-:-:S05]  /*4cb0*/  IADD3 R14, P0, PT, R14, R10, RZ ;  /* 0x0000000a0e0e7210 */ /* 0x000fca0007f1e0ff */
        /* <DEDUP_REMOVED lines=10> */
[----:B------:R-:W-:-:S13]  /*4d60*/  ISETP.GE.U32.AND.EX P0, PT, R17, UR5, PT, P0 ;  /* 0x0000000511007c0c */ /* 0x000fda000bf06100 */
[----:B------:R-:W1:Y:S08]  /*4d70*/  @!P0 LDC.64 R2, c[0x0][0x428] ;  /* 0x00010a00ff028b82 */ /* 0x000e700000000a00 */
[----:B------:R-:W3:Y:S01]  /*4d80*/  @!P0 LDC.64 R12, c[0x0][0x430] ;  /* 0x00010c00ff0c8b82 */ /* 0x000ee20000000a00 */
[----:B-1----:R-:W-:-:S04]  /*4d90*/  @!P0 LEA R2, P1, R16, R2, 0x2 ;  /* 0x0000000210028211 */ /* 0x002fc800078210ff */
[----:B------:R-:W-:-:S06]  /*4da0*/  @!P0 LEA.HI.X R3, R16, R3, R17, 0x2, P1 ;  /* 0x0000000310038211 */ /* 0x000fcc00008f1411 */
[----:B------:R-:W4:Y:S01]  /*4db0*/  @!P0 LDG.E R3, desc[UR8][R2.64] ;  /* 0x0000000802038981 */ /* 0x000f22000c1e1900 */
[----:B---3--:R-:W-:Y:S01]  /*4dc0*/  @!P0 LEA R12, P3, R18, R12, 0x2 ;  /* 0x0000000c120c8211 */ /* 0x008fe200078610ff */
[----:B------:R-:W-:Y:S01]  /*4dd0*/  BSSY.RECONVERGENT B0, `(.L_x_2016) ;  /* 0x0000010000007945 */ /* 0x000fe20003800200 */
[----:B0-----:R-:W-:Y:S02]  /*4de0*/  ISETP.GE.U32.AND P1, PT, R8, UR4, PT ;  /* 0x0000000408007c0c */ /* 0x001fe4000bf26070 */
        /* <DEDUP_REMOVED lines=14> */
.L_x_2017:
[----:B------:R-:W-:Y:S05]  /*4ed0*/  BSYNC.RECONVERGENT B0 ;  /* 0x0000000000007941 */ /* 0x000fea0003800200 */
.L_x_2016:
        /* <DEDUP_REMOVED lines=10> */
.L_x_1961:
        /* <DEDUP_REMOVED lines=394> */
.L_x_2019:
[----:B------:R-:W-:Y:S05]  /*6820*/  BSYNC.RECONVERGENT B0 ;  /* 0x0000000000007941 */ /* 0x000fea0003800200 */
.L_x_2018:
        /* <DEDUP_REMOVED lines=192> */
.L_x_2021:
[----:B------:R-:W-:Y:S05]  /*7430*/  BSYNC.RECONVERGENT B0 ;  /* 0x0000000000007941 */ /* 0x000fea0003800200 */
.L_x_2020:
        /* <DEDUP_REMOVED lines=186> */
.L_x_2023:
[----:B------:R-:W-:Y:S05]  /*7fe0*/  BSYNC.RECONVERGENT B0 ;  /* 0x0000000000007941 */ /* 0x000fea0003800200 */
.L_x_2022:
        /* <DEDUP_REMOVED lines=94> */
.L_x_2024:
        /* <DEDUP_REMOVED lines=87> */
.L_x_2028:
[----:B------:R-:W-:Y:S05]  /*8b40*/  BSYNC.RECONVERGENT B0 ;  /* 0x0000000000007941 */ /* 0x000fea0003800200 */
.L_x_2027:
[----:B------:R-:W0:Y:S01]  /*8b50*/  LDCU UR5, c[0x0][0x370] ;  /* 0x00006e00ff0577ac */ /* 0x000e220008000800 */
[----:B-1----:R-:W-:-:S05]  /*8b60*/  LOP3.LUT R3, RZ, R30, RZ, 0x33, !PT ;  /* 0x0000001eff037212 */ /* 0x002fca00078e33ff */
[----:B------:R-:W-:Y:S01]  /*8b70*/  IMAD.IADD R2, R42, 0x1, R3 ;  /* 0x000000012a027824 */ /* 0x000fe200078e0203 */
[----:B0-----:R-:W-:-:S09]  /*8b80*/  UISETP.GT.U32.AND UP0, UPT, UR5, 0x1f3, UPT ;  /* 0x000001f30500788c */ /* 0x001fd2000bf04070 */
[----:B------:R-:W-:Y:S05]  /*8b90*/  BRA.U UP0, `(.L_x_2029) ;  /* 0x0000000100087547 */ /* 0x000fea000b800000 */
[----:B------:R0:W-:Y:S06]  /*8ba0*/  MEMBAR.SC.CTA ;  /* 0x0000000000007992 */ /* 0x0001ec0000000000 */
[----:B0-----:R-:W-:Y:S05]  /*8bb0*/  BRA `(.L_x_2030) ;  /* 0x0000000000087947 */ /* 0x001fea0003800000 */
.L_x_2029:
[----:B------:R-:W-:Y:S05]  /*8bc0*/  NANOSLEEP 0x1c2 ;  /* 0x000001c20000795d */ /* 0x000fea0003800000 */
[----:B------:R-:W-:Y:S01]  /*8bd0*/  NOP ;  /* 0x0000000000007918 */ /* 0x000fe20000000000 */
.L_x_2030:
[----:B------:R-:W0:Y:S02]  /*8be0*/  LDC.64 R4, c[0x0][0x438] ;  /* 0x00010e00ff047b82 */ /* 0x000e240000000a00 */
[----:B0-----:R-:W-:-:S07]  /*8bf0*/  IMAD.WIDE R4, R2, 0x4, R4 ;  /* 0x0000000402047825 */ /* 0x001fce00078e0204 */
.L_x_2032:
        /* <DEDUP_REMOVED lines=10> */
.L_x_2193:
        /* <DEDUP_REMOVED lines=11> */
.L_x_2034:
[----:B------:R-:W0:Y:S02]  /*8d50*/  LDC.64 R10, c[0x0][0x448] ;  /* 0x00011200ff0a7b82 */ /* 0x000e240000000a00 */
[----:B0-----:R-:W-:-:S05]  /*8d60*/  IMAD.WIDE R10, R2, 0x10, R10 ;  /* 0x00000010020a7825 */ /* 0x001fca00078e020a */
[----:B------:R0:W5:Y:S04]  /*8d70*/  LD.E.64.STRONG.GPU R28, desc[UR8][R10.64+0x200] ;  /* 0x000200080a1c7980 */ /* 0x000168000c10fb00 */
[----:B------:R0:W5:Y:S02]  /*8d80*/  LD.E.64.STRONG.GPU R4, desc[UR8][R10.64+0x208] ;  /* 0x000208080a047980 */ /* 0x000164000c10fb00 */
.L_x_2035:
[----:B------:R-:W-:Y:S05]  /*8d90*/  BSYNC.RECONVERGENT B0 ;  /* 0x0000000000007941 */ /* 0x000fea0003800200 */
.L_x_2033:
[----:B------:R-:W-:-:S03]  /*8da0*/  UMOV UR5, 0xffffffff ;  /* 0xffffffff00057882 */ /* 0x000fc60000000000 */
[----:B------:R-:W-:Y:S05]  /*8db0*/  BRA.DIV UR5, `(.L_x_2036) ;  /* 0x0000002e057c7947 */ /* 0x000fea000b800000 */
[----:B------:R-:W-:-:S07]  /*8dc0*/  VOTE.ANY R37, PT, !P0 ;  /* 0x0000000000257806 */ /* 0x000fce00040e0100 */
.L_x_2196:
[----:B------:R-:W2:Y:S01]  /*8dd0*/  S2R R3, SR_GEMASK ;  /* 0x0000000000037919 */ /* 0x000ea20000003c00 */
[----:B------:R-:W-:Y:S01]  /*8de0*/  UMOV UR5, 0xffffffff ;  /* 0xffffffff00057882 */ /* 0x000fe20000000000 */
[----:B--2---:R-:W-:-:S05]  /*8df0*/  LOP3.LUT R37, R37, 0x80000000, R3, 0xec, !PT ;  /* 0x8000000025257812 */ /* 0x004fca00078eec03 */
[----:B01----:R-:W-:-:S05]  /*8e00*/  VIADD R10, R37, 0xffffffff ;  /* 0xffffffff250a7836 */ /* 0x003fca0000000000 */
[----:B------:R-:W-:-:S04]  /*8e10*/  LOP3.LUT R10, R37, R10, RZ, 0xc, !PT ;  /* 0x0000000a250a7212 */ /* 0x000fc800078e0cff */
[----:B------:R0:W1:Y:S01]  /*8e20*/  POPC R38, R10 ;  /* 0x0000000a00267309 */ /* 0x0000620000000000 */
[----:B------:R-:W-:Y:S05]  /*8e30*/  BRA.DIV UR5, `(.L_x_2037) ;  /* 0x0000002e057c7947 */ /* 0x000fea000b800000 */
.L_x_2199:
[----:B------:R-:W-:-:S03]  /*8e40*/  UMOV UR5, 0xffffffff ;  /* 0xffffffff00057882 */ /* 0x000fc60000000000 */
[----:B------:R-:W-:Y:S05]  /*8e50*/  BRA.DIV UR5, `(.L_x_2038) ;  /* 0x0000002e05987947 */ /* 0x000fea000b800000 */
.L_x_2202:
[----:B------:R-:W-:-:S03]  /*8e60*/  UMOV UR5, 0xffffffff ;  /* 0xffffffff00057882 */ /* 0x000fc60000000000 */
[----:B------:R-:W-:Y:S05]  /*8e70*/  BRA.DIV UR5, `(.L_x_2039) ;  /* 0x0000002e05b47947 */ /* 0x000fea000b800000 */
[----:B-1---5:R1:W2:Y:S04]  /*8e80*/  SHFL.DOWN PT, R3, R4, 0x1, R38 ;  /* 0x0820000004037989 */ /* 0x0222a800000e0026 */
[----:B------:R1:W3:Y:S02]  /*8e90*/  SHFL.DOWN PT, R7, R5, 0x1, R38 ;  /* 0x0820000005077989 */ /* 0x0002e400000e0026 */
.L_x_2206:
[----:B------:R-:W4:Y:S01]  /*8ea0*/  S2R R36, SR_LANEID ;  /* 0x0000000000247919 */ /* 0x000f220000000000 */
[----:B------:R-:W-:Y:S01]  /*8eb0*/  UMOV UR5, 0xffffffff ;  /* 0xffffffff00057882 */ /* 0x000fe20000000000 */
[----:B----4-:R-:W-:-:S04]  /*8ec0*/  ISETP.GE.AND P0, PT, R36, R38, PT ;  /* 0x000000262400720c */ /* 0x010fc80003f06270 */
[----:B--2---:R-:W-:Y:S02]  /*8ed0*/  SEL R3, R3, RZ, !P0 ;  /* 0x000000ff03037207 */ /* 0x004fe40004000000 */
[----:B---3--:R-:W-:Y:S02]  /*8ee0*/  SEL R7, R7, RZ, !P0 ;  /* 0x000000ff07077207 */ /* 0x008fe40004000000 */
[----:B0-----:R-:W-:Y:S01]  /*8ef0*/  IADD3 R10, P1, PT, R4, R3, RZ ;  /* 0x00000003040a7210 */ /* 0x001fe20007f3e0ff */
[----:B------:R-:W-:-:S12]  /*8f00*/  BRA.DIV UR5, `(.L_x_2040) ;  /* 0x0000002e05d47947 */ /* 0x000fd8000b800000 */
.L_x_2209:
[----:B------:R-:W-:-:S03]  /*8f10*/  UMOV UR5, 0xffffffff ;  /* 0xffffffff00057882 */ /* 0x000fc60000000000 */
[----:B------:R-:W-:Y:S05]  /*8f20*/  BRA.DIV UR5, `(.L_x_2041) ;  /* 0x0000002e05f07947 */ /* 0x000fea000b800000 */
.L_x_2212:
[----:B------:R-:W-:Y:S01]  /*8f30*/  UMOV UR5, 0xffffffff ;  /* 0xffffffff00057882 */ /* 0x000fe20000000000 */
[----:B-1----:R-:W-:Y:S02]  /*8f40*/  IMAD.X R5, R5, 0x1, R7, P1 ;  /* 0x0000000105057824 */ /* 0x002fe400008e0607 */
[----:B------:R-:W-:Y:S05]  /*8f50*/  BRA.DIV UR5, `(.L_x_2042) ;  /* 0x0000003205087947 */ /* 0x000fea000b800000 */
[----:B------:R0:W1:Y:S04]  /*8f60*/  SHFL.DOWN PT, R3, R10, 0x2, R38 ;  /* 0x084000000a037989 */ /* 0x00006800000e0026 */
[----:B------:R0:W2:Y:S02]  /*8f70*/  SHFL.DOWN PT, R4, R5, 0x2, R38 ;  /* 0x0840000005047989 */ /* 0x0000a400000e0026 */
.L_x_2216:
[----:B------:R-:W-:Y:S01]  /*8f80*/  VIADD R7, R36, 0x2 ;  /* 0x0000000224077836 */ /* 0x000fe20000000000 */
[----:B------:R-:W-:-:S04]  /*8f90*/  UMOV UR5, 0xffffffff ;  /* 0xffffffff00057882 */ /* 0x000fc80000000000 */
[----:B------:R-:W-:-:S04]  /*8fa0*/  ISETP.GT.AND P0, PT, R7, R38, PT ;  /* 0x000000260700720c */ /* 0x000fc80003f04270 */
[----:B-1----:R-:W-:Y:S02]  /*8fb0*/  SEL R3, R3, RZ, !P0 ;  /* 0x000000ff03037207 */ /* 0x002fe40004000000 */
[----:B--2---:R-:W-:Y:S02]  /*8fc0*/  SEL R4, R4, RZ, !P0 ;  /* 0x000000ff04047207 */ /* 0x004fe40004000000 */
[----:B------:R-:W-:Y:S01]  /*8fd0*/  IADD3 R7, P1, PT, R3, R10, RZ ;  /* 0x0000000a03077210 */ /* 0x000fe20007f3e0ff */
[----:B------:R-:W-:-:S12]  /*8fe0*/  BRA.DIV UR5, `(.L_x_2043) ;  /* 0x0000003205287947 */ /* 0x000fd8000b800000 */
.L_x_2219:
[----:B------:R-:W-:-:S03]  /*8ff0*/  UMOV UR5, 0xffffffff ;  /* 0xffffffff00057882 */ /* 0x000fc60000000000 */
[----:B------:R-:W-:Y:S05]  /*9000*/  BRA.DIV UR5, `(.L_x_2044) ;  /* 0x0000003205447947 */ /* 0x000fea000b800000 */
.L_x_2222:
[----:B------:R-:W-:Y:S01]  /*9010*/  UMOV UR5, 0xffffffff ;  /* 0xffffffff00057882 */ /* 0x000fe20000000000 */
[----:B0-----:R-:W-:Y:S02]  /*9020*/  IMAD.X R5, R4, 0x1, R5, P1 ;  /* 0x0000000104057824 */ /* 0x001fe400008e0605 */
[----:B------:R-:W-:Y:S05]  /*9030*/  BRA.DIV UR5, `(.L_x_2045) ;  /* 0x00000032055c7947 */ /* 0x000fea000b800000 */
[----:B------:R0:W1:Y:S04]  /*9040*/  SHFL.DOWN PT, R3, R7, 0x4, R38 ;  /* 0x0880000007037989 */ /* 0x00006800000e0026 */
[----:B------:R0:W2:Y:S02]  /*9050*/  SHFL.DOWN PT, R4, R5, 0x4, R38 ;  /* 0x0880000005047989 */ /* 0x0000a400000e0026 */
.L_x_2226:
[----:B------:R-:W-:Y:S01]  /*9060*/  VIADD R10, R36, 0x4 ;  /* 0x00000004240a7836 */ /* 0x000fe20000000000 */
[----:B------:R-:W-:-:S04]  /*9070*/  UMOV UR5, 0xffffffff ;  /* 0xffffffff00057882 */ /* 0x000fc80000000000 */
[----:B------:R-:W-:-:S04]  /*9080*/  ISETP.GT.AND P0, PT, R10, R38, PT ;  /* 0x000000260a00720c */ /* 0x000fc80003f04270 */
[----:B-1----:R-:W-:Y:S02]  /*9090*/  SEL R3, R3, RZ, !P0 ;  /* 0x000000ff03037207 */ /* 0x002fe40004000000 */
[----:B--2---:R-:W-:Y:S02]  /*90a0*/  SEL R4, R4, RZ, !P0 ;  /* 0x000000ff04047207 */ /* 0x004fe40004000000 */
[----:B0-----:R-:W-:Y:S01]  /*90b0*/  IADD3 R7, P1, PT, R3, R7, RZ ;  /* 0x0000000703077210 */ /* 0x001fe20007f3e0ff */
[----:B------:R-:W-:-:S12]  /*90c0*/  BRA.DIV UR5, `(.L_x_2046) ;  /* 0x00000032057c7947 */ /* 0x000fd8000b800000 */
.L_x_2229:
[----:B------:R-:W-:-:S03]  /*90d0*/  UMOV UR5, 0xffffffff ;  /* 0xffffffff00057882 */ /* 0x000fc60000000000 */
[----:B------:R-:W-:Y:S05]  /*90e0*/  BRA.DIV UR5, `(.L_x_2047) ;  /* 0x0000003205987947 */ /* 0x000fea000b800000 */
.L_x_2232:
[----:B------:R-:W-:Y:S01]  /*90f0*/  UMOV UR5, 0xffffffff ;  /* 0xffffffff00057882 */ /* 0x000fe20000000000 */
[----:B------:R-:W-:Y:S02]  /*9100*/  IMAD.X R32, R4, 0x1, R5, P1 ;  /* 0x0000000104207824 */ /* 0x000fe400008e0605 */
[----:B------:R-:W-:Y:S05]  /*9110*/  BRA.DIV UR5, `(.L_x_2048) ;  /* 0x0000003205b07947 */ /* 0x000fea000b800000 */
[----:B------:R0:W1:Y:S04]  /*9120*/  SHFL.DOWN PT, R3, R7, 0x8, R38 ;  /* 0x0900000007037989 */ /* 0x00006800000e0026 */
[----:B------:R0:W2:Y:S02]  /*9130*/  SHFL.DOWN PT, R5, R32, 0x8, R38 ;  /* 0x0900000020057989 */ /* 0x0000a400000e0026 */
.L_x_2236:
[----:B------:R-:W-:Y:S01]  /*9140*/  VIADD R4, R36, 0x8 ;  /* 0x0000000824047836 */ /* 0x000fe20000000000 */
[----:B------:R-:W-:-:S04]  /*9150*/  UMOV UR5, 0xffffffff ;  /* 0xffffffff00057882 */ /* 0x000fc80000000000 */
[----:B------:R-:W-:-:S04]  /*9160*/  ISETP.GT.AND P0, PT, R4, R38, PT ;  /* 0x000000260400720c */ /* 0x000fc80003f04270 */
[----:B-1----:R-:W-:Y:S02]  /*9170*/  SEL R3, R3, RZ, !P0 ;  /* 0x000000ff03037207 */ /* 0x002fe40004000000 */
[----:B--2---:R-:W-:Y:S02]  /*9180*/  SEL R5, R5, RZ, !P0 ;  /* 0x000000ff05057207 */ /* 0x004fe40004000000 */
[----:B------:R-:W-:Y:S01]  /*9190*/  IADD3 R4, P1, PT, R3, R7, RZ ;  /* 0x0000000703047210 */ /* 0x000fe20007f3e0ff */
[----:B------:R-:W-:-:S12]  /*91a0*/  BRA.DIV UR5, `(.L_x_2049) ;  /* 0x0000003205d07947 */ /* 0x000fd8000b800000 */
.L_x_2239:
[----:B------:R-:W-:-:S03]  /*91b0*/  UMOV UR5, 0xffffffff ;  /* 0xffffffff00057882 */ /* 0x000fc60000000000 */
[----:B------:R-:W-:Y:S05]  /*91c0*/  BRA.DIV UR5, `(.L_x_2050) ;  /* 0x0000003205ec7947 */ /* 0x000fea000b800000 */
.L_x_2242:
        /* <DEDUP_REMOVED lines=22> */
.L_x_2247:
[----:B------:R-:W-:Y:S05]  /*9330*/  @!P0 BRA `(.L_x_2052) ;  /* 0x0000000400d08947 */ /* 0x000fea0003800000 */
.L_x_2074:
[----:B------:R-:W-:Y:S01]  /*9340*/  IMAD.MOV.U32 R34, RZ, RZ, R7 ;  /* 0x000000ffff227224 */ /* 0x000fe200078e0007 */
[----:B------:R-:W-:Y:S05]  /*9350*/  YIELD ;  /* 0x0000000000007946 */ /* 0x000fea0003800000 */
[----:B------:R-:W-:Y:S02]  /*9360*/  IMAD.MOV.U32 R35, RZ, RZ, R25 ;  /* 0x000000ffff237224 */ /* 0x000fe400078e0019 */
[----:B-1----:R-:W-:-:S07]  /*9370*/  IMAD.WIDE R34, R2, 0x4, R34 ;  /* 0x0000000402227825 */ /* 0x002fce00078e0222 */
.L_x_2054:
        /* <DEDUP_REMOVED lines=10> */
.L_x_2250:
        /* <DEDUP_REMOVED lines=12> */
.L_x_2056:
[----:B------:R-:W-:Y:S02]  /*94e0*/  IMAD.MOV.U32 R30, RZ, RZ, R6 ;  /* 0x000000ffff1e7224 */ /* 0x000fe400078e0006 */
[----:B------:R-:W-:Y:S02]  /*94f0*/  IMAD.MOV.U32 R31, RZ, RZ, R24 ;  /* 0x000000ffff1f7224 */ /* 0x000fe400078e0018 */
[----:B------:R-:W-:-:S05]  /*9500*/  IMAD.WIDE R30, R2, 0x10, R30 ;  /* 0x00000010021e7825 */ /* 0x000fca00078e021e */
[----:B------:R0:W5:Y:S04]  /*9510*/  LD.E.64.STRONG.GPU R32, desc[UR8][R30.64+-0x200] ;  /* 0xfffe00081e207980 */ /* 0x000168000c10fb00 */
[----:B0-----:R-:W5:Y:S02]  /*9520*/  LD.E.64.STRONG.GPU R30, desc[UR8][R30.64+-0x1f8] ;  /* 0xfffe08081e1e7980 */ /* 0x001f64000c10fb00 */
.L_x_2057:
[----:B------:R-:W-:Y:S05]  /*9530*/  BSYNC.RECONVERGENT B0 ;  /* 0x0000000000007941 */ /* 0x000fea0003800200 */
.L_x_2055:
[----:B------:R-:W-:-:S03]  /*9540*/  UMOV UR5, 0xffffffff ;  /* 0xffffffff00057882 */ /* 0x000fc60000000000 */
[----:B------:R-:W-:Y:S05]  /*9550*/  BRA.DIV UR5, `(.L_x_2058) ;  /* 0x0000003205d87947 */ /* 0x000fea000b800000 */
[----:B------:R-:W-:-:S07]  /*9560*/  VOTE.ANY R37, PT, !P0 ;  /* 0x0000000000257806 */ /* 0x000fce00040e0100 */
.L_x_2253:
[----:B------:R-:W0:Y:S01]  /*9570*/  S2R R34, SR_GEMASK ;  /* 0x0000000000227919 */ /* 0x000e220000003c00 */
[----:B------:R-:W-:Y:S01]  /*9580*/  UMOV UR5, 0xffffffff ;  /* 0xffffffff00057882 */ /* 0x000fe20000000000 */
[----:B0-----:R-:W-:-:S05]  /*9590*/  LOP3.LUT R34, R37, 0x80000000, R34, 0xec, !PT ;  /* 0x8000000025227812 */ /* 0x001fca00078eec22 */
[----:B------:R-:W-:-:S05]  /*95a0*/  VIADD R35, R34, 0xffffffff ;  /* 0xffffffff22237836 */ /* 0x000fca0000000000 */
[----:B------:R-:W-:-:S04]  /*95b0*/  LOP3.LUT R35, R34, R35, RZ, 0xc, !PT ;  /* 0x0000002322237212 */ /* 0x000fc800078e0cff */
[----:B------:R0:W1:Y:S01]  /*95c0*/  POPC R38, R35 ;  /* 0x0000002300267309 */ /* 0x0000620000000000 */
[----:B------:R-:W-:Y:S05]  /*95d0*/  BRA.DIV UR5, `(.L_x_2059) ;  /* 0x0000003205d87947 */ /* 0x000fea000b800000 */
.L_x_2256:
[----:B------:R-:W-:-:S03]  /*95e0*/  UMOV UR5, 0xffffffff ;  /* 0xffffffff00057882 */ /* 0x000fc60000000000 */
[----:B------:R-:W-:Y:S05]  /*95f0*/  BRA.DIV UR5, `(.L_x_2060) ;  /* 0x0000003205f47947 */ /* 0x000fea000b800000 */
.L_x_2259:
[----:B------:R-:W-:-:S03]  /*9600*/  UMOV UR5, 0xffffffff ;  /* 0xffffffff00057882 */ /* 0x000fc60000000000 */
[----:B------:R-:W-:Y:S05]  /*9610*/  BRA.DIV UR5, `(.L_x_2061) ;  /* 0x0000003605107947 */ /* 0x000fea000b800000 */
[----:B-1---5:R1:W2:Y:S04]  /*9620*/  SHFL.DOWN PT, R40, R30, 0x1, R38 ;  /* 0x082000001e287989 */ /* 0x0222a800000e0026 */
[----:B------:R1:W3:Y:S02]  /*9630*/  SHFL.DOWN PT, R34, R31, 0x1, R38 ;  /* 0x082000001f227989 */ /* 0x0002e400000e0026 */
.L_x_2263:
[----:B0-----:R-:W0:Y:S01]  /*9640*/  S2R R35, SR_LANEID ;  /* 0x0000000000237919 */ /* 0x001e220000000000 */
[----:B------:R-:W-:Y:S01]  /*9650*/  UMOV UR5, 0xffffffff ;  /* 0xffffffff00057882 */ /* 0x000fe20000000000 */
[----:B0-----:R-:W-:-:S04]  /*9660*/  ISETP.GE.AND P0, PT, R35, R38, PT ;  /* 0x000000262300720c */ /* 0x001fc80003f06270 */
[----:B--2---:R-:W-:-:S04]  /*9670*/  SEL R40, R40, RZ, !P0 ;  /* 0x000000ff28287207 */ /* 0x004fc80004000000 */
[----:B------:R-:W-:Y:S02]  /*9680*/  IADD3 R41, P1, PT, R30, R40, RZ ;  /* 0x000000281e297210 */ /* 0x000fe40007f3e0ff */
[----:B---3--:R-:W-:Y:S01]  /*9690*/  SEL R40, R34, RZ, !P0 ;  /* 0x000000ff22287207 */ /* 0x008fe20004000000 */
[----:B------:R-:W-:Y:S10]  /*96a0*/  BRA.DIV UR5, `(.L_x_2062) ;  /* 0x0000003605307947 */ /* 0x000ff4000b800000 */
.L_x_2266:
[----:B------:R-:W-:-:S03]  /*96b0*/  UMOV UR5, 0xffffffff ;  /* 0xffffffff00057882 */ /* 0x000fc60000000000 */
[----:B------:R-:W-:Y:S05]  /*96c0*/  BRA.DIV UR5, `(.L_x_2063) ;  /* 0x00000036054c7947 */ /* 0x000fea000b800000 */
.L_x_2269:
[----:B------:R-:W-:Y:S01]  /*96d0*/  UMOV UR5, 0xffffffff ;  /* 0xffffffff00057882 */ /* 0x000fe20000000000 */
[----:B------:R-:W-:Y:S02]  /*96e0*/  IMAD.X R40, R31, 0x1, R40, P1 ;  /* 0x000000011f287824 */ /* 0x000fe400008e0628 */
[----:B------:R-:W-:Y:S05]  /*96f0*/  BRA.DIV UR5, `(.L_x_2064) ;  /* 0x0000003605647947 */ /* 0x000fea000b800000 */
[----:B------:R0:W2:Y:S04]  /*9700*/  SHFL.DOWN PT, R43, R41, 0x2, R38 ;  /* 0x08400000292b7989 */ /* 0x0000a800000e0026 */
[----:B------:R0:W3:Y:S02]  /*9710*/  SHFL.DOWN PT, R34, R40, 0x2, R38 ;  /* 0x0840000028227989 */ /* 0x0000e400000e0026 */
.L_x_2273:
        /* <DEDUP_REMOVED lines=9> */
.L_x_2276:
[----:B------:R-:W-:-:S03]  /*97b0*/  UMOV UR5, 0xffffffff ;  /* 0xffffffff00057882 */ /* 0x000fc60000000000 */
[----:B------:R-:W-:Y:S05]  /*97c0*/  BRA.DIV UR5, `(.L_x_2066) ;  /* 0x0000003605987947 */ /* 0x000fea000b800000 */
.L_x_2279:
[----:B------:R-:W-:-:S03]  /*97d0*/  UMOV UR5, 0xffffffff ;  /* 0xffffffff00057882 */ /* 0x000fc60000000000 */
[----:B------:R-:W-:Y:S05]  /*97e0*/  BRA.DIV UR5, `(.L_x_2067) ;  /* 0x0000003605b47947 */ /* 0x000fea000b800000 */
[----:B------:R0:W2:Y:S04]  /*97f0*/  SHFL.DOWN PT, R43, R41, 0x4, R38 ;  /* 0x08800000292b7989 */ /* 0x0000a800000e0026 */
[----:B------:R0:W3:Y:S02]  /*9800*/  SHFL.DOWN PT, R34, R40, 0x4, R38 ;  /* 0x0880000028227989 */ /* 0x0000e400000e0026 */
.L_x_2283:
        /* <DEDUP_REMOVED lines=9> */
.L_x_2286:
[----:B------:R-:W-:-:S03]  /*98a0*/  UMOV UR5, 0xffffffff ;  /* 0xffffffff00057882 */ /* 0x000fc60000000000 */
[----:B------:R-:W-:Y:S05]  /*98b0*/  BRA.DIV UR5, `(.L_x_2069) ;  /* 0x0000003605e87947 */ /* 0x000fea000b800000 */
.L_x_2289:
[----:B------:R-:W-:-:S03]  /*98c0*/  UMOV UR5, 0xffffffff ;  /* 0xffffffff00057882 */ /* 0x000fc60000000000 */
[----:B------:R-:W-:Y:S05]  /*98d0*/  BRA.DIV UR5, `(.L_x_2070) ;  /* 0x0000003a05047947 */ /* 0x000fea000b800000 */
[----:B------:R0:W2:Y:S04]  /*98e0*/  SHFL.DOWN PT, R43, R41, 0x8, R38 ;  /* 0x09000000292b7989 */ /* 0x0000a800000e0026 */
[----:B------:R0:W3:Y:S02]  /*98f0*/  SHFL.DOWN PT, R34, R40, 0x8, R38 ;  /* 0x0900000028227989 */ /* 0x0000e400000e0026 */
.L_x_2293:
        /* <DEDUP_REMOVED lines=9> */
.L_x_2296:
[----:B------:R-:W-:-:S03]  /*9990*/  UMOV UR5, 0xffffffff ;  /* 0xffffffff00057882 */ /* 0x000fc60000000000 */
[----:B------:R-:W-:Y:S05]  /*99a0*/  BRA.DIV UR5, `(.L_x_2072) ;  /* 0x0000003a05387947 */ /* 0x000fea000b800000 */
.L_x_2299:
        /* <DEDUP_REMOVED lines=12> */
.L_x_2304:
[----:B------:R-:W-:Y:S05]  /*9a70*/  @P0 BRA `(.L_x_2074) ;  /* 0xfffffff800300947 */ /* 0x000fea000383ffff */
.L_x_2052:
        /* <DEDUP_REMOVED lines=31> */
.L_x_2076:
[----:B------:R-:W-:Y:S05]  /*9c70*/  BSYNC.RECONVERGENT B0 ;  /* 0x0000000000007941 */ /* 0x000fea0003800200 */
.L_x_2075:
[----:B------:R1:W-:Y:S01]  /*9c80*/  @!P1 STS.64 [R31+0x88], R28 ;  /* 0x0000881c1f009388 */ /* 0x0003e20000000a00 */
[----:B0-----:R-:W-:Y:S02]  /*9c90*/  IMAD.MOV.U32 R6, RZ, RZ, R45 ;  /* 0x000000ffff067224 */ /* 0x001fe400078e002d */
[----:B------:R-:W-:Y:S01]  /*9ca0*/  IMAD.MOV.U32 R7, RZ, RZ, R44 ;  /* 0x000000ffff077224 */ /* 0x000fe200078e002c */
[----:B------:R1:W-:Y:S01]  /*9cb0*/  @!P1 STS.64 [R31+0x90], R4 ;  /* 0x000090041f009388 */ /* 0x0003e20000000a00 */
[----:B------:R-:W-:Y:S02]  /*9cc0*/  @!P1 IMAD.MOV.U32 R6, RZ, RZ, R4 ;  /* 0x000000ffff069224 */ /* 0x000fe400078e0004 */
[----:B------:R-:W-:-:S07]  /*9cd0*/  @!P1 IMAD.MOV.U32 R7, RZ, RZ, R5 ;  /* 0x000000ffff079224 */ /* 0x000fce00078e0005 */
.L_x_2026:
        /* <DEDUP_REMOVED lines=12> */
.L_x_2025:
[----:B------:R-:W0:Y:S01]  /*9da0*/  S2R R2, SR_TID.X ;  /* 0x0000000000027919 */ /* 0x000e220000002100 */
[----:B------:R-:W-:Y:S01]  /*9db0*/  BAR.SYNC.DEFER_BLOCKING 0x0 ;  /* 0x0000000000007b1d */ /* 0x000fe20000010000 */
[----:B------:R-:W-:-:S05]  /*9dc0*/  IADD3 R22, P0, PT, R22, R5, RZ ;  /* 0x0000000516167210 */ /* 0x000fca0007f1e0ff */
        /* <DEDUP_REMOVED lines=10> */
[----:B------:R0:W-:Y:S04]  /*9e70*/  STS.128 [R3+0x10], R16 ;  /* 0x0000101003007388 */ /* 0x0001e80000000c00 */
[----:B------:R1:W-:Y:S01]  /*9e80*/  STS.128 [R3+0x20], R12 ;  /* 0x0000200c03007388 */ /* 0x0003e20000000c00 */
[----:B------:R-:W-:-:S03]  /*9e90*/  NOP ;  /* 0x0000000000007918 */ /* 0x000fc60000000000 */
[----:B------:R-:W2:Y:S04]  /*9ea0*/  LDS.128 R24, [R0] ;  /* 0x0000000000187984 */ /* 0x000ea80000000c00 */
[----:B------:R-:W-:Y:S01]  /*9eb0*/  LDS.128 R8, [R0+0x200] ;  /* 0x0002000000087984 */ /* 0x000fe20000000c00 */
[----:B0-----:R-:W-:-:S03]  /*9ec0*/  LOP3.LUT R16, R2, 0x1f, RZ, 0xc0, !PT ;  /* 0x0000001f02107812 */ /* 0x001fc600078ec0ff */
[----:B------:R-:W-:Y:S01]  /*9ed0*/  LDS.128 R4, [R0+0x400] ;  /* 0x0004000000047984 */ /* 0x000fe20000000c00 */
[----:B-1----:R-:W-:-:S03]  /*9ee0*/  LOP3.LUT R3, R2, 0x3e0, RZ, 0xc0, !PT ;  /* 0x000003e002037812 */ /* 0x002fc600078ec0ff */
[----:B------:R-:W-:Y:S02]  /*9ef0*/  @!P1 STS [UR4+0x1800], R39 ;  /* 0x00180027ff009988 */ /* 0x000fe40008000804 */
[----:B------:R-:W-:Y:S01]  /*9f00*/  IMAD R19, R3, 0x3, R16 ;  /* 0x0000000303137824 */ /* 0x000fe200078e0210 */
[----:B------:R-:W-:Y:S06]  /*9f10*/  BAR.SYNC.DEFER_BLOCKING 0x0 ;  /* 0x0000000000007b1d */ /* 0x000fec0000010000 */
        /* <DEDUP_REMOVED lines=38> */
.L_x_1970:
[----:B------:R-:W-:Y:S01]  /*a180*/  BSSY B1, `(.L_x_2077) ;  /* 0x0000006000017945 */ /* 0x000fe20003800000 */
[----:B------:R-:W-:Y:S01]  /*a190*/  PLOP3.LUT P0, PT, P0, PT, PT, 0x8, 0x80 ;  /* 0x000000000080781c */ /* 0x000fe2000070e170 */
[----:B------:R-:W-:-:S12]  /*a1a0*/  IMAD.MOV.U32 R37, RZ, RZ, -0x1 ;  /* 0xffffffffff257424 */ /* 0x000fd800078e00ff */
[----:B------:R-:W-:Y:S05]  /*a1b0*/  WARPSYNC.COLLECTIVE R37, `(.L_x_2078) ;  /* 0x0000000025087348 */ /* 0x000fea0003c00000 */
[----:B------:R-:W-:Y:S01]  /*a1c0*/  VOTE.ANY P0, P0 ;  /* 0x0000000000ff7806 */ /* 0x000fe20000000100 */
[----:B------:R-:W-:-:S12]  /*a1d0*/  ENDCOLLECTIVE ;  /* 0x000000000000791b */ /* 0x000fd80003800000 */
.L_x_2078:
[----:B------:R-:W-:Y:S05]  /*a1e0*/  BSYNC B1 ;  /* 0x0000000000017941 */ /* 0x000fea0003800000 */
.L_x_2077:
[----:B------:R-:W-:Y:S05]  /*a1f0*/  BRA `(.L_x_2079) ;  /* 0xffffff9800607947 */ /* 0x000fea000383ffff */
.L_x_1975:
[----:B------:R-:W-:Y:S01]  /*a200*/  BSSY B1, `(.L_x_2080) ;  /* 0x0000006000017945 */ /* 0x000fe20003800000 */
[----:B------:R-:W-:Y:S01]  /*a210*/  PLOP3.LUT P0, PT, P0, PT, PT, 0x8, 0x80 ;  /* 0x000000000080781c */ /* 0x000fe2000070e170 */
[----:B------:R-:W-:-:S12]  /*a220*/  IMAD.MOV.U32 R37, RZ, RZ, -0x1 ;  /* 0xffffffffff257424 */ /* 0x000fd800078e00ff */
[----:B01---5:R-:W-:Y:S05]  /*a230*/  WARPSYNC.COLLECTIVE R37, `(.L_x_2081) ;  /* 0x0000000025087348 */ /* 0x023fea0003c00000 */
[----:B------:R-:W-:Y:S01]  /*a240*/  VOTE.ANY R37, PT, P0 ;  /* 0x0000000000257806 */ /* 0x000fe200000e0100 */
[----:B01---5:R-:W-:Y:S06]  /*a250*/  ENDCOLLECTIVE ;  /* 0x000000000000791b */ /* 0x023fec0003800000 */
.L_x_2081:
[----:B------:R-:W-:Y:S05]  /*a260*/  BSYNC B1 ;  /* 0x0000000000017941 */ /* 0x000fea0003800000 */
.L_x_2080:
[----:B------:R-:W-:Y:S05]  /*a270*/  BRA `(.L_x_2082) ;  /* 0xffffff98008c7947 */ /* 0x000fea000383ffff */
.L_x_1976:
[----:B------:R-:W-:Y:S01]  /*a280*/  BSSY B1, `(.L_x_2083) ;  /* 0x0000007000017945 */ /* 0x000fe20003800000 */
[----:B-----5:R-:W-:Y:S02]  /*a290*/  IMAD.MOV.U32 R34, RZ, RZ, R40 ;  /* 0x000000ffff227224 */ /* 0x020fe400078e0028 */
[----:B------:R-:W-:Y:S02]  /*a2a0*/  IMAD.MOV.U32 R35, RZ, RZ, 0x1 ;  /* 0x00000001ff237424 */ /* 0x000fe400078e00ff */
[----:B------:R-:W-:-:S07]  /*a2b0*/  IMAD.MOV.U32 R37, RZ, RZ, -0x1 ;  /* 0xffffffffff257424 */ /* 0x000fce00078e00ff */
[----:B01----:R-:W-:Y:S05]  /*a2c0*/  WARPSYNC.COLLECTIVE R37, `(.L_x_2084) ;  /* 0x0000000025087348 */ /* 0x003fea0003c00000 */
[----:B-1----:R1:W2:Y:S02]  /*a2d0*/  SHFL.DOWN P2, R35, R34, R35, R38 ;  /* 0x0800002322237389 */ /* 0x0022a40000040026 */
[----:B012---:R-:W-:Y:S05]  /*a2e0*/  ENDCOLLECTIVE ;  /* 0x000000000000791b */ /* 0x007fea0003800000 */
.L_x_2084:
[----:B------:R-:W-:Y:S05]  /*a2f0*/  BSYNC B1 ;  /* 0x0000000000017941 */ /* 0x000fea0003800000 */
.L_x_2083:
[----:B------:R-:W-:Y:S05]  /*a300*/  BRA `(.L_x_2085) ;  /* 0xffffff9800847947 */ /* 0x000fea000383ffff */
.L_x_1977:
[----:B------:R-:W-:Y:S01]  /*a310*/  BSSY B1, `(.L_x_2086) ;  /* 0x0000007000017945 */ /* 0x000fe20003800000 */
[----:B-----5:R-:W-:Y:S02]  /*a320*/  IMAD.MOV.U32 R34, RZ, RZ, R41 ;  /* 0x000000ffff227224 */ /* 0x020fe400078e0029 */
[----:B------:R-:W-:Y:S02]  /*a330*/  IMAD.MOV.U32 R35, RZ, RZ, 0x1 ;  /* 0x00000001ff237424 */ /* 0x000fe400078e00ff */
[----:B------:R-:W-:-:S07]  /*a340*/  IMAD.MOV.U32 R37, RZ, RZ, -0x1 ;  /* 0xffffffffff257424 */ /* 0x000fce00078e00ff */
[----:B01----:R-:W-:Y:S05]  /*a350*/  WARPSYNC.COLLECTIVE R37, `(.L_x_2087) ;  /* 0x0000000025087348 */ /* 0x003fea0003c00000 */
[----:B-1----:R1:W2:Y:S02]  /*a360*/  SHFL.DOWN P2, R35, R34, R35, R38 ;  /* 0x0800002322237389 */ /* 0x0022a40000040026 */
[----:B012---:R-:W-:Y:S05]  /*a370*/  ENDCOLLECTIVE ;  /* 0x000000000000791b */ /* 0x007fea0003800000 */
.L_x_2087:
[----:B------:R-:W-:Y:S05]  /*a380*/  BSYNC B1 ;  /* 0x0000000000017941 */ /* 0x000fea0003800000 */
.L_x_2086:
[----:B------:R-:W-:Y:S05]  /*a390*/  BRA `(.L_x_2088) ;  /* 0xffffff9800687947 */ /* 0x000fea000383ffff */
.L_x_1978:
[----:B------:R-:W-:Y:S01]  /*a3a0*/  BSSY B1, `(.L_x_2089) ;  /* 0x0000007000017945 */ /* 0x000fe20003800000 */
[----:B-----5:R-:W-:Y:S02]  /*a3b0*/  IMAD.MOV.U32 R34, RZ, RZ, R18 ;  /* 0x000000ffff227224 */ /* 0x020fe400078e0012 */
[----:B------:R-:W-:Y:S02]  /*a3c0*/  IMAD.MOV.U32 R35, RZ, RZ, 0x1 ;  /* 0x00000001ff237424 */ /* 0x000fe400078e00ff */
[----:B------:R-:W-:-:S07]  /*a3d0*/  IMAD.MOV.U32 R37, RZ, RZ, -0x1 ;  /* 0xffffffffff257424 */ /* 0x000fce00078e00ff */
[----:B01----:R-:W-:Y:S05]  /*a3e0*/  WARPSYNC.COLLECTIVE R37, `(.L_x_2090) ;  /* 0x0000000025087348 */ /* 0x003fea0003c00000 */
[----:B-1----:R1:W2:Y:S02]  /*a3f0*/  SHFL.DOWN P2, R35, R34, R35, R38 ;  /* 0x0800002322237389 */ /* 0x0022a40000040026 */
[----:B012---:R-:W-:Y:S05]  /*a400*/  ENDCOLLECTIVE ;  /* 0x000000000000791b */ /* 0x007fea0003800000 */
.L_x_2090:
[----:B------:R-:W-:Y:S05]  /*a410*/  BSYNC B1 ;  /* 0x0000000000017941 */ /* 0x000fea0003800000 */
.L_x_2089:
[----:B------:R-:W-:Y:S02]  /*a420*/  IMAD.MOV.U32 R3, RZ, RZ, R35 ;  /* 0x000000ffff037224 */ /* 0x000fe400078e0023 */
[----:B------:R-:W-:Y:S02]  /*a430*/  IMAD.MOV.U32 R35, RZ, RZ, 0x1 ;  /* 0x00000001ff237424 */ /* 0x000fe400078e00ff */
[----:B------:R-:W-:Y:S02]  /*a440*/  IMAD.MOV.U32 R34, RZ, RZ, R19 ;  /* 0x000000ffff227224 */ /* 0x000fe400078e0013 */
[----:B------:R-:W-:-:S07]  /*a450*/  IMAD.MOV.U32 R37, RZ, RZ, -0x1 ;  /* 0xffffffffff257424 */ /* 0x000fce00078e00ff */
[----:B------:R-:W-:Y:S05]  /*a460*/  WARPSYNC.COLLECTIVE R37, `(.L_x_2091) ;  /* 0x0000000025087348 */ /* 0x000fea0003c00000 */
[----:B------:R0:W1:Y:S02]  /*a470*/  SHFL.DOWN P2, R35, R34, R35, R38 ;  /* 0x0800002322237389 */ /* 0x0000640000040026 */
[----:B01----:R-:W-:Y:S05]  /*a480*/  ENDCOLLECTIVE ;  /* 0x000000000000791b */ /* 0x003fea0003800000 */
.L_x_2091:
[----:B------:R-:W-:Y:S01]  /*a490*/  IMAD.MOV.U32 R21, RZ, RZ, R35 ;  /* 0x000000ffff157224 */ /* 0x000fe200078e0023 */
[----:B------:R-:W-:Y:S06]  /*a4a0*/  BRA `(.L_x_2092) ;  /* 0xffffff9800347947 */ /* 0x000fec000383ffff */
.L_x_1979:
[----:B------:R-:W-:Y:S01]  /*a4b0*/  BSSY B1, `(.L_x_2093) ;  /* 0x0000007000017945 */ /* 0x000fe20003800000 */
[----:B------:R-:W-:Y:S02]  /*a4c0*/  IMAD.MOV.U32 R34, RZ, RZ, R40 ;  /* 0x000000ffff227224 */ /* 0x000fe400078e0028 */
[----:B------:R-:W-:Y:S02]  /*a4d0*/  IMAD.MOV.U32 R35, RZ, RZ, 0x2 ;  /* 0x00000002ff237424 */ /* 0x000fe400078e00ff */
[----:B------:R-:W-:-:S07]  /*a4e0*/  IMAD.MOV.U32 R37, RZ, RZ, -0x1 ;  /* 0xffffffffff257424 */ /* 0x000fce00078e00ff */
[----:B-1----:R-:W-:Y:S05]  /*a4f0*/  WARPSYNC.COLLECTIVE R37, `(.L_x_2094) ;  /* 0x0000000025087348 */ /* 0x002fea0003c00000 */
[----:B------:R0:W2:Y:S02]  /*a500*/  SHFL.DOWN P2, R35, R34, R35, R38 ;  /* 0x0800002322237389 */ /* 0x0000a40000040026 */
[----:B012---:R-:W-:Y:S05]  /*a510*/  ENDCOLLECTIVE ;  /* 0x000000000000791b */ /* 0x007fea0003800000 */
.L_x_2094:
[----:B------:R-:W-:Y:S05]  /*a520*/  BSYNC B1 ;  /* 0x0000000000017941 */ /* 0x000fea0003800000 */
.L_x_2093:
[----:B------:R-:W-:Y:S05]  /*a530*/  BRA `(.L_x_2095) ;  /* 0xffffff9800287947 */ /* 0x000fea000383ffff */
.L_x_1980:
[----:B------:R-:W-:Y:S01]  /*a540*/  BSSY B1, `(.L_x_2096) ;  /* 0x0000007000017945 */ /* 0x000fe20003800000 */
[----:B------:R-:W-:Y:S02]  /*a550*/  IMAD.MOV.U32 R34, RZ, RZ, R41 ;  /* 0x000000ffff227224 */ /* 0x000fe400078e0029 */
[----:B------:R-:W-:Y:S02]  /*a560*/  IMAD.MOV.U32 R35, RZ, RZ, 0x2 ;  /* 0x00000002ff237424 */ /* 0x000fe400078e00ff */
[----:B------:R-:W-:-:S07]  /*a570*/  IMAD.MOV.U32 R37, RZ, RZ, -0x1 ;  /* 0xffffffffff257424 */ /* 0x000fce00078e00ff */
[----:B-1----:R-:W-:Y:S05]  /*a580*/  WARPSYNC.COLLECTIVE R37, `(.L_x_2097) ;  /* 0x0000000025087348 */ /* 0x002fea0003c00000 */
[----:B------:R0:W2:Y:S02]  /*a590*/  SHFL.DOWN P2, R35, R34, R35, R38 ;  /* 0x0800002322237389 */ /* 0x0000a40000040026 */
[----:B012---:R-:W-:Y:S05]  /*a5a0*/  ENDCOLLECTIVE ;  /* 0x000000000000791b */ /* 0x007fea0003800000 */
.L_x_2097:
[----:B------:R-:W-:Y:S05]  /*a5b0*/  BSYNC B1 ;  /* 0x0000000000017941 */ /* 0x000fea0003800000 */
.L_x_2096:
[----:B------:R-:W-:Y:S05]  /*a5c0*/  BRA `(.L_x_2098) ;  /* 0xffffff98000c7947 */ /* 0x000fea000383ffff */
.L_x_1981:
[----:B------:R-:W-:Y:S01]  /*a5d0*/  BSSY B1, `(.L_x_2099) ;  /* 0x0000007000017945 */ /* 0x000fe20003800000 */
[----:B------:R-:W-:Y:S02]  /*a5e0*/  IMAD.MOV.U32 R34, RZ, RZ, R24 ;  /* 0x000000ffff227224 */ /* 0x000fe400078e0018 */
[----:B------:R-:W-:Y:S02]  /*a5f0*/  IMAD.MOV.U32 R35, RZ, RZ, 0x2 ;  /* 0x00000002ff237424 */ /* 0x000fe400078e00ff */
[----:B------:R-:W-:-:S07]  /*a600*/  IMAD.MOV.U32 R37, RZ, RZ, -0x1 ;  /* 0xffffffffff257424 */ /* 0x000fce00078e00ff */
[----:B-1----:R-:W-:Y:S05]  /*a610*/  WARPSYNC.COLLECTIVE R37, `(.L_x_2100) ;  /* 0x0000000025087348 */ /* 0x002fea0003c00000 */
[----:B------:R0:W2:Y:S02]  /*a620*/  SHFL.DOWN P2, R35, R34, R35, R38 ;  /* 0x0800002322237389 */ /* 0x0000a40000040026 */
[----:B012---:R-:W-:Y:S05]  /*a630*/  ENDCOLLECTIVE ;  /* 0x000000000000791b */ /* 0x007fea0003800000 */
.L_x_2100:
[----:B------:R-:W-:Y:S05]  /*a640*/  BSYNC B1 ;  /* 0x0000000000017941 */ /* 0x000fea0003800000 */
.L_x_2099:
[----:B------:R-:W-:Y:S02]  /*a650*/  IMAD.MOV.U32 R3, RZ, RZ, R35 ;  /* 0x000000ffff037224 */ /* 0x000fe400078e0023 */
[----:B------:R-:W-:Y:S02]  /*a660*/  IMAD.MOV.U32 R35, RZ, RZ, 0x2 ;  /* 0x00000002ff237424 */ /* 0x000fe400078e00ff */
[----:B------:R-:W-:Y:S02]  /*a670*/  IMAD.MOV.U32 R34, RZ, RZ, R21 ;  /* 0x000000ffff227224 */ /* 0x000fe400078e0015 */
[----:B------:R-:W-:-:S07]  /*a680*/  IMAD.MOV.U32 R37, RZ, RZ, -0x1 ;  /* 0xffffffffff257424 */ /* 0x000fce00078e00ff */
[----:B------:R-:W-:Y:S05]  /*a690*/  WARPSYNC.COLLECTIVE R37, `(.L_x_2101) ;  /* 0x0000000025087348 */ /* 0x000fea0003c00000 */
[----:B------:R0:W1:Y:S02]  /*a6a0*/  SHFL.DOWN P2, R35, R34, R35, R38 ;  /* 0x0800002322237389 */ /* 0x0000640000040026 */
[----:B01----:R-:W-:Y:S05]  /*a6b0*/  ENDCOLLECTIVE ;  /* 0x000000000000791b */ /* 0x003fea0003800000 */
.L_x_2101:
[----:B------:R-:W-:Y:S01]  /*a6c0*/  IMAD.MOV.U32 R18, RZ, RZ, R35 ;  /* 0x000000ffff127224 */ /* 0x000fe200078e0023 */
[----:B------:R-:W-:Y:S06]  /*a6d0*/  BRA `(.L_x_2102) ;  /* 0xffffff9400dc7947 */ /* 0x000fec000383ffff */
.L_x_1982:
[----:B------:R-:W-:Y:S01]  /*a6e0*/  BSSY B1, `(.L_x_2103) ;  /* 0x0000007000017945 */ /* 0x000fe20003800000 */
[----:B------:R-:W-:Y:S02]  /*a6f0*/  IMAD.MOV.U32 R34, RZ, RZ, R40 ;  /* 0x000000ffff227224 */ /* 0x000fe400078e0028 */
[----:B------:R-:W-:Y:S02]  /*a700*/  IMAD.MOV.U32 R35, RZ, RZ, 0x4 ;  /* 0x00000004ff237424 */ /* 0x000fe400078e00ff */
[----:B------:R-:W-:-:S07]  /*a710*/  IMAD.MOV.U32 R37, RZ, RZ, -0x1 ;  /* 0xffffffffff257424 */ /* 0x000fce00078e00ff */
[----:B0-----:R-:W-:Y:S05]  /*a720*/  WARPSYNC.COLLECTIVE R37, `(.L_x_2104) ;  /* 0x0000000025087348 */ /* 0x001fea0003c00000 */
[----:B------:R1:W2:Y:S02]  /*a730*/  SHFL.DOWN P2, R35, R34, R35, R38 ;  /* 0x0800002322237389 */ /* 0x0002a40000040026 */
[----:B012---:R-:W-:Y:S05]  /*a740*/  ENDCOLLECTIVE ;  /* 0x000000000000791b */ /* 0x007fea0003800000 */
.L_x_2104:
[----:B------:R-:W-:Y:S05]  /*a750*/  BSYNC B1 ;  /* 0x0000000000017941 */ /* 0x000fea0003800000 */
.L_x_2103:
[----:B------:R-:W-:Y:S05]  /*a760*/  BRA `(.L_x_2105) ;  /* 0xffffff9400d47947 */ /* 0x000fea000383ffff */
.L_x_1983:
[----:B------:R-:W-:Y:S01]  /*a770*/  BSSY B1, `(.L_x_2106) ;  /* 0x0000007000017945 */ /* 0x000fe20003800000 */
[----:B------:R-:W-:Y:S02]  /*a780*/  IMAD.MOV.U32 R34, RZ, RZ, R41 ;  /* 0x000000ffff227224 */ /* 0x000fe400078e0029 */
[----:B------:R-:W-:Y:S02]  /*a790*/  IMAD.MOV.U32 R35, RZ, RZ, 0x4 ;  /* 0x00000004ff237424 */ /* 0x000fe400078e00ff */
[----:B------:R-:W-:-:S07]  /*a7a0*/  IMAD.MOV.U32 R37, RZ, RZ, -0x1 ;  /* 0xffffffffff257424 */ /* 0x000fce00078e00ff */
[----:B0-----:R-:W-:Y:S05]  /*a7b0*/  WARPSYNC.COLLECTIVE R37, `(.L_x_2107) ;  /* 0x0000000025087348 */ /* 0x001fea0003c00000 */
[----:B------:R1:W2:Y:S02]  /*a7c0*/  SHFL.DOWN P2, R35, R34, R35, R38 ;  /* 0x0800002322237389 */ /* 0x0002a40000040026 */
[----:B012---:R-:W-:Y:S05]  /*a7d0*/  ENDCOLLECTIVE ;  /* 0x000000000000791b */ /* 0x007fea0003800000 */
.L_x_2107:
[----:B------:R-:W-:Y:S05]  /*a7e0*/  BSYNC B1 ;  /* 0x0000000000017941 */ /* 0x000fea0003800000 */
.L_x_2106:
[----:B------:R-:W-:Y:S05]  /*a7f0*/  BRA `(.L_x_2108) ;  /* 0xffffff9400b87947 */ /* 0x000fea000383ffff */
.L_x_1984:
[----:B------:R-:W-:Y:S01]  /*a800*/  BSSY B1, `(.L_x_2109) ;  /* 0x0000007000017945 */ /* 0x000fe20003800000 */
[----:B------:R-:W-:Y:S02]  /*a810*/  IMAD.MOV.U32 R34, RZ, RZ, R19 ;  /* 0x000000ffff227224 */ /* 0x000fe400078e0013 */
[----:B------:R-:W-:Y:S02]  /*a820*/  IMAD.MOV.U32 R35, RZ, RZ, 0x4 ;  /* 0x00000004ff237424 */ /* 0x000fe400078e00ff */
[----:B------:R-:W-:-:S07]  /*a830*/  IMAD.MOV.U32 R37, RZ, RZ, -0x1 ;  /* 0xffffffffff257424 */ /* 0x000fce00078e00ff */
[----:B------:R-:W-:Y:S05]  /*a840*/  WARPSYNC.COLLECTIVE R37, `(.L_x_2110) ;  /* 0x0000000025087348 */ /* 0x000fea0003c00000 */
[----:B------:R0:W1:Y:S02]  /*a850*/  SHFL.DOWN P2, R35, R34, R35, R38 ;  /* 0x0800002322237389 */ /* 0x0000640000040026 */
[----:B01----:R-:W-:Y:S05]  /*a860*/  ENDCOLLECTIVE ;  /* 0x000000000000791b */ /* 0x003fea0003800000 */
.L_x_2110:
[----:B------:R-:W-:Y:S05]  /*a870*/  BSYNC B1 ;  /* 0x0000000000017941 */ /* 0x000fea0003800000 */
.L_x_2109:
[----:B------:R-:W-:Y:S02]  /*a880*/  IMAD.MOV.U32 R3, RZ, RZ, R35 ;  /* 0x000000ffff037224 */ /* 0x000fe400078e0023 */
[----:B------:R-:W-:Y:S02]  /*a890*/  IMAD.MOV.U32 R35, RZ, RZ, 0x4 ;  /* 0x00000004ff237424 */ /* 0x000fe400078e00ff */
[----:B------:R-:W-:Y:S02]  /*a8a0*/  IMAD.MOV.U32 R34, RZ, RZ, R21 ;  /* 0x000000ffff227224 */ /* 0x000fe400078e0015 */
[----:B------:R-:W-:-:S07]  /*a8b0*/  IMAD.MOV.U32 R37, RZ, RZ, -0x1 ;  /* 0xffffffffff257424 */ /* 0x000fce00078e00ff */
[----:B------:R-:W-:Y:S05]  /*a8c0*/  WARPSYNC.COLLECTIVE R37, `(.L_x_2111) ;  /* 0x0000000025087348 */ /* 0x000fea0003c00000 */
[----:B------:R0:W1:Y:S02]  /*a8d0*/  SHFL.DOWN P2, R35, R34, R35, R38 ;  /* 0x0800002322237389 */ /* 0x0000640000040026 */
[----:B01----:R-:W-:Y:S05]  /*a8e0*/  ENDCOLLECTIVE ;  /* 0x000000000000791b */ /* 0x003fea0003800000 */
.L_x_2111:
[----:B------:R-:W-:Y:S01]  /*a8f0*/  IMAD.MOV.U32 R18, RZ, RZ, R35 ;  /* 0x000000ffff127224 */ /* 0x000fe200078e0023 */
[----:B------:R-:W-:Y:S06]  /*a900*/  BRA `(.L_x_2112) ;  /* 0xffffff9400887947 */ /* 0x000fec000383ffff */
.L_x_1985:
[----:B------:R-:W-:Y:S01]  /*a910*/  BSSY B1, `(.L_x_2113) ;  /* 0x0000007000017945 */ /* 0x000fe20003800000 */
[----:B------:R-:W-:Y:S02]  /*a920*/  IMAD.MOV.U32 R34, RZ, RZ, R40 ;  /* 0x000000ffff227224 */ /* 0x000fe400078e0028 */
[----:B------:R-:W-:Y:S02]  /*a930*/  IMAD.MOV.U32 R35, RZ, RZ, 0x8 ;  /* 0x00000008ff237424 */ /* 0x000fe400078e00ff */
[----:B------:R-:W-:-:S07]  /*a940*/  IMAD.MOV.U32 R37, RZ, RZ, -0x1 ;  /* 0xffffffffff257424 */ /* 0x000fce00078e00ff */
[----:B------:R-:W-:Y:S05]  /*a950*/  WARPSYNC.COLLECTIVE R37, `(.L_x_2114) ;  /* 0x0000000025087348 */ /* 0x000fea0003c00000 */
[----:B------:R0:W1:Y:S02]  /*a960*/  SHFL.DOWN P2, R35, R34, R35, R38 ;  /* 0x0800002322237389 */ /* 0x0000640000040026 */
[----:B01----:R-:W-:Y:S05]  /*a970*/  ENDCOLLECTIVE ;  /* 0x000000000000791b */ /* 0x003fea0003800000 */
.L_x_2114:
[----:B------:R-:W-:Y:S05]  /*a980*/  BSYNC B1 ;  /* 0x0000000000017941 */ /* 0x000fea0003800000 */
.L_x_2113:
[----:B------:R-:W-:Y:S05]  /*a990*/  BRA `(.L_x_2115) ;  /* 0xffffff9400807947 */ /* 0x000fea000383ffff */
.L_x_1986:
[----:B------:R-:W-:Y:S01]  /*a9a0*/  BSSY B1, `(.L_x_2116) ;  /* 0x0000007000017945 */ /* 0x000fe20003800000 */
[----:B------:R-:W-:Y:S02]  /*a9b0*/  IMAD.MOV.U32 R34, RZ, RZ, R41 ;  /* 0x000000ffff227224 */ /* 0x000fe400078e0029 */
[----:B------:R-:W-:Y:S02]  /*a9c0*/  IMAD.MOV.U32 R35, RZ, RZ, 0x8 ;  /* 0x00000008ff237424 */ /* 0x000fe400078e00ff */
[----:B------:R-:W-:-:S07]  /*a9d0*/  IMAD.MOV.U32 R37, RZ, RZ, -0x1 ;  /* 0xffffffffff257424 */ /* 0x000fce00078e00ff */
[----:B------:R-:W-:Y:S05]  /*a9e0*/  WARPSYNC.COLLECTIVE R37, `(.L_x_2117) ;  /* 0x0000000025087348 */ /* 0x000fea0003c00000 */
[----:B------:R0:W1:Y:S02]  /*a9f0*/  SHFL.DOWN P2, R35, R34, R35, R38 ;  /* 0x0800002322237389 */ /* 0x0000640000040026 */
[----:B01----:R-:W-:Y:S05]  /*aa00*/  ENDCOLLECTIVE ;  /* 0x000000000000791b */ /* 0x003fea0003800000 */
.L_x_2117:
[----:B------:R-:W-:Y:S05]  /*aa10*/  BSYNC B1 ;  /* 0x0000000000017941 */ /* 0x000fea0003800000 */
.L_x_2116:
[----:B------:R-:W-:Y:S05]  /*aa20*/  BRA `(.L_x_2118) ;  /* 0xffffff9400647947 */ /* 0x000fea000383ffff */
.L_x_1987:
[----:B------:R-:W-:Y:S01]  /*aa30*/  BSSY B1, `(.L_x_2119) ;  /* 0x0000007000017945 */ /* 0x000fe20003800000 */
[----:B------:R-:W-:Y:S02]  /*aa40*/  IMAD.MOV.U32 R34, RZ, RZ, R19 ;  /* 0x000000ffff227224 */ /* 0x000fe400078e0013 */
[----:B------:R-:W-:Y:S02]  /*aa50*/  IMAD.MOV.U32 R35, RZ, RZ, 0x8 ;  /* 0x00000008ff237424 */ /* 0x000fe400078e00ff */
[----:B------:R-:W-:-:S07]  /*aa60*/  IMAD.MOV.U32 R37, RZ, RZ, -0x1 ;  /* 0xffffffffff257424 */ /* 0x000fce00078e00ff */
[----:B------:R-:W-:Y:S05]  /*aa70*/  WARPSYNC.COLLECTIVE R37, `(.L_x_2120) ;  /* 0x0000000025087348 */ /* 0x000fea0003c00000 */
[----:B------:R0:W1:Y:S02]  /*aa80*/  SHFL.DOWN P2, R35, R34, R35, R38 ;  /* 0x0800002322237389 */ /* 0x0000640000040026 */
[----:B01----:R-:W-:Y:S05]  /*aa90*/  ENDCOLLECTIVE ;  /* 0x000000000000791b */ /* 0x003fea0003800000 */
.L_x_2120:
[----:B------:R-:W-:Y:S05]  /*aaa0*/  BSYNC B1 ;  /* 0x0000000000017941 */ /* 0x000fea0003800000 */
.L_x_2119:
[----:B------:R-:W-:Y:S02]  /*aab0*/  IMAD.MOV.U32 R3, RZ, RZ, R35 ;  /* 0x000000ffff037224 */ /* 0x000fe400078e0023 */
[----:B------:R-:W-:Y:S02]  /*aac0*/  IMAD.MOV.U32 R35, RZ, RZ, 0x8 ;  /* 0x00000008ff237424 */ /* 0x000fe400078e00ff */
[----:B------:R-:W-:Y:S02]  /*aad0*/  IMAD.MOV.U32 R34, RZ, RZ, R21 ;  /* 0x000000ffff227224 */ /* 0x000fe400078e0015 */
[----:B------:R-:W-:-:S07]  /*aae0*/  IMAD.MOV.U32 R37, RZ, RZ, -0x1 ;  /* 0xffffffffff257424 */ /* 0x000fce00078e00ff */
[----:B------:R-:W-:Y:S05]  /*aaf0*/  WARPSYNC.COLLECTIVE R37, `(.L_x_2121) ;  /* 0x0000000025087348 */ /* 0x000fea0003c00000 */
[----:B------:R0:W1:Y:S02]  /*ab00*/  SHFL.DOWN P2, R35, R34, R35, R38 ;  /* 0x0800002322237389 */ /* 0x0000640000040026 */
[----:B01----:R-:W-:Y:S05]  /*ab10*/  ENDCOLLECTIVE ;  /* 0x000000000000791b */ /* 0x003fea0003800000 */
.L_x_2121:
[----:B------:R-:W-:Y:S01]  /*ab20*/  IMAD.MOV.U32 R18, RZ, RZ, R35 ;  /* 0x000000ffff127224 */ /* 0x000fe200078e0023 */
[----:B------:R-:W-:Y:S06]  /*ab30*/  BRA `(.L_x_2122) ;  /* 0xffffff9400347947 */ /* 0x000fec000383ffff */
.L_x_1988:
[----:B------:R-:W-:Y:S01]  /*ab40*/  BSSY B1, `(.L_x_2123) ;  /* 0x0000007000017945 */ /* 0x000fe20003800000 */
[----:B------:R-:W-:Y:S02]  /*ab50*/  IMAD.MOV.U32 R34, RZ, RZ, R40 ;  /* 0x000000ffff227224 */ /* 0x000fe400078e0028 */
[----:B------:R-:W-:Y:S02]  /*ab60*/  IMAD.MOV.U32 R35, RZ, RZ, 0x10 ;  /* 0x00000010ff237424 */ /* 0x000fe400078e00ff */
[----:B------:R-:W-:-:S07]  /*ab70*/  IMAD.MOV.U32 R37, RZ, RZ, -0x1 ;  /* 0xffffffffff257424 */ /* 0x000fce00078e00ff */
[----:B------:R-:W-:Y:S05]  /*ab80*/  WARPSYNC.COLLECTIVE R37, `(.L_x_2124) ;  /* 0x0000000025087348 */ /* 0x000fea0003c00000 */
[----:B------:R0:W1:Y:S02]  /*ab90*/  SHFL.DOWN P2, R35, R34, R35, R38 ;  /* 0x0800002322237389 */ /* 0x0000640000040026 */
[----:B01----:R-:W-:Y:S05]  /*aba0*/  ENDCOLLECTIVE ;  /* 0x000000000000791b */ /* 0x003fea0003800000 */
.L_x_2124:
[----:B------:R-:W-:Y:S05]  /*abb0*/  BSYNC B1 ;  /* 0x0000000000017941 */ /* 0x000fea0003800000 */
.L_x_2123:
[----:B------:R-:W-:Y:S05]  /*abc0*/  BRA `(.L_x_2125) ;  /* 0xffffff94002c7947 */ /* 0x000fea000383ffff */
.L_x_1989:
[----:B------:R-:W-:Y:S01]  /*abd0*/  BSSY B1, `(.L_x_2126) ;  /* 0x0000007000017945 */ /* 0x000fe20003800000 */
[----:B------:R-:W-:Y:S02]  /*abe0*/  IMAD.MOV.U32 R34, RZ, RZ, R41 ;  /* 0x000000ffff227224 */ /* 0x000fe400078e0029 */
[----:B------:R-:W-:Y:S02]  /*abf0*/  IMAD.MOV.U32 R35, RZ, RZ, 0x10 ;  /* 0x00000010ff237424 */ /* 0x000fe400078e00ff */
[----:B------:R-:W-:-:S07]  /*ac00*/  IMAD.MOV.U32 R37, RZ, RZ, -0x1 ;  /* 0xffffffffff257424 */ /* 0x000fce00078e00ff */
[----:B------:R-:W-:Y:S05]  /*ac10*/  WARPSYNC.COLLECTIVE R37, `(.L_x_2127) ;  /* 0x0000000025087348 */ /* 0x000fea0003c00000 */
[----:B------:R0:W1:Y:S02]  /*ac20*/  SHFL.DOWN P2, R35, R34, R35, R38 ;  /* 0x0800002322237389 */ /* 0x0000640000040026 */
[----:B01----:R-:W-:Y:S05]  /*ac30*/  ENDCOLLECTIVE ;  /* 0x000000000000791b */ /* 0x003fea0003800000 */
.L_x_2127:
[----:B------:R-:W-:Y:S05]  /*ac40*/  BSYNC B1 ;  /* 0x0000000000017941 */ /* 0x000fea0003800000 */
.L_x_2126:
[----:B------:R-:W-:Y:S05]  /*ac50*/  BRA `(.L_x_2128) ;  /* 0xffffff9400107947 */ /* 0x000fea000383ffff */
.L_x_1990:
[----:B------:R-:W-:Y:S01]  /*ac60*/  BSSY B1, `(.L_x_2129) ;  /* 0x0000007000017945 */ /* 0x000fe20003800000 */
[----:B------:R-:W-:Y:S02]  /*ac70*/  IMAD.MOV.U32 R34, RZ, RZ, R19 ;  /* 0x000000ffff227224 */ /* 0x000fe400078e0013 */
[----:B------:R-:W-:Y:S02]  /*ac80*/  IMAD.MOV.U32 R35, RZ, RZ, 0x10 ;  /* 0x00000010ff237424 */ /* 0x000fe400078e00ff */
[----:B------:R-:W-:-:S07]  /*ac90*/  IMAD.MOV.U32 R37, RZ, RZ, -0x1 ;  /* 0xffffffffff257424 */ /* 0x000fce00078e00ff */
[----:B------:R-:W-:Y:S05]  /*aca0*/  WARPSYNC.COLLECTIVE R37, `(.L_x_2130) ;  /* 0x0000000025087348 */ /* 0x000fea0003c00000 */
[----:B------:R0:W1:Y:S02]  /*acb0*/  SHFL.DOWN P2, R35, R34, R35, R38 ;  /* 0x0800002322237389 */ /* 0x0000640000040026 */
[----:B01----:R-:W-:Y:S05]  /*acc0*/  ENDCOLLECTIVE ;  /* 0x000000000000791b */ /* 0x003fea0003800000 */
.L_x_2130:
[----:B------:R-:W-:Y:S05]  /*acd0*/  BSYNC B1 ;  /* 0x0000000000017941 */ /* 0x000fea0003800000 */
.L_x_2129:
        /* <DEDUP_REMOVED lines=11> */
.L_x_2131:
[----:B------:R-:W-:-:S13]  /*ad90*/  ISETP.GT.AND P5, PT, R3, R38, PT ;  /* 0x000000260300720c */ /* 0x000fda0003fa4270 */
[----:B------:R-:W-:Y:S05]  /*ada0*/  WARPSYNC.COLLECTIVE R37, `(.L_x_2132) ;  /* 0x0000000025087348 */ /* 0x000fea0003c00000 */
[----:B------:R-:W-:Y:S01]  /*adb0*/  VOTE.ALL P0, P0 ;  /* 0x0000000000ff7806 */ /* 0x000fe20000000000 */
[----:B------:R-:W-:-:S12]  /*adc0*/  ENDCOLLECTIVE ;  /* 0x000000000000791b */ /* 0x000fd80003800000 */
.L_x_2132:
        /* <DEDUP_REMOVED lines=13> */
.L_x_1992:
[----:B------:R-:W-:Y:S01]  /*aea0*/  BSSY B1, `(.L_x_2134) ;  /* 0x0000006000017945 */ /* 0x000fe20003800000 */
[----:B------:R-:W-:Y:S01]  /*aeb0*/  PLOP3.LUT P0, PT, P0, PT, PT, 0x8, 0x80 ;  /* 0x000000000080781c */ /* 0x000fe2000070e170 */
[----:B------:R-:W-:-:S12]  /*aec0*/  IMAD.MOV.U32 R37, RZ, RZ, -0x1 ;  /* 0xffffffffff257424 */ /* 0x000fd800078e00ff */
[----:B------:R-:W-:Y:S05]  /*aed0*/  WARPSYNC.COLLECTIVE R37, `(.L_x_2135) ;  /* 0x0000000025087348 */ /* 0x000fea0003c00000 */
[----:B------:R-:W-:Y:S01]  /*aee0*/  VOTE.ANY P0, P0 ;  /* 0x0000000000ff7806 */ /* 0x000fe20000000100 */
[----:B------:R-:W-:-:S12]  /*aef0*/  ENDCOLLECTIVE ;  /* 0x000000000000791b */ /* 0x000fd80003800000 */
.L_x_2135:
[----:B------:R-:W-:Y:S05]  /*af00*/  BSYNC B1 ;  /* 0x0000000000017941 */ /* 0x000fea0003800000 */
.L_x_2134:
[----:B------:R-:W-:Y:S05]  /*af10*/  BRA `(.L_x_2136) ;  /* 0xffffff9000f47947 */ /* 0x000fea000383ffff */
.L_x_1997:
[----:B------:R-:W-:Y:S01]  /*af20*/  BSSY B1, `(.L_x_2137) ;  /* 0x0000006000017945 */ /* 0x000fe20003800000 */
[----:B------:R-:W-:Y:S01]  /*af30*/  PLOP3.LUT P0, PT, P0, PT, PT, 0x8, 0x80 ;  /* 0x000000000080781c */ /* 0x000fe2000070e170 */
[----:B------:R-:W-:-:S12]  /*af40*/  IMAD.MOV.U32 R37, RZ, RZ, -0x1 ;  /* 0xffffffffff257424 */ /* 0x000fd800078e00ff */
[----:B-----5:R-:W-:Y:S05]  /*af50*/  WARPSYNC.COLLECTIVE R37, `(.L_x_2138) ;  /* 0x0000000025087348 */ /* 0x020fea0003c00000 */
[----:B------:R-:W-:Y:S01]  /*af60*/  VOTE.ANY R37, PT, P0 ;  /* 0x0000000000257806 */ /* 0x000fe200000e0100 */
[----:B-----5:R-:W-:Y:S06]  /*af70*/  ENDCOLLECTIVE ;  /* 0x000000000000791b */ /* 0x020fec0003800000 */
.L_x_2138:
[----:B------:R-:W-:Y:S05]  /*af80*/  BSYNC B1 ;  /* 0x0000000000017941 */ /* 0x000fea0003800000 */
.L_x_2137:
[----:B------:R-:W-:Y:S05]  /*af90*/  BRA `(.L_x_2139) ;  /* 0xffffff9400287947 */ /* 0x000fea000383ffff */
.L_x_1998:
[----:B------:R-:W-:Y:S01]  /*afa0*/  BSSY B1, `(.L_x_2140) ;  /* 0x0000007000017945 */ /* 0x000fe20003800000 */
[----:B-----5:R-:W-:Y:S02]  /*afb0*/  IMAD.MOV.U32 R34, RZ, RZ, R24 ;  /* 0x000000ffff227224 */ /* 0x020fe400078e0018 */
[----:B------:R-:W-:Y:S02]  /*afc0*/  IMAD.MOV.U32 R35, RZ, RZ, 0x1 ;  /* 0x00000001ff237424 */ /* 0x000fe400078e00ff */
[----:B------:R-:W-:-:S07]  /*afd0*/  IMAD.MOV.U32 R37, RZ, RZ, -0x1 ;  /* 0xffffffffff257424 */ /* 0x000fce00078e00ff */
[----:B01----:R-:W-:Y:S05]  /*afe0*/  WARPSYNC.COLLECTIVE R37, `(.L_x_2141) ;  /* 0x0000000025087348 */ /* 0x003fea0003c00000 */
[----:B-1----:R1:W2:Y:S02]  /*aff0*/  SHFL.DOWN P2, R35, R34, R35, R38 ;  /* 0x0800002322237389 */ /* 0x0022a40000040026 */
[----:B012---:R-:W-:Y:S05]  /*b000*/  ENDCOLLECTIVE ;  /* 0x000000000000791b */ /* 0x007fea0003800000 */
.L_x_2141:
[----:B------:R-:W-:Y:S05]  /*b010*/  BSYNC B1 ;  /* 0x0000000000017941 */ /* 0x000fea0003800000 */
.L_x_2140:
[----:B------:R-:W-:Y:S05]  /*b020*/  BRA `(.L_x_2142) ;  /* 0xffffff9400207947 */ /* 0x000fea000383ffff */
.L_x_1999:
[----:B------:R-:W-:Y:S01]  /*b030*/  BSSY B1, `(.L_x_2143) ;  /* 0x0000007000017945 */ /* 0x000fe20003800000 */
[----:B-----5:R-:W-:Y:S02]  /*b040*/  IMAD.MOV.U32 R34, RZ, RZ, R25 ;  /* 0x000000ffff227224 */ /* 0x020fe400078e0019 */
[----:B------:R-:W-:Y:S02]  /*b050*/  IMAD.MOV.U32 R35, RZ, RZ, 0x1 ;  /* 0x00000001ff237424 */ /* 0x000fe400078e00ff */
[----:B------:R-:W-:-:S07]  /*b060*/  IMAD.MOV.U32 R37, RZ, RZ, -0x1 ;  /* 0xffffffffff257424 */ /* 0x000fce00078e00ff */
[----:B01----:R-:W-:Y:S05]  /*b070*/  WARPSYNC.COLLECTIVE R37, `(.L_x_2144) ;  /* 0x0000000025087348 */ /* 0x003fea0003c00000 */
[----:B-1----:R1:W2:Y:S02]  /*b080*/  SHFL.DOWN P2, R35, R34, R35, R38 ;  /* 0x0800002322237389 */ /* 0x0022a40000040026 */
[----:B012---:R-:W-:Y:S05]  /*b090*/  ENDCOLLECTIVE ;  /* 0x000000000000791b */ /* 0x007fea0003800000 */
.L_x_2144:
[----:B------:R-:W-:Y:S05]  /*b0a0*/  BSYNC B1 ;  /* 0x0000000000017941 */ /* 0x000fea0003800000 */
.L_x_2143:
[----:B------:R-:W-:Y:S05]  /*b0b0*/  BRA `(.L_x_2145) ;  /* 0xffffff9400047947 */ /* 0x000fea000383ffff */
.L_x_2000:
[----:B------:R-:W-:Y:S01]  /*b0c0*/  BSSY B1, `(.L_x_2146) ;  /* 0x0000007000017945 */ /* 0x000fe20003800000 */
[----:B-----5:R-:W-:Y:S02]  /*b0d0*/  IMAD.MOV.U32 R34, RZ, RZ, R26 ;  /* 0x000000ffff227224 */ /* 0x020fe400078e001a */
[----:B------:R-:W-:Y:S02]  /*b0e0*/  IMAD.MOV.U32 R35, RZ, RZ, 0x1 ;  /* 0x00000001ff237424 */ /* 0x000fe400078e00ff */
[----:B------:R-:W-:-:S07]  /*b0f0*/  IMAD.MOV.U32 R37, RZ, RZ, -0x1 ;  /* 0xffffffffff257424 */ /* 0x000fce00078e00ff */
[----:B01----:R-:W-:Y:S05]  /*b100*/  WARPSYNC.COLLECTIVE R37, `(.L_x_2147) ;  /* 0x0000000025087348 */ /* 0x003fea0003c00000 */
[----:B-1----:R1:W2:Y:S02]  /*b110*/  SHFL.DOWN P2, R35, R34, R35, R38 ;  /* 0x0800002322237389 */ /* 0x0022a40000040026 */
[----:B012---:R-:W-:Y:S05]  /*b120*/  ENDCOLLECTIVE ;  /* 0x000000000000791b */ /* 0x007fea0003800000 */
.L_x_2147:
[----:B------:R-:W-:Y:S05]  /*b130*/  BSYNC B1 ;  /* 0x0000000000017941 */ /* 0x000fea0003800000 */
.L_x_2146:
[----:B------:R-:W-:Y:S02]  /*b140*/  IMAD.MOV.U32 R32, RZ, RZ, R35 ;  /* 0x000000ffff207224 */ /* 0x000fe400078e0023 */
[----:B------:R-:W-:Y:S02]  /*b150*/  IMAD.MOV.U32 R35, RZ, RZ, 0x1 ;  /* 0x00000001ff237424 */ /* 0x000fe400078e00ff */
[----:B------:R-:W-:Y:S02]  /*b160*/  IMAD.MOV.U32 R34, RZ, RZ, R27 ;  /* 0x000000ffff227224 */ /* 0x000fe400078e001b */
[----:B------:R-:W-:-:S07]  /*b170*/  IMAD.MOV.U32 R37, RZ, RZ, -0x1 ;  /* 0xffffffffff257424 */ /* 0x000fce00078e00ff */
[----:B------:R-:W-:Y:S05]  /*b180*/  WARPSYNC.COLLECTIVE R37, `(.L_x_2148) ;  /* 0x0000000025087348 */ /* 0x000fea0003c00000 */
[----:B------:R0:W1:Y:S02]  /*b190*/  SHFL.DOWN P2, R35, R34, R35, R38 ;  /* 0x0800002322237389 */ /* 0x0000640000040026 */
[----:B01----:R-:W-:Y:S05]  /*b1a0*/  ENDCOLLECTIVE ;  /* 0x000000000000791b */ /* 0x003fea0003800000 */
.L_x_2148:
[----:B------:R-:W-:Y:S01]  /*b1b0*/  IMAD.MOV.U32 R34, RZ, RZ, R35 ;  /* 0x000000ffff227224 */ /* 0x000fe200078e0023 */
[----:B------:R-:W-:Y:S06]  /*b1c0*/  BRA `(.L_x_2149) ;  /* 0xffffff9000d07947 */ /* 0x000fec000383ffff */
.L_x_2001:
[----:B------:R-:W-:Y:S01]  /*b1d0*/  BSSY B1, `(.L_x_2150) ;  /* 0x0000007000017945 */ /* 0x000fe20003800000 */
[----:B------:R-:W-:Y:S02]  /*b1e0*/  IMAD.MOV.U32 R34, RZ, RZ, R24 ;  /* 0x000000ffff227224 */ /* 0x000fe400078e0018 */
[----:B------:R-:W-:Y:S02]  /*b1f0*/  IMAD.MOV.U32 R35, RZ, RZ, 0x2 ;  /* 0x00000002ff237424 */ /* 0x000fe400078e00ff */
[----:B------:R-:W-:-:S07]  /*b200*/  IMAD.MOV.U32 R37, RZ, RZ, -0x1 ;  /* 0xffffffffff257424 */ /* 0x000fce00078e00ff */
[----:B0-----:R-:W-:Y:S05]  /*b210*/  WARPSYNC.COLLECTIVE R37, `(.L_x_2151) ;  /* 0x0000000025087348 */ /* 0x001fea0003c00000 */
[----:B------:R1:W2:Y:S02]  /*b220*/  SHFL.DOWN P2, R35, R34, R35, R38 ;  /* 0x0800002322237389 */ /* 0x0002a40000040026 */
[----:B012---:R-:W-:Y:S05]  /*b230*/  ENDCOLLECTIVE ;  /* 0x000000000000791b */ /* 0x007fea0003800000 */
.L_x_2151:
[----:B------:R-:W-:Y:S05]  /*b240*/  BSYNC B1 ;  /* 0x0000000000017941 */ /* 0x000fea0003800000 */
.L_x_2150:
[----:B------:R-:W-:Y:S05]  /*b250*/  BRA `(.L_x_2152) ;  /* 0xffffff9000c47947 */ /* 0x000fea000383ffff */
.L_x_2002:
[----:B------:R-:W-:Y:S01]  /*b260*/  BSSY B1, `(.L_x_2153) ;  /* 0x0000007000017945 */ /* 0x000fe20003800000 */
[----:B------:R-:W-:Y:S02]  /*b270*/  IMAD.MOV.U32 R34, RZ, RZ, R25 ;  /* 0x000000ffff227224 */ /* 0x000fe400078e0019 */
[----:B------:R-:W-:Y:S02]  /*b280*/  IMAD.MOV.U32 R35, RZ, RZ, 0x2 ;  /* 0x00000002ff237424 */ /* 0x000fe400078e00ff */
[----:B------:R-:W-:-:S07]  /*b290*/  IMAD.MOV.U32 R37, RZ, RZ, -0x1 ;  /* 0xffffffffff257424 */ /* 0x000fce00078e00ff */
[----:B0-----:R-:W-:Y:S05]  /*b2a0*/  WARPSYNC.COLLECTIVE R37, `(.L_x_2154) ;  /* 0x0000000025087348 */ /* 0x001fea0003c00000 */
[----:B------:R1:W2:Y:S02]  /*b2b0*/  SHFL.DOWN P2, R35, R34, R35, R38 ;  /* 0x0800002322237389 */ /* 0x0002a40000040026 */
[----:B012---:R-:W-:Y:S05]  /*b2c0*/  ENDCOLLECTIVE ;  /* 0x000000000000791b */ /* 0x007fea0003800000 */
.L_x_2154:
[----:B------:R-:W-:Y:S05]  /*b2d0*/  BSYNC B1 ;  /* 0x0000000000017941 */ /* 0x000fea0003800000 */
.L_x_2153:
[----:B------:R-:W-:Y:S05]  /*b2e0*/  BRA `(.L_x_2155) ;  /* 0xffffff9000a87947 */ /* 0x000fea000383ffff */
.L_x_2003:
[----:B------:R-:W-:Y:S01]  /*b2f0*/  BSSY B1, `(.L_x_2156) ;  /* 0x0000007000017945 */ /* 0x000fe20003800000 */
[----:B------:R-:W-:Y:S02]  /*b300*/  IMAD.MOV.U32 R34, RZ, RZ, R33 ;  /* 0x000000ffff227224 */ /* 0x000fe400078e0021 */
[----:B------:R-:W-:Y:S02]  /*b310*/  IMAD.MOV.U32 R35, RZ, RZ, 0x2 ;  /* 0x00000002ff237424 */ /* 0x000fe400078e00ff */
[----:B------:R-:W-:-:S07]  /*b320*/  IMAD.MOV.U32 R37, RZ, RZ, -0x1 ;  /* 0xffffffffff257424 */ /* 0x000fce00078e00ff */
[----:B0-----:R-:W-:Y:S05]  /*b330*/  WARPSYNC.COLLECTIVE R37, `(.L_x_2157) ;  /* 0x0000000025087348 */ /* 0x001fea0003c00000 */
[----:B------:R1:W2:Y:S02]  /*b340*/  SHFL.DOWN P2, R35, R34, R35, R38 ;  /* 0x0800002322237389 */ /* 0x0002a40000040026 */
[----:B012---:R-:W-:Y:S05]  /*b350*/  ENDCOLLECTIVE ;  /* 0x000000000000791b */ /* 0x007fea0003800000 */
.L_x_2157:
[----:B------:R-:W-:Y:S05]  /*b360*/  BSYNC B1 ;  /* 0x0000000000017941 */ /* 0x000fea0003800000 */
.L_x_2156:
[----:B------:R-:W-:Y:S02]  /*b370*/  IMAD.MOV.U32 R43, RZ, RZ, R35 ;  /* 0x000000ffff2b7224 */ /* 0x000fe400078e0023 */
[----:B------:R-:W-:Y:S02]  /*b380*/  IMAD.MOV.U32 R35, RZ, RZ, 0x2 ;  /* 0x00000002ff237424 */ /* 0x000fe400078e00ff */
[----:B------:R-:W-:Y:S02]  /*b390*/  IMAD.MOV.U32 R34, RZ, RZ, R32 ;  /* 0x000000ffff227224 */ /* 0x000fe400078e0020 */
[----:B------:R-:W-:-:S07]  /*b3a0*/  IMAD.MOV.U32 R37, RZ, RZ, -0x1 ;  /* 0xffffffffff257424 */ /* 0x000fce00078e00ff */
[----:B------:R-:W-:Y:S05]  /*b3b0*/  WARPSYNC.COLLECTIVE R37, `(.L_x_2158) ;  /* 0x0000000025087348 */ /* 0x000fea0003c00000 */
[----:B------:R0:W1:Y:S02]  /*b3c0*/  SHFL.DOWN P2, R35, R34, R35, R38 ;  /* 0x0800002322237389 */ /* 0x0000640000040026 */
[----:B01----:R-:W-:Y:S05]  /*b3d0*/  ENDCOLLECTIVE ;  /* 0x000000000000791b */ /* 0x003fea0003800000 */
.L_x_2158:
[----:B------:R-:W-:Y:S01]  /*b3e0*/  IMAD.MOV.U32 R34, RZ, RZ, R35 ;  /* 0x000000ffff227224 */ /* 0x000fe200078e0023 */
[----:B------:R-:W-:Y:S06]  /*b3f0*/  BRA `(.L_x_2159) ;  /* 0xffffff9000787947 */ /* 0x000fec000383ffff */
.L_x_2004:
[----:B------:R-:W-:Y:S01]  /*b400*/  BSSY B1, `(.L_x_2160) ;  /* 0x0000007000017945 */ /* 0x000fe20003800000 */
[----:B------:R-:W-:Y:S02]  /*b410*/  IMAD.MOV.U32 R34, RZ, RZ, R24 ;  /* 0x000000ffff227224 */ /* 0x000fe400078e0018 */
[----:B------:R-:W-:Y:S02]  /*b420*/  IMAD.MOV.U32 R35, RZ, RZ, 0x4 ;  /* 0x00000004ff237424 */ /* 0x000fe400078e00ff */
[----:B------:R-:W-:-:S07]  /*b430*/  IMAD.MOV.U32 R37, RZ, RZ, -0x1 ;  /* 0xffffffffff257424 */ /* 0x000fce00078e00ff */
[----:B0-----:R-:W-:Y:S05]  /*b440*/  WARPSYNC.COLLECTIVE R37, `(.L_x_2161) ;  /* 0x0000000025087348 */ /* 0x001fea0003c00000 */
[----:B------:R1:W2:Y:S02]  /*b450*/  SHFL.DOWN P2, R35, R34, R35, R38 ;  /* 0x0800002322237389 */ /* 0x0002a40000040026 */
[----:B012---:R-:W-:Y:S05]  /*b460*/  ENDCOLLECTIVE ;  /* 0x000000000000791b */ /* 0x007fea0003800000 */
.L_x_2161:
[----:B------:R-:W-:Y:S05]  /*b470*/  BSYNC B1 ;  /* 0x0000000000017941 */ /* 0x000fea0003800000 */
.L_x_2160:
[----:B------:R-:W-:Y:S05]  /*b480*/  BRA `(.L_x_2162) ;  /* 0xffffff9000707947 */ /* 0x000fea000383ffff */
.L_x_2005:
[----:B------:R-:W-:Y:S01]  /*b490*/  BSSY B1, `(.L_x_2163) ;  /* 0x0000007000017945 */ /* 0x000fe20003800000 */
[----:B------:R-:W-:Y:S02]  /*b4a0*/  IMAD.MOV.U32 R34, RZ, RZ, R25 ;  /* 0x000000ffff227224 */ /* 0x000fe400078e0019 */
[----:B------:R-:W-:Y:S02]  /*b4b0*/  IMAD.MOV.U32 R35, RZ, RZ, 0x4 ;  /* 0x00000004ff237424 */ /* 0x000fe400078e00ff */
[----:B------:R-:W-:-:S07]  /*b4c0*/  IMAD.MOV.U32 R37, RZ, RZ, -0x1 ;  /* 0xffffffffff257424 */ /* 0x000fce00078e00ff */
[----:B0-----:R-:W-:Y:S05]  /*b4d0*/  WARPSYNC.COLLECTIVE R37, `(.L_x_2164) ;  /* 0x0000000025087348 */ /* 0x001fea0003c00000 */
[----:B------:R1:W2:Y:S02]  /*b4e0*/  SHFL.DOWN P2, R35, R34, R35, R38 ;  /* 0x0800002322237389 */ /* 0x0002a40000040026 */
[----:B012---:R-:W-:Y:S05]  /*b4f0*/  ENDCOLLECTIVE ;  /* 0x000000000000791b */ /* 0x007fea0003800000 */
.L_x_2164:
[----:B------:R-:W-:Y:S05]  /*b500*/  BSYNC B1 ;  /* 0x0000000000017941 */ /* 0x000fea0003800000 */
.L_x_2163:
[----:B------:R-:W-:Y:S05]  /*b510*/  BRA `(.L_x_2165) ;  /* 0xffffff9000547947 */ /* 0x000fea000383ffff */
.L_x_2006:
[----:B------:R-:W-:Y:S01]  /*b520*/  BSSY B1, `(.L_x_2166) ;  /* 0x0000007000017945 */ /* 0x000fe20003800000 */
[----:B------:R-:W-:Y:S02]  /*b530*/  IMAD.MOV.U32 R34, RZ, RZ, R33 ;  /* 0x000000ffff227224 */ /* 0x000fe400078e0021 */
[----:B------:R-:W-:Y:S02]  /*b540*/  IMAD.MOV.U32 R35, RZ, RZ, 0x4 ;  /* 0x00000004ff237424 */ /* 0x000fe400078e00ff */
[----:B------:R-:W-:-:S07]  /*b550*/  IMAD.MOV.U32 R37, RZ, RZ, -0x1 ;  /* 0xffffffffff257424 */ /* 0x000fce00078e00ff */
[----:B0-----:R-:W-:Y:S05]  /*b560*/  WARPSYNC.COLLECTIVE R37, `(.L_x_2167) ;  /* 0x0000000025087348 */ /* 0x001fea0003c00000 */
[----:B------:R1:W2:Y:S02]  /*b570*/  SHFL.DOWN P2, R35, R34, R35, R38 ;  /* 0x0800002322237389 */ /* 0x0002a40000040026 */
[----:B012---:R-:W-:Y:S05]  /*b580*/  ENDCOLLECTIVE ;  /* 0x000000000000791b */ /* 0x007fea0003800000 */
.L_x_2167:
[----:B------:R-:W-:Y:S05]  /*b590*/  BSYNC B1 ;  /* 0x0000000000017941 */ /* 0x000fea0003800000 */
.L_x_2166:
[----:B------:R-:W-:Y:S02]  /*b5a0*/  IMAD.MOV.U32 R32, RZ, RZ, R35 ;  /* 0x000000ffff207224 */ /* 0x000fe400078e0023 */
[----:B------:R-:W-:Y:S02]  /*b5b0*/  IMAD.MOV.U32 R35, RZ, RZ, 0x4 ;  /* 0x00000004ff237424 */ /* 0x000fe400078e00ff */
[----:B------:R-:W-:Y:S02]  /*b5c0*/  IMAD.MOV.U32 R34, RZ, RZ, R43 ;  /* 0x000000ffff227224 */ /* 0x000fe400078e002b */
[----:B------:R-:W-:-:S07]  /*b5d0*/  IMAD.MOV.U32 R37, RZ, RZ, -0x1 ;  /* 0xffffffffff257424 */ /* 0x000fce00078e00ff */
[----:B------:R-:W-:Y:S05]  /*b5e0*/  WARPSYNC.COLLECTIVE R37, `(.L_x_2168) ;  /* 0x0000000025087348 */ /* 0x000fea0003c00000 */
[----:B------:R0:W1:Y:S02]  /*b5f0*/  SHFL.DOWN P2, R35, R34, R35, R38 ;  /* 0x0800002322237389 */ /* 0x0000640000040026 */
[----:B01----:R-:W-:Y:S05]  /*b600*/  ENDCOLLECTIVE ;  /* 0x000000000000791b */ /* 0x003fea0003800000 */
.L_x_2168:
[----:B------:R-:W-:Y:S01]  /*b610*/  IMAD.MOV.U32 R34, RZ, RZ, R35 ;  /* 0x000000ffff227224 */ /* 0x000fe200078e0023 */
[----:B------:R-:W-:Y:S06]  /*b620*/  BRA `(.L_x_2169) ;  /* 0xffffff9000247947 */ /* 0x000fec000383ffff */
.L_x_2007:
[----:B------:R-:W-:Y:S01]  /*b630*/  BSSY B1, `(.L_x_2170) ;  /* 0x0000007000017945 */ /* 0x000fe20003800000 */
[----:B------:R-:W-:Y:S02]  /*b640*/  IMAD.MOV.U32 R34, RZ, RZ, R24 ;  /* 0x000000ffff227224 */ /* 0x000fe400078e0018 */
[----:B------:R-:W-:Y:S02]  /*b650*/  IMAD.MOV.U32 R35, RZ, RZ, 0x8 ;  /* 0x00000008ff237424 */ /* 0x000fe400078e00ff */
[----:B------:R-:W-:-:S07]  /*b660*/  IMAD.MOV.U32 R37, RZ, RZ, -0x1 ;  /* 0xffffffffff257424 */ /* 0x000fce00078e00ff */
[----:B0-----:R-:W-:Y:S05]  /*b670*/  WARPSYNC.COLLECTIVE R37, `(.L_x_2171) ;  /* 0x0000000025087348 */ /* 0x001fea0003c00000 */
[----:B------:R1:W2:Y:S02]  /*b680*/  SHFL.DOWN P2, R35, R34, R35, R38 ;  /* 0x0800002322237389 */ /* 0x0002a40000040026 */
[----:B012---:R-:W-:Y:S05]  /*b690*/  ENDCOLLECTIVE ;  /* 0x000000000000791b */ /* 0x007fea0003800000 */
.L_x_2171:
[----:B------:R-:W-:Y:S05]  /*b6a0*/  BSYNC B1 ;  /* 0x0000000000017941 */ /* 0x000fea0003800000 */
.L_x_2170:
[----:B------:R-:W-:Y:S05]  /*b6b0*/  BRA `(.L_x_2172) ;  /* 0xffffff90001c7947 */ /* 0x000fea000383ffff */
.L_x_2008:
[----:B------:R-:W-:Y:S01]  /*b6c0*/  BSSY B1, `(.L_x_2173) ;  /* 0x0000007000017945 */ /* 0x000fe20003800000 */
[----:B------:R-:W-:Y:S02]  /*b6d0*/  IMAD.MOV.U32 R34, RZ, RZ, R25 ;  /* 0x000000ffff227224 */ /* 0x000fe400078e0019 */
[----:B------:R-:W-:Y:S02]  /*b6e0*/  IMAD.MOV.U32 R35, RZ, RZ, 0x8 ;  /* 0x00000008ff237424 */ /* 0x000fe400078e00ff */
[----:B------:R-:W-:-:S07]  /*b6f0*/  IMAD.MOV.U32 R37, RZ, RZ, -0x1 ;  /* 0xffffffffff257424 */ /* 0x000fce00078e00ff */
[----:B0-----:R-:W-:Y:S05]  /*b700*/  WARPSYNC.COLLECTIVE R37, `(.L_x_2174) ;  /* 0x0000000025087348 */ /* 0x001fea0003c00000 */
[----:B------:R1:W2:Y:S02]  /*b710*/  SHFL.DOWN P2, R35, R34, R35, R38 ;  /* 0x0800002322237389 */ /* 0x0002a40000040026 */
[----:B012---:R-:W-:Y:S05]  /*b720*/  ENDCOLLECTIVE ;  /* 0x000000000000791b */ /* 0x007fea0003800000 */
.L_x_2174:
[----:B------:R-:W-:Y:S05]  /*b730*/  BSYNC B1 ;  /* 0x0000000000017941 */ /* 0x000fea0003800000 */
.L_x_2173:
[----:B------:R-:W-:Y:S05]  /*b740*/  BRA `(.L_x_2175) ;  /* 0xffffff9000007947 */ /* 0x000fea000383ffff */
.L_x_2009:
[----:B------:R-:W-:Y:S01]  /*b750*/  BSSY B1, `(.L_x_2176) ;  /* 0x0000007000017945 */ /* 0x000fe20003800000 */
[----:B------:R-:W-:Y:S02]  /*b760*/  IMAD.MOV.U32 R34, RZ, RZ, R33 ;  /* 0x000000ffff227224 */ /* 0x000fe400078e0021 */
[----:B------:R-:W-:Y:S02]  /*b770*/  IMAD.MOV.U32 R35, RZ, RZ, 0x8 ;  /* 0x00000008ff237424 */ /* 0x000fe400078e00ff */
[----:B------:R-:W-:-:S07]  /*b780*/  IMAD.MOV.U32 R37, RZ, RZ, -0x1 ;  /* 0xffffffffff257424 */ /* 0x000fce00078e00ff */
[----:B0-----:R-:W-:Y:S05]  /*b790*/  WARPSYNC.COLLECTIVE R37, `(.L_x_2177) ;  /* 0x0000000025087348 */ /* 0x001fea0003c00000 */
[----:B------:R1:W2:Y:S02]  /*b7a0*/  SHFL.DOWN P2, R35, R34, R35, R38 ;  /* 0x0800002322237389 */ /* 0x0002a40000040026 */
[----:B012---:R-:W-:Y:S05]  /*b7b0*/  ENDCOLLECTIVE ;  /* 0x000000000000791b */ /* 0x007fea0003800000 */
.L_x_2177:
[----:B------:R-:W-:Y:S05]  /*b7c0*/  BSYNC B1 ;  /* 0x0000000000017941 */ /* 0x000fea0003800000 */
.L_x_2176:
[----:B------:R-:W-:Y:S02]  /*b7d0*/  IMAD.MOV.U32 R43, RZ, RZ, R35 ;  /* 0x000000ffff2b7224 */ /* 0x000fe400078e0023 */
[----:B------:R-:W-:Y:S02]  /*b7e0*/  IMAD.MOV.U32 R35, RZ, RZ, 0x8 ;  /* 0x00000008ff237424 */ /* 0x000fe400078e00ff */
[----:B------:R-:W-:Y:S02]  /*b7f0*/  IMAD.MOV.U32 R34, RZ, RZ, R32 ;  /* 0x000000ffff227224 */ /* 0x000fe400078e0020 */
[----:B------:R-:W-:-:S07]  /*b800*/  IMAD.MOV.U32 R37, RZ, RZ, -0x1 ;  /* 0xffffffffff257424 */ /* 0x000fce00078e00ff */
[----:B------:R-:W-:Y:S05]  /*b810*/  WARPSYNC.COLLECTIVE R37, `(.L_x_2178) ;  /* 0x0000000025087348 */ /* 0x000fea0003c00000 */
[----:B------:R0:W1:Y:S02]  /*b820*/  SHFL.DOWN P2, R35, R34, R35, R38 ;  /* 0x0800002322237389 */ /* 0x0000640000040026 */
[----:B01----:R-:W-:Y:S05]  /*b830*/  ENDCOLLECTIVE ;  /* 0x000000000000791b */ /* 0x003fea0003800000 */
.L_x_2178:
[----:B------:R-:W-:Y:S01]  /*b840*/  IMAD.MOV.U32 R34, RZ, RZ, R35 ;  /* 0x000000ffff227224 */ /* 0x000fe200078e0023 */
[----:B------:R-:W-:Y:S06]  /*b850*/  BRA `(.L_x_2179) ;  /* 0xffffff8c00d07947 */ /* 0x000fec000383ffff */
.L_x_2010:
[----:B------:R-:W-:Y:S01]  /*b860*/  BSSY B1, `(.L_x_2180) ;  /* 0x0000007000017945 */ /* 0x000fe20003800000 */
[----:B------:R-:W-:Y:S02]  /*b870*/  IMAD.MOV.U32 R34, RZ, RZ, R24 ;  /* 0x000000ffff227224 */ /* 0x000fe400078e0018 */
[----:B------:R-:W-:Y:S02]  /*b880*/  IMAD.MOV.U32 R35, RZ, RZ, 0x10 ;  /* 0x00000010ff237424 */ /* 0x000fe400078e00ff */
[----:B------:R-:W-:-:S07]  /*b890*/  IMAD.MOV.U32 R37, RZ, RZ, -0x1 ;  /* 0xffffffffff257424 */ /* 0x000fce00078e00ff */
[----:B0-----:R-:W-:Y:S05]  /*b8a0*/  WARPSYNC.COLLECTIVE R37, `(.L_x_2181) ;  /* 0x0000000025087348 */ /* 0x001fea0003c00000 */
[----:B------:R1:W2:Y:S02]  /*b8b0*/  SHFL.DOWN P2, R35, R34, R35, R38 ;  /* 0x0800002322237389 */ /* 0x0002a40000040026 */
[----:B012---:R-:W-:Y:S05]  /*b8c0*/  ENDCOLLECTIVE ;  /* 0x000000000000791b */ /* 0x007fea0003800000 */
.L_x_2181:
[----:B------:R-:W-:Y:S05]  /*b8d0*/  BSYNC B1 ;  /* 0x0000000000017941 */ /* 0x000fea0003800000 */
.L_x_2180:
[----:B------:R-:W-:Y:S05]  /*b8e0*/  BRA `(.L_x_2182) ;  /* 0xffffff8c00c87947 */ /* 0x000fea000383ffff */
.L_x_2011:
[----:B------:R-:W-:Y:S01]  /*b8f0*/  BSSY B1, `(.L_x_2183) ;  /* 0x0000007000017945 */ /* 0x000fe20003800000 */
[----:B------:R-:W-:Y:S02]  /*b900*/  IMAD.MOV.U32 R34, RZ, RZ, R25 ;  /* 0x000000ffff227224 */ /* 0x000fe400078e0019 */
[----:B------:R-:W-:Y:S02]  /*b910*/  IMAD.MOV.U32 R35, RZ, RZ, 0x10 ;  /* 0x00000010ff237424 */ /* 0x000fe400078e00ff */
[----:B------:R-:W-:-:S07]  /*b920*/  IMAD.MOV.U32 R37, RZ, RZ, -0x1 ;  /* 0xffffffffff257424 */ /* 0x000fce00078e00ff */
[----:B0-----:R-:W-:Y:S05]  /*b930*/  WARPSYNC.COLLECTIVE R37, `(.L_x_2184) ;  /* 0x0000000025087348 */ /* 0x001fea0003c00000 */
[----:B------:R1:W2:Y:S02]  /*b940*/  SHFL.DOWN P2, R35, R34, R35, R38 ;  /* 0x0800002322237389 */ /* 0x0002a40000040026 */
[----:B012---:R-:W-:Y:S05]  /*b950*/  ENDCOLLECTIVE ;  /* 0x000000000000791b */ /* 0x007fea0003800000 */
.L_x_2184:
[----:B------:R-:W-:Y:S05]  /*b960*/  BSYNC B1 ;  /* 0x0000000000017941 */ /* 0x000fea0003800000 */
.L_x_2183:
[----:B------:R-:W-:Y:S05]  /*b970*/  BRA `(.L_x_2185) ;  /* 0xffffff8c00ac7947 */ /* 0x000fea000383ffff */
.L_x_2012:
[----:B------:R-:W-:Y:S01]  /*b980*/  BSSY B1, `(.L_x_2186) ;  /* 0x0000007000017945 */ /* 0x000fe20003800000 */
[----:B------:R-:W-:Y:S02]  /*b990*/  IMAD.MOV.U32 R34, RZ, RZ, R33 ;  /* 0x000000ffff227224 */ /* 0x000fe400078e0021 */
[----:B------:R-:W-:Y:S02]  /*b9a0*/  IMAD.MOV.U32 R35, RZ, RZ, 0x10 ;  /* 0x00000010ff237424 */ /* 0x000fe400078e00ff */
[----:B------:R-:W-:-:S07]  /*b9b0*/  IMAD.MOV.U32 R37, RZ, RZ, -0x1 ;  /* 0xffffffffff257424 */ /* 0x000fce00078e00ff */
[----:B0-----:R-:W-:Y:S05]  /*b9c0*/  WARPSYNC.COLLECTIVE R37, `(.L_x_2187) ;  /* 0x0000000025087348 */ /* 0x001fea0003c00000 */
[----:B------:R1:W2:Y:S02]  /*b9d0*/  SHFL.DOWN P2, R35, R34, R35, R38 ;  /* 0x0800002322237389 */ /* 0x0002a40000040026 */
[----:B012---:R-:W-:Y:S05]  /*b9e0*/  ENDCOLLECTIVE ;  /* 0x000000000000791b */ /* 0x007fea0003800000 */
.L_x_2187:
[----:B------:R-:W-:Y:S05]  /*b9f0*/  BSYNC B1 ;  /* 0x0000000000017941 */ /* 0x000fea0003800000 */
.L_x_2186:
        /* <DEDUP_REMOVED lines=10> */
.L_x_2188:
        /* <DEDUP_REMOVED lines=8> */
.L_x_2189:
[----:B------:R-:W-:Y:S05]  /*bb20*/  BRA `(.L_x_2190) ;  /* 0xffffff8c00747947 */ /* 0x000fea000383ffff */
.L_x_2031:
[----:B------:R-:W-:Y:S01]  /*bb30*/  BSSY B0, `(.L_x_2191) ;  /* 0x0000006000007945 */ /* 0x000fe20003800000 */
[----:B------:R-:W-:Y:S01]  /*bb40*/  PLOP3.LUT P0, PT, P0, PT, PT, 0x8, 0x80 ;  /* 0x000000000080781c */ /* 0x000fe2000070e170 */
[----:B------:R-:W-:-:S12]  /*bb50*/  IMAD.MOV.U32 R37, RZ, RZ, -0x1 ;  /* 0xffffffffff257424 */ /* 0x000fd800078e00ff */
[----:B------:R-:W-:Y:S05]  /*bb60*/  WARPSYNC.COLLECTIVE R37, `(.L_x_2192) ;  /* 0x0000000025087348 */ /* 0x000fea0003c00000 */
[----:B------:R-:W-:Y:S01]  /*bb70*/  VOTE.ANY P0, P0 ;  /* 0x0000000000ff7806 */ /* 0x000fe20000000100 */
[----:B------:R-:W-:-:S12]  /*bb80*/  ENDCOLLECTIVE ;  /* 0x000000000000791b */ /* 0x000fd80003800000 */
.L_x_2192:
[----:B------:R-:W-:Y:S05]  /*bb90*/  BSYNC B0 ;  /* 0x0000000000007941 */ /* 0x000fea0003800000 */
.L_x_2191:
[----:B------:R-:W-:Y:S05]  /*bba0*/  BRA `(.L_x_2193) ;  /* 0xffffffd0003c7947 */ /* 0x000fea000383ffff */
.L_x_2036:
[----:B------:R-:W-:Y:S01]  /*bbb0*/  BSSY B0, `(.L_x_2194) ;  /* 0x0000006000007945 */ /* 0x000fe20003800000 */
[----:B------:R-:W-:Y:S01]  /*bbc0*/  PLOP3.LUT P0, PT, P0, PT, PT, 0x8, 0x80 ;  /* 0x000000000080781c */ /* 0x000fe2000070e170 */
[----:B------:R-:W-:-:S12]  /*bbd0*/  IMAD.MOV.U32 R37, RZ, RZ, -0x1 ;  /* 0xffffffffff257424 */ /* 0x000fd800078e00ff */
[----:B01---5:R-:W-:Y:S05]  /*bbe0*/  WARPSYNC.COLLECTIVE R37, `(.L_x_2195) ;  /* 0x0000000025087348 */ /* 0x023fea0003c00000 */
[----:B------:R-:W-:Y:S01]  /*bbf0*/  VOTE.ANY R37, PT, P0 ;  /* 0x0000000000257806 */ /* 0x000fe200000e0100 */
[----:B01---5:R-:W-:Y:S06]  /*bc00*/  ENDCOLLECTIVE ;  /* 0x000000000000791b */ /* 0x023fec0003800000 */
.L_x_2195:
[----:B------:R-:W-:Y:S05]  /*bc10*/  BSYNC B0 ;  /* 0x0000000000007941 */ /* 0x000fea0003800000 */
.L_x_2194:
[----:B------:R-:W-:Y:S05]  /*bc20*/  BRA `(.L_x_2196) ;  /* 0xffffffd000687947 */ /* 0x000fea000383ffff */
.L_x_2037:
[----:B------:R-:W-:Y:S01]  /*bc30*/  BSSY B0, `(.L_x_2197) ;  /* 0x0000007000007945 */ /* 0x000fe20003800000 */
[----:B-----5:R-:W-:Y:S02]  /*bc40*/  IMAD.MOV.U32 R34, RZ, RZ, R28 ;  /* 0x000000ffff227224 */ /* 0x020fe400078e001c */
[----:B------:R-:W-:Y:S02]  /*bc50*/  IMAD.MOV.U32 R35, RZ, RZ, 0x1 ;  /* 0x00000001ff237424 */ /* 0x000fe400078e00ff */
[----:B------:R-:W-:-:S07]  /*bc60*/  IMAD.MOV.U32 R37, RZ, RZ, -0x1 ;  /* 0xffffffffff257424 */ /* 0x000fce00078e00ff */
[----:B01----:R-:W-:Y:S05]  /*bc70*/  WARPSYNC.COLLECTIVE R37, `(.L_x_2198) ;  /* 0x0000000025087348 */ /* 0x003fea0003c00000 */
[----:B-1----:R1:W2:Y:S02]  /*bc80*/  SHFL.DOWN P2, R35, R34, R35, R38 ;  /* 0x0800002322237389 */ /* 0x0022a40000040026 */
[----:B012---:R-:W-:Y:S05]  /*bc90*/  ENDCOLLECTIVE ;  /* 0x000000000000791b */ /* 0x007fea0003800000 */
.L_x_2198:
[----:B------:R-:W-:Y:S05]  /*bca0*/  BSYNC B0 ;  /* 0x0000000000007941 */ /* 0x000fea0003800000 */
.L_x_2197:
[----:B------:R-:W-:Y:S05]  /*bcb0*/  BRA `(.L_x_2199) ;  /* 0xffffffd000607947 */ /* 0x000fea000383ffff */
.L_x_2038:
[----:B------:R-:W-:Y:S01]  /*bcc0*/  BSSY B0, `(.L_x_2200) ;  /* 0x0000007000007945 */ /* 0x000fe20003800000 */
[----:B-----5:R-:W-:Y:S02]  /*bcd0*/  IMAD.MOV.U32 R34, RZ, RZ, R29 ;  /* 0x000000ffff227224 */ /* 0x020fe400078e001d */
[----:B------:R-:W-:Y:S02]  /*bce0*/  IMAD.MOV.U32 R35, RZ, RZ, 0x1 ;  /* 0x00000001ff237424 */ /* 0x000fe400078e00ff */
[----:B------:R-:W-:-:S07]  /*bcf0*/  IMAD.MOV.U32 R37, RZ, RZ, -0x1 ;  /* 0xffffffffff257424 */ /* 0x000fce00078e00ff */
[----:B01----:R-:W-:Y:S05]  /*bd00*/  WARPSYNC.COLLECTIVE R37, `(.L_x_2201) ;  /* 0x0000000025087348 */ /* 0x003fea0003c00000 */
[----:B-1----:R1:W2:Y:S02]  /*bd10*/  SHFL.DOWN P2, R35, R34, R35, R38 ;  /* 0x0800002322237389 */ /* 0x0022a40000040026 */
[----:B012---:R-:W-:Y:S05]  /*bd20*/  ENDCOLLECTIVE ;  /* 0x000000000000791b */ /* 0x007fea0003800000 */
.L_x_2201:
[----:B------:R-:W-:Y:S05]  /*bd30*/  BSYNC B0 ;  /* 0x0000000000007941 */ /* 0x000fea0003800000 */
.L_x_2200:
[----:B------:R-:W-:Y:S05]  /*bd40*/  BRA `(.L_x_2202) ;  /* 0xffffffd000447947 */ /* 0x000fea000383ffff */
.L_x_2039:
[----:B------:R-:W-:Y:S01]  /*bd50*/  BSSY B0, `(.L_x_2203) ;  /* 0x0000007000007945 */ /* 0x000fe20003800000 */
[----:B-----5:R-:W-:Y:S02]  /*bd60*/  IMAD.MOV.U32 R34, RZ, RZ, R4 ;  /* 0x000000ffff227224 */ /* 0x020fe400078e0004 */
[----:B------:R-:W-:Y:S02]  /*bd70*/  IMAD.MOV.U32 R35, RZ, RZ, 0x1 ;  /* 0x00000001ff237424 */ /* 0x000fe400078e00ff */
[----:B------:R-:W-:-:S07]  /*bd80*/  IMAD.MOV.U32 R37, RZ, RZ, -0x1 ;  /* 0xffffffffff257424 */ /* 0x000fce00078e00ff */
[----:B01----:R-:W-:Y:S05]  /*bd90*/  WARPSYNC.COLLECTIVE R37, `(.L_x_2204) ;  /* 0x0000000025087348 */ /* 0x003fea0003c00000 */
[----:B-1----:R1:W2:Y:S02]  /*bda0*/  SHFL.DOWN P2, R35, R34, R35, R38 ;  /* 0x0800002322237389 */ /* 0x0022a40000040026 */
[----:B012---:R-:W-:Y:S05]  /*bdb0*/  ENDCOLLECTIVE ;  /* 0x000000000000791b */ /* 0x007fea0003800000 */
.L_x_2204:
[----:B------:R-:W-:Y:S05]  /*bdc0*/  BSYNC B0 ;  /* 0x0000000000007941 */ /* 0x000fea0003800000 */
.L_x_2203:
[----:B------:R-:W-:Y:S02]  /*bdd0*/  IMAD.MOV.U32 R3, RZ, RZ, R35 ;  /* 0x000000ffff037224 */ /* 0x000fe400078e0023 */
[----:B------:R-:W-:Y:S02]  /*bde0*/  IMAD.MOV.U32 R35, RZ, RZ, 0x1 ;  /* 0x00000001ff237424 */ /* 0x000fe400078e00ff */
[----:B------:R-:W-:Y:S02]  /*bdf0*/  IMAD.MOV.U32 R34, RZ, RZ, R5 ;  /* 0x000000ffff227224 */ /* 0x000fe400078e0005 */
[----:B------:R-:W-:-:S07]  /*be00*/  IMAD.MOV.U32 R37, RZ, RZ, -0x1 ;  /* 0xffffffffff257424 */ /* 0x000fce00078e00ff */
[----:B------:R-:W-:Y:S05]  /*be10*/  WARPSYNC.COLLECTIVE R37, `(.L_x_2205) ;  /* 0x0000000025087348 */ /* 0x000fea0003c00000 */
[----:B------:R0:W1:Y:S02]  /*be20*/  SHFL.DOWN P2, R35, R34, R35, R38 ;  /* 0x0800002322237389 */ /* 0x0000640000040026 */
[----:B01----:R-:W-:Y:S05]  /*be30*/  ENDCOLLECTIVE ;  /* 0x000000000000791b */ /* 0x003fea0003800000 */
.L_x_2205:
[----:B------:R-:W-:Y:S01]  /*be40*/  IMAD.MOV.U32 R7, RZ, RZ, R35 ;  /* 0x000000ffff077224 */ /* 0x000fe200078e0023 */
[----:B------:R-:W-:Y:S06]  /*be50*/  BRA `(.L_x_2206) ;  /* 0xffffffd000107947 */ /* 0x000fec000383ffff */
.L_x_2040:
[----:B------:R-:W-:Y:S01]  /*be60*/  BSSY B0, `(.L_x_2207) ;  /* 0x0000007000007945 */ /* 0x000fe20003800000 */
[----:B------:R-:W-:Y:S02]  /*be70*/  IMAD.MOV.U32 R34, RZ, RZ, R28 ;  /* 0x000000ffff227224 */ /* 0x000fe400078e001c */
[----:B------:R-:W-:Y:S02]  /*be80*/  IMAD.MOV.U32 R35, RZ, RZ, 0x2 ;  /* 0x00000002ff237424 */ /* 0x000fe400078e00ff */
[----:B------:R-:W-:-:S07]  /*be90*/  IMAD.MOV.U32 R37, RZ, RZ, -0x1 ;  /* 0xffffffffff257424 */ /* 0x000fce00078e00ff */
[----:B-1----:R-:W-:Y:S05]  /*bea0*/  WARPSYNC.COLLECTIVE R37, `(.L_x_2208) ;  /* 0x0000000025087348 */ /* 0x002fea0003c00000 */
[----:B------:R0:W2:Y:S02]  /*beb0*/  SHFL.DOWN P2, R35, R34, R35, R38 ;  /* 0x0800002322237389 */ /* 0x0000a40000040026 */
[----:B012---:R-:W-:Y:S05]  /*bec0*/  ENDCOLLECTIVE ;  /* 0x000000000000791b */ /* 0x007fea0003800000 */
.L_x_2208:
[----:B------:R-:W-:Y:S05]  /*bed0*/  BSYNC B0 ;  /* 0x0000000000007941 */ /* 0x000fea0003800000 */
.L_x_2207:
[----:B------:R-:W-:Y:S05]  /*bee0*/  BRA `(.L_x_2209) ;  /* 0xffffffd000087947 */ /* 0x000fea000383ffff */
.L_x_2041:
[----:B------:R-:W-:Y:S01]  /*bef0*/  BSSY B0, `(.L_x_2210) ;  /* 0x0000007000007945 */ /* 0x000fe20003800000 */
[----:B------:R-:W-:Y:S02]  /*bf00*/  IMAD.MOV.U32 R34, RZ, RZ, R29 ;  /* 0x000000ffff227224 */ /* 0x000fe400078e001d */
[----:B------:R-:W-:Y:S02]  /*bf10*/  IMAD.MOV.U32 R35, RZ, RZ, 0x2 ;  /* 0x00000002ff237424 */ /* 0x000fe400078e00ff */
[----:B------:R-:W-:-:S07]  /*bf20*/  IMAD.MOV.U32 R37, RZ, RZ, -0x1 ;  /* 0xffffffffff257424 */ /* 0x000fce00078e00ff */
[----:B-1----:R-:W-:Y:S05]  /*bf30*/  WARPSYNC.COLLECTIVE R37, `(.L_x_2211) ;  /* 0x0000000025087348 */ /* 0x002fea0003c00000 */
[----:B------:R0:W2:Y:S02]  /*bf40*/  SHFL.DOWN P2, R35, R34, R35, R38 ;  /* 0x0800002322237389 */ /* 0x0000a40000040026 */
[----:B012---:R-:W-:Y:S05]  /*bf50*/  ENDCOLLECTIVE ;  /* 0x000000000000791b */ /* 0x007fea0003800000 */
.L_x_2211:
[----:B------:R-:W-:Y:S05]  /*bf60*/  BSYNC B0 ;  /* 0x0000000000007941 */ /* 0x000fea0003800000 */
.L_x_2210:
[----:B------:R-:W-:Y:S05]  /*bf70*/  BRA `(.L_x_2212) ;  /* 0xffffffcc00ec7947 */ /* 0x000fea000383ffff */
.L_x_2042:
[----:B------:R-:W-:Y:S01]  /*bf80*/  BSSY B0, `(.L_x_2213) ;  /* 0x0000007000007945 */ /* 0x000fe20003800000 */
[----:B------:R-:W-:Y:S02]  /*bf90*/  IMAD.MOV.U32 R34, RZ, RZ, R10 ;  /* 0x000000ffff227224 */ /* 0x000fe400078e000a */
[----:B------:R-:W-:Y:S02]  /*bfa0*/  IMAD.MOV.U32 R35, RZ, RZ, 0x2 ;  /* 0x00000002ff237424 */ /* 0x000fe400078e00ff */
[----:B------:R-:W-:-:S07]  /*bfb0*/  IMAD.MOV.U32 R37, RZ, RZ, -0x1 ;  /* 0xffffffffff257424 */ /* 0x000fce00078e00ff */
[----:B------:R-:W-:Y:S05]  /*bfc0*/  WARPSYNC.COLLECTIVE R37, `(.L_x_2214) ;  /* 0x0000000025087348 */ /* 0x000fea0003c00000 */
[----:B------:R0:W1:Y:S02]  /*bfd0*/  SHFL.DOWN P2, R35, R34, R35, R38 ;  /* 0x0800002322237389 */ /* 0x0000640000040026 */
[----:B01----:R-:W-:Y:S05]  /*bfe0*/  ENDCOLLECTIVE ;  /* 0x000000000000791b */ /* 0x003fea0003800000 */
.L_x_2214:
[----:B------:R-:W-:Y:S05]  /*bff0*/  BSYNC B0 ;  /* 0x0000000000007941 */ /* 0x000fea0003800000 */
.L_x_2213:
[----:B------:R-:W-:Y:S02]  /*c000*/  IMAD.MOV.U32 R3, RZ, RZ, R35 ;  /* 0x000000ffff037224 */ /* 0x000fe400078e0023 */
[----:B------:R-:W-:Y:S02]  /*c010*/  IMAD.MOV.U32 R35, RZ, RZ, 0x2 ;  /* 0x00000002ff237424 */ /* 0x000fe400078e00ff */
[----:B------:R-:W-:Y:S02]  /*c020*/  IMAD.MOV.U32 R34, RZ, RZ, R5 ;  /* 0x000000ffff227224 */ /* 0x000fe400078e0005 */
[----:B------:R-:W-:-:S07]  /*c030*/  IMAD.MOV.U32 R37, RZ, RZ, -0x1 ;  /* 0xffffffffff257424 */ /* 0x000fce00078e00ff */
[----:B------:R-:W-:Y:S05]  /*c040*/  WARPSYNC.COLLECTIVE R37, `(.L_x_2215) ;  /* 0x0000000025087348 */ /* 0x000fea0003c00000 */
[----:B------:R0:W1:Y:S02]  /*c050*/  SHFL.DOWN P2, R35, R34, R35, R38 ;  /* 0x0800002322237389 */ /* 0x0000640000040026 */
[----:B01----:R-:W-:Y:S05]  /*c060*/  ENDCOLLECTIVE ;  /* 0x000000000000791b */ /* 0x003fea0003800000 */
.L_x_2215:
[----:B------:R-:W-:Y:S01]  /*c070*/  IMAD.MOV.U32 R4, RZ, RZ, R35 ;  /* 0x000000ffff047224 */ /* 0x000fe200078e0023 */
[----:B------:R-:W-:Y:S06]  /*c080*/  BRA `(.L_x_2216) ;  /* 0xffffffcc00bc7947 */ /* 0x000fec000383ffff */
.L_x_2043:
[----:B------:R-:W-:Y:S01]  /*c090*/  BSSY B0, `(.L_x_2217) ;  /* 0x0000007000007945 */ /* 0x000fe20003800000 */
[----:B------:R-:W-:Y:S02]  /*c0a0*/  IMAD.MOV.U32 R34, RZ, RZ, R28 ;  /* 0x000000ffff227224 */ /* 0x000fe400078e001c */
[----:B------:R-:W-:Y:S02]  /*c0b0*/  IMAD.MOV.U32 R35, RZ, RZ, 0x4 ;  /* 0x00000004ff237424 */ /* 0x000fe400078e00ff */
[----:B------:R-:W-:-:S07]  /*c0c0*/  IMAD.MOV.U32 R37, RZ, RZ, -0x1 ;  /* 0xffffffffff257424 */ /* 0x000fce00078e00ff */
[----:B0-----:R-:W-:Y:S05]  /*c0d0*/  WARPSYNC.COLLECTIVE R37, `(.L_x_2218) ;  /* 0x0000000025087348 */ /* 0x001fea0003c00000 */
[----:B------:R1:W2:Y:S02]  /*c0e0*/  SHFL.DOWN P2, R35, R34, R35, R38 ;  /* 0x0800002322237389 */ /* 0x0002a40000040026 */
[----:B012---:R-:W-:Y:S05]  /*c0f0*/  ENDCOLLECTIVE ;  /* 0x000000000000791b */ /* 0x007fea0003800000 */
.L_x_2218:
[----:B------:R-:W-:Y:S05]  /*c100*/  BSYNC B0 ;  /* 0x0000000000007941 */ /* 0x000fea0003800000 */
.L_x_2217:
[----:B------:R-:W-:Y:S05]  /*c110*/  BRA `(.L_x_2219) ;  /* 0xffffffcc00b47947 */ /* 0x000fea000383ffff */
.L_x_2044:
[----:B------:R-:W-:Y:S01]  /*c120*/  BSSY B0, `(.L_x_2220) ;  /* 0x0000007000007945 */ /* 0x000fe20003800000 */
[----:B------:R-:W-:Y:S02]  /*c130*/  IMAD.MOV.U32 R34, RZ, RZ, R29 ;  /* 0x000000ffff227224 */ /* 0x000fe400078e001d */
[----:B------:R-:W-:Y:S02]  /*c140*/  IMAD.MOV.U32 R35, RZ, RZ, 0x4 ;  /* 0x00000004ff237424 */ /* 0x000fe400078e00ff */
[----:B------:R-:W-:-:S07]  /*c150*/  IMAD.MOV.U32 R37, RZ, RZ, -0x1 ;  /* 0xffffffffff257424 */ /* 0x000fce00078e00ff */
[----:B0-----:R-:W-:Y:S05]  /*c160*/  WARPSYNC.COLLECTIVE R37, `(.L_x_2221) ;  /* 0x0000000025087348 */ /* 0x001fea0003c00000 */
[----:B------:R1:W2:Y:S02]  /*c170*/  SHFL.DOWN P2, R35, R34, R35, R38 ;  /* 0x0800002322237389 */ /* 0x0002a40000040026 */
[----:B012---:R-:W-:Y:S05]  /*c180*/  ENDCOLLECTIVE ;  /* 0x000000000000791b */ /* 0x007fea0003800000 */
.L_x_2221:
[----:B------:R-:W-:Y:S05]  /*c190*/  BSYNC B0 ;  /* 0x0000000000007941 */ /* 0x000fea0003800000 */
.L_x_2220:
[----:B------:R-:W-:Y:S05]  /*c1a0*/  BRA `(.L_x_2222) ;  /* 0xffffffcc00987947 */ /* 0x000fea000383ffff */
.L_x_2045:
[----:B------:R-:W-:Y:S01]  /*c1b0*/  BSSY B0, `(.L_x_2223) ;  /* 0x0000007000007945 */ /* 0x000fe20003800000 */
[----:B------:R-:W-:Y:S02]  /*c1c0*/  IMAD.MOV.U32 R34, RZ, RZ, R7 ;  /* 0x000000ffff227224 */ /* 0x000fe400078e0007 */
[----:B------:R-:W-:Y:S02]  /*c1d0*/  IMAD.MOV.U32 R35, RZ, RZ, 0x4 ;  /* 0x00000004ff237424 */ /* 0x000fe400078e00ff */
[----:B------:R-:W-:-:S07]  /*c1e0*/  IMAD.MOV.U32 R37, RZ, RZ, -0x1 ;  /* 0xffffffffff257424 */ /* 0x000fce00078e00ff */
[----:B------:R-:W-:Y:S05]  /*c1f0*/  WARPSYNC.COLLECTIVE R37, `(.L_x_2224) ;  /* 0x0000000025087348 */ /* 0x000fea0003c00000 */
[----:B------:R0:W1:Y:S02]  /*c200*/  SHFL.DOWN P2, R35, R34, R35, R38 ;  /* 0x0800002322237389 */ /* 0x0000640000040026 */
[----:B01----:R-:W-:Y:S05]  /*c210*/  ENDCOLLECTIVE ;  /* 0x000000000000791b */ /* 0x003fea0003800000 */
.L_x_2224:
[----:B------:R-:W-:Y:S05]  /*c220*/  BSYNC B0 ;  /* 0x0000000000007941 */ /* 0x000fea0003800000 */
.L_x_2223:
[----:B------:R-:W-:Y:S02]  /*c230*/  IMAD.MOV.U32 R3, RZ, RZ, R35 ;  /* 0x000000ffff037224 */ /* 0x000fe400078e0023 */
[----:B------:R-:W-:Y:S02]  /*c240*/  IMAD.MOV.U32 R35, RZ, RZ, 0x4 ;  /* 0x00000004ff237424 */ /* 0x000fe400078e00ff */
[----:B------:R-:W-:Y:S02]  /*c250*/  IMAD.MOV.U32 R34, RZ, RZ, R5 ;  /* 0x000000ffff227224 */ /* 0x000fe400078e0005 */
[----:B------:R-:W-:-:S07]  /*c260*/  IMAD.MOV.U32 R37, RZ, RZ, -0x1 ;  /* 0xffffffffff257424 */ /* 0x000fce00078e00ff */
[----:B------:R-:W-:Y:S05]  /*c270*/  WARPSYNC.COLLECTIVE R37, `(.L_x_2225) ;  /* 0x0000000025087348 */ /* 0x000fea0003c00000 */
[----:B------:R0:W1:Y:S02]  /*c280*/  SHFL.DOWN P2, R35, R34, R35, R38 ;  /* 0x0800002322237389 */ /* 0x0000640000040026 */
[----:B01----:R-:W-:Y:S05]  /*c290*/  ENDCOLLECTIVE ;  /* 0x000000000000791b */ /* 0x003fea0003800000 */
.L_x_2225:
[----:B------:R-:W-:Y:S01]  /*c2a0*/  IMAD.MOV.U32 R4, RZ, RZ, R35 ;  /* 0x000000ffff047224 */ /* 0x000fe200078e0023 */
[----:B------:R-:W-:Y:S06]  /*c2b0*/  BRA `(.L_x_2226) ;  /* 0xffffffcc00687947 */ /* 0x000fec000383ffff */
.L_x_2046:
[----:B------:R-:W-:Y:S01]  /*c2c0*/  BSSY B0, `(.L_x_2227) ;  /* 0x0000007000007945 */ /* 0x000fe20003800000 */
[----:B------:R-:W-:Y:S02]  /*c2d0*/  IMAD.MOV.U32 R34, RZ, RZ, R28 ;  /* 0x000000ffff227224 */ /* 0x000fe400078e001c */
[----:B------:R-:W-:Y:S02]  /*c2e0*/  IMAD.MOV.U32 R35, RZ, RZ, 0x8 ;  /* 0x00000008ff237424 */ /* 0x000fe400078e00ff */
[----:B------:R-:W-:-:S07]  /*c2f0*/  IMAD.MOV.U32 R37, RZ, RZ, -0x1 ;  /* 0xffffffffff257424 */ /* 0x000fce00078e00ff */
[----:B------:R-:W-:Y:S05]  /*c300*/  WARPSYNC.COLLECTIVE R37, `(.L_x_2228) ;  /* 0x0000000025087348 */ /* 0x000fea0003c00000 */
[----:B------:R0:W1:Y:S02]  /*c310*/  SHFL.DOWN P2, R35, R34, R35, R38 ;  /* 0x0800002322237389 */ /* 0x0000640000040026 */
[----:B01----:R-:W-:Y:S05]  /*c320*/  ENDCOLLECTIVE ;  /* 0x000000000000791b */ /* 0x003fea0003800000 */
.L_x_2228:
[----:B------:R-:W-:Y:S05]  /*c330*/  BSYNC B0 ;  /* 0x0000000000007941 */ /* 0x000fea0003800000 */
.L_x_2227:
[----:B------:R-:W-:Y:S05]  /*c340*/  BRA `(.L_x_2229) ;  /* 0xffffffcc00607947 */ /* 0x000fea000383ffff */
.L_x_2047:
[----:B------:R-:W-:Y:S01]  /*c350*/  BSSY B0, `(.L_x_2230) ;  /* 0x0000007000007945 */ /* 0x000fe20003800000 */
[----:B------:R-:W-:Y:S02]  /*c360*/  IMAD.MOV.U32 R34, RZ, RZ, R29 ;  /* 0x000000ffff227224 */ /* 0x000fe400078e001d */
[----:B------:R-:W-:Y:S02]  /*c370*/  IMAD.MOV.U32 R35, RZ, RZ, 0x8 ;  /* 0x00000008ff237424 */ /* 0x000fe400078e00ff */
[----:B------:R-:W-:-:S07]  /*c380*/  IMAD.MOV.U32 R37, RZ, RZ, -0x1 ;  /* 0xffffffffff257424 */ /* 0x000fce00078e00ff */
[----:B------:R-:W-:Y:S05]  /*c390*/  WARPSYNC.COLLECTIVE R37, `(.L_x_2231) ;  /* 0x0000000025087348 */ /* 0x000fea0003c00000 */
[----:B------:R0:W1:Y:S02]  /*c3a0*/  SHFL.DOWN P2, R35, R34, R35, R38 ;  /* 0x0800002322237389 */ /* 0x0000640000040026 */
[----:B01----:R-:W-:Y:S05]  /*c3b0*/  ENDCOLLECTIVE ;  /* 0x000000000000791b */ /* 0x003fea0003800000 */
.L_x_2231:
[----:B------:R-:W-:Y:S05]  /*c3c0*/  BSYNC B0 ;  /* 0x0000000000007941 */ /* 0x000fea0003800000 */
.L_x_2230:
[----:B------:R-:W-:Y:S05]  /*c3d0*/  BRA `(.L_x_2232) ;  /* 0xffffffcc00447947 */ /* 0x000fea000383ffff */
.L_x_2048:
[----:B------:R-:W-:Y:S01]  /*c3e0*/  BSSY B0, `(.L_x_2233) ;  /* 0x0000007000007945 */ /* 0x000fe20003800000 */
[----:B------:R-:W-:Y:S02]  /*c3f0*/  IMAD.MOV.U32 R34, RZ, RZ, R7 ;  /* 0x000000ffff227224 */ /* 0x000fe400078e0007 */
[----:B------:R-:W-:Y:S02]  /*c400*/  IMAD.MOV.U32 R35, RZ, RZ, 0x8 ;  /* 0x00000008ff237424 */ /* 0x000fe400078e00ff */
[----:B------:R-:W-:-:S07]  /*c410*/  IMAD.MOV.U32 R37, RZ, RZ, -0x1 ;  /* 0xffffffffff257424 */ /* 0x000fce00078e00ff */
[----:B------:R-:W-:Y:S05]  /*c420*/  WARPSYNC.COLLECTIVE R37, `(.L_x_2234) ;  /* 0x0000000025087348 */ /* 0x000fea0003c00000 */
[----:B------:R0:W1:Y:S02]  /*c430*/  SHFL.DOWN P2, R35, R34, R35, R38 ;  /* 0x0800002322237389 */ /* 0x0000640000040026 */
[----:B01----:R-:W-:Y:S05]  /*c440*/  ENDCOLLECTIVE ;  /* 0x000000000000791b */ /* 0x003fea0003800000 */
.L_x_2234:
[----:B------:R-:W-:Y:S05]  /*c450*/  BSYNC B0 ;  /* 0x0000000000007941 */ /* 0x000fea0003800000 */
.L_x_2233:
[----:B------:R-:W-:Y:S02]  /*c460*/  IMAD.MOV.U32 R3, RZ, RZ, R35 ;  /* 0x000000ffff037224 */ /* 0x000fe400078e0023 */
[----:B------:R-:W-:Y:S02]  /*c470*/  IMAD.MOV.U32 R35, RZ, RZ, 0x8 ;  /* 0x00000008ff237424 */ /* 0x000fe400078e00ff */
[----:B------:R-:W-:Y:S02]  /*c480*/  IMAD.MOV.U32 R34, RZ, RZ, R32 ;  /* 0x000000ffff227224 */ /* 0x000fe400078e0020 */
[----:B------:R-:W-:-:S07]  /*c490*/  IMAD.MOV.U32 R37, RZ, RZ, -0x1 ;  /* 0xffffffffff257424 */ /* 0x000fce00078e00ff */
[----:B------:R-:W-:Y:S05]  /*c4a0*/  WARPSYNC.COLLECTIVE R37, `(.L_x_2235) ;  /* 0x0000000025087348 */ /* 0x000fea0003c00000 */
[----:B------:R0:W1:Y:S02]  /*c4b0*/  SHFL.DOWN P2, R35, R34, R35, R38 ;  /* 0x0800002322237389 */ /* 0x0000640000040026 */
[----:B01----:R-:W-:Y:S05]  /*c4c0*/  ENDCOLLECTIVE ;  /* 0x000000000000791b */ /* 0x003fea0003800000 */
.L_x_2235:
[----:B------:R-:W-:Y:S01]  /*c4d0*/  IMAD.MOV.U32 R5, RZ, RZ, R35 ;  /* 0x000000ffff057224 */ /* 0x000fe200078e0023 */
[----:B------:R-:W-:Y:S06]  /*c4e0*/  BRA `(.L_x_2236) ;  /* 0xffffffcc00147947 */ /* 0x000fec000383ffff */
.L_x_2049:
[----:B------:R-:W-:Y:S01]  /*c4f0*/  BSSY B0, `(.L_x_2237) ;  /* 0x0000007000007945 */ /* 0x000fe20003800000 */
[----:B------:R-:W-:Y:S02]  /*c500*/  IMAD.MOV.U32 R34, RZ, RZ, R28 ;  /* 0x000000ffff227224 */ /* 0x000fe400078e001c */
[----:B------:R-:W-:Y:S02]  /*c510*/  IMAD.MOV.U32 R35, RZ, RZ, 0x10 ;  /* 0x00000010ff237424 */ /* 0x000fe400078e00ff */
[----:B------:R-:W-:-:S07]  /*c520*/  IMAD.MOV.U32 R37, RZ, RZ, -0x1 ;  /* 0xffffffffff257424 */ /* 0x000fce00078e00ff */
[----:B0-----:R-:W-:Y:S05]  /*c530*/  WARPSYNC.COLLECTIVE R37, `(.L_x_2238) ;  /* 0x0000000025087348 */ /* 0x001fea0003c00000 */
[----:B------:R1:W2:Y:S02]  /*c540*/  SHFL.DOWN P2, R35, R34, R35, R38 ;  /* 0x0800002322237389 */ /* 0x0002a40000040026 */
[----:B012---:R-:W-:Y:S05]  /*c550*/  ENDCOLLECTIVE ;  /* 0x000000000000791b */ /* 0x007fea0003800000 */
.L_x_2238:
[----:B------:R-:W-:Y:S05]  /*c560*/  BSYNC B0 ;  /* 0x0000000000007941 */ /* 0x000fea0003800000 */
.L_x_2237:
[----:B------:R-:W-:Y:S05]  /*c570*/  BRA `(.L_x_2239) ;  /* 0xffffffcc000c7947 */ /* 0x000fea000383ffff */
.L_x_2050:
[----:B------:R-:W-:Y:S01]  /*c580*/  BSSY B0, `(.L_x_2240) ;  /* 0x0000007000007945 */ /* 0x000fe20003800000 */
[----:B------:R-:W-:Y:S02]  /*c590*/  IMAD.MOV.U32 R34, RZ, RZ, R29 ;  /* 0x000000ffff227224 */ /* 0x000fe400078e001d */
[----:B------:R-:W-:Y:S02]  /*c5a0*/  IMAD.MOV.U32 R35, RZ, RZ, 0x10 ;  /* 0x00000010ff237424 */ /* 0x000fe400078e00ff */
[----:B------:R-:W-:-:S07]  /*c5b0*/  IMAD.MOV.U32 R37, RZ, RZ, -0x1 ;  /* 0xffffffffff257424 */ /* 0x000fce00078e00ff */
[----:B0-----:R-:W-:Y:S05]  /*c5c0*/  WARPSYNC.COLLECTIVE R37, `(.L_x_2241) ;  /* 0x0000000025087348 */ /* 0x001fea0003c00000 */
[----:B------:R1:W2:Y:S02]  /*c5d0*/  SHFL.DOWN P2, R35, R34, R35, R38 ;  /* 0x0800002322237389 */ /* 0x0002a40000040026 */
[----:B012---:R-:W-:Y:S05]  /*c5e0*/  ENDCOLLECTIVE ;  /* 0x000000000000791b */ /* 0x007fea0003800000 */
.L_x_2241:
[----:B------:R-:W-:Y:S05]  /*c5f0*/  BSYNC B0 ;  /* 0x0000000000007941 */ /* 0x000fea0003800000 */
.L_x_2240:
[----:B------:R-:W-:Y:S05]  /*c600*/  BRA `(.L_x_2242) ;  /* 0xffffffc800f07947 */ /* 0x000fea000383ffff */
.L_x_2051:
[----:B------:R-:W-:Y:S01]  /*c610*/  BSSY B0, `(.L_x_2243) ;  /* 0x0000007000007945 */ /* 0x000fe20003800000 */
[----:B------:R-:W-:Y:S02]  /*c620*/  IMAD.MOV.U32 R34, RZ, RZ, R4 ;  /* 0x000000ffff227224 */ /* 0x000fe400078e0004 */
[----:B------:R-:W-:Y:S02]  /*c630*/  IMAD.MOV.U32 R35, RZ, RZ, 0x10 ;  /* 0x00000010ff237424 */ /* 0x000fe400078e00ff */
[----:B------:R-:W-:-:S07]  /*c640*/  IMAD.MOV.U32 R37, RZ, RZ, -0x1 ;  /* 0xffffffffff257424 */ /* 0x000fce00078e00ff */
[----:B------:R-:W-:Y:S05]  /*c650*/  WARPSYNC.COLLECTIVE R37, `(.L_x_2244) ;  /* 0x0000000025087348 */ /* 0x000fea0003c00000 */
[----:B------:R0:W1:Y:S02]  /*c660*/  SHFL.DOWN P2, R35, R34, R35, R38 ;  /* 0x0800002322237389 */ /* 0x0000640000040026 */
[----:B01----:R-:W-:Y:S05]  /*c670*/  ENDCOLLECTIVE ;  /* 0x000000000000791b */ /* 0x003fea0003800000 */
.L_x_2244:
[----:B------:R-:W-:Y:S05]  /*c680*/  BSYNC B0 ;  /* 0x0000000000007941 */ /* 0x000fea0003800000 */
.L_x_2243:
        /* <DEDUP_REMOVED lines=11> */
.L_x_2245:
[----:B------:R-:W-:-:S13]  /*c740*/  ISETP.GT.AND P5, PT, R3, R38, PT ;  /* 0x000000260300720c */ /* 0x000fda0003fa4270 */
[----:B------:R-:W-:Y:S05]  /*c750*/  WARPSYNC.COLLECTIVE R37, `(.L_x_2246) ;  /* 0x0000000025087348 */ /* 0x000fea0003c00000 */
[----:B------:R-:W-:Y:S01]  /*c760*/  VOTE.ALL P0, P0 ;  /* 0x0000000000ff7806 */ /* 0x000fe20000000000 */
[----:B------:R-:W-:-:S12]  /*c770*/  ENDCOLLECTIVE ;  /* 0x000000000000791b */ /* 0x000fd80003800000 */
.L_x_2246:
        /* <DEDUP_REMOVED lines=12> */
.L_x_2053:
[----:B------:R-:W-:Y:S01]  /*c840*/  BSSY B0, `(.L_x_2248) ;  /* 0x0000006000007945 */ /* 0x000fe20003800000 */
[----:B------:R-:W-:Y:S01]  /*c850*/  PLOP3.LUT P0, PT, P0, PT, PT, 0x8, 0x80 ;  /* 0x000000000080781c */ /* 0x000fe2000070e170 */
[----:B------:R-:W-:-:S12]  /*c860*/  IMAD.MOV.U32 R37, RZ, RZ, -0x1 ;  /* 0xffffffffff257424 */ /* 0x000fd800078e00ff */
[----:B------:R-:W-:Y:S05]  /*c870*/  WARPSYNC.COLLECTIVE R37, `(.L_x_2249) ;  /* 0x0000000025087348 */ /* 0x000fea0003c00000 */
[----:B------:R-:W-:Y:S01]  /*c880*/  VOTE.ANY P0, P0 ;  /* 0x0000000000ff7806 */ /* 0x000fe20000000100 */
[----:B------:R-:W-:-:S12]  /*c890*/  ENDCOLLECTIVE ;  /* 0x000000000000791b */ /* 0x000fd80003800000 */
.L_x_2249:
[----:B------:R-:W-:Y:S05]  /*c8a0*/  BSYNC B0 ;  /* 0x0000000000007941 */ /* 0x000fea0003800000 */
.L_x_2248:
[----:B------:R-:W-:Y:S05]  /*c8b0*/  BRA `(.L_x_2250) ;  /* 0xffffffc800d87947 */ /* 0x000fea000383ffff */
.L_x_2058:
[----:B------:R-:W-:Y:S01]  /*c8c0*/  BSSY B0, `(.L_x_2251) ;  /* 0x0000006000007945 */ /* 0x000fe20003800000 */
[----:B------:R-:W-:Y:S01]  /*c8d0*/  PLOP3.LUT P0, PT, P0, PT, PT, 0x8, 0x80 ;  /* 0x000000000080781c */ /* 0x000fe2000070e170 */
[----:B------:R-:W-:-:S12]  /*c8e0*/  IMAD.MOV.U32 R37, RZ, RZ, -0x1 ;  /* 0xffffffffff257424 */ /* 0x000fd800078e00ff */
[----:B-----5:R-:W-:Y:S05]  /*c8f0*/  WARPSYNC.COLLECTIVE R37, `(.L_x_2252) ;  /* 0x0000000025087348 */ /* 0x020fea0003c00000 */
[----:B------:R-:W-:Y:S01]  /*c900*/  VOTE.ANY R37, PT, P0 ;  /* 0x0000000000257806 */ /* 0x000fe200000e0100 */
[----:B-----5:R-:W-:Y:S06]  /*c910*/  ENDCOLLECTIVE ;  /* 0x000000000000791b */ /* 0x020fec0003800000 */
.L_x_2252:
[----:B------:R-:W-:Y:S05]  /*c920*/  BSYNC B0 ;  /* 0x0000000000007941 */ /* 0x000fea0003800000 */
.L_x_2251:
[----:B------:R-:W-:Y:S05]  /*c930*/  BRA `(.L_x_2253) ;  /* 0xffffffcc000c7947 */ /* 0x000fea000383ffff */
.L_x_2059:
[----:B------:R-:W-:Y:S01]  /*c940*/  BSSY B0, `(.L_x_2254) ;  /* 0x0000007000007945 */ /* 0x000fe20003800000 */
[----:B-----5:R-:W-:Y:S02]  /*c950*/  IMAD.MOV.U32 R34, RZ, RZ, R32 ;  /* 0x000000ffff227224 */ /* 0x020fe400078e0020 */
[----:B0-----:R-:W-:Y:S02]  /*c960*/  IMAD.MOV.U32 R35, RZ, RZ, 0x1 ;  /* 0x00000001ff237424 */ /* 0x001fe400078e00ff */
[----:B------:R-:W-:-:S07]  /*c970*/  IMAD.MOV.U32 R37, RZ, RZ, -0x1 ;  /* 0xffffffffff257424 */ /* 0x000fce00078e00ff */
[----:B-1----:R-:W-:Y:S05]  /*c980*/  WARPSYNC.COLLECTIVE R37, `(.L_x_2255) ;  /* 0x0000000025087348 */ /* 0x002fea0003c00000 */
[----:B-1----:R0:W1:Y:S02]  /*c990*/  SHFL.DOWN P2, R35, R34, R35, R38 ;  /* 0x0800002322237389 */ /* 0x0020640000040026 */
[----:B01----:R-:W-:Y:S05]  /*c9a0*/  ENDCOLLECTIVE ;  /* 0x000000000000791b */ /* 0x003fea0003800000 */
.L_x_2255:
[----:B------:R-:W-:Y:S05]  /*c9b0*/  BSYNC B0 ;  /* 0x0000000000007941 */ /* 0x000fea0003800000 */
.L_x_2254:
[----:B------:R-:W-:Y:S05]  /*c9c0*/  BRA `(.L_x_2256) ;  /* 0xffffffcc00047947 */ /* 0x000fea000383ffff */
.L_x_2060:
[----:B------:R-:W-:Y:S01]  /*c9d0*/  BSSY B0, `(.L_x_2257) ;  /* 0x0000007000007945 */ /* 0x000fe20003800000 */
[----:B-----5:R-:W-:Y:S02]  /*c9e0*/  IMAD.MOV.U32 R34, RZ, RZ, R33 ;  /* 0x000000ffff227224 */ /* 0x020fe400078e0021 */
[----:B0-----:R-:W-:Y:S02]  /*c9f0*/  IMAD.MOV.U32 R35, RZ, RZ, 0x1 ;  /* 0x00000001ff237424 */ /* 0x001fe400078e00ff */
[----:B------:R-:W-:-:S07]  /*ca00*/  IMAD.MOV.U32 R37, RZ, RZ, -0x1 ;  /* 0xffffffffff257424 */ /* 0x000fce00078e00ff */
[----:B-1----:R-:W-:Y:S05]  /*ca10*/  WARPSYNC.COLLECTIVE R37, `(.L_x_2258) ;  /* 0x0000000025087348 */ /* 0x002fea0003c00000 */
[----:B-1----:R0:W1:Y:S02]  /*ca20*/  SHFL.DOWN P2, R35, R34, R35, R38 ;  /* 0x0800002322237389 */ /* 0x0020640000040026 */
[----:B01----:R-:W-:Y:S05]  /*ca30*/  ENDCOLLECTIVE ;  /* 0x000000000000791b */ /* 0x003fea0003800000 */
.L_x_2258:
[----:B------:R-:W-:Y:S05]  /*ca40*/  BSYNC B0 ;  /* 0x0000000000007941 */ /* 0x000fea0003800000 */
.L_x_2257:
[----:B------:R-:W-:Y:S05]  /*ca50*/  BRA `(.L_x_2259) ;  /* 0xffffffc800e87947 */ /* 0x000fea000383ffff */
.L_x_2061:
[----:B------:R-:W-:Y:S01]  /*ca60*/  BSSY B0, `(.L_x_2260) ;  /* 0x0000007000007945 */ /* 0x000fe20003800000 */
[----:B-----5:R-:W-:Y:S02]  /*ca70*/  IMAD.MOV.U32 R34, RZ, RZ, R30 ;  /* 0x000000ffff227224 */ /* 0x020fe400078e001e */
[----:B0-----:R-:W-:Y:S02]  /*ca80*/  IMAD.MOV.U32 R35, RZ, RZ, 0x1 ;  /* 0x00000001ff237424 */ /* 0x001fe400078e00ff */
[----:B------:R-:W-:-:S07]  /*ca90*/  IMAD.MOV.U32 R37, RZ, RZ, -0x1 ;  /* 0xffffffffff257424 */ /* 0x000fce00078e00ff */
[----:B-1----:R-:W-:Y:S05]  /*caa0*/  WARPSYNC.COLLECTIVE R37, `(.L_x_2261) ;  /* 0x0000000025087348 */ /* 0x002fea0003c00000 */
[----:B-1----:R0:W1:Y:S02]  /*cab0*/  SHFL.DOWN P2, R35, R34, R35, R38 ;  /* 0x0800002322237389 */ /* 0x0020640000040026 */
[----:B01----:R-:W-:Y:S05]  /*cac0*/  ENDCOLLECTIVE ;  /* 0x000000000000791b */ /* 0x003fea0003800000 */
.L_x_2261:
[----:B------:R-:W-:Y:S05]  /*cad0*/  BSYNC B0 ;  /* 0x0000000000007941 */ /* 0x000fea0003800000 */
.L_x_2260:
[----:B------:R-:W-:Y:S02]  /*cae0*/  IMAD.MOV.U32 R40, RZ, RZ, R35 ;  /* 0x000000ffff287224 */ /* 0x000fe400078e0023 */
[----:B------:R-:W-:Y:S02]  /*caf0*/  IMAD.MOV.U32 R35, RZ, RZ, 0x1 ;  /* 0x00000001ff237424 */ /* 0x000fe400078e00ff */
[----:B------:R-:W-:Y:S02]  /*cb00*/  IMAD.MOV.U32 R34, RZ, RZ, R31 ;  /* 0x000000ffff227224 */ /* 0x000fe400078e001f */
[----:B------:R-:W-:-:S07]  /*cb10*/  IMAD.MOV.U32 R37, RZ, RZ, -0x1 ;  /* 0xffffffffff257424 */ /* 0x000fce00078e00ff */
[----:B------:R-:W-:Y:S05]  /*cb20*/  WARPSYNC.COLLECTIVE R37, `(.L_x_2262) ;  /* 0x0000000025087348 */ /* 0x000fea0003c00000 */
[----:B------:R0:W1:Y:S02]  /*cb30*/  SHFL.DOWN P2, R35, R34, R35, R38 ;  /* 0x0800002322237389 */ /* 0x0000640000040026 */
[----:B01----:R-:W-:Y:S05]  /*cb40*/  ENDCOLLECTIVE ;  /* 0x000000000000791b */ /* 0x003fea0003800000 */
.L_x_2262:
[----:B------:R-:W-:Y:S01]  /*cb50*/  IMAD.MOV.U32 R34, RZ, RZ, R35 ;  /* 0x000000ffff227224 */ /* 0x000fe200078e0023 */
[----:B------:R-:W-:Y:S06]  /*cb60*/  BRA `(.L_x_2263) ;  /* 0xffffffc800b47947 */ /* 0x000fec000383ffff */
.L_x_2062:
[----:B------:R-:W-:Y:S01]  /*cb70*/  BSSY B0, `(.L_x_2264) ;  /* 0x0000007000007945 */ /* 0x000fe20003800000 */
[----:B------:R-:W-:Y:S02]  /*cb80*/  IMAD.MOV.U32 R34, RZ, RZ, R32 ;  /* 0x000000ffff227224 */ /* 0x000fe400078e0020 */
[----:B------:R-:W-:Y:S02]  /*cb90*/  IMAD.MOV.U32 R35, RZ, RZ, 0x2 ;  /* 0x00000002ff237424 */ /* 0x000fe400078e00ff */
[----:B------:R-:W-:-:S07]  /*cba0*/  IMAD.MOV.U32 R37, RZ, RZ, -0x1 ;  /* 0xffffffffff257424 */ /* 0x000fce00078e00ff */
[----:B-1----:R-:W-:Y:S05]  /*cbb0*/  WARPSYNC.COLLECTIVE R37, `(.L_x_2265) ;  /* 0x0000000025087348 */ /* 0x002fea0003c00000 */
[----:B------:R0:W2:Y:S02]  /*cbc0*/  SHFL.DOWN P2, R35, R34, R35, R38 ;  /* 0x0800002322237389 */ /* 0x0000a40000040026 */
[----:B012---:R-:W-:Y:S05]  /*cbd0*/  ENDCOLLECTIVE ;  /* 0x000000000000791b */ /* 0x007fea0003800000 */
.L_x_2265:
[----:B------:R-:W-:Y:S05]  /*cbe0*/  BSYNC B0 ;  /* 0x0000000000007941 */ /* 0x000fea0003800000 */
.L_x_2264:
[----:B------:R-:W-:Y:S05]  /*cbf0*/  BRA `(.L_x_2266) ;  /* 0xffffffc800ac7947 */ /* 0x000fea000383ffff */
.L_x_2063:
[----:B------:R-:W-:Y:S01]  /*cc00*/  BSSY B0, `(.L_x_2267) ;  /* 0x0000007000007945 */ /* 0x000fe20003800000 */
[----:B------:R-:W-:Y:S02]  /*cc10*/  IMAD.MOV.U32 R34, RZ, RZ, R33 ;  /* 0x000000ffff227224 */ /* 0x000fe400078e0021 */
[----:B------:R-:W-:Y:S02]  /*cc20*/  IMAD.MOV.U32 R35, RZ, RZ, 0x2 ;  /* 0x00000002ff237424 */ /* 0x000fe400078e00ff */
[----:B------:R-:W-:-:S07]  /*cc30*/  IMAD.MOV.U32 R37, RZ, RZ, -0x1 ;  /* 0xffffffffff257424 */ /* 0x000fce00078e00ff */
[----:B-1----:R-:W-:Y:S05]  /*cc40*/  WARPSYNC.COLLECTIVE R37, `(.L_x_2268) ;  /* 0x0000000025087348 */ /* 0x002fea0003c00000 */
[----:B------:R0:W2:Y:S02]  /*cc50*/  SHFL.DOWN P2, R35, R34, R35, R38 ;  /* 0x0800002322237389 */ /* 0x0000a40000040026 */
[----:B012---:R-:W-:Y:S05]  /*cc60*/  ENDCOLLECTIVE ;  /* 0x000000000000791b */ /* 0x007fea0003800000 */
.L_x_2268:
[----:B------:R-:W-:Y:S05]  /*cc70*/  BSYNC B0 ;  /* 0x0000000000007941 */ /* 0x000fea0003800000 */
.L_x_2267:
[----:B------:R-:W-:Y:S05]  /*cc80*/  BRA `(.L_x_2269) ;  /* 0xffffffc800907947 */ /* 0x000fea000383ffff */
.L_x_2064:
[----:B------:R-:W-:Y:S01]  /*cc90*/  BSSY B0, `(.L_x_2270) ;  /* 0x0000007000007945 */ /* 0x000fe20003800000 */
[----:B------:R-:W-:Y:S02]  /*cca0*/  IMAD.MOV.U32 R34, RZ, RZ, R41 ;  /* 0x000000ffff227224 */ /* 0x000fe400078e0029 */
[----:B------:R-:W-:Y:S02]  /*ccb0*/  IMAD.MOV.U32 R35, RZ, RZ, 0x2 ;  /* 0x00000002ff237424 */ /* 0x000fe400078e00ff */
[----:B------:R-:W-:-:S07]  /*ccc0*/  IMAD.MOV.U32 R37, RZ, RZ, -0x1 ;  /* 0xffffffffff257424 */ /* 0x000fce00078e00ff */
[----:B-1----:R-:W-:Y:S05]  /*ccd0*/  WARPSYNC.COLLECTIVE R37, `(.L_x_2271) ;  /* 0x0000000025087348 */ /* 0x002fea0003c00000 */
[----:B------:R0:W2:Y:S02]  /*cce0*/  SHFL.DOWN P2, R35, R34, R35, R38 ;  /* 0x0800002322237389 */ /* 0x0000a40000040026 */
[----:B012---:R-:W-:Y:S05]  /*ccf0*/  ENDCOLLECTIVE ;  /* 0x000000000000791b */ /* 0x007fea0003800000 */
.L_x_2271:
[----:B------:R-:W-:Y:S05]  /*cd00*/  BSYNC B0 ;  /* 0x0000000000007941 */ /* 0x000fea0003800000 */
.L_x_2270:
[----:B------:R-:W-:Y:S02]  /*cd10*/  IMAD.MOV.U32 R43, RZ, RZ, R35 ;  /* 0x000000ffff2b7224 */ /* 0x000fe400078e0023 */
[----:B------:R-:W-:Y:S02]  /*cd20*/  IMAD.MOV.U32 R35, RZ, RZ, 0x2 ;  /* 0x00000002ff237424 */ /* 0x000fe400078e00ff */
[----:B------:R-:W-:Y:S02]  /*cd30*/  IMAD.MOV.U32 R34, RZ, RZ, R40 ;  /* 0x000000ffff227224 */ /* 0x000fe400078e0028 */
[----:B------:R-:W-:-:S07]  /*cd40*/  IMAD.MOV.U32 R37, RZ, RZ, -0x1 ;  /* 0xffffffffff257424 */ /* 0x000fce00078e00ff */
[----:B------:R-:W-:Y:S05]  /*cd50*/  WARPSYNC.COLLECTIVE R37, `(.L_x_2272) ;  /* 0x0000000025087348 */ /* 0x000fea0003c00000 */
[----:B------:R0:W1:Y:S02]  /*cd60*/  SHFL.DOWN P2, R35, R34, R35, R38 ;  /* 0x0800002322237389 */ /* 0x0000640000040026 */
[----:B01----:R-:W-:Y:S05]  /*cd70*/  ENDCOLLECTIVE ;  /* 0x000000000000791b */ /* 0x003fea0003800000 */
.L_x_2272:
[----:B------:R-:W-:Y:S01]  /*cd80*/  IMAD.MOV.U32 R34, RZ, RZ, R35 ;  /* 0x000000ffff227224 */ /* 0x000fe200078e0023 */
[----:B------:R-:W-:Y:S06]  /*cd90*/  BRA `(.L_x_2273) ;  /* 0xffffffc800607947 */ /* 0x000fec000383ffff */
.L_x_2065:
[----:B------:R-:W-:Y:S01]  /*cda0*/  BSSY B0, `(.L_x_2274) ;  /* 0x0000007000007945 */ /* 0x000fe20003800000 */
[----:B------:R-:W-:Y:S02]  /*cdb0*/  IMAD.MOV.U32 R34, RZ, RZ, R32 ;  /* 0x000000ffff227224 */ /* 0x000fe400078e0020 */
[----:B------:R-:W-:Y:S02]  /*cdc0*/  IMAD.MOV.U32 R35, RZ, RZ, 0x4 ;  /* 0x00000004ff237424 */ /* 0x000fe400078e00ff */
[----:B------:R-:W-:-:S07]  /*cdd0*/  IMAD.MOV.U32 R37, RZ, RZ, -0x1 ;  /* 0xffffffffff257424 */ /* 0x000fce00078e00ff */
[----:B-1----:R-:W-:Y:S05]  /*cde0*/  WARPSYNC.COLLECTIVE R37, `(.L_x_2275) ;  /* 0x0000000025087348 */ /* 0x002fea0003c00000 */
[----:B------:R0:W2:Y:S02]  /*cdf0*/  SHFL.DOWN P2, R35, R34, R35, R38 ;  /* 0x0800002322237389 */ /* 0x0000a40000040026 */
[----:B012---:R-:W-:Y:S05]  /*ce00*/  ENDCOLLECTIVE ;  /* 0x000000000000791b */ /* 0x007fea0003800000 */
.L_x_2275:
[----:B------:R-:W-:Y:S05]  /*ce10*/  BSYNC B0 ;  /* 0x0000000000007941 */ /* 0x000fea0003800000 */
.L_x_2274:
[----:B------:R-:W-:Y:S05]  /*ce20*/  BRA `(.L_x_2276) ;  /* 0xffffffc800607947 */ /* 0x000fea000383ffff */
.L_x_2066:
[----:B------:R-:W-:Y:S01]  /*ce30*/  BSSY B0, `(.L_x_2277) ;  /* 0x0000007000007945 */ /* 0x000fe20003800000 */
[----:B------:R-:W-:Y:S02]  /*ce40*/  IMAD.MOV.U32 R34, RZ, RZ, R33 ;  /* 0x000000ffff227224 */ /* 0x000fe400078e0021 */
[----:B------:R-:W-:Y:S02]  /*ce50*/  IMAD.MOV.U32 R35, RZ, RZ, 0x4 ;  /* 0x00000004ff237424 */ /* 0x000fe400078e00ff */
[----:B------:R-:W-:-:S07]  /*ce60*/  IMAD.MOV.U32 R37, RZ, RZ, -0x1 ;  /* 0xffffffffff257424 */ /* 0x000fce00078e00ff */
[----:B-1----:R-:W-:Y:S05]  /*ce70*/  WARPSYNC.COLLECTIVE R37, `(.L_x_2278) ;  /* 0x0000000025087348 */ /* 0x002fea0003c00000 */
[----:B------:R0:W2:Y:S02]  /*ce80*/  SHFL.DOWN P2, R35, R34, R35, R38 ;  /* 0x0800002322237389 */ /* 0x0000a40000040026 */
[----:B012---:R-:W-:Y:S05]  /*ce90*/  ENDCOLLECTIVE ;  /* 0x000000000000791b */ /* 0x007fea0003800000 */
.L_x_2278:
[----:B------:R-:W-:Y:S05]  /*cea0*/  BSYNC B0 ;  /* 0x0000000000007941 */ /* 0x000fea0003800000 */
.L_x_2277:
[----:B------:R-:W-:Y:S05]  /*ceb0*/  BRA `(.L_x_2279) ;  /* 0xffffffc800447947 */ /* 0x000fea000383ffff */
.L_x_2067:
[----:B------:R-:W-:Y:S01]  /*cec0*/  BSSY B0, `(.L_x_2280) ;  /* 0x0000007000007945 */ /* 0x000fe20003800000 */
[----:B------:R-:W-:Y:S02]  /*ced0*/  IMAD.MOV.U32 R34, RZ, RZ, R41 ;  /* 0x000000ffff227224 */ /* 0x000fe400078e0029 */
[----:B------:R-:W-:Y:S02]  /*cee0*/  IMAD.MOV.U32 R35, RZ, RZ, 0x4 ;  /* 0x00000004ff237424 */ /* 0x000fe400078e00ff */
[----:B------:R-:W-:-:S07]  /*cef0*/  IMAD.MOV.U32 R37, RZ, RZ, -0x1 ;  /* 0xffffffffff257424 */ /* 0x000fce00078e00ff */
[----:B-1----:R-:W-:Y:S05]  /*cf00*/  WARPSYNC.COLLECTIVE R37, `(.L_x_2281) ;  /* 0x0000000025087348 */ /* 0x002fea0003c00000 */
[----:B------:R0:W2:Y:S02]  /*cf10*/  SHFL.DOWN P2, R35, R34, R35, R38 ;  /* 0x0800002322237389 */ /* 0x0000a40000040026 */
[----:B012---:R-:W-:Y:S05]  /*cf20*/  ENDCOLLECTIVE ;  /* 0x000000000000791b */ /* 0x007fea0003800000 */
.L_x_2281:
[----:B------:R-:W-:Y:S05]  /*cf30*/  BSYNC B0 ;  /* 0x0000000000007941 */ /* 0x000fea0003800000 */
.L_x_2280:
[----:B------:R-:W-:Y:S02]  /*cf40*/  IMAD.MOV.U32 R43, RZ, RZ, R35 ;  /* 0x000000ffff2b7224 */ /* 0x000fe400078e0023 */
[----:B------:R-:W-:Y:S02]  /*cf50*/  IMAD.MOV.U32 R35, RZ, RZ, 0x4 ;  /* 0x00000004ff237424 */ /* 0x000fe400078e00ff */
[----:B------:R-:W-:Y:S02]  /*cf60*/  IMAD.MOV.U32 R34, RZ, RZ, R40 ;  /* 0x000000ffff227224 */ /* 0x000fe400078e0028 */
[----:B------:R-:W-:-:S07]  /*cf70*/  IMAD.MOV.U32 R37, RZ, RZ, -0x1 ;  /* 0xffffffffff257424 */ /* 0x000fce00078e00ff */
[----:B------:R-:W-:Y:S05]  /*cf80*/  WARPSYNC.COLLECTIVE R37, `(.L_x_2282) ;  /* 0x0000000025087348 */ /* 0x000fea0003c00000 */
[----:B------:R0:W1:Y:S02]  /*cf90*/  SHFL.DOWN P2, R35, R34, R35, R38 ;  /* 0x0800002322237389 */ /* 0x0000640000040026 */
[----:B01----:R-:W-:Y:S05]  /*cfa0*/  ENDCOLLECTIVE ;  /* 0x000000000000791b */ /* 0x003fea0003800000 */
.L_x_2282:
[----:B------:R-:W-:Y:S01]  /*cfb0*/  IMAD.MOV.U32 R34, RZ, RZ, R35 ;  /* 0x000000ffff227224 */ /* 0x000fe200078e0023 */
[----:B------:R-:W-:Y:S06]  /*cfc0*/  BRA `(.L_x_2283) ;  /* 0xffffffc800107947 */ /* 0x000fec000383ffff */
.L_x_2068:
[----:B------:R-:W-:Y:S01]  /*cfd0*/  BSSY B0, `(.L_x_2284) ;  /* 0x0000007000007945 */ /* 0x000fe20003800000 */
[----:B------:R-:W-:Y:S02]  /*cfe0*/  IMAD.MOV.U32 R34, RZ, RZ, R32 ;  /* 0x000000ffff227224 */ /* 0x000fe400078e0020 */
[----:B------:R-:W-:Y:S02]  /*cff0*/  IMAD.MOV.U32 R35, RZ, RZ, 0x8 ;  /* 0x00000008ff237424 */ /* 0x000fe400078e00ff */
[----:B------:R-:W-:-:S07]  /*d000*/  IMAD.MOV.U32 R37, RZ, RZ, -0x1 ;  /* 0xffffffffff257424 */ /* 0x000fce00078e00ff */
[----:B-1----:R-:W-:Y:S05]  /*d010*/  WARPSYNC.COLLECTIVE R37, `(.L_x_2285) ;  /* 0x0000000025087348 */ /* 0x002fea0003c00000 */
[----:B------:R0:W2:Y:S02]  /*d020*/  SHFL.DOWN P2, R35, R34, R35, R38 ;  /* 0x0800002322237389 */ /* 0x0000a40000040026 */
[----:B012---:R-:W-:Y:S05]  /*d030*/  ENDCOLLECTIVE ;  /* 0x000000000000791b */ /* 0x007fea0003800000 */
.L_x_2285:
[----:B------:R-:W-:Y:S05]  /*d040*/  BSYNC B0 ;  /* 0x0000000000007941 */ /* 0x000fea0003800000 */
.L_x_2284:
[----:B------:R-:W-:Y:S05]  /*d050*/  BRA `(.L_x_2286) ;  /* 0xffffffc800107947 */ /* 0x000fea000383ffff */
.L_x_2069:
[----:B------:R-:W-:Y:S01]  /*d060*/  BSSY B0, `(.L_x_2287) ;  /* 0x0000007000007945 */ /* 0x000fe20003800000 */
[----:B------:R-:W-:Y:S02]  /*d070*/  IMAD.MOV.U32 R34, RZ, RZ, R33 ;  /* 0x000000ffff227224 */ /* 0x000fe400078e0021 */
[----:B------:R-:W-:Y:S02]  /*d080*/  IMAD.MOV.U32 R35, RZ, RZ, 0x8 ;  /* 0x00000008ff237424 */ /* 0x000fe400078e00ff */
[----:B------:R-:W-:-:S07]  /*d090*/  IMAD.MOV.U32 R37, RZ, RZ, -0x1 ;  /* 0xffffffffff257424 */ /* 0x000fce00078e00ff */
[----:B-1----:R-:W-:Y:S05]  /*d0a0*/  WARPSYNC.COLLECTIVE R37, `(.L_x_2288) ;  /* 0x0000000025087348 */ /* 0x002fea0003c00000 */
[----:B------:R0:W2:Y:S02]  /*d0b0*/  SHFL.DOWN P2, R35, R34, R35, R38 ;  /* 0x0800002322237389 */ /* 0x0000a40000040026 */
[----:B012---:R-:W-:Y:S05]  /*d0c0*/  ENDCOLLECTIVE ;  /* 0x000000000000791b */ /* 0x007fea0003800000 */
.L_x_2288:
[----:B------:R-:W-:Y:S05]  /*d0d0*/  BSYNC B0 ;  /* 0x0000000000007941 */ /* 0x000fea0003800000 */
.L_x_2287:
[----:B------:R-:W-:Y:S05]  /*d0e0*/  BRA `(.L_x_2289) ;  /* 0xffffffc400f47947 */ /* 0x000fea000383ffff */
.L_x_2070:
[----:B------:R-:W-:Y:S01]  /*d0f0*/  BSSY B0, `(.L_x_2290) ;  /* 0x0000007000007945 */ /* 0x000fe20003800000 */
[----:B------:R-:W-:Y:S02]  /*d100*/  IMAD.MOV.U32 R34, RZ, RZ, R41 ;  /* 0x000000ffff227224 */ /* 0x000fe400078e0029 */
[----:B------:R-:W-:Y:S02]  /*d110*/  IMAD.MOV.U32 R35, RZ, RZ, 0x8 ;  /* 0x00000008ff237424 */ /* 0x000fe400078e00ff */
[----:B------:R-:W-:-:S07]  /*d120*/  IMAD.MOV.U32 R37, RZ, RZ, -0x1 ;  /* 0xffffffffff257424 */ /* 0x000fce00078e00ff */
[----:B-1----:R-:W-:Y:S05]  /*d130*/  WARPSYNC.COLLECTIVE R37, `(.L_x_2291) ;  /* 0x0000000025087348 */ /* 0x002fea0003c00000 */
[----:B------:R0:W2:Y:S02]  /*d140*/  SHFL.DOWN P2, R35, R34, R35, R38 ;  /* 0x0800002322237389 */ /* 0x0000a40000040026 */
[----:B012---:R-:W-:Y:S05]  /*d150*/  ENDCOLLECTIVE ;  /* 0x000000000000791b */ /* 0x007fea0003800000 */
.L_x_2291:
[----:B------:R-:W-:Y:S05]  /*d160*/  BSYNC B0 ;  /* 0x0000000000007941 */ /* 0x000fea0003800000 */
.L_x_2290:
[----:B------:R-:W-:Y:S02]  /*d170*/  IMAD.MOV.U32 R43, RZ, RZ, R35 ;  /* 0x000000ffff2b7224 */ /* 0x000fe400078e0023 */
[----:B------:R-:W-:Y:S02]  /*d180*/  IMAD.MOV.U32 R35, RZ, RZ, 0x8 ;  /* 0x00000008ff237424 */ /* 0x000fe400078e00ff */
[----:B------:R-:W-:Y:S02]  /*d190*/  IMAD.MOV.U32 R34, RZ, RZ, R40 ;  /* 0x000000ffff227224 */ /* 0x000fe400078e0028 */
[----:B------:R-:W-:-:S07]  /*d1a0*/  IMAD.MOV.U32 R37, RZ, RZ, -0x1 ;  /* 0xffffffffff257424 */ /* 0x000fce00078e00ff */
[----:B------:R-:W-:Y:S05]  /*d1b0*/  WARPSYNC.COLLECTIVE R37, `(.L_x_2292) ;  /* 0x0000000025087348 */ /* 0x000fea0003c00000 */
[----:B------:R0:W1:Y:S02]  /*d1c0*/  SHFL.DOWN P2, R35, R34, R35, R38 ;  /* 0x0800002322237389 */ /* 0x0000640000040026 */
[----:B01----:R-:W-:Y:S05]  /*d1d0*/  ENDCOLLECTIVE ;  /* 0x000000000000791b */ /* 0x003fea0003800000 */
.L_x_2292:
[----:B------:R-:W-:Y:S01]  /*d1e0*/  IMAD.MOV.U32 R34, RZ, RZ, R35 ;  /* 0x000000ffff227224 */ /* 0x000fe200078e0023 */
[----:B------:R-:W-:Y:S06]  /*d1f0*/  BRA `(.L_x_2293) ;  /* 0xffffffc400c07947 */ /* 0x000fec000383ffff */
.L_x_2071:
[----:B------:R-:W-:Y:S01]  /*d200*/  BSSY B0, `(.L_x_2294) ;  /* 0x0000007000007945 */ /* 0x000fe20003800000 */
[----:B------:R-:W-:Y:S02]  /*d210*/  IMAD.MOV.U32 R34, RZ, RZ, R32 ;  /* 0x000000ffff227224 */ /* 0x000fe400078e0020 */
[----:B------:R-:W-:Y:S02]  /*d220*/  IMAD.MOV.U32 R35, RZ, RZ, 0x10 ;  /* 0x00000010ff237424 */ /* 0x000fe400078e00ff */
[----:B------:R-:W-:-:S07]  /*d230*/  IMAD.MOV.U32 R37, RZ, RZ, -0x1 ;  /* 0xffffffffff257424 */ /* 0x000fce00078e00ff */
[----:B-1----:R-:W-:Y:S05]  /*d240*/  WARPSYNC.COLLECTIVE R37, `(.L_x_2295) ;  /* 0x0000000025087348 */ /* 0x002fea0003c00000 */
[----:B------:R0:W2:Y:S02]  /*d250*/  SHFL.DOWN P2, R35, R34, R35, R38 ;  /* 0x0800002322237389 */ /* 0x0000a40000040026 */
[----:B012---:R-:W-:Y:S05]  /*d260*/  ENDCOLLECTIVE ;  /* 0x000000000000791b */ /* 0x007fea0003800000 */
.L_x_2295:
[----:B------:R-:W-:Y:S05]  /*d270*/  BSYNC B0 ;  /* 0x0000000000007941 */ /* 0x000fea0003800000 */
.L_x_2294:
[----:B------:R-:W-:Y:S05]  /*d280*/  BRA `(.L_x_2296) ;  /* 0xffffffc400c07947 */ /* 0x000fea000383ffff */
.L_x_2072:
[----:B------:R-:W-:Y:S01]  /*d290*/  BSSY B0, `(.L_x_2297) ;  /* 0x0000007000007945 */ /* 0x000fe20003800000 */
[----:B------:R-:W-:Y:S02]  /*d2a0*/  IMAD.MOV.U32 R34, RZ, RZ, R33 ;  /* 0x000000ffff227224 */ /* 0x000fe400078e0021 */
[----:B------:R-:W-:Y:S02]  /*d2b0*/  IMAD.MOV.U32 R35, RZ, RZ, 0x10 ;  /* 0x00000010ff237424 */ /* 0x000fe400078e00ff */
[----:B------:R-:W-:-:S07]  /*d2c0*/  IMAD.MOV.U32 R37, RZ, RZ, -0x1 ;  /* 0xffffffffff257424 */ /* 0x000fce00078e00ff */
[----:B-1----:R-:W-:Y:S05]  /*d2d0*/  WARPSYNC.COLLECTIVE R37, `(.L_x_2298) ;  /* 0x0000000025087348 */ /* 0x002fea0003c00000 */
[----:B------:R0:W2:Y:S02]  /*d2e0*/  SHFL.DOWN P2, R35, R34, R35, R38 ;  /* 0x0800002322237389 */ /* 0x0000a40000040026 */
[----:B012---:R-:W-:Y:S05]  /*d2f0*/  ENDCOLLECTIVE ;  /* 0x000000000000791b */ /* 0x007fea0003800000 */
.L_x_2298:
[----:B------:R-:W-:Y:S05]  /*d300*/  BSYNC B0 ;  /* 0x0000000000007941 */ /* 0x000fea0003800000 */
.L_x_2297:
[----:B------:R-:W-:Y:S05]  /*d310*/  BRA `(.L_x_2299) ;  /* 0xffffffc400a47947 */ /* 0x000fea000383ffff */
.L_x_2073:
[----:B------:R-:W-:Y:S01]  /*d320*/  BSSY B0, `(.L_x_2300) ;  /* 0x0000007000007945 */ /* 0x000fe20003800000 */
[----:B------:R-:W-:Y:S02]  /*d330*/  IMAD.MOV.U32 R34, RZ, RZ, R41 ;  /* 0x000000ffff227224 */ /* 0x000fe400078e0029 */
[----:B------:R-:W-:Y:S02]  /*d340*/  IMAD.MOV.U32 R35, RZ, RZ, 0x10 ;  /* 0x00000010ff237424 */ /* 0x000fe400078e00ff */
[----:B------:R-:W-:-:S07]  /*d350*/  IMAD.MOV.U32 R37, RZ, RZ, -0x1 ;  /* 0xffffffffff257424 */ /* 0x000fce00078e00ff */
[----:B-1----:R-:W-:Y:S05]  /*d360*/  WARPSYNC.COLLECTIVE R37, `(.L_x_2301) ;  /* 0x0000000025087348 */ /* 0x002fea0003c00000 */
[----:B------:R0:W2:Y:S02]  /*d370*/  SHFL.DOWN P2, R35, R34, R35, R38 ;  /* 0x0800002322237389 */ /* 0x0000a40000040026 */
[----:B012---:R-:W-:Y:S05]  /*d380*/  ENDCOLLECTIVE ;  /* 0x000000000000791b */ /* 0x007fea0003800000 */
.L_x_2301:
[----:B------:R-:W-:Y:S05]  /*d390*/  BSYNC B0 ;  /* 0x0000000000007941 */ /* 0x000fea0003800000 */
.L_x_2300:
        /* <DEDUP_REMOVED lines=10> */
.L_x_2302:
        /* <DEDUP_REMOVED lines=8> */
.L_x_2303:
[----:B------:R-:W-:Y:S05]  /*d4c0*/  BRA `(.L_x_2304) ;  /* 0xffffffc400687947 */ /* 0x000fea000383ffff */
.L_x_2305:
        /* <DEDUP_REMOVED lines=11> */
.L_x_2343:


//--------------------- .text._ZN3cub18CUB_300001_SM_10006detail4scan20DeviceScanInitKernelINS0_13ScanTileStateIN6thrust24THRUST_300001_SM_1000_NS6system6detail7generic14key_flag_tupleELb0EEEEEvT_i --------------------------
	.section	.text._ZN3cub18CUB_300001_SM_10006detail4scan20DeviceScanInitKernelINS0_13ScanTileStateIN6thrust24THRUST_300001_SM_1000_NS6system6detail7generic14key_flag_tupleELb0EEEEEvT_i,"ax",@progbits
	.align	128
        .global         _ZN3cub18CUB_300001_SM_10006detail4scan20DeviceScanInitKernelINS0_13ScanTileStateIN6thrust24THRUST_300001_SM_1000_NS6system6detail7generic14key_flag_tupleELb0EEEEEvT_i
        .type           _ZN3cub18CUB_300001_SM_10006detail4scan20DeviceScanInitKernelINS0_13ScanTileStateIN6thrust24THRUST_300001_SM_1000_NS6system6detail7generic14key_flag_tupleELb0EEEEEvT_i,@function
        .size           _ZN3cub18CUB_300001_SM_10006detail4scan20DeviceScanInitKernelINS0_13ScanTileStateIN6thrust24THRUST_300001_SM_1000_NS6system6detail7generic14key_flag_tupleELb0EEEEEvT_i,(.L_x_2344 - _ZN3cub18CUB_300001_SM_10006detail4scan20DeviceScanInitKernelINS0_13ScanTileStateIN6thrust24THRUST_300001_SM_1000_NS6system6detail7generic14key_flag_tupleELb0EEEEEvT_i)
        .other          _ZN3cub18CUB_300001_SM_10006detail4scan20DeviceScanInitKernelINS0_13ScanTileStateIN6thrust24THRUST_300001_SM_1000_NS6system6detail7generic14key_flag_tupleELb0EEEEEvT_i,@"STO_CUDA_ENTRY STV_DEFAULT"
_ZN3cub18CUB_300001_SM_10006detail4scan20DeviceScanInitKernelINS0_13ScanTileStateIN6thrust24THRUST_300001_SM_1000_NS6system6detail7generic14key_flag_tupleELb0EEEEEvT_i:
.text._ZN3cub18CUB_300001_SM_10006detail4scan20DeviceScanInitKernelINS0_13ScanTileStateIN6thrust24THRUST_300001_SM_1000_NS6system6detail7generic14key_flag_tupleELb0EEEEEvT_i:
[----:B------:R-:W-:Y:S01]  /*0000*/  LDC R1, c[0x0][0x37c] ;  /* 0x0000df00ff017b82 */ /* 0x000fe20000000800 */
[----:B------:R-:W0:Y:S07]  /*0010*/  S2R R0, SR_TID.X ;  /* 0x0000000000007919 */ /* 0x000e2e0000002100 */
[----:B------:R-:W1:Y:S01]  /*0020*/  S2UR UR6, SR_CTAID.X ;  /* 0x00000000000679c3 */ /* 0x000e620000002500 */
[----:B------:R-:W2:Y:S07]  /*0030*/  LDCU UR4, c[0x0][0x398] ;  /* 0x00007300ff0477ac */ /* 0x000eae0008000800 */
[----:B------:R-:W1:Y:S01]  /*0040*/  LDC R5, c[0x0][0x360] ;  /* 0x0000d800ff057b82 */ /* 0x000e620000000800 */
[----:B0-----:R-:W-:Y:S01]  /*0050*/  ISETP.GT.U32.AND P0, PT, R0, 0x1f, PT ;  /* 0x0000001f0000780c */ /* 0x001fe20003f04070 */
[----:B-1----:R-:W-:-:S03]  /*0060*/  IMAD R5, R5, UR6, R0 ;  /* 0x0000000605057c24 */ /* 0x002fc6000f8e0200 */
[----:B------:R-:W-:Y:S02]  /*0070*/  ISETP.NE.OR P0, PT, RZ, UR6, P0 ;  /* 0x00000006ff007c0c */ /* 0x000fe40008705670 */
[----:B--2---:R-:W-:Y:S01]  /*0080*/  ISETP.GE.AND P1, PT, R5, UR4, PT ;  /* 0x0000000405007c0c */ /* 0x004fe2000bf26270 */
[----:B------:R-:W0:-:S12]  /*0090*/  LDCU.64 UR4, c[0x0][0x358] ;  /* 0x00006b00ff0477ac */ /* 0x000e180008000a00 */
[----:B------:R-:W1:Y:S02]  /*00a0*/  @!P1 LDC.64 R2, c[0x0][0x380] ;  /* 0x0000e000ff029b82 */ /* 0x000e640000000a00 */
[----:B-1----:R-:W-:Y:S01]  /*00b0*/  @!P1 IMAD.WIDE R2, R5, 0x4, R2 ;  /* 0x0000000405029825 */ /* 0x002fe200078e0202 */
[----:B------:R-:W-:-:S05]  /*00c0*/  @!P1 MOV R5, 0x63 ;  /* 0x0000006300059802 */ /* 0x000fca0000000f00 */
[----:B0-----:R0:W-:Y:S01]  /*00d0*/  @!P1 STG.E desc[UR4][R2.64+0x80], R5 ;  /* 0x0000800502009986 */ /* 0x0011e2000c101904 */
[----:B------:R-:W-:Y:S05]  /*00e0*/  @P0 EXIT ;  /* 0x000000000000094d */ /* 0x000fea0003800000 */
[----:B0-----:R-:W0:Y:S02]  /*00f0*/  LDC.64 R2, c[0x0][0x380] ;  /* 0x0000e000ff027b82 */ /* 0x001e240000000a00 */
[----:B0-----:R-:W-:-:S05]  /*0100*/  IMAD.WIDE.U32 R2, R0, 0x4, R2 ;  /* 0x0000000400027825 */ /* 0x001fca00078e0002 */
[----:B------:R-:W-:Y:S01]  /*0110*/  STG.E desc[UR4][R2.64], RZ ;  /* 0x000000ff02007986 */ /* 0x000fe2000c101904 */
[----:B------:R-:W-:Y:S05]  /*0120*/  EXIT ;  /* 0x000000000000794d */ /* 0x000fea0003800000 */
.L_x_2306:
        /* <DEDUP_REMOVED lines=13> */
.L_x_2344:


//--------------------- .text._ZN3cub18CUB_300001_SM_10006detail8for_each13static_kernelINS2_12policy_hub_t12policy_500_tElN6thrust24THRUST_300001_SM_1000_NS8cuda_cub10__tabulate7functorIPiNS7_6system6detail7generic6detail22compute_sequence_valueImvEElEEEEvT0_T1_ --------------------------
	.section	.text._ZN3cub18CUB_300001_SM_10006detail8for_each13static_kernelINS2_12policy_hub_t12policy_500_tElN6thrust24THRUST_300001_SM_1000_NS8cuda_cub10__tabulate7functorIPiNS7_6system6detail7generic6detail22compute_sequence_valueImvEElEEEEvT0_T1_,"ax",@progbits
	.align	128
        .global         _ZN3cub18CUB_300001_SM_10006detail8for_each13static_kernelINS2_12policy_hub_t12policy_500_tElN6thrust24THRUST_300001_SM_1000_NS8cuda_cub10__tabulate7functorIPiNS7_6system6detail7generic6detail22compute_sequence_valueImvEElEEEEvT0_T1_
        .type           _ZN3cub18CUB_300001_SM_10006detail8for_each13static_kernelINS2_12policy_hub_t12policy_500_tElN6thrust24THRUST_300001_SM_1000_NS8cuda_cub10__tabulate7functorIPiNS7_6system6detail7generic6detail22compute_sequence_valueImvEElEEEEvT0_T1_,@function
        .size           _ZN3cub18CUB_300001_SM_10006detail8for_each13static_kernelINS2_12policy_hub_t12policy_500_tElN6thrust24THRUST_300001_SM_1000_NS8cuda_cub10__tabulate7functorIPiNS7_6system6detail7generic6detail22compute_sequence_valueImvEElEEEEvT0_T1_,(.L_x_2345 - _ZN3cub18CUB_300001_SM_10006detail8for_each13static_kernelINS2_12policy_hub_t12policy_500_tElN6thrust24THRUST_300001_SM_1000_NS8cuda_cub10__tabulate7functorIPiNS7_6system6detail7generic6detail22compute_sequence_valueImvEElEEEEvT0_T1_)
        .other          _ZN3cub18CUB_300001_SM_10006detail8for_each13static_kernelINS2_12policy_hub_t12policy_500_tElN6thrust24THRUST_300001_SM_1000_NS8cuda_cub10__tabulate7functorIPiNS7_6system6detail7generic6detail22compute_sequence_valueImvEElEEEEvT0_T1_,@"STO_CUDA_ENTRY STV_DEFAULT"
_ZN3cub18CUB_300001_SM_10006detail8for_each13static_kernelINS2_12policy_hub_t12policy_500_tElN6thrust24THRUST_300001_SM_1000_NS8cuda_cub10__tabulate7functorIPiNS7_6system6detail7generic6detail22compute_sequence_valueImvEElEEEEvT0_T1_:
.text._ZN3cub18CUB_300001_SM_10006detail8for_each13static_kernelINS2_12policy_hub_t12policy_500_tElN6thrust24THRUST_300001_SM_1000_NS8cuda_cub10__tabulate7functorIPiNS7_6system6detail7generic6detail22compute_sequence_valueImvEElEEEEvT0_T1_:
[----:B------:R-:W-:Y:S08]  /*0000*/  LDC R1, c[0x0][0x37c] ;  /* 0x0000df00ff017b82 */ /* 0x000ff00000000800 */
[----:B------:R-:W0:Y:S01]  /*0010*/  S2UR UR4, SR_CTAID.X ;  /* 0x00000000000479c3 */ /* 0x000e220000002500 */
[----:B------:R-:W1:Y:S01]  /*0020*/  LDCU.64 UR6, c[0x0][0x380] ;  /* 0x00007000ff0677ac */ /* 0x000e620008000a00 */
[----:B------:R-:W2:Y:S01]  /*0030*/  LDCU.64 UR8, c[0x0][0x358] ;  /* 0x00006b00ff0877ac */ /* 0x000ea20008000a00 */
[----:B0-----:R-:W-:-:S04]  /*0040*/  UIMAD.WIDE.U32 UR4, UR4, 0x200, URZ ;  /* 0x00000200040478a5 */ /* 0x001fc8000f8e00ff */
[----:B-1----:R-:W-:-:S04]  /*0050*/  UIADD3 UR6, UP0, UPT, -UR4, UR6, URZ ;  /* 0x0000000604067290 */ /* 0x002fc8000ff1e1ff */
[----:B------:R-:W-:Y:S02]  /*0060*/  UIADD3.X UR7, UPT, UPT, ~UR5, UR7, URZ, UP0, !UPT ;  /* 0x0000000705077290 */ /* 0x000fe400087fe5ff */
[----:B------:R-:W-:-:S04]  /*0070*/  UISETP.GE.U32.AND UP0, UPT, UR6, 0x200, UPT ;  /* 0x000002000600788c */ /* 0x000fc8000bf06070 */
[----:B------:R-:W-:-:S09]  /*0080*/  UISETP.GE.AND.EX UP0, UPT, UR7, URZ, UPT, UP0 ;  /* 0x000000ff0700728c */ /* 0x000fd2000bf06300 */
[----:B--2---:R-:W-:Y:S05]  /*0090*/  BRA.U !UP0, `(.L_x_2307) ;  /* 0x0000000108387547 */ /* 0x004fea000b800000 */
[----:B------:R-:W0:Y:S01]  /*00a0*/  S2R R0, SR_TID.X ;  /* 0x0000000000007919 */ /* 0x000e220000002100 */
[----:B------:R-:W1:Y:S01]  /*00b0*/  LDC R7, c[0x0][0x390] ;  /* 0x0000e400ff077b82 */ /* 0x000e620000000800 */
[----:B------:R-:W2:Y:S01]  /*00c0*/  LDCU.64 UR10, c[0x0][0x388] ;  /* 0x00007100ff0a77ac */ /* 0x000ea20008000a00 */
[----:B------:R-:W1:Y:S01]  /*00d0*/  LDCU UR7, c[0x0][0x398] ;  /* 0x00007300ff0777ac */ /* 0x000e620008000800 */
[----:B0-----:R-:W-:-:S05]  /*00e0*/  IADD3 R4, P0, PT, R0, UR4, RZ ;  /* 0x0000000400047c10 */ /* 0x001fca000ff1e0ff */
[----:B------:R-:W-:Y:S01]  /*00f0*/  IMAD.X R3, RZ, RZ, UR5, P0 ;  /* 0x00000005ff037e24 */ /* 0x000fe200080e06ff */
[C---:B--2---:R-:W-:Y:S01]  /*0100*/  LEA R2, P0, R4.reuse, UR10, 0x2 ;  /* 0x0000000a04027c11 */ /* 0x044fe2000f8010ff */
[C---:B------:R-:W-:Y:S02]  /*0110*/  VIADD R0, R4.reuse, 0x100 ;  /* 0x0000010004007836 */ /* 0x040fe40000000000 */
[C---:B-1----:R-:W-:Y:S01]  /*0120*/  IMAD R5, R4.reuse, UR7, R7 ;  /* 0x0000000704057c24 */ /* 0x042fe2000f8e0207 */
[----:B------:R-:W-:Y:S01]  /*0130*/  LEA.HI.X R3, R4, UR11, R3, 0x2, P0 ;  /* 0x0000000b04037c11 */ /* 0x000fe200080f1403 */
[----:B------:R-:W-:-:S04]  /*0140*/  IMAD R7, R0, UR7, R7 ;  /* 0x0000000700077c24 */ /* 0x000fc8000f8e0207 */
[----:B------:R-:W-:Y:S04]  /*0150*/  STG.E desc[UR8][R2.64], R5 ;  /* 0x0000000502007986 */ /* 0x000fe8000c101908 */
[----:B------:R-:W-:Y:S01]  /*0160*/  STG.E desc[UR8][R2.64+0x400], R7 ;  /* 0x0004000702007986 */ /* 0x000fe2000c101908 */
[----:B------:R-:W-:Y:S05]  /*0170*/  EXIT ;  /* 0x000000000000794d */ /* 0x000fea0003800000 */
.L_x_2307:
[----:B------:R-:W0:Y:S01]  /*0180*/  S2R R2, SR_TID.X ;  /* 0x0000000000027919 */ /* 0x000e220000002100 */
[----:B------:R-:W-:Y:S01]  /*0190*/  USHF.R.S32.HI UR7, URZ, 0x1f, UR6 ;  /* 0x0000001fff077899 */ /* 0x000fe20008011406 */
[----:B------:R-:W-:Y:S05]  /*01a0*/  BSSY.RECONVERGENT B0, `(.L_x_2308) ;  /* 0x0000012000007945 */ /* 0x000fea0003800200 */
[----:B------:R-:W-:Y:S02]  /*01b0*/  IMAD.U32 R3, RZ, RZ, UR7 ;  /* 0x00000007ff037e24 */ /* 0x000fe4000f8e00ff */
[----:B------:R-:W-:Y:S01]  /*01c0*/  IMAD.U32 R4, RZ, RZ, UR7 ;  /* 0x00000007ff047e24 */ /* 0x000fe2000f8e00ff */
[C---:B0-----:R-:W-:Y:S01]  /*01d0*/  ISETP.LT.U32.AND P0, PT, R2.reuse, UR6, PT ;  /* 0x0000000602007c0c */ /* 0x041fe2000bf01070 */
[----:B------:R-:W-:-:S03]  /*01e0*/  VIADD R0, R2, 0x100 ;  /* 0x0000010002007836 */ /* 0x000fc60000000000 */
[----:B------:R-:W-:Y:S02]  /*01f0*/  ISETP.GT.AND.EX P0, PT, R3, RZ, PT, P0 ;  /* 0x000000ff0300720c */ /* 0x000fe40003f04300 */
[----:B------:R-:W-:-:S04]  /*0200*/  ISETP.LT.U32.AND P1, PT, R0, UR6, PT ;  /* 0x0000000600007c0c */ /* 0x000fc8000bf21070 */
[----:B------:R-:W-:-:S07]  /*0210*/  ISETP.GT.AND.EX P1, PT, R4, RZ, PT, P1 ;  /* 0x000000ff0400720c */ /* 0x000fce0003f24310 */
[----:B------:R-:W-:Y:S06]  /*0220*/  @!P0 BRA `(.L_x_2309) ;  /* 0x0000000000248947 */ /* 0x000fec0003800000 */
[----:B------:R-:W0:Y:S01]  /*0230*/  LDC R5, c[0x0][0x390] ;  /* 0x0000e400ff057b82 */ /* 0x000e220000000800 */
[----:B------:R-:W1:Y:S01]  /*0240*/  LDCU.64 UR12, c[0x0][0x388] ;  /* 0x00007100ff0c77ac */ /* 0x000e620008000a00 */
[----:B------:R-:W-:Y:S01]  /*0250*/  IADD3 R4, P0, PT, R2, UR4, RZ ;  /* 0x0000000402047c10 */ /* 0x000fe2000ff1e0ff */
[----:B------:R-:W0:Y:S04]  /*0260*/  LDCU UR10, c[0x0][0x398] ;  /* 0x00007300ff0a77ac */ /* 0x000e280008000800 */
[----:B------:R-:W-:Y:S01]  /*0270*/  IMAD.X R3, RZ, RZ, UR5, P0 ;  /* 0x00000005ff037e24 */ /* 0x000fe200080e06ff */
[----:B-1----:R-:W-:-:S04]  /*0280*/  LEA R2, P0, R4, UR12, 0x2 ;  /* 0x0000000c04027c11 */ /* 0x002fc8000f8010ff */
[C---:B------:R-:W-:Y:S01]  /*0290*/  LEA.HI.X R3, R4.reuse, UR13, R3, 0x2, P0 ;  /* 0x0000000d04037c11 */ /* 0x040fe200080f1403 */
[----:B0-----:R-:W-:-:S05]  /*02a0*/  IMAD R5, R4, UR10, R5 ;  /* 0x0000000a04057c24 */ /* 0x001fca000f8e0205 */
[----:B------:R0:W-:Y:S03]  /*02b0*/  STG.E desc[UR8][R2.64], R5 ;  /* 0x0000000502007986 */ /* 0x0001e6000c101908 */
.L_x_2309:
[----:B------:R-:W-:Y:S05]  /*02c0*/  BSYNC.RECONVERGENT B0 ;  /* 0x0000000000007941 */ /* 0x000fea0003800200 */
.L_x_2308:
[----:B------:R-:W-:Y:S05]  /*02d0*/  @!P1 EXIT ;  /* 0x000000000000994d */ /* 0x000fea0003800000 */
[----:B0-----:R-:W0:Y:S01]  /*02e0*/  LDC R5, c[0x0][0x390] ;  /* 0x0000e400ff057b82 */ /* 0x001e220000000800 */
[----:B------:R-:W1:Y:S01]  /*02f0*/  LDCU.64 UR10, c[0x0][0x388] ;  /* 0x00007100ff0a77ac */ /* 0x000e620008000a00 */
[----:B------:R-:W-:Y:S01]  /*0300*/  IADD3 R0, P0, PT, R0, UR4, RZ ;  /* 0x0000000400007c10 */ /* 0x000fe2000ff1e0ff */
[----:B------:R-:W0:Y:S04]  /*0310*/  LDCU UR6, c[0x0][0x398] ;  /* 0x00007300ff0677ac */ /* 0x000e280008000800 */
[----:B------:R-:W-:Y:S01]  /*0320*/  IMAD.X R3, RZ, RZ, UR5, P0 ;  /* 0x00000005ff037e24 */ /* 0x000fe200080e06ff */
[----:B-1----:R-:W-:-:S04]  /*0330*/  LEA R2, P0, R0, UR10, 0x2 ;  /* 0x0000000a00027c11 */ /* 0x002fc8000f8010ff */
[C---:B------:R-:W-:Y:S01]  /*0340*/  LEA.HI.X R3, R0.reuse, UR11, R3, 0x2, P0 ;  /* 0x0000000b00037c11 */ /* 0x040fe200080f1403 */
[----:B0-----:R-:W-:-:S05]  /*0350*/  IMAD R5, R0, UR6, R5 ;  /* 0x0000000600057c24 */ /* 0x001fca000f8e0205 */
[----:B------:R-:W-:Y:S01]  /*0360*/  STG.E desc[UR8][R2.64], R5 ;  /* 0x0000000502007986 */ /* 0x000fe2000c101908 */
[----:B------:R-:W-:Y:S05]  /*0370*/  EXIT ;  /* 0x000000000000794d */ /* 0x000fea0003800000 */
.L_x_2310:
        /* <DEDUP_REMOVED lines=16> */
.L_x_2345:


//--------------------- .text._ZN3cub18CUB_300001_SM_10006detail8for_each13static_kernelINS2_12policy_hub_t12policy_500_tElN6thrust24THRUST_300001_SM_1000_NS8cuda_cub10__tabulate7functorIPiNS7_6system6detail7generic6detail22compute_sequence_valueIivEElEEEEvT0_T1_ --------------------------
	.section	.text._ZN3cub18CUB_300001_SM_10006detail8for_each13static_kernelINS2_12policy_hub_t12policy_500_tElN6thrust24THRUST_300001_SM_1000_NS8cuda_cub10__tabulate7functorIPiNS7_6system6detail7generic6detail22compute_sequence_valueIivEElEEEEvT0_T1_,"ax",@progbits
	.align	128
        .global         _ZN3cub18CUB_300001_SM_10006detail8for_each13static_kernelINS2_12policy_hub_t12policy_500_tElN6thrust24THRUST_300001_SM_1000_NS8cuda_cub10__tabulate7functorIPiNS7_6system6detail7generic6detail22compute_sequence_valueIivEElEEEEvT0_T1_
        .type           _ZN3cub18CUB_300001_SM_10006detail8for_each13static_kernelINS2_12policy_hub_t12policy_500_tElN6thrust24THRUST_300001_SM_1000_NS8cuda_cub10__tabulate7functorIPiNS7_6system6detail7generic6detail22compute_sequence_valueIivEElEEEEvT0_T1_,@function
        .size           _ZN3cub18CUB_300001_SM_10006detail8for_each13static_kernelINS2_12policy_hub_t12policy_500_tElN6thrust24THRUST_300001_SM_1000_NS8cuda_cub10__tabulate7functorIPiNS7_6system6detail7generic6detail22compute_sequence_valueIivEElEEEEvT0_T1_,(.L_x_2346 - _ZN3cub18CUB_300001_SM_10006detail8for_each13static_kernelINS2_12policy_hub_t12policy_500_tElN6thrust24THRUST_300001_SM_1000_NS8cuda_cub10__tabulate7functorIPiNS7_6system6detail7generic6detail22compute_sequence_valueIivEElEEEEvT0_T1_)
        .other          _ZN3cub18CUB_300001_SM_10006detail8for_each13static_kernelINS2_12policy_hub_t12policy_500_tElN6thrust24THRUST_300001_SM_1000_NS8cuda_cub10__tabulate7functorIPiNS7_6system6detail7generic6detail22compute_sequence_valueIivEElEEEEvT0_T1_,@"STO_CUDA_ENTRY STV_DEFAULT"
_ZN3cub18CUB_300001_SM_10006detail8for_each13static_kernelINS2_12policy_hub_t12policy_500_tElN6thrust24THRUST_300001_SM_1000_NS8cuda_cub10__tabulate7functorIPiNS7_6system6detail7generic6detail22compute_sequence_valueIivEElEEEEvT0_T1_:
.text._ZN3cub18CUB_300001_SM_10006detail8for_each13static_kernelINS2_12policy_hub_t12policy_500_tElN6thrust24THRUST_300001_SM_1000_NS8cuda_cub10__tabulate7functorIPiNS7_6system6detail7generic6detail22compute_sequence_valueIivEElEEEEvT0_T1_:
        /* <DEDUP_REMOVED lines=11> */
[----:B------:R-:W1:Y:S01]  /*00b0*/  LDC.64 R6, c[0x0][0x390] ;  /* 0x0000e400ff067b82 */ /* 0x000e620000000a00 */
[----:B------:R-:W2:Y:S01]  /*00c0*/  LDCU.64 UR10, c[0x0][0x388] ;  /* 0x00007100ff0a77ac */ /* 0x000ea20008000a00 */
[----:B0-----:R-:W-:-:S05]  /*00d0*/  IADD3 R5, P0, PT, R0, UR4, RZ ;  /* 0x0000000400057c10 */ /* 0x001fca000ff1e0ff */
[----:B------:R-:W-:Y:S01]  /*00e0*/  IMAD.X R4, RZ, RZ, UR5, P0 ;  /* 0x00000005ff047e24 */ /* 0x000fe200080e06ff */
[C---:B--2---:R-:W-:Y:S01]  /*00f0*/  LEA R2, P0, R5.reuse, UR10, 0x2 ;  /* 0x0000000a05027c11 */ /* 0x044fe2000f8010ff */
[----:B------:R-:W-:-:S03]  /*0100*/  VIADD R0, R5, 0x100 ;  /* 0x0000010005007836 */ /* 0x000fc60000000000 */
[C---:B------:R-:W-:Y:S01]  /*0110*/  LEA.HI.X R3, R5.reuse, UR11, R4, 0x2, P0 ;  /* 0x0000000b05037c11 */ /* 0x040fe200080f1404 */
[-CC-:B-1----:R-:W-:Y:S02]  /*0120*/  IMAD R5, R5, R7.reuse, R6.reuse ;  /* 0x0000000705057224 */ /* 0x182fe400078e0206 */
[----:B------:R-:W-:-:S03]  /*0130*/  IMAD R7, R0, R7, R6 ;  /* 0x0000000700077224 */ /* 0x000fc600078e0206 */
[----:B------:R-:W-:Y:S04]  /*0140*/  STG.E desc[UR8][R2.64], R5 ;  /* 0x0000000502007986 */ /* 0x000fe8000c101908 */
[----:B------:R-:W-:Y:S01]  /*0150*/  STG.E desc[UR8][R2.64+0x400], R7 ;  /* 0x0004000702007986 */ /* 0x000fe2000c101908 */
[----:B------:R-:W-:Y:S05]  /*0160*/  EXIT ;  /* 0x000000000000794d */ /* 0x000fea0003800000 */
.L_x_2311:
        /* <DEDUP_REMOVED lines=11> */
[----:B------:R-:W0:Y:S01]  /*0220*/  LDC.64 R6, c[0x0][0x390] ;  /* 0x0000e400ff067b82 */ /* 0x000e220000000a00 */
[----:B------:R-:W1:Y:S01]  /*0230*/  LDCU.64 UR10, c[0x0][0x388] ;  /* 0x00007100ff0a77ac */ /* 0x000e620008000a00 */
[----:B------:R-:W-:-:S05]  /*0240*/  IADD3 R4, P0, PT, R2, UR4, RZ ;  /* 0x0000000402047c10 */ /* 0x000fca000ff1e0ff */
[----:B------:R-:W-:Y:S01]  /*0250*/  IMAD.X R3, RZ, RZ, UR5, P0 ;  /* 0x00000005ff037e24 */ /* 0x000fe200080e06ff */
[----:B-1----:R-:W-:-:S04]  /*0260*/  LEA R2, P0, R4, UR10, 0x2 ;  /* 0x0000000a04027c11 */ /* 0x002fc8000f8010ff */
[C---:B------:R-:W-:Y:S01]  /*0270*/  LEA.HI.X R3, R4.reuse, UR11, R3, 0x2, P0 ;  /* 0x0000000b04037c11 */ /* 0x040fe200080f1403 */
[----:B0-----:R-:W-:-:S05]  /*0280*/  IMAD R7, R4, R7, R6 ;  /* 0x0000000704077224 */ /* 0x001fca00078e0206 */
[----:B------:R0:W-:Y:S03]  /*0290*/  STG.E desc[UR8][R2.64], R7 ;  /* 0x0000000702007986 */ /* 0x0001e6000c101908 */
.L_x_2313:
[----:B------:R-:W-:Y:S05]  /*02a0*/  BSYNC.RECONVERGENT B0 ;  /* 0x0000000000007941 */ /* 0x000fea0003800200 */
.L_x_2312:
[----:B------:R-:W-:Y:S05]  /*02b0*/  @!P1 EXIT ;  /* 0x000000000000994d */ /* 0x000fea0003800000 */
[----:B------:R-:W1:Y:S01]  /*02c0*/  LDC.64 R4, c[0x0][0x390] ;  /* 0x0000e400ff047b82 */ /* 0x000e620000000a00 */
[----:B------:R-:W2:Y:S01]  /*02d0*/  LDCU.64 UR6, c[0x0][0x388] ;  /* 0x00007100ff0677ac */ /* 0x000ea20008000a00 */
[----:B------:R-:W-:-:S05]  /*02e0*/  IADD3 R0, P0, PT, R0, UR4, RZ ;  /* 0x0000000400007c10 */ /* 0x000fca000ff1e0ff */
[----:B0-----:R-:W-:Y:S01]  /*02f0*/  IMAD.X R3, RZ, RZ, UR5, P0 ;  /* 0x00000005ff037e24 */ /* 0x001fe200080e06ff */
[----:B--2---:R-:W-:-:S04]  /*0300*/  LEA R2, P0, R0, UR6, 0x2 ;  /* 0x0000000600027c11 */ /* 0x004fc8000f8010ff */
[C---:B------:R-:W-:Y:S01]  /*0310*/  LEA.HI.X R3, R0.reuse, UR7, R3, 0x2, P0 ;  /* 0x0000000700037c11 */ /* 0x040fe200080f1403 */
[----:B-1----:R-:W-:-:S05]  /*0320*/  IMAD R5, R0, R5, R4 ;  /* 0x0000000500057224 */ /* 0x002fca00078e0204 */
[----:B------:R-:W-:Y:S01]  /*0330*/  STG.E desc[UR8][R2.64], R5 ;  /* 0x0000000502007986 */ /* 0x000fe2000c101908 */
[----:B------:R-:W-:Y:S05]  /*0340*/  EXIT ;  /* 0x000000000000794d */ /* 0x000fea0003800000 */
.L_x_2314:
        /* <DEDUP_REMOVED lines=11> */
.L_x_2346:


//--------------------- .text._ZN3cub18CUB_300001_SM_10006detail11EmptyKernelIvEEvv --------------------------
	.section	.text._ZN3cub18CUB_300001_SM_10006detail11EmptyKernelIvEEvv,"ax",@progbits
	.align	128
        .global         _ZN3cub18CUB_300001_SM_10006detail11EmptyKernelIvEEvv
        .type           _ZN3cub18CUB_300001_SM_10006detail11EmptyKernelIvEEvv,@function
        .size           _ZN3cub18CUB_300001_SM_10006detail11EmptyKernelIvEEvv,(.L_x_2347 - _ZN3cub18CUB_300001_SM_10006detail11EmptyKernelIvEEvv)
        .other          _ZN3cub18CUB_300001_SM_10006detail11EmptyKernelIvEEvv,@"STO_CUDA_ENTRY STV_DEFAULT"
_ZN3cub18CUB_300001_SM_10006detail11EmptyKernelIvEEvv:
.text._ZN3cub18CUB_300001_SM_10006detail11EmptyKernelIvEEvv:
[----:B------:R-:W-:Y:S01]  /*0000*/  LDC R1, c[0x0][0x37c] ;  /* 0x0000df00ff017b82 */ /* 0x000fe20000000800 */
[----:B------:R-:W-:Y:S05]  /*0010*/  EXIT ;  /* 0x000000000000794d */ /* 0x000fea0003800000 */
.L_x_2315:
        /* <DEDUP_REMOVED lines=14> */
.L_x_2347:


//--------------------- .text._Z20binary_search_kernelP4KeyTP6ValueTiS0_S2_lPi --------------------------
	.section	.text._Z20binary_search_kernelP4KeyTP6ValueTiS0_S2_lPi,"ax",@progbits
	.align	128
        .global         _Z20binary_search_kernelP4KeyTP6ValueTiS0_S2_lPi
        .type           _Z20binary_search_kernelP4KeyTP6ValueTiS0_S2_lPi,@function
        .size           _Z20binary_search_kernelP4KeyTP6ValueTiS0_S2_lPi,(.L_x_2348 - _Z20binary_search_kernelP4KeyTP6ValueTiS0_S2_lPi)
        .other          _Z20binary_search_kernelP4KeyTP6ValueTiS0_S2_lPi,@"STO_CUDA_ENTRY STV_DEFAULT"
_Z20binary_search_kernelP4KeyTP6ValueTiS0_S2_lPi:
.text._Z20binary_search_kernelP4KeyTP6ValueTiS0_S2_lPi:
[----:B------:R-:W-:Y:S01]  /*0000*/  LDC R1, c[0x0][0x37c] ;  /* 0x0000df00ff017b82 */ /* 0x000fe20000000800 */
[----:B------:R-:W0:Y:S07]  /*0010*/  S2R R0, SR_TID.X ;  /* 0x0000000000007919 */ /* 0x000e2e0000002100 */
[----:B------:R-:W0:Y:S01]  /*0020*/  S2UR UR4, SR_CTAID.X ;  /* 0x00000000000479c3 */ /* 0x000e220000002500 */
[----:B------:R-:W1:Y:S01]  /*0030*/  LDCU.64 UR6, c[0x0][0x3a8] ;  /* 0x00007500ff0677ac */ /* 0x000e620008000a00 */
[----:B------:R-:W-:Y:S01]  /*0040*/  BSSY.RECONVERGENT B0, `(.L_x_2316) ;  /* 0x000009e000007945 */ /* 0x000fe20003800200 */
[----:B------:R-:W-:-:S05]  /*0050*/  IMAD.MOV.U32 R3, RZ, RZ, RZ ;  /* 0x000000ffff037224 */ /* 0x000fca00078e00ff */
[----:B------:R-:W0:Y:S02]  /*0060*/  LDC R5, c[0x0][0x360] ;  /* 0x0000d800ff057b82 */ /* 0x000e240000000800 */
[----:B0-----:R-:W-:Y:S01]  /*0070*/  IMAD R2, R5, UR4, R0 ;  /* 0x0000000405027c24 */ /* 0x001fe2000f8e0200 */
[----:B------:R-:W0:Y:S04]  /*0080*/  LDCU.64 UR4, c[0x0][0x358] ;  /* 0x00006b00ff0477ac */ /* 0x000e280008000a00 */
[----:B-1----:R-:W-:Y:S02]  /*0090*/  ISETP.GE.U32.AND P0, PT, R2, UR6, PT ;  /* 0x0000000602007c0c */ /* 0x002fe4000bf06070 */
[----:B------:R-:W-:-:S04]  /*00a0*/  SHF.R.S32.HI R6, RZ, 0x1f, R2 ;  /* 0x0000001fff067819 */ /* 0x000fc80000011402 */
[----:B------:R-:W-:-:S13]  /*00b0*/  ISETP.GE.AND.EX P0, PT, R6, UR7, PT, P0 ;  /* 0x0000000706007c0c */ /* 0x000fda000bf06300 */
[----:B0-----:R-:W-:Y:S05]  /*00c0*/  @P0 BRA `(.L_x_2317) ;  /* 0x0000000800540947 */ /* 0x001fea0003800000 */
[----:B------:R-:W0:Y:S01]  /*00d0*/  LDCU UR7, c[0x0][0x390] ;  /* 0x00007200ff0777ac */ /* 0x000e220008000800 */
[----:B------:R-:W1:Y:S01]  /*00e0*/  LDCU UR6, c[0x0][0x370] ;  /* 0x00006e00ff0677ac */ /* 0x000e620008000800 */
[----:B0-----:R-:W-:Y:S01]  /*00f0*/  UISETP.GE.AND UP0, UPT, UR7, 0x1, UPT ;  /* 0x000000010700788c */ /* 0x001fe2000bf06270 */
[----:B-1----:R-:W-:-:S08]  /*0100*/  IMAD R4, R5, UR6, RZ ;  /* 0x0000000605047c24 */ /* 0x002fd0000f8e02ff */
[----:B------:R-:W-:Y:S05]  /*0110*/  BRA.U !UP0, `(.L_x_2317) ;  /* 0x0000000908407547 */ /* 0x000fea000b800000 */
[----:B------:R-:W-:Y:S02]  /*0120*/  IMAD.MOV.U32 R5, RZ, RZ, R6 ;  /* 0x000000ffff057224 */ /* 0x000fe400078e0006 */
[----:B------:R-:W-:Y:S02]  /*0130*/  IMAD.MOV.U32 R3, RZ, RZ, RZ ;  /* 0x000000ffff037224 */ /* 0x000fe400078e00ff */
[----:B------:R-:W-:-:S07]  /*0140*/  IMAD.MOV.U32 R6, RZ, RZ, R2 ;  /* 0x000000ffff067224 */ /* 0x000fce00078e0002 */
.L_x_2324:
[----:B------:R-:W0:Y:S02]  /*0150*/  LDCU.64 UR6, c[0x0][0x398] ;  /* 0x00007300ff0677ac */ /* 0x000e240008000a00 */
[----:B0-----:R-:W-:-:S04]  /*0160*/  LEA R14, P0, R6, UR6, 0x3 ;  /* 0x00000006060e7c11 */ /* 0x001fc8000f8018ff */
[----:B--2---:R-:W-:-:S05]  /*0170*/  LEA.HI.X R15, R6, UR7, R5, 0x3, P0 ;  /* 0x00000007060f7c11 */ /* 0x004fca00080f1c05 */
        /* <DEDUP_REMOVED lines=8> */
[----:B------:R-:W0:Y:S01]  /*0200*/  LDCU UR6, c[0x0][0x390] ;  /* 0x00007200ff0677ac */ /* 0x000e220008000800 */
[----:B------:R-:W-:Y:S01]  /*0210*/  BSSY.RECONVERGENT B1, `(.L_x_2318) ;  /* 0x000007a000017945 */ /* 0x000fe20003800200 */
[----:B--2---:R-:W-:-:S04]  /*0220*/  IMAD.WIDE.U32 R8, R8, 0x1000000, RZ ;  /* 0x0100000008087825 */ /* 0x004fc800078e00ff */
[----:B---3--:R-:W-:-:S04]  /*0230*/  IMAD.WIDE.U32 R10, R10, 0x10000, RZ ;  /* 0x000100000a0a7825 */ /* 0x008fc800078e00ff */
[----:B----4-:R-:W-:-:S04]  /*0240*/  IMAD.WIDE.U32 R12, R12, 0x100, RZ ;  /* 0x000001000c0c7825 */ /* 0x010fc800078e00ff */
[----:B-----5:R-:W-:Y:S01]  /*0250*/  IMAD.SHL.U32 R16, R16, 0x100, RZ ;  /* 0x0000010010107824 */ /* 0x020fe200078e00ff */
[----:B------:R-:W-:-:S04]  /*0260*/  LOP3.LUT R9, R9, R13, R11, 0xfe, !PT ;  /* 0x0000000d09097212 */ /* 0x000fc800078efe0b */
[----:B------:R-:W-:Y:S02]  /*0270*/  LOP3.LUT R9, R16, R9, R17, 0xfe, !PT ;  /* 0x0000000910097212 */ /* 0x000fe400078efe11 */
[----:B------:R-:W-:Y:S01]  /*0280*/  LOP3.LUT R19, R10, R12, R19, 0xfe, !PT ;  /* 0x0000000c0a137212 */ /* 0x000fe200078efe13 */
[----:B------:R-:W-:-:S03]  /*0290*/  IMAD.U32 R10, R7, 0x10000, RZ ;  /* 0x00010000070a7824 */ /* 0x000fc600078e00ff */
[----:B------:R-:W-:Y:S01]  /*02a0*/  LOP3.LUT R16, R19, R8, RZ, 0xfc, !PT ;  /* 0x0000000813107212 */ /* 0x000fe200078efcff */
[----:B0-----:R-:W-:Y:S02]  /*02b0*/  IMAD.U32 R19, RZ, RZ, UR6 ;  /* 0x00000006ff137e24 */ /* 0x001fe4000f8e00ff */
[----:B------:R-:W-:Y:S02]  /*02c0*/  IMAD.SHL.U32 R17, R18, 0x1000000, RZ ;  /* 0x0100000012117824 */ /* 0x000fe400078e00ff */
[----:B------:R-:W-:-:S03]  /*02d0*/  HFMA2 R18, -RZ, RZ, 0, 0 ;  /* 0x00000000ff127431 */ /* 0x000fc600000001ff */
[----:B------:R-:W-:-:S07]  /*02e0*/  LOP3.LUT R17, R17, R9, R10, 0xfe, !PT ;  /* 0x0000000911117212 */ /* 0x000fce00078efe0a */
.L_x_2322:
[----:B------:R-:W0:Y:S01]  /*02f0*/  LDC.64 R14, c[0x0][0x380] ;  /* 0x0000e000ff0e7b82 */ /* 0x000e220000000a00 */
[----:B------:R-:W-:-:S05]  /*0300*/  IMAD.IADD R7, R18, 0x1, R19 ;  /* 0x0000000112077824 */ /* 0x000fca00078e0213 */
[----:B------:R-:W-:-:S05]  /*0310*/  SHF.R.U32.HI R7, RZ, 0x1, R7 ;  /* 0x00000001ff077819 */ /* 0x000fca0000011607 */
[----:B0-----:R-:W-:-:S05]  /*0320*/  IMAD.WIDE.U32 R14, R7, 0x8, R14 ;  /* 0x00000008070e7825 */ /* 0x001fca00078e000e */
        /* <DEDUP_REMOVED lines=8> */
[----:B------:R-:W-:Y:S01]  /*03b0*/  BSSY.RELIABLE B2, `(.L_x_2319) ;  /* 0x0000015000027945 */ /* 0x000fe20003800100 */
[----:B--2---:R-:W-:-:S04]  /*03c0*/  IMAD.WIDE.U32 R8, R8, 0x100, RZ ;  /* 0x0000010008087825 */ /* 0x004fc800078e00ff */
[----:B---3--:R-:W-:-:S04]  /*03d0*/  IMAD.WIDE.U32 R10, R10, 0x10000, RZ ;  /* 0x000100000a0a7825 */ /* 0x008fc800078e00ff */
[----:B----4-:R-:W-:-:S04]  /*03e0*/  IMAD.WIDE.U32 R12, R12, 0x1000000, RZ ;  /* 0x010000000c0c7825 */ /* 0x010fc800078e00ff */
[----:B-----5:R-:W-:Y:S01]  /*03f0*/  IMAD.SHL.U32 R25, R24, 0x100, RZ ;  /* 0x0000010018197824 */ /* 0x020fe200078e00ff */
[----:B------:R-:W-:Y:S02]  /*0400*/  LOP3.LUT R9, R13, R9, R11, 0xfe, !PT ;  /* 0x000000090d097212 */ /* 0x000fe400078efe0b */
[----:B------:R-:W-:Y:S01]  /*0410*/  LOP3.LUT R23, R10, R8, R23, 0xfe, !PT ;  /* 0x000000080a177212 */ /* 0x000fe200078efe17 */
[----:B------:R-:W-:-:S03]  /*0420*/  IMAD.U32 R20, R20, 0x10000, RZ ;  /* 0x0001000014147824 */ /* 0x000fc600078e00ff */
[----:B------:R-:W-:Y:S01]  /*0430*/  LOP3.LUT R23, R23, R12, RZ, 0xfc, !PT ;  /* 0x0000000c17177212 */ /* 0x000fe200078efcff */
[----:B------:R-:W-:Y:S01]  /*0440*/  IMAD.SHL.U32 R21, R21, 0x1000000, RZ ;  /* 0x0100000015157824 */ /* 0x000fe200078e00ff */
[----:B------:R-:W-:Y:S02]  /*0450*/  LOP3.LUT R22, R25, R9, R22, 0xfe, !PT ;  /* 0x0000000919167212 */ /* 0x000fe400078efe16 */
[----:B------:R-:W-:Y:S02]  /*0460*/  ISETP.GE.U32.AND P0, PT, R16, R23, PT ;  /* 0x000000171000720c */ /* 0x000fe40003f06070 */
[----:B------:R-:W-:-:S04]  /*0470*/  LOP3.LUT R20, R21, R22, R20, 0xfe, !PT ;  /* 0x0000001615147212 */ /* 0x000fc800078efe14 */
[----:B------:R-:W-:-:S13]  /*0480*/  ISETP.GE.AND.EX P0, PT, R17, R20, PT, P0 ;  /* 0x000000141100720c */ /* 0x000fda0003f06300 */
[----:B------:R-:W-:Y:S05]  /*0490*/  @!P0 BRA `(.L_x_2320) ;  /* 0x0000000000188947 */ /* 0x000fea0003800000 */
[----:B------:R-:W-:-:S04]  /*04a0*/  ISETP.NE.U32.AND P0, PT, R23, R16, PT ;  /* 0x000000101700720c */ /* 0x000fc80003f05070 */
[----:B------:R-:W-:-:S13]  /*04b0*/  ISETP.NE.AND.EX P0, PT, R20, R17, PT, P0 ;  /* 0x000000111400720c */ /* 0x000fda0003f05300 */
[----:B------:R-:W-:Y:S05]  /*04c0*/  @!P0 BREAK.RELIABLE B2 ;  /* 0x0000000000028942 */ /* 0x000fea0003800100 */
[----:B------:R-:W-:Y:S05]  /*04d0*/  @!P0 BRA `(.L_x_2321) ;  /* 0x00000000001c8947 */ /* 0x000fea0003800000 */
[----:B------:R-:W-:Y:S01]  /*04e0*/  IADD3 R18, PT, PT, R7, 0x1, RZ ;  /* 0x0000000107127810 */ /* 0x000fe20007ffe0ff */
[----:B------:R-:W-:-:S07]  /*04f0*/  IMAD.MOV.U32 R7, RZ, RZ, R19 ;  /* 0x000000ffff077224 */ /* 0x000fce00078e0013 */
.L_x_2320:
[----:B------:R-:W-:Y:S05]  /*0500*/  BSYNC.RELIABLE B2 ;  /* 0x0000000000027941 */ /* 0x000fea0003800100 */
.L_x_2319:
[----:B------:R-:W-:Y:S01]  /*0510*/  ISETP.GE.AND P0, PT, R18, R7, PT ;  /* 0x000000071200720c */ /* 0x000fe20003f06270 */
[----:B------:R-:W-:-:S12]  /*0520*/  IMAD.MOV.U32 R19, RZ, RZ, R7 ;  /* 0x000000ffff137224 */ /* 0x000fd800078e0007 */
[----:B------:R-:W-:Y:S05]  /*0530*/  @!P0 BRA `(.L_x_2322) ;  /* 0xfffffffc006c8947 */ /* 0x000fea000383ffff */
[----:B------:R-:W-:Y:S05]  /*0540*/  BRA `(.L_x_2323) ;  /* 0x0000000400187947 */ /* 0x000fea0003800000 */
.L_x_2321:
[----:B------:R-:W0:Y:S01]  /*0550*/  LDC.64 R10, c[0x0][0x388] ;  /* 0x0000e200ff0a7b82 */ /* 0x000e220000000a00 */
[----:B------:R-:W1:Y:S01]  /*0560*/  LDCU.64 UR6, c[0x0][0x3a0] ;  /* 0x00007400ff0677ac */ /* 0x000e620008000a00 */
[----:B0-----:R-:W-:-:S05]  /*0570*/  IMAD.WIDE.U32 R10, R7, 0x20, R10 ;  /* 0x00000020070a7825 */ /* 0x001fca00078e000a */
[----:B------:R-:W2:Y:S01]  /*0580*/  LDG.E.U8 R7, desc[UR4][R10.64] ;  /* 0x000000040a077981 */ /* 0x000ea2000c1e1100 */
[----:B-1----:R-:W-:-:S04]  /*0590*/  LEA R8, P0, R6, UR6, 0x5 ;  /* 0x0000000606087c11 */ /* 0x002fc8000f8028ff */
[----:B------:R-:W-:-:S05]  /*05a0*/  LEA.HI.X R9, R6, UR7, R5, 0x5, P0 ;  /* 0x0000000706097c11 */ /* 0x000fca00080f2c05 */
[----:B--2---:R0:W-:Y:S04]  /*05b0*/  STG.E.U8 desc[UR4][R8.64], R7 ;  /* 0x0000000708007986 */ /* 0x0041e8000c101104 */
[----:B------:R-:W2:Y:S04]  /*05c0*/  LDG.E.U8 R13, desc[UR4][R10.64+0x1] ;  /* 0x000001040a0d7981 */ /* 0x000ea8000c1e1100 */
[----:B--2---:R1:W-:Y:S04]  /*05d0*/  STG.E.U8 desc[UR4][R8.64+0x1], R13 ;  /* 0x0000010d08007986 */ /* 0x0043e8000c101104 */
[----:B------:R-:W2:Y:S04]  /*05e0*/  LDG.E.U8 R15, desc[UR4][R10.64+0x2] ;  /* 0x000002040a0f7981 */ /* 0x000ea8000c1e1100 */
[----:B--2---:R2:W-:Y:S04]  /*05f0*/  STG.E.U8 desc[UR4][R8.64+0x2], R15 ;  /* 0x0000020f08007986 */ /* 0x0045e8000c101104 */
[----:B------:R-:W3:Y:S04]  /*0600*/  LDG.E.U8 R17, desc[UR4][R10.64+0x3] ;  /* 0x000003040a117981 */ /* 0x000ee8000c1e1100 */
[----:B---3--:R3:W-:Y:S04]  /*0610*/  STG.E.U8 desc[UR4][R8.64+0x3], R17 ;  /* 0x0000031108007986 */ /* 0x0087e8000c101104 */
[----:B------:R-:W4:Y:S04]  /*0620*/  LDG.E.U8 R19, desc[UR4][R10.64+0x4] ;  /* 0x000004040a137981 */ /* 0x000f28000c1e1100 */
[----:B----4-:R4:W-:Y:S04]  /*0630*/  STG.E.U8 desc[UR4][R8.64+0x4], R19 ;  /* 0x0000041308007986 */ /* 0x0109e8000c101104 */
[----:B------:R-:W5:Y:S04]  /*0640*/  LDG.E.U8 R21, desc[UR4][R10.64+0x5] ;  /* 0x000005040a157981 */ /* 0x000f68000c1e1100 */
[----:B-----5:R5:W-:Y:S04]  /*0650*/  STG.E.U8 desc[UR4][R8.64+0x5], R21 ;  /* 0x0000051508007986 */ /* 0x020be8000c101104 */
[----:B0-----:R-:W2:Y:S04]  /*0660*/  LDG.E.U8 R7, desc[UR4][R10.64+0x6] ;  /* 0x000006040a077981 */ /* 0x001ea8000c1e1100 */
[----:B--2---:R0:W-:Y:S04]  /*0670*/  STG.E.U8 desc[UR4][R8.64+0x6], R7 ;  /* 0x0000060708007986 */ /* 0x0041e8000c101104 */
[----:B-1----:R-:W2:Y:S04]  /*0680*/  LDG.E.U8 R13, desc[UR4][R10.64+0x7] ;  /* 0x000007040a0d7981 */ /* 0x002ea8000c1e1100 */
[----:B--2---:R1:W-:Y:S04]  /*0690*/  STG.E.U8 desc[UR4][R8.64+0x7], R13 ;  /* 0x0000070d08007986 */ /* 0x0043e8000c101104 */
[----:B------:R-:W2:Y:S04]  /*06a0*/  LDG.E.U8 R15, desc[UR4][R10.64+0x8] ;  /* 0x000008040a0f7981 */ /* 0x000ea8000c1e1100 */
[----:B--2---:R2:W-:Y:S04]  /*06b0*/  STG.E.U8 desc[UR4][R8.64+0x8], R15 ;  /* 0x0000080f08007986 */ /* 0x0045e8000c101104 */
[----:B---3--:R-:W3:Y:S04]  /*06c0*/  LDG.E.U8 R17, desc[UR4][R10.64+0x9] ;  /* 0x000009040a117981 */ /* 0x008ee8000c1e1100 */
[----:B---3--:R3:W-:Y:S04]  /*06d0*/  STG.E.U8 desc[UR4][R8.64+0x9], R17 ;  /* 0x0000091108007986 */ /* 0x0087e8000c101104 */
[----:B----4-:R-:W4:Y:S04]  /*06e0*/  LDG.E.U8 R19, desc[UR4][R10.64+0xa] ;  /* 0x00000a040a137981 */ /* 0x010f28000c1e1100 */
[----:B----4-:R4:W-:Y:S04]  /*06f0*/  STG.E.U8 desc[UR4][R8.64+0xa], R19 ;  /* 0x00000a1308007986 */ /* 0x0109e8000c101104 */
[----:B-----5:R-:W5:Y:S04]  /*0700*/  LDG.E.U8 R21, desc[UR4][R10.64+0xb] ;  /* 0x00000b040a157981 */ /* 0x020f68000c1e1100 */
        /* <DEDUP_REMOVED lines=33> */
[----:B----4-:R-:W3:Y:S04]  /*0920*/  LDG.E.U8 R19, desc[UR4][R10.64+0x1c] ;  /* 0x00001c040a137981 */ /* 0x010ee8000c1e1100 */
[----:B---3--:R2:W-:Y:S04]  /*0930*/  STG.E.U8 desc[UR4][R8.64+0x1c], R19 ;  /* 0x00001c1308007986 */ /* 0x0085e8000c101104 */
[----:B-----5:R-:W3:Y:S04]  /*0940*/  LDG.E.U8 R21, desc[UR4][R10.64+0x1d] ;  /* 0x00001d040a157981 */ /* 0x020ee8000c1e1100 */
[----:B---3--:R2:W-:Y:S04]  /*0950*/  STG.E.U8 desc[UR4][R8.64+0x1d], R21 ;  /* 0x00001d1508007986 */ /* 0x0085e8000c101104 */
[----:B0-----:R-:W3:Y:S04]  /*0960*/  LDG.E.U8 R7, desc[UR4][R10.64+0x1e] ;  /* 0x00001e040a077981 */ /* 0x001ee8000c1e1100 */
[----:B---3--:R2:W-:Y:S04]  /*0970*/  STG.E.U8 desc[UR4][R8.64+0x1e], R7 ;  /* 0x00001e0708007986 */ /* 0x0085e8000c101104 */
[----:B-1----:R-:W3:Y:S01]  /*0980*/  LDG.E.U8 R13, desc[UR4][R10.64+0x1f] ;  /* 0x00001f040a0d7981 */ /* 0x002ee2000c1e1100 */
[----:B------:R-:W-:-:S03]  /*0990*/  VIADD R3, R3, 0x1 ;  /* 0x0000000103037836 */ /* 0x000fc60000000000 */
[----:B---3--:R2:W-:Y:S04]  /*09a0*/  STG.E.U8 desc[UR4][R8.64+0x1f], R13 ;  /* 0x00001f0d08007986 */ /* 0x0085e8000c101104 */
.L_x_2323:
[----:B------:R-:W-:Y:S05]  /*09b0*/  BSYNC.RECONVERGENT B1 ;  /* 0x0000000000017941 */ /* 0x000fea0003800200 */
.L_x_2318:
[----:B------:R-:W0:Y:S01]  /*09c0*/  LDCU.64 UR6, c[0x0][0x3a8] ;  /* 0x00007500ff0677ac */ /* 0x000e220008000a00 */
[----:B------:R-:W-:-:S05]  /*09d0*/  IADD3 R6, P0, PT, R4, R6, RZ ;  /* 0x0000000604067210 */ /* 0x000fca0007f1e0ff */
[----:B------:R-:W-:Y:S01]  /*09e0*/  IMAD.X R5, RZ, RZ, R5, P0 ;  /* 0x000000ffff057224 */ /* 0x000fe200000e0605 */
[----:B0-----:R-:W-:-:S04]  /*09f0*/  ISETP.GE.U32.AND P0, PT, R6, UR6, PT ;  /* 0x0000000606007c0c */ /* 0x001fc8000bf06070 */
[----:B------:R-:W-:-:S13]  /*0a00*/  ISETP.GE.AND.EX P0, PT, R5, UR7, PT, P0 ;  /* 0x0000000705007c0c */ /* 0x000fda000bf06300 */
[----:B------:R-:W-:Y:S05]  /*0a10*/  @!P0 BRA `(.L_x_2324) ;  /* 0xfffffff400cc8947 */ /* 0x000fea000383ffff */
.L_x_2317:
[----:B------:R-:W-:Y:S05]  /*0a20*/  BSYNC.RECONVERGENT B0 ;  /* 0x0000000000007941 */ /* 0x000fea0003800200 */
.L_x_2316:
[----:B------:R-:W-:Y:S05]  /*0a30*/  WARPSYNC.ALL ;  /* 0x0000000000007948 */ /* 0x000fea0003800000 */
[----:B------:R-:W0:Y:S01]  /*0a40*/  SHFL.DOWN PT, R4, R3, 0x10, 0x1f ;  /* 0x0a001f0003047f89 */ /* 0x000e2200000e0000 */
[----:B------:R-:W-:Y:S01]  /*0a50*/  LOP3.LUT P0, RZ, R0, 0x1f, RZ, 0xc0, !PT ;  /* 0x0000001f00ff7812 */ /* 0x000fe2000780c0ff */
[----:B0-----:R-:W-:-:S05]  /*0a60*/  IMAD.IADD R4, R4, 0x1, R3 ;  /* 0x0000000104047824 */ /* 0x001fca00078e0203 */
[----:B------:R-:W0:Y:S02]  /*0a70*/  SHFL.DOWN PT, R5, R4, 0x8, 0x1f ;  /* 0x09001f0004057f89 */ /* 0x000e2400000e0000 */
[----:B0-----:R-:W-:-:S05]  /*0a80*/  IADD3 R5, PT, PT, R4, R5, RZ ;  /* 0x0000000504057210 */ /* 0x001fca0007ffe0ff */
[----:B------:R-:W0:Y:S02]  /*0a90*/  SHFL.DOWN PT, R6, R5, 0x4, 0x1f ;  /* 0x08801f0005067f89 */ /* 0x000e2400000e0000 */
[----:B0-----:R-:W-:-:S05]  /*0aa0*/  IMAD.IADD R6, R5, 0x1, R6 ;  /* 0x0000000105067824 */ /* 0x001fca00078e0206 */
[----:B--2---:R-:W0:Y:S02]  /*0ab0*/  SHFL.DOWN PT, R7, R6, 0x2, 0x1f ;  /* 0x08401f0006077f89 */ /* 0x004e2400000e0000 */
[----:B0-----:R-:W-:-:S05]  /*0ac0*/  IMAD.IADD R7, R6, 0x1, R7 ;  /* 0x0000000106077824 */ /* 0x001fca00078e0207 */
[----:B------:R0:W1:Y:S01]  /*0ad0*/  SHFL.DOWN PT, R0, R7, 0x1, 0x1f ;  /* 0x08201f0007007f89 */ /* 0x00006200000e0000 */
[----:B------:R-:W-:Y:S05]  /*0ae0*/  @P0 EXIT ;  /* 0x000000000000094d */ /* 0x000fea0003800000 */
[----:B------:R-:W2:Y:S01]  /*0af0*/  LDC.64 R4, c[0x0][0x3b0] ;  /* 0x0000ec00ff047b82 */ /* 0x000ea20000000a00 */
[----:B------:R-:W-:Y:S01]  /*0b00*/  SHF.R.S32.HI R3, RZ, 0x1f, R2 ;  /* 0x0000001fff037819 */ /* 0x000fe20000011402 */
[----:B01----:R-:W-:-:S03]  /*0b10*/  IMAD.IADD R7, R7, 0x1, R0 ;  /* 0x0000000107077824 */ /* 0x003fc600078e0200 */
[----:B------:R-:W-:-:S04]  /*0b20*/  LEA.HI R3, R3, R2, RZ, 0x5 ;  /* 0x0000000203037211 */ /* 0x000fc800078f28ff */
[----:B------:R-:W-:-:S05]  /*0b30*/  SHF.R.S32.HI R3, RZ, 0x5, R3 ;  /* 0x00000005ff037819 */ /* 0x000fca0000011403 */
[----:B--2---:R-:W-:-:S05]  /*0b40*/  IMAD.WIDE R2, R3, 0x4, R4 ;  /* 0x0000000403027825 */ /* 0x004fca00078e0204 */
[----:B------:R-:W-:Y:S01]  /*0b50*/  STG.E desc[UR4][R2.64], R7 ;  /* 0x0000000702007986 */ /* 0x000fe2000c101904 */
[----:B------:R-:W-:Y:S05]  /*0b60*/  EXIT ;  /* 0x000000000000794d */ /* 0x000fea0003800000 */
.L_x_2325:
        /* <DEDUP_REMOVED lines=9> */
.L_x_2348:


//--------------------- .text._Z23search_hashtable_kernel11myHashTableP4KeyTP6ValueTlPi --------------------------
	.section	.text._Z23search_hashtable_kernel11myHashTableP4KeyTP6ValueTlPi,"ax",@progbits
	.align	128
        .global         _Z23search_hashtable_kernel11myHashTableP4KeyTP6ValueTlPi
        .type           _Z23search_hashtable_kernel11myHashTableP4KeyTP6ValueTlPi,@function
        .size           _Z23search_hashtable_kernel11myHashTableP4KeyTP6ValueTlPi,(.L_x_2349 - _Z23search_hashtable_kernel11myHashTableP4KeyTP6ValueTlPi)
        .other          _Z23search_hashtable_kernel11myHashTableP4KeyTP6ValueTlPi,@"STO_CUDA_ENTRY STV_DEFAULT"
_Z23search_hashtable_kernel11myHashTableP4KeyTP6ValueTlPi:
.text._Z23search_hashtable_kernel11myHashTableP4KeyTP6ValueTlPi:
[----:B------:R-:W-:Y:S01]  /*0000*/  LDC R1, c[0x0][0x37c] ;  /* 0x0000df00ff017b82 */ /* 0x000fe20000000800 */
[----:B------:R-:W0:Y:S02]  /*0010*/  S2R R4, SR_TID.X ;  /* 0x0000000000047919 */ /* 0x000e240000002100 */
[----:B0-----:R-:W-:-:S13]  /*0020*/  LOP3.LUT P0, RZ, R4, 0x1f, RZ, 0xc0, !PT ;  /* 0x0000001f04ff7812 */ /* 0x001fda000780c0ff */
[----:B------:R-:W-:Y:S05]  /*0030*/  @P0 EXIT ;  /* 0x000000000000094d */ /* 0x000fea0003800000 */
[----:B------:R-:W0:Y:S01]  /*0040*/  S2R R5, SR_CTAID.X ;  /* 0x0000000000057919 */ /* 0x000e220000002500 */
[----:B------:R-:W0:Y:S01]  /*0050*/  LDCU UR6, c[0x0][0x360] ;  /* 0x00006c00ff0677ac */ /* 0x000e220008000800 */
[----:B------:R-:W1:Y:S01]  /*0060*/  LDC.64 R2, c[0x0][0x3b8] ;  /* 0x0000ee00ff027b82 */ /* 0x000e620000000a00 */
[----:B------:R-:W-:Y:S01]  /*0070*/  HFMA2 R0, -RZ, RZ, 0, 0 ;  /* 0x00000000ff007431 */ /* 0x000fe200000001ff */
[----:B------:R-:W2:Y:S04]  /*0080*/  LDCU.64 UR4, c[0x0][0x358] ;  /* 0x00006b00ff0477ac */ /* 0x000ea80008000a00 */
[----:B------:R-:W-:Y:S01]  /*0090*/  IADD3 R0, PT, PT, R0, R0, RZ ;  /* 0x0000000000007210 */ /* 0x000fe20007ffe0ff */
[----:B0-----:R-:W-:-:S03]  /*00a0*/  IMAD R4, R5, UR6, R4 ;  /* 0x0000000605047c24 */ /* 0x001fc6000f8e0204 */
[----:B------:R-:W-:Y:S02]  /*00b0*/  IADD3 R5, PT, PT, R0, R0, RZ ;  /* 0x0000000000057210 */ /* 0x000fe40007ffe0ff */
[----:B------:R-:W-:-:S05]  /*00c0*/  SHF.R.U32.HI R7, RZ, 0x5, R4 ;  /* 0x00000005ff077819 */ /* 0x000fca0000011604 */
[----:B-1----:R-:W-:-:S05]  /*00d0*/  IMAD.WIDE.U32 R2, R7, 0x4, R2 ;  /* 0x0000000407027825 */ /* 0x002fca00078e0002 */
[----:B--2---:R-:W-:Y:S01]  /*00e0*/  STG.E desc[UR4][R2.64], R5 ;  /* 0x0000000502007986 */ /* 0x004fe2000c101904 */
[----:B------:R-:W-:Y:S05]  /*00f0*/  EXIT ;  /* 0x000000000000794d */ /* 0x000fea0003800000 */
.L_x_2326:
        /* <DEDUP_REMOVED lines=16> */
.L_x_2349:


//--------------------- .text._Z22build_hashtable_kernel11myHashTableP4KeyTP6ValueTiPi --------------------------
	.section	.text._Z22build_hashtable_kernel11myHashTableP4KeyTP6ValueTiPi,"ax",@progbits
	.align	128
        .global         _Z22build_hashtable_kernel11myHashTableP4KeyTP6ValueTiPi
        .type           _Z22build_hashtable_kernel11myHashTableP4KeyTP6ValueTiPi,@function
        .size           _Z22build_hashtable_kernel11myHashTableP4KeyTP6ValueTiPi,(.L_x_2350 - _Z22build_hashtable_kernel11myHashTableP4KeyTP6ValueTiPi)
        .other          _Z22build_hashtable_kernel11myHashTableP4KeyTP6ValueTiPi,@"STO_CUDA_ENTRY STV_DEFAULT"
_Z22build_hashtable_kernel11myHashTableP4KeyTP6ValueTiPi:
.text._Z22build_hashtable_kernel11myHashTableP4KeyTP6ValueTiPi:
[----:B------:R-:W0:Y:S01]  /*0000*/  LDC R1, c[0x0][0x37c] ;  /* 0x0000df00ff017b82 */ /* 0x000e220000000800 */
[----:B------:R-:W1:Y:S07]  /*0010*/  S2R R3, SR_TID.X ;  /* 0x0000000000037919 */ /* 0x000e6e0000002100 */
[----:B------:R-:W1:Y:S01]  /*0020*/  S2UR UR4, SR_CTAID.X ;  /* 0x00000000000479c3 */ /* 0x000e620000002500 */
[----:B------:R-:W2:Y:S07]  /*0030*/  LDCU UR5, c[0x0][0x3b0] ;  /* 0x00007600ff0577ac */ /* 0x000eae0008000800 */
[----:B------:R-:W1:Y:S02]  /*0040*/  LDC R0, c[0x0][0x360] ;  /* 0x0000d800ff007b82 */ /* 0x000e640000000800 */
[----:B-1----:R-:W-:-:S05]  /*0050*/  IMAD R0, R0, UR4, R3 ;  /* 0x0000000400007c24 */ /* 0x002fca000f8e0203 */
[----:B--2---:R-:W-:-:S13]  /*0060*/  ISETP.GE.AND P0, PT, R0, UR5, PT ;  /* 0x0000000500007c0c */ /* 0x004fda000bf06270 */
[----:B0-----:R-:W-:Y:S05]  /*0070*/  @P0 EXIT ;  /* 0x000000000000094d */ /* 0x001fea0003800000 */
[----:B------:R-:W0:Y:S01]  /*0080*/  S2R R2, SR_LANEID ;  /* 0x0000000000027919 */ /* 0x000e220000000000 */
[----:B------:R-:W-:Y:S01]  /*0090*/  VOTEU.ANY UR6, UPT, PT ;  /* 0x0000000000067886 */ /* 0x000fe200038e0100 */
[----:B------:R-:W1:Y:S01]  /*00a0*/  LDCU.64 UR4, c[0x0][0x358] ;  /* 0x00006b00ff0477ac */ /* 0x000e620008000a00 */
[----:B------:R-:W1:Y:S01]  /*00b0*/  POPC R5, UR6 ;  /* 0x0000000600057d09 */ /* 0x000e620008000000 */
[----:B------:R-:W-:Y:S01]  /*00c0*/  UFLO.U32 UR7, UR6 ;  /* 0x00000006000772bd */ /* 0x000fe200080e0000 */
[----:B------:R-:W-:-:S05]  /*00d0*/  HFMA2 R7, -RZ, RZ, 0, 5.9604644775390625e-08 ;  /* 0x00000001ff077431 */ /* 0x000fca00000001ff */
[----:B0-----:R-:W-:Y:S02]  /*00e0*/  ISETP.EQ.U32.AND P0, PT, R2, UR7, PT ;  /* 0x0000000702007c0c */ /* 0x001fe4000bf02070 */
[----:B------:R-:W0:Y:S11]  /*00f0*/  LDC.64 R2, c[0x0][0x3b8] ;  /* 0x0000ee00ff027b82 */ /* 0x000e360000000a00 */
[----:B-1----:R-:W-:Y:S04]  /*0100*/  @P0 REDG.E.ADD.STRONG.GPU desc[UR4][R0.64], R5 ;  /* 0x000000050000098e */ /* 0x002fe8000c12e104 */
[----:B0-----:R-:W-:Y:S01]  /*0110*/  STG.E desc[UR4][R2.64], R7 ;  /* 0x0000000702007986 */ /* 0x001fe2000c101904 */
[----:B------:R-:W-:Y:S05]  /*0120*/  EXIT ;  /* 0x000000000000794d */ /* 0x000fea0003800000 */
.L_x_2327:
        /* <DEDUP_REMOVED lines=13> */
.L_x_2350:


//--------------------- .nv.shared._ZN3cub18CUB_300001_SM_10006detail6reduce28DeviceReduceSingleTileKernelINS2_10policy_hubIiyN4cuda3std3__44plusIiEEE10Policy1000EPiSC_iS9_iiNS7_10__identityEEEvT0_T1_T2_T3_T4_T6_ --------------------------
	.section	.nv.shared._ZN3cub18CUB_300001_SM_10006detail6reduce28DeviceReduceSingleTileKernelINS2_10policy_hubIiyN4cuda3std3__44plusIiEEE10Policy1000EPiSC_iS9_iiNS7_10__identityEEEvT0_T1_T2_T3_T4_T6_,"aw",@nobits
	.sectionflags	@""
	.align	4
.nv.shared._ZN3cub18CUB_300001_SM_10006detail6reduce28DeviceReduceSingleTileKernelINS2_10policy_hubIiyN4cuda3std3__44plusIiEEE10Policy1000EPiSC_iS9_iiNS7_10__identityEEEvT0_T1_T2_T3_T4_T6_:
	.zero		1068


//--------------------- .nv.shared.reserved.0     --------------------------
	.section	.nv.shared.reserved.0,"aw",@nobits
	.weak		__nv_reservedSMEM_offset_0_alias
	.size		__nv_reservedSMEM_offset_0_alias, 0, 64
	.other		__nv_reservedSMEM_offset_0_alias,@"STO_CUDA_RESERVED_SHARED STV_DEFAULT"
__nv_reservedSMEM_offset_0_alias:
	.zero		0
	.zero		64


//--------------------- .nv.global                --------------------------
	.section	.nv.global,"aw",@nobits
.nv.global:
	.type		_ZN34_INTERNAL_025a5f2f_4_k_cu_230b35d26thrust24THRUST_300001_SM_1000_NS12placeholders2_8E,@object
	.size		_ZN34_INTERNAL_025a5f2f_4_k_cu_230b35d26thrust24THRUST_300001_SM_1000_NS12placeholders2_8E,(_ZN34_INTERNAL_025a5f2f_4_k_cu_230b35d24cuda3std3__436_GLOBAL__N__025a5f2f_4_k_cu_230b35d26ignoreE - _ZN34_INTERNAL_025a5f2f_4_k_cu_230b35d26thrust24THRUST_300001_SM_1000_NS12placeholders2_8E)
_ZN34_INTERNAL_025a5f2f_4_k_cu_230b35d26thrust24THRUST_300001_SM_1000_NS12placeholders2_8E:
	.zero		1
	.type		_ZN34_INTERNAL_025a5f2f_4_k_cu_230b35d24cuda3std3__436_GLOBAL__N__025a5f2f_4_k_cu_230b35d26ignoreE,@object
	.size		_ZN34_INTERNAL_025a5f2f_4_k_cu_230b35d24cuda3std3__436_GLOBAL__N__025a5f2f_4_k_cu_230b35d26ignoreE,(_ZN34_INTERNAL_025a5f2f_4_k_cu_230b35d24cuda3std6ranges3__45__cpo4dataE - _ZN34_INTERNAL_025a5f2f_4_k_cu_230b35d24cuda3std3__436_GLOBAL__N__025a5f2f_4_k_cu_230b35d26ignoreE)
_ZN34_INTERNAL_025a5f2f_4_k_cu_230b35d24cuda3std3__436_GLOBAL__N__025a5f2f_4_k_cu_230b35d26ignoreE:
	.zero		1
	.type		_ZN34_INTERNAL_025a5f2f_4_k_cu_230b35d24cuda3std6ranges3__45__cpo4dataE,@object
	.size		_ZN34_INTERNAL_025a5f2f_4_k_cu_230b35d24cuda3std6ranges3__45__cpo4dataE,(_ZN34_INTERNAL_025a5f2f_4_k_cu_230b35d26thrust24THRUST_300001_SM_1000_NS6system3cpp3parE - _ZN34_INTERNAL_025a5f2f_4_k_cu_230b35d24cuda3std6ranges3__45__cpo4dataE)
_ZN34_INTERNAL_025a5f2f_4_k_cu_230b35d24cuda3std6ranges3__45__cpo4dataE:
	.zero		1
	.type		_ZN34_INTERNAL_025a5f2f_4_k_cu_230b35d26thrust24THRUST_300001_SM_1000_NS6system3cpp3parE,@object
	.size		_ZN34_INTERNAL_025a5f2f_4_k_cu_230b35d26thrust24THRUST_300001_SM_1000_NS6system3cpp3parE,(_ZN34_INTERNAL_025a5f2f_4_k_cu_230b35d24cuda3std3__45__cpo5beginE - _ZN34_INTERNAL_025a5f2f_4_k_cu_230b35d26thrust24THRUST_300001_SM_1000_NS6system3cpp3parE)
_ZN34_INTERNAL_025a5f2f_4_k_cu_230b35d26thrust24THRUST_300001_SM_1000_NS6system3cpp3parE:
	.zero		1
	.type		_ZN34_INTERNAL_025a5f2f_4_k_cu_230b35d24cuda3std3__45__cpo5beginE,@object
	.size		_ZN34_INTERNAL_025a5f2f_4_k_cu_230b35d24cuda3std3__45__cpo5beginE,(_ZN34_INTERNAL_025a5f2f_4_k_cu_230b35d24cuda3std6ranges3__45__cpo5beginE - _ZN34_INTERNAL_025a5f2f_4_k_cu_230b35d24cuda3std3__45__cpo5beginE)
_ZN34_INTERNAL_025a5f2f_4_k_cu_230b35d24cuda3std3__45__cpo5beginE:
	.zero		1
	.type		_ZN34_INTERNAL_025a5f2f_4_k_cu_230b35d24cuda3std6ranges3__45__cpo5beginE,@object
	.size		_ZN34_INTERNAL_025a5f2f_4_k_cu_230b35d24cuda3std6ranges3__45__cpo5beginE,(_ZN34_INTERNAL_025a5f2f_4_k_cu_230b35d26thrust24THRUST_300001_SM_1000_NS6deviceE - _ZN34_INTERNAL_025a5f2f_4_k_cu_230b35d24cuda3std6ranges3__45__cpo5beginE)
_ZN34_INTERNAL_025a5f2f_4_k_cu_230b35d24cuda3std6ranges3__45__cpo5beginE:
	.zero		1
	.type		_ZN34_INTERNAL_025a5f2f_4_k_cu_230b35d26thrust24THRUST_300001_SM_1000_NS6deviceE,@object
	.size		_ZN34_INTERNAL_025a5f2f_4_k_cu_230b35d26thrust24THRUST_300001_SM_1000_NS6deviceE,(_ZN34_INTERNAL_025a5f2f_4_k_cu_230b35d24cuda3std3__47nulloptE - _ZN34_INTERNAL_025a5f2f_4_k_cu_230b35d26thrust24THRUST_300001_SM_1000_NS6deviceE)
_ZN34_INTERNAL_025a5f2f_4_k_cu_230b35d26thrust24THRUST_300001_SM_1000_NS6deviceE:
	.zero		1
	.type		_ZN34_INTERNAL_025a5f2f_4_k_cu_230b35d24cuda3std3__47nulloptE,@object
	.size		_ZN34_INTERNAL_025a5f2f_4_k_cu_230b35d24cuda3std3__47nulloptE,(_ZN34_INTERNAL_025a5f2f_4_k_cu_230b35d24cuda3std6ranges3__45__cpo8distanceE - _ZN34_INTERNAL_025a5f2f_4_k_cu_230b35d24cuda3std3__47nulloptE)
_ZN34_INTERNAL_025a5f2f_4_k_cu_230b35d24cuda3std3__47nulloptE:
	.zero		1
	.type		_ZN34_INTERNAL_025a5f2f_4_k_cu_230b35d24cuda3std6ranges3__45__cpo8distanceE,@object
	.size		_ZN34_INTERNAL_025a5f2f_4_k_cu_230b35d24cuda3std6ranges3__45__cpo8distanceE,(_ZN34_INTERNAL_025a5f2f_4_k_cu_230b35d26thrust24THRUST_300001_SM_1000_NS12placeholders2_4E - _ZN34_INTERNAL_025a5f2f_4_k_cu_230b35d24cuda3std6ranges3__45__cpo8distanceE)
_ZN34_INTERNAL_025a5f2f_4_k_cu_230b35d24cuda3std6ranges3__45__cpo8distanceE:
	.zero		1
	.type		_ZN34_INTERNAL_025a5f2f_4_k_cu_230b35d26thrust24THRUST_300001_SM_1000_NS12placeholders2_4E,@object
	.size		_ZN34_INTERNAL_025a5f2f_4_k_cu_230b35d26thrust24THRUST_300001_SM_1000_NS12placeholders2_4E,(_ZN34_INTERNAL_025a5f2f_4_k_cu_230b35d24cuda3std3__45__cpo6rbeginE - _ZN34_INTERNAL_025a5f2f_4_k_cu_230b35d26thrust24THRUST_300001_SM_1000_NS12placeholders2_4E)
_ZN34_INTERNAL_025a5f2f_4_k_cu_230b35d26thrust24THRUST_300001_SM_1000_NS12placeholders2_4E:
	.zero		1
	.type		_ZN34_INTERNAL_025a5f2f_4_k_cu_230b35d24cuda3std3__45__cpo6rbeginE,@object
	.size		_ZN34_INTERNAL_025a5f2f_4_k_cu_230b35d24cuda3std3__45__cpo6rbeginE,(_ZN34_INTERNAL_025a5f2f_4_k_cu_230b35d24cuda3std6ranges3__45__cpo7advanceE - _ZN34_INTERNAL_025a5f2f_4_k_cu_230b35d24cuda3std3__45__cpo6rbeginE)
_ZN34_INTERNAL_025a5f2f_4_k_cu_230b35d24cuda3std3__45__cpo6rbeginE:
	.zero		1
	.type		_ZN34_INTERNAL_025a5f2f_4_k_cu_230b35d24cuda3std6ranges3__45__cpo7advanceE,@object
	.size		_ZN34_INTERNAL_025a5f2f_4_k_cu_230b35d24cuda3std6ranges3__45__cpo7advanceE,(_ZN34_INTERNAL_025a5f2f_4_k_cu_230b35d26thrust24THRUST_300001_SM_1000_NS12placeholders3_10E - _ZN34_INTERNAL_025a5f2f_4_k_cu_230b35d24cuda3std6ranges3__45__cpo7advanceE)
_ZN34_INTERNAL_025a5f2f_4_k_cu_230b35d24cuda3std6ranges3__45__cpo7advanceE:
	.zero		1
	.type		_ZN34_INTERNAL_025a5f2f_4_k_cu_230b35d26thrust24THRUST_300001_SM_1000_NS12placeholders3_10E,@object
	.size		_ZN34_INTERNAL_025a5f2f_4_k_cu_230b35d26thrust24THRUST_300001_SM_1000_NS12placeholders3_10E,(_ZN34_INTERNAL_025a5f2f_4_k_cu_230b35d24cuda3std3__48in_placeE - _ZN34_INTERNAL_025a5f2f_4_k_cu_230b35d26thrust24THRUST_300001_SM_1000_NS12placeholders3_10E)
_ZN34_INTERNAL_025a5f2f_4_k_cu_230b35d26thrust24THRUST_300001_SM_1000_NS12placeholders3_10E:
	.zero		1
	.type		_ZN34_INTERNAL_025a5f2f_4_k_cu_230b35d24cuda3std3__48in_placeE,@object
	.size		_ZN34_INTERNAL_025a5f2f_4_k_cu_230b35d24cuda3std3__48in_placeE,(_ZN34_INTERNAL_025a5f2f_4_k_cu_230b35d24cuda3std6ranges3__45__cpo4sizeE - _ZN34_INTERNAL_025a5f2f_4_k_cu_230b35d24cuda3std3__48in_placeE)
_ZN34_INTERNAL_025a5f2f_4_k_cu_230b35d24cuda3std3__48in_placeE:
	.zero		1
	.type		_ZN34_INTERNAL_025a5f2f_4_k_cu_230b35d24cuda3std6ranges3__45__cpo4sizeE,@object
	.size		_ZN34_INTERNAL_025a5f2f_4_k_cu_230b35d24cuda3std6ranges3__45__cpo4sizeE,(_ZN34_INTERNAL_025a5f2f_4_k_cu_230b35d26thrust24THRUST_300001_SM_1000_NS12placeholders2_2E - _ZN34_INTERNAL_025a5f2f_4_k_cu_230b35d24cuda3std6ranges3__45__cpo4sizeE)
_ZN34_INTERNAL_025a5f2f_4_k_cu_230b35d24cuda3std6ranges3__45__cpo4sizeE:
	.zero		1
	.type		_ZN34_INTERNAL_025a5f2f_4_k_cu_230b35d26thrust24THRUST_300001_SM_1000_NS12placeholders2_2E,@object
	.size		_ZN34_INTERNAL_025a5f2f_4_k_cu_230b35d26thrust24THRUST_300001_SM_1000_NS12placeholders2_2E,(_ZN34_INTERNAL_025a5f2f_4_k_cu_230b35d24cuda3std3__45__cpo6cbeginE - _ZN34_INTERNAL_025a5f2f_4_k_cu_230b35d26thrust24THRUST_300001_SM_1000_NS12placeholders2_2E)
_ZN34_INTERNAL_025a5f2f_4_k_cu_230b35d26thrust24THRUST_300001_SM_1000_NS12placeholders2_2E:
	.zero		1
	.type		_ZN34_INTERNAL_025a5f2f_4_k_cu_230b35d24cuda3std3__45__cpo6cbeginE,@object
	.size		_ZN34_INTERNAL_025a5f2f_4_k_cu_230b35d24cuda3std3__45__cpo6cbeginE,(_ZN34_INTERNAL_025a5f2f_4_k_cu_230b35d24cuda3std6ranges3__45__cpo6cbeginE - _ZN34_INTERNAL_025a5f2f_4_k_cu_230b35d24cuda3std3__45__cpo6cbeginE)
_ZN34_INTERNAL_025a5f2f_4_k_cu_230b35d24cuda3std3__45__cpo6cbeginE:
	.zero		1
	.type		_ZN34_INTERNAL_025a5f2f_4_k_cu_230b35d24cuda3std6ranges3__45__cpo6cbeginE,@object
	.size		_ZN34_INTERNAL_025a5f2f_4_k_cu_230b35d24cuda3std6ranges3__45__cpo6cbeginE,(_ZN34_INTERNAL_025a5f2f_4_k_cu_230b35d26thrust24THRUST_300001_SM_1000_NS12placeholders2_6E - _ZN34_INTERNAL_025a5f2f_4_k_cu_230b35d24cuda3std6ranges3__45__cpo6cbeginE)
_ZN34_INTERNAL_025a5f2f_4_k_cu_230b35d24cuda3std6ranges3__45__cpo6cbeginE:
	.zero		1
	.type		_ZN34_INTERNAL_025a5f2f_4_k_cu_230b35d26thrust24THRUST_300001_SM_1000_NS12placeholders2_6E,@object
	.size		_ZN34_INTERNAL_025a5f2f_4_k_cu_230b35d26thrust24THRUST_300001_SM_1000_NS12placeholders2_6E,(_ZN34_INTERNAL_025a5f2f_4_k_cu_230b35d24cuda3std3__45__cpo7crbeginE - _ZN34_INTERNAL_025a5f2f_4_k_cu_230b35d26thrust24THRUST_300001_SM_1000_NS12placeholders2_6E)
_ZN34_INTERNAL_025a5f2f_4_k_cu_230b35d26thrust24THRUST_300001_SM_1000_NS12placeholders2_6E:
	.zero		1
	.type		_ZN34_INTERNAL_025a5f2f_4_k_cu_230b35d24cuda3std3__45__cpo7crbeginE,@object
	.size		_ZN34_INTERNAL_025a5f2f_4_k_cu_230b35d24cuda3std3__45__cpo7crbeginE,(_ZN34_INTERNAL_025a5f2f_4_k_cu_230b35d24cuda3std6ranges3__45__cpo4nextE - _ZN34_INTERNAL_025a5f2f_4_k_cu_230b35d24cuda3std3__45__cpo7crbeginE)
_ZN34_INTERNAL_025a5f2f_4_k_cu_230b35d24cuda3std3__45__cpo7crbeginE:
	.zero		1
	.type		_ZN34_INTERNAL_025a5f2f_4_k_cu_230b35d24cuda3std6ranges3__45__cpo4nextE,@object
	.size		_ZN34_INTERNAL_025a5f2f_4_k_cu_230b35d24cuda3std6ranges3__45__cpo4nextE,(_ZN34_INTERNAL_025a5f2f_4_k_cu_230b35d24cuda3std6ranges3__45__cpo4swapE - _ZN34_INTERNAL_025a5f2f_4_k_cu_230b35d24cuda3std6ranges3__45__cpo4nextE)
_ZN34_INTERNAL_025a5f2f_4_k_cu_230b35d24cuda3std6ranges3__45__cpo4nextE:
	.zero		1
	.type		_ZN34_INTERNAL_025a5f2f_4_k_cu_230b35d24cuda3std6ranges3__45__cpo4swapE,@object
	.size		_ZN34_INTERNAL_025a5f2f_4_k_cu_230b35d24cuda3std6ranges3__45__cpo4swapE,(_ZN34_INTERNAL_025a5f2f_4_k_cu_230b35d26thrust24THRUST_300001_SM_1000_NS8cuda_cub10par_nosyncE - _ZN34_INTERNAL_025a5f2f_4_k_cu_230b35d24cuda3std6ranges3__45__cpo4swapE)
_ZN34_INTERNAL_025a5f2f_4_k_cu_230b35d24cuda3std6ranges3__45__cpo4swapE:
	.zero		1
	.type		_ZN34_INTERNAL_025a5f2f_4_k_cu_230b35d26thrust24THRUST_300001_SM_1000_NS8cuda_cub10par_nosyncE,@object
	.size		_ZN34_INTERNAL_025a5f2f_4_k_cu_230b35d26thrust24THRUST_300001_SM_1000_NS8cuda_cub10par_nosyncE,(_ZN34_INTERNAL_025a5f2f_4_k_cu_230b35d26thrust24THRUST_300001_SM_1000_NS3seqE - _ZN34_INTERNAL_025a5f2f_4_k_cu_230b35d26thrust24THRUST_300001_SM_1000_NS8cuda_cub10par_nosyncE)
_ZN34_INTERNAL_025a5f2f_4_k_cu_230b35d26thrust24THRUST_300001_SM_1000_NS8cuda_cub10par_nosyncE:
	.zero		1
	.type		_ZN34_INTERNAL_025a5f2f_4_k_cu_230b35d26thrust24THRUST_300001_SM_1000_NS3seqE,@object
	.size		_ZN34_INTERNAL_025a5f2f_4_k_cu_230b35d26thrust24THRUST_300001_SM_1000_NS3seqE,(_ZN34_INTERNAL_025a5f2f_4_k_cu_230b35d24cuda3std3__420unreachable_sentinelE - _ZN34_INTERNAL_025a5f2f_4_k_cu_230b35d26thrust24THRUST_300001_SM_1000_NS3seqE)
_ZN34_INTERNAL_025a5f2f_4_k_cu_230b35d26thrust24THRUST_300001_SM_1000_NS3seqE:
	.zero		1
	.type		_ZN34_INTERNAL_025a5f2f_4_k_cu_230b35d24cuda3std3__420unreachable_sentinelE,@object
	.size		_ZN34_INTERNAL_025a5f2f_4_k_cu_230b35d24cuda3std3__420unreachable_sentinelE,(_ZN34_INTERNAL_025a5f2f_4_k_cu_230b35d24cuda3std6ranges3__45__cpo5ssizeE - _ZN34_INTERNAL_025a5f2f_4_k_cu_230b35d24cuda3std3__420unreachable_sentinelE)
_ZN34_INTERNAL_025a5f2f_4_k_cu_230b35d24cuda3std3__420unreachable_sentinelE:
	.zero		1
	.type		_ZN34_INTERNAL_025a5f2f_4_k_cu_230b35d24cuda3std6ranges3__45__cpo5ssizeE,@object
	.size		_ZN34_INTERNAL_025a5f2f_4_k_cu_230b35d24cuda3std6ranges3__45__cpo5ssizeE,(_ZN34_INTERNAL_025a5f2f_4_k_cu_230b35d26thrust24THRUST_300001_SM_1000_NS12placeholders2_3E - _ZN34_INTERNAL_025a5f2f_4_k_cu_230b35d24cuda3std6ranges3__45__cpo5ssizeE)
_ZN34_INTERNAL_025a5f2f_4_k_cu_230b35d24cuda3std6ranges3__45__cpo5ssizeE:
	.zero		1
	.type		_ZN34_INTERNAL_025a5f2f_4_k_cu_230b35d26thrust24THRUST_300001_SM_1000_NS12placeholders2_3E,@object
	.size		_ZN34_INTERNAL_025a5f2f_4_k_cu_230b35d26thrust24THRUST_300001_SM_1000_NS12placeholders2_3E,(_ZN34_INTERNAL_025a5f2f_4_k_cu_230b35d24cuda3std3__45__cpo4cendE - _ZN34_INTERNAL_025a5f2f_4_k_cu_230b35d26thrust24THRUST_300001_SM_1000_NS12placeholders2_3E)
_ZN34_INTERNAL_025a5f2f_4_k_cu_230b35d26thrust24THRUST_300001_SM_1000_NS12placeholders2_3E:
	.zero		1
	.type		_ZN34_INTERNAL_025a5f2f_4_k_cu_230b35d24cuda3std3__45__cpo4cendE,@object
	.size		_ZN34_INTERNAL_025a5f2f_4_k_cu_230b35d24cuda3std3__45__cpo4cendE,(_ZN34_INTERNAL_025a5f2f_4_k_cu_230b35d24cuda3std6ranges3__45__cpo4cendE - _ZN34_INTERNAL_025a5f2f_4_k_cu_230b35d24cuda3std3__45__cpo4cendE)
_ZN34_INTERNAL_025a5f2f_4_k_cu_230b35d24cuda3std3__45__cpo4cendE:
	.zero		1
	.type		_ZN34_INTERNAL_025a5f2f_4_k_cu_230b35d24cuda3std6ranges3__45__cpo4cendE,@object
	.size		_ZN34_INTERNAL_025a5f2f_4_k_cu_230b35d24cuda3std6ranges3__45__cpo4cendE,(_ZN34_INTERNAL_025a5f2f_4_k_cu_230b35d26thrust24THRUST_300001_SM_1000_NS12placeholders2_7E - _ZN34_INTERNAL_025a5f2f_4_k_cu_230b35d24cuda3std6ranges3__45__cpo4cendE)
_ZN34_INTERNAL_025a5f2f_4_k_cu_230b35d24cuda3std6ranges3__45__cpo4cendE:
	.zero		1
	.type		_ZN34_INTERNAL_025a5f2f_4_k_cu_230b35d26thrust24THRUST_300001_SM_1000_NS12placeholders2_7E,@object
	.size		_ZN34_INTERNAL_025a5f2f_4_k_cu_230b35d26thrust24THRUST_300001_SM_1000_NS12placeholders2_7E,(_ZN34_INTERNAL_025a5f2f_4_k_cu_230b35d24cuda3std3__45__cpo5crendE - _ZN34_INTERNAL_025a5f2f_4_k_cu_230b35d26thrust24THRUST_300001_SM_1000_NS12placeholders2_7E)
_ZN34_INTERNAL_025a5f2f_4_k_cu_230b35d26thrust24THRUST_300001_SM_1000_NS12placeholders2_7E:
	.zero		1
	.type		_ZN34_INTERNAL_025a5f2f_4_k_cu_230b35d24cuda3std3__45__cpo5crendE,@object
	.size		_ZN34_INTERNAL_025a5f2f_4_k_cu_230b35d24cuda3std3__45__cpo5crendE,(_ZN34_INTERNAL_025a5f2f_4_k_cu_230b35d24cuda3std6ranges3__45__cpo4prevE - _ZN34_INTERNAL_025a5f2f_4_k_cu_230b35d24cuda3std3__45__cpo5crendE)
_ZN34_INTERNAL_025a5f2f_4_k_cu_230b35d24cuda3std3__45__cpo5crendE:
	.zero		1
	.type		_ZN34_INTERNAL_025a5f2f_4_k_cu_230b35d24cuda3std6ranges3__45__cpo4prevE,@object
	.size		_ZN34_INTERNAL_025a5f2f_4_k_cu_230b35d24cuda3std6ranges3__45__cpo4prevE,(_ZN34_INTERNAL_025a5f2f_4_k_cu_230b35d24cuda3std6ranges3__45__cpo9iter_moveE - _ZN34_INTERNAL_025a5f2f_4_k_cu_230b35d24cuda3std6ranges3__45__cpo4prevE)
_ZN34_INTERNAL_025a5f2f_4_k_cu_230b35d24cuda3std6ranges3__45__cpo4prevE:
	.zero		1
	.type		_ZN34_INTERNAL_025a5f2f_4_k_cu_230b35d24cuda3std6ranges3__45__cpo9iter_moveE,@object
	.size		_ZN34_INTERNAL_025a5f2f_4_k_cu_230b35d24cuda3std6ranges3__45__cpo9iter_moveE,(_ZN34_INTERNAL_025a5f2f_4_k_cu_230b35d26thrust24THRUST_300001_SM_1000_NS6system6detail10sequential3seqE - _ZN34_INTERNAL_025a5f2f_4_k_cu_230b35d24cuda3std6ranges3__45__cpo9iter_moveE)
_ZN34_INTERNAL_025a5f2f_4_k_cu_230b35d24cuda3std6ranges3__45__cpo9iter_moveE:
	.zero		1
	.type		_ZN34_INTERNAL_025a5f2f_4_k_cu_230b35d26thrust24THRUST_300001_SM_1000_NS6system6detail10sequential3seqE,@object
	.size		_ZN34_INTERNAL_025a5f2f_4_k_cu_230b35d26thrust24THRUST_300001_SM_1000_NS6system6detail10sequential3seqE,(_ZN34_INTERNAL_025a5f2f_4_k_cu_230b35d26thrust24THRUST_300001_SM_1000_NS12placeholders2_9E - _ZN34_INTERNAL_025a5f2f_4_k_cu_230b35d26thrust24THRUST_300001_SM_1000_NS6system6detail10sequential3seqE)
_ZN34_INTERNAL_025a5f2f_4_k_cu_230b35d26thrust24THRUST_300001_SM_1000_NS6system6detail10sequential3seqE:
	.zero		1
	.type		_ZN34_INTERNAL_025a5f2f_4_k_cu_230b35d26thrust24THRUST_300001_SM_1000_NS12placeholders2_9E,@object
	.size		_ZN34_INTERNAL_025a5f2f_4_k_cu_230b35d26thrust24THRUST_300001_SM_1000_NS12placeholders2_9E,(_ZN34_INTERNAL_025a5f2f_4_k_cu_230b35d24cuda3std3__419piecewise_constructE - _ZN34_INTERNAL_025a5f2f_4_k_cu_230b35d26thrust24THRUST_300001_SM_1000_NS12placeholders2_9E)
_ZN34_INTERNAL_025a5f2f_4_k_cu_230b35d26thrust24THRUST_300001_SM_1000_NS12placeholders2_9E:
	.zero		1
	.type		_ZN34_INTERNAL_025a5f2f_4_k_cu_230b35d24cuda3std3__419piecewise_constructE,@object
	.size		_ZN34_INTERNAL_025a5f2f_4_k_cu_230b35d24cuda3std3__419piecewise_constructE,(_ZN34_INTERNAL_025a5f2f_4_k_cu_230b35d24cuda3std6ranges3__45__cpo5cdataE - _ZN34_INTERNAL_025a5f2f_4_k_cu_230b35d24cuda3std3__419piecewise_constructE)
_ZN34_INTERNAL_025a5f2f_4_k_cu_230b35d24cuda3std3__419piecewise_constructE:
	.zero		1
	.type		_ZN34_INTERNAL_025a5f2f_4_k_cu_230b35d24cuda3std6ranges3__45__cpo5cdataE,@object
	.size		_ZN34_INTERNAL_025a5f2f_4_k_cu_230b35d24cuda3std6ranges3__45__cpo5cdataE,(_ZN34_INTERNAL_025a5f2f_4_k_cu_230b35d26thrust24THRUST_300001_SM_1000_NS12placeholders2_1E - _ZN34_INTERNAL_025a5f2f_4_k_cu_230b35d24cuda3std6ranges3__45__cpo5cdataE)
_ZN34_INTERNAL_025a5f2f_4_k_cu_230b35d24cuda3std6ranges3__45__cpo5cdataE:
	.zero		1
	.type		_ZN34_INTERNAL_025a5f2f_4_k_cu_230b35d26thrust24THRUST_300001_SM_1000_NS12placeholders2_1E,@object
	.size		_ZN34_INTERNAL_025a5f2f_4_k_cu_230b35d26thrust24THRUST_300001_SM_1000_NS12placeholders2_1E,(_ZN34_INTERNAL_025a5f2f_4_k_cu_230b35d24cuda3std3__45__cpo3endE - _ZN34_INTERNAL_025a5f2f_4_k_cu_230b35d26thrust24THRUST_300001_SM_1000_NS12placeholders2_1E)
_ZN34_INTERNAL_025a5f2f_4_k_cu_230b35d26thrust24THRUST_300001_SM_1000_NS12placeholders2_1E:
	.zero		1
	.type		_ZN34_INTERNAL_025a5f2f_4_k_cu_230b35d24cuda3std3__45__cpo3endE,@object
	.size		_ZN34_INTERNAL_025a5f2f_4_k_cu_230b35d24cuda3std3__45__cpo3endE,(_ZN34_INTERNAL_025a5f2f_4_k_cu_230b35d24cuda3std6ranges3__45__cpo3endE - _ZN34_INTERNAL_025a5f2f_4_k_cu_230b35d24cuda3std3__45__cpo3endE)
_ZN34_INTERNAL_025a5f2f_4_k_cu_230b35d24cuda3std3__45__cpo3endE:
	.zero		1
	.type		_ZN34_INTERNAL_025a5f2f_4_k_cu_230b35d24cuda3std6ranges3__45__cpo3endE,@object
	.size		_ZN34_INTERNAL_025a5f2f_4_k_cu_230b35d24cuda3std6ranges3__45__cpo3endE,(_ZN34_INTERNAL_025a5f2f_4_k_cu_230b35d26thrust24THRUST_300001_SM_1000_NS12placeholders2_5E - _ZN34_INTERNAL_025a5f2f_4_k_cu_230b35d24cuda3std6ranges3__45__cpo3endE)
_ZN34_INTERNAL_025a5f2f_4_k_cu_230b35d24cuda3std6ranges3__45__cpo3endE:
	.zero		1
	.type		_ZN34_INTERNAL_025a5f2f_4_k_cu_230b35d26thrust24THRUST_300001_SM_1000_NS12placeholders2_5E,@object
	.size		_ZN34_INTERNAL_025a5f2f_4_k_cu_230b35d26thrust24THRUST_300001_SM_1000_NS12placeholders2_5E,(_ZN34_INTERNAL_025a5f2f_4_k_cu_230b35d24cuda3std3__45__cpo4rendE - _ZN34_INTERNAL_025a5f2f_4_k_cu_230b35d26thrust24THRUST_300001_SM_1000_NS12placeholders2_5E)
_ZN34_INTERNAL_025a5f2f_4_k_cu_230b35d26thrust24THRUST_300001_SM_1000_NS12placeholders2_5E:
	.zero		1
	.type		_ZN34_INTERNAL_025a5f2f_4_k_cu_230b35d24cuda3std3__45__cpo4rendE,@object
	.size		_ZN34_INTERNAL_025a5f2f_4_k_cu_230b35d24cuda3std3__45__cpo4rendE,(_ZN34_INTERNAL_025a5f2f_4_k_cu_230b35d24cuda3std6ranges3__45__cpo9iter_swapE - _ZN34_INTERNAL_025a5f2f_4_k_cu_230b35d24cuda3std3__45__cpo4rendE)
_ZN34_INTERNAL_025a5f2f_4_k_cu_230b35d24cuda3std3__45__cpo4rendE:
	.zero		1
	.type		_ZN34_INTERNAL_025a5f2f_4_k_cu_230b35d24cuda3std6ranges3__45__cpo9iter_swapE,@object
	.size		_ZN34_INTERNAL_025a5f2f_4_k_cu_230b35d24cuda3std6ranges3__45__cpo9iter_swapE,(_ZN34_INTERNAL_025a5f2f_4_k_cu_230b35d24cuda3std3__48unexpectE - _ZN34_INTERNAL_025a5f2f_4_k_cu_230b35d24cuda3std6ranges3__45__cpo9iter_swapE)
_ZN34_INTERNAL_025a5f2f_4_k_cu_230b35d24cuda3std6ranges3__45__cpo9iter_swapE:
	.zero		1
	.type		_ZN34_INTERNAL_025a5f2f_4_k_cu_230b35d24cuda3std3__48unexpectE,@object
	.size		_ZN34_INTERNAL_025a5f2f_4_k_cu_230b35d24cuda3std3__48unexpectE,(_ZN34_INTERNAL_025a5f2f_4_k_cu_230b35d26thrust24THRUST_300001_SM_1000_NS8cuda_cub3parE - _ZN34_INTERNAL_025a5f2f_4_k_cu_230b35d24cuda3std3__48unexpectE)
_ZN34_INTERNAL_025a5f2f_4_k_cu_230b35d24cuda3std3__48unexpectE:
	.zero		1
	.type		_ZN34_INTERNAL_025a5f2f_4_k_cu_230b35d26thrust24THRUST_300001_SM_1000_NS8cuda_cub3parE,@object
	.size		_ZN34_INTERNAL_025a5f2f_4_k_cu_230b35d26thrust24THRUST_300001_SM_1000_NS8cuda_cub3parE,(.L_29 - _ZN34_INTERNAL_025a5f2f_4_k_cu_230b35d26thrust24THRUST_300001_SM_1000_NS8cuda_cub3parE)
_ZN34_INTERNAL_025a5f2f_4_k_cu_230b35d26thrust24THRUST_300001_SM_1000_NS8cuda_cub3parE:
	.zero		1
.L_29:


//--------------------- .nv.shared._ZN3cub18CUB_300001_SM_10006detail6reduce18DeviceReduceKernelINS2_10policy_hubIiyN4cuda3std3__44plusIiEEE10Policy1000EPiyS9_iNS7_10__identityEEEvT0_PT3_T1_NS0_13GridEvenShareISH_EET2_T4_ --------------------------
	.section	.nv.shared._ZN3cub18CUB_300001_SM_10006detail6reduce18DeviceReduceKernelINS2_10policy_hubIiyN4cuda3std3__44plusIiEEE10Policy1000EPiyS9_iNS7_10__identityEEEvT0_PT3_T1_NS0_13GridEvenShareISH_EET2_T4_,"aw",@nobits
	.sectionflags	@""
	.align	4
.nv.shared._ZN3cub18CUB_300001_SM_10006detail6reduce18DeviceReduceKernelINS2_10policy_hubIiyN4cuda3std3__44plusIiEEE10Policy1000EPiyS9_iNS7_10__identityEEEvT0_PT3_T1_NS0_13GridEvenShareISH_EET2_T4_:
	.zero		1068


//--------------------- .nv.shared._ZN3cub18CUB_300001_SM_10006detail6reduce28DeviceReduceSingleTileKernelINS2_10policy_hubIiyN4cuda3std3__44plusIiEEE10Policy1000EPiSC_yS9_iiNS7_10__identityEEEvT0_T1_T2_T3_T4_T6_ --------------------------
	.section	.nv.shared._ZN3cub18CUB_300001_SM_10006detail6reduce28DeviceReduceSingleTileKernelINS2_10policy_hubIiyN4cuda3std3__44plusIiEEE10Policy1000EPiSC_yS9_iiNS7_10__identityEEEvT0_T1_T2_T3_T4_T6_,"aw",@nobits
	.sectionflags	@""
	.align	4
.nv.shared._ZN3cub18CUB_300001_SM_10006detail6reduce28DeviceReduceSingleTileKernelINS2_10policy_hubIiyN4cuda3std3__44plusIiEEE10Policy1000EPiSC_yS9_iiNS7_10__identityEEEvT0_T1_T2_T3_T4_T6_:
	.zero		1068


//--------------------- .nv.shared._ZN3cub18CUB_300001_SM_10006detail6reduce28DeviceReduceSingleTileKernelINS2_10policy_hubIijN4cuda3std3__44plusIiEEE10Policy1000EPiSC_iS9_iiNS7_10__identityEEEvT0_T1_T2_T3_T4_T6_ --------------------------
	.section	.nv.shared._ZN3cub18CUB_300001_SM_10006detail6reduce28DeviceReduceSingleTileKernelINS2_10policy_hubIijN4cuda3std3__44plusIiEEE10Policy1000EPiSC_iS9_iiNS7_10__identityEEEvT0_T1_T2_T3_T4_T6_,"aw",@nobits
	.sectionflags	@""
	.align	4
.nv.shared._ZN3cub18CUB_300001_SM_10006detail6reduce28DeviceReduceSingleTileKernelINS2_10policy_hubIijN4cuda3std3__44plusIiEEE10Policy1000EPiSC_iS9_iiNS7_10__identityEEEvT0_T1_T2_T3_T4_T6_:
	.zero		1068


//--------------------- .nv.shared._ZN3cub18CUB_300001_SM_10006detail6reduce18DeviceReduceKernelINS2_10policy_hubIijN4cuda3std3__44plusIiEEE10Policy1000EPijS9_iNS7_10__identityEEEvT0_PT3_T1_NS0_13GridEvenShareISH_EET2_T4_ --------------------------
	.section	.nv.shared._ZN3cub18CUB_300001_SM_10006detail6reduce18DeviceReduceKernelINS2_10policy_hubIijN4cuda3std3__44plusIiEEE10Policy1000EPijS9_iNS7_10__identityEEEvT0_PT3_T1_NS0_13GridEvenShareISH_EET2_T4_,"aw",@nobits
	.sectionflags	@""
	.align	4
.nv.shared._ZN3cub18CUB_300001_SM_10006detail6reduce18DeviceReduceKernelINS2_10policy_hubIijN4cuda3std3__44plusIiEEE10Policy1000EPijS9_iNS7_10__identityEEEvT0_PT3_T1_NS0_13GridEvenShareISH_EET2_T4_:
	.zero		1068


//--------------------- .nv.shared._ZN3cub18CUB_300001_SM_10006detail6reduce28DeviceReduceSingleTileKernelINS2_10policy_hubIijN4cuda3std3__44plusIiEEE10Policy1000EPiSC_jS9_iiNS7_10__identityEEEvT0_T1_T2_T3_T4_T6_ --------------------------
	.section	.nv.shared._ZN3cub18CUB_300001_SM_10006detail6reduce28DeviceReduceSingleTileKernelINS2_10policy_hubIijN4cuda3std3__44plusIiEEE10Policy1000EPiSC_jS9_iiNS7_10__identityEEEvT0_T1_T2_T3_T4_T6_,"aw",@nobits
	.sectionflags	@""
	.align	4
.nv.shared._ZN3cub18CUB_300001_SM_10006detail6reduce28DeviceReduceSingleTileKernelINS2_10policy_hubIijN4cuda3std3__44plusIiEEE10Policy1000EPiSC_jS9_iiNS7_10__identityEEEvT0_T1_T2_T3_T4_T6_:
	.zero		1068


//--------------------- .nv.shared._ZN3cub18CUB_300001_SM_10006detail10merge_sort26DeviceMergeSortMergeKernelINS2_10policy_hubIP4KeyTE9Policy600ES6_PNS0_8NullTypeES6_SA_mN4cuda3std3__44lessIS5_EES5_S9_EEvbT2_T3_T4_PT6_PT7_T5_PSI_SI_NS1_7vsmem_tE --------------------------
	.section	.nv.shared._ZN3cub18CUB_300001_SM_10006detail10merge_sort26DeviceMergeSortMergeKernelINS2_10policy_hubIP4KeyTE9Policy600ES6_PNS0_8NullTypeES6_SA_mN4cuda3std3__44lessIS5_EES5_S9_EEvbT2_T3_T4_PT6_PT7_T5_PSI_SI_NS1_7vsmem_tE,"aw",@nobits
	.sectionflags	@""
	.align	16
.nv.shared._ZN3cub18CUB_300001_SM_10006detail10merge_sort26DeviceMergeSortMergeKernelINS2_10policy_hubIP4KeyTE9Policy600ES6_PNS0_8NullTypeES6_SA_mN4cuda3std3__44lessIS5_EES5_S9_EEvbT2_T3_T4_PT6_PT7_T5_PSI_SI_NS1_7vsmem_tE:
	.zero		17936


//--------------------- .nv.shared._ZN3cub18CUB_300001_SM_10006detail10merge_sort30DeviceMergeSortBlockSortKernelINS2_10policy_hubIP4KeyTE9Policy600ES6_PNS0_8NullTypeES6_SA_mN4cuda3std3__44lessIS5_EES5_S9_EEvbT0_T1_T2_T3_T4_PT6_PT7_T5_NS1_7vsmem_tE --------------------------
	.section	.nv.shared._ZN3cub18CUB_300001_SM_10006detail10merge_sort30DeviceMergeSortBlockSortKernelINS2_10policy_hubIP4KeyTE9Policy600ES6_PNS0_8NullTypeES6_SA_mN4cuda3std3__44lessIS5_EES5_S9_EEvbT0_T1_T2_T3_T4_PT6_PT7_T5_NS1_7vsmem_tE,"aw",@nobits
	.sectionflags	@""
	.align	16
.nv.shared._ZN3cub18CUB_300001_SM_10006detail10merge_sort30DeviceMergeSortBlockSortKernelINS2_10policy_hubIP4KeyTE9Policy600ES6_PNS0_8NullTypeES6_SA_mN4cuda3std3__44lessIS5_EES5_S9_EEvbT0_T1_T2_T3_T4_PT6_PT7_T5_NS1_7vsmem_tE:
	.zero		17936


//--------------------- .nv.shared._ZN3cub18CUB_300001_SM_10006detail10merge_sort26DeviceMergeSortMergeKernelINS2_10policy_hubIP4KeyTE9Policy600ES6_PNS0_8NullTypeES6_SA_jN4cuda3std3__44lessIS5_EES5_S9_EEvbT2_T3_T4_PT6_PT7_T5_PSI_SI_NS1_7vsmem_tE --------------------------
	.section	.nv.shared._ZN3cub18CUB_300001_SM_10006detail10merge_sort26DeviceMergeSortMergeKernelINS2_10policy_hubIP4KeyTE9Policy600ES6_PNS0_8NullTypeES6_SA_jN4cuda3std3__44lessIS5_EES5_S9_EEvbT2_T3_T4_PT6_PT7_T5_PSI_SI_NS1_7vsmem_tE,"aw",@nobits
	.sectionflags	@""
	.align	16
.nv.shared._ZN3cub18CUB_300001_SM_10006detail10merge_sort26DeviceMergeSortMergeKernelINS2_10policy_hubIP4KeyTE9Policy600ES6_PNS0_8NullTypeES6_SA_jN4cuda3std3__44lessIS5_EES5_S9_EEvbT2_T3_T4_PT6_PT7_T5_PSI_SI_NS1_7vsmem_tE:
	.zero		17936


//--------------------- .nv.shared._ZN3cub18CUB_300001_SM_10006detail10merge_sort30DeviceMergeSortBlockSortKernelINS2_10policy_hubIP4KeyTE9Policy600ES6_PNS0_8NullTypeES6_SA_jN4cuda3std3__44lessIS5_EES5_S9_EEvbT0_T1_T2_T3_T4_PT6_PT7_T5_NS1_7vsmem_tE --------------------------
	.section	.nv.shared._ZN3cub18CUB_300001_SM_10006detail10merge_sort30DeviceMergeSortBlockSortKernelINS2_10policy_hubIP4KeyTE9Policy600ES6_PNS0_8NullTypeES6_SA_jN4cuda3std3__44lessIS5_EES5_S9_EEvbT0_T1_T2_T3_T4_PT6_PT7_T5_NS1_7vsmem_tE,"aw",@nobits
	.sectionflags	@""
	.align	16
.nv.shared._ZN3cub18CUB_300001_SM_10006detail10merge_sort30DeviceMergeSortBlockSortKernelINS2_10policy_hubIP4KeyTE9Policy600ES6_PNS0_8NullTypeES6_SA_jN4cuda3std3__44lessIS5_EES5_S9_EEvbT0_T1_T2_T3_T4_PT6_PT7_T5_NS1_7vsmem_tE:
	.zero		17936


//--------------------- .nv.shared._ZN3cub18CUB_300001_SM_10006detail4scan16DeviceScanKernelINS2_10policy_hubIN6thrust24THRUST_300001_SM_1000_NS6system6detail7generic14key_flag_tupleENS6_6detail10any_assignESA_mNS9_16key_flag_scan_opEE10Policy1000ENS6_18transform_iteratorINS9_21construct_key_flag_opENS6_17counting_iteratorImNS6_11use_defaultESJ_SJ_EESA_SJ_EENS6_25transform_output_iteratorINS9_15write_output_opINSB_15normal_iteratorINS6_7pointerI4KeyTNS6_8cuda_cub5par_tESJ_SJ_EEEEPSQ_EENS6_16discard_iteratorImEEEENS0_13ScanTileStateISA_Lb0EEESD_NS0_8NullTypeEmSA_Lb0ES12_EEvT0_T1_T2_iT3_T4_T5_ --------------------------
	.section	.nv.shared._ZN3cub18CUB_300001_SM_10006detail4scan16DeviceScanKernelINS2_10policy_hubIN6thrust24THRUST_300001_SM_1000_NS6system6detail7generic14key_flag_tupleENS6_6detail10any_assignESA_mNS9_16key_flag_scan_opEE10Policy1000ENS6_18transform_iteratorINS9_21construct_key_flag_opENS6_17counting_iteratorImNS6_11use_defaultESJ_SJ_EESA_SJ_EENS6_25transform_output_iteratorINS9_15write_output_opINSB_15normal_iteratorINS6_7pointerI4KeyTNS6_8cuda_cub5par_tESJ_SJ_EEEEPSQ_EENS6_16discard_iteratorImEEEENS0_13ScanTileStateISA_Lb0EEESD_NS0_8NullTypeEmSA_Lb0ES12_EEvT0_T1_T2_iT3_T4_T5_,"aw",@nobits
	.sectionflags	@""
	.align	16
.nv.shared._ZN3cub18CUB_300001_SM_10006detail4scan16DeviceScanKernelINS2_10policy_hubIN6thrust24THRUST_300001_SM_1000_NS6system6detail7generic14key_flag_tupleENS6_6detail10any_assignESA_mNS9_16key_flag_scan_opEE10Policy1000ENS6_18transform_iteratorINS9_21construct_key_flag_opENS6_17counting_iteratorImNS6_11use_defaultESJ_SJ_EESA_SJ_EENS6_25transform_output_iteratorINS9_15write_output_opINSB_15normal_iteratorINS6_7pointerI4KeyTNS6_8cuda_cub5par_tESJ_SJ_EEEEPSQ_EENS6_16discard_iteratorImEEEENS0_13ScanTileStateISA_Lb0EEESD_NS0_8NullTypeEmSA_Lb0ES12_EEvT0_T1_T2_iT3_T4_T5_:
	.zero		7184


//--------------------- .nv.shared._ZN3cub18CUB_300001_SM_10006detail4scan16DeviceScanKernelINS2_10policy_hubIN6thrust24THRUST_300001_SM_1000_NS6system6detail7generic14key_flag_tupleENS6_6detail10any_assignESA_jNS9_16key_flag_scan_opEE10Policy1000ENS6_18transform_iteratorINS9_21construct_key_flag_opENS6_17counting_iteratorImNS6_11use_defaultESJ_SJ_EESA_SJ_EENS6_25transform_output_iteratorINS9_15write_output_opINSB_15normal_iteratorINS6_7pointerI4KeyTNS6_8cuda_cub5par_tESJ_SJ_EEEEPSQ_EENS6_16discard_iteratorImEEEENS0_13ScanTileStateISA_Lb0EEESD_NS0_8NullTypeEjSA_Lb0ES12_EEvT0_T1_T2_iT3_T4_T5_ --------------------------
	.section	.nv.shared._ZN3cub18CUB_300001_SM_10006detail4scan16DeviceScanKernelINS2_10policy_hubIN6thrust24THRUST_300001_SM_1000_NS6system6detail7generic14key_flag_tupleENS6_6detail10any_assignESA_jNS9_16key_flag_scan_opEE10Policy1000ENS6_18transform_iteratorINS9_21construct_key_flag_opENS6_17counting_iteratorImNS6_11use_defaultESJ_SJ_EESA_SJ_EENS6_25transform_output_iteratorINS9_15write_output_opINSB_15normal_iteratorINS6_7pointerI4KeyTNS6_8cuda_cub5par_tESJ_SJ_EEEEPSQ_EENS6_16discard_iteratorImEEEENS0_13ScanTileStateISA_Lb0EEESD_NS0_8NullTypeEjSA_Lb0ES12_EEvT0_T1_T2_iT3_T4_T5_,"aw",@nobits
	.sectionflags	@""
	.align	16
.nv.shared._ZN3cub18CUB_300001_SM_10006detail4scan16DeviceScanKernelINS2_10policy_hubIN6thrust24THRUST_300001_SM_1000_NS6system6detail7generic14key_flag_tupleENS6_6detail10any_assignESA_jNS9_16key_flag_scan_opEE10Policy1000ENS6_18transform_iteratorINS9_21construct_key_flag_opENS6_17counting_iteratorImNS6_11use_defaultESJ_SJ_EESA_SJ_EENS6_25transform_output_iteratorINS9_15write_output_opINSB_15normal_iteratorINS6_7pointerI4KeyTNS6_8cuda_cub5par_tESJ_SJ_EEEEPSQ_EENS6_16discard_iteratorImEEEENS0_13ScanTileStateISA_Lb0EEESD_NS0_8NullTypeEjSA_Lb0ES12_EEvT0_T1_T2_iT3_T4_T5_:
	.zero		7184


//--------------------- .nv.shared._ZN3cub18CUB_300001_SM_10006detail4scan16DeviceScanKernelINS2_10policy_hubIN6thrust24THRUST_300001_SM_1000_NS6system6detail7generic14key_flag_tupleENS6_6detail10any_assignESA_mNS9_16key_flag_scan_opEE10Policy1000ENS6_18transform_iteratorINS9_21construct_key_flag_opENS6_17counting_iteratorImNS6_11use_defaultESJ_SJ_EESA_SJ_EENS6_25transform_output_iteratorINS9_15write_output_opINSB_15normal_iteratorINS6_7pointerIiNS6_8cuda_cub5par_tESJ_SJ_EEEEPiEENS6_16discard_iteratorImEEEENS0_13ScanTileStateISA_Lb0EEESD_NS0_8NullTypeEmSA_Lb0ES11_EEvT0_T1_T2_iT3_T4_T5_ --------------------------
	.section	.nv.shared._ZN3cub18CUB_300001_SM_10006detail4scan16DeviceScanKernelINS2_10policy_hubIN6thrust24THRUST_300001_SM_1000_NS6system6detail7generic14key_flag_tupleENS6_6detail10any_assignESA_mNS9_16key_flag_scan_opEE10Policy1000ENS6_18transform_iteratorINS9_21construct_key_flag_opENS6_17counting_iteratorImNS6_11use_defaultESJ_SJ_EESA_SJ_EENS6_25transform_output_iteratorINS9_15write_output_opINSB_15normal_iteratorINS6_7pointerIiNS6_8cuda_cub5par_tESJ_SJ_EEEEPiEENS6_16discard_iteratorImEEEENS0_13ScanTileStateISA_Lb0EEESD_NS0_8NullTypeEmSA_Lb0ES11_EEvT0_T1_T2_iT3_T4_T5_,"aw",@nobits
	.sectionflags	@""
	.align	16
.nv.shared._ZN3cub18CUB_300001_SM_10006detail4scan16DeviceScanKernelINS2_10policy_hubIN6thrust24THRUST_300001_SM_1000_NS6system6detail7generic14key_flag_tupleENS6_6detail10any_assignESA_mNS9_16key_flag_scan_opEE10Policy1000ENS6_18transform_iteratorINS9_21construct_key_flag_opENS6_17counting_iteratorImNS6_11use_defaultESJ_SJ_EESA_SJ_EENS6_25transform_output_iteratorINS9_15write_output_opINSB_15normal_iteratorINS6_7pointerIiNS6_8cuda_cub5par_tESJ_SJ_EEEEPiEENS6_16discard_iteratorImEEEENS0_13ScanTileStateISA_Lb0EEESD_NS0_8NullTypeEmSA_Lb0ES11_EEvT0_T1_T2_iT3_T4_T5_:
	.zero		7184


//--------------------- .nv.shared._ZN3cub18CUB_300001_SM_10006detail4scan16DeviceScanKernelINS2_10policy_hubIN6thrust24THRUST_300001_SM_1000_NS6system6detail7generic14key_flag_tupleENS6_6detail10any_assignESA_jNS9_16key_flag_scan_opEE10Policy1000ENS6_18transform_iteratorINS9_21construct_key_flag_opENS6_17counting_iteratorImNS6_11use_defaultESJ_SJ_EESA_SJ_EENS6_25transform_output_iteratorINS9_15write_output_opINSB_15normal_iteratorINS6_7pointerIiNS6_8cuda_cub5par_tESJ_SJ_EEEEPiEENS6_16discard_iteratorImEEEENS0_13ScanTileStateISA_Lb0EEESD_NS0_8NullTypeEjSA_Lb0ES11_EEvT0_T1_T2_iT3_T4_T5_ --------------------------
	.section	.nv.shared._ZN3cub18CUB_300001_SM_10006detail4scan16DeviceScanKernelINS2_10policy_hubIN6thrust24THRUST_300001_SM_1000_NS6system6detail7generic14key_flag_tupleENS6_6detail10any_assignESA_jNS9_16key_flag_scan_opEE10Policy1000ENS6_18transform_iteratorINS9_21construct_key_flag_opENS6_17counting_iteratorImNS6_11use_defaultESJ_SJ_EESA_SJ_EENS6_25transform_output_iteratorINS9_15write_output_opINSB_15normal_iteratorINS6_7pointerIiNS6_8cuda_cub5par_tESJ_SJ_EEEEPiEENS6_16discard_iteratorImEEEENS0_13ScanTileStateISA_Lb0EEESD_NS0_8NullTypeEjSA_Lb0ES11_EEvT0_T1_T2_iT3_T4_T5_,"aw",@nobits
	.sectionflags	@""
	.align	16
.nv.shared._ZN3cub18CUB_300001_SM_10006detail4scan16DeviceScanKernelINS2_10policy_hubIN6thrust24THRUST_300001_SM_1000_NS6system6detail7generic14key_flag_tupleENS6_6detail10any_assignESA_jNS9_16key_flag_scan_opEE10Policy1000ENS6_18transform_iteratorINS9_21construct_key_flag_opENS6_17counting_iteratorImNS6_11use_defaultESJ_SJ_EESA_SJ_EENS6_25transform_output_iteratorINS9_15write_output_opINSB_15normal_iteratorINS6_7pointerIiNS6_8cuda_cub5par_tESJ_SJ_EEEEPiEENS6_16discard_iteratorImEEEENS0_13ScanTileStateISA_Lb0EEESD_NS0_8NullTypeEjSA_Lb0ES11_EEvT0_T1_T2_iT3_T4_T5_:
	.zero		7184


//--------------------- .nv.constant0._ZN3cub18CUB_300001_SM_10006detail6reduce28DeviceReduceSingleTileKernelINS2_10policy_hubIiyN4cuda3std3__44plusIiEEE10Policy1000EPiSC_iS9_iiNS7_10__identityEEEvT0_T1_T2_T3_T4_T6_ --------------------------
	.section	.nv.constant0._ZN3cub18CUB_300001_SM_10006detail6reduce28DeviceReduceSingleTileKernelINS2_10policy_hubIiyN4cuda3std3__44plusIiEEE10Policy1000EPiSC_iS9_iiNS7_10__identityEEEvT0_T1_T2_T3_T4_T6_,"a",@progbits
	.sectionflags	@""
	.align	4
.nv.constant0._ZN3cub18CUB_300001_SM_10006detail6reduce28DeviceReduceSingleTileKernelINS2_10policy_hubIiyN4cuda3std3__44plusIiEEE10Policy1000EPiSC_iS9_iiNS7_10__identityEEEvT0_T1_T2_T3_T4_T6_:
	.zero		925


//--------------------- .nv.constant0._ZN3cub18CUB_300001_SM_10006detail6reduce18DeviceReduceKernelINS2_10policy_hubIiyN4cuda3std3__44plusIiEEE10Policy1000EPiyS9_iNS7_10__identityEEEvT0_PT3_T1_NS0_13GridEvenShareISH_EET2_T4_ --------------------------
	.section	.nv.constant0._ZN3cub18CUB_300001_SM_10006detail6reduce18DeviceReduceKernelINS2_10policy_hubIiyN4cuda3std3__44plusIiEEE10Policy1000EPiyS9_iNS7_10__identityEEEvT0_PT3_T1_NS0_13GridEvenShareISH_EET2_T4_,"a",@progbits
	.sectionflags	@""
	.align	4
.nv.constant0._ZN3cub18CUB_300001_SM_10006detail6reduce18DeviceReduceKernelINS2_10policy_hubIiyN4cuda3std3__44plusIiEEE10Policy1000EPiyS9_iNS7_10__identityEEEvT0_PT3_T1_NS0_13GridEvenShareISH_EET2_T4_:
	.zero		994


//--------------------- .nv.constant0._ZN3cub18CUB_300001_SM_10006detail6reduce28DeviceReduceSingleTileKernelINS2_10policy_hubIiyN4cuda3std3__44plusIiEEE10Policy1000EPiSC_yS9_iiNS7_10__identityEEEvT0_T1_T2_T3_T4_T6_ --------------------------
	.section	.nv.constant0._ZN3cub18CUB_300001_SM_10006detail6reduce28DeviceReduceSingleTileKernelINS2_10policy_hubIiyN4cuda3std3__44plusIiEEE10Policy1000EPiSC_yS9_iiNS7_10__identityEEEvT0_T1_T2_T3_T4_T6_,"a",@progbits
	.sectionflags	@""
	.align	4
.nv.constant0._ZN3cub18CUB_300001_SM_10006detail6reduce28DeviceReduceSingleTileKernelINS2_10policy_hubIiyN4cuda3std3__44plusIiEEE10Policy1000EPiSC_yS9_iiNS7_10__identityEEEvT0_T1_T2_T3_T4_T6_:
	.zero		929


//--------------------- .nv.constant0._ZN3cub18CUB_300001_SM_10006detail6reduce28DeviceReduceSingleTileKernelINS2_10policy_hubIijN4cuda3std3__44plusIiEEE10Policy1000EPiSC_iS9_iiNS7_10__identityEEEvT0_T1_T2_T3_T4_T6_ --------------------------
	.section	.nv.constant0._ZN3cub18CUB_300001_SM_10006detail6reduce28DeviceReduceSingleTileKernelINS2_10policy_hubIijN4cuda3std3__44plusIiEEE10Policy1000EPiSC_iS9_iiNS7_10__identityEEEvT0_T1_T2_T3_T4_T6_,"a",@progbits
	.sectionflags	@""
	.align	4
.nv.constant0._ZN3cub18CUB_300001_SM_10006detail6reduce28DeviceReduceSingleTileKernelINS2_10policy_hubIijN4cuda3std3__44plusIiEEE10Policy1000EPiSC_iS9_iiNS7_10__identityEEEvT0_T1_T2_T3_T4_T6_:
	.zero		925


//--------------------- .nv.constant0._ZN3cub18CUB_300001_SM_10006detail6reduce18DeviceReduceKernelINS2_10policy_hubIijN4cuda3std3__44plusIiEEE10Policy1000EPijS9_iNS7_10__identityEEEvT0_PT3_T1_NS0_13GridEvenShareISH_EET2_T4_ --------------------------
	.section	.nv.constant0._ZN3cub18CUB_300001_SM_10006detail6reduce18DeviceReduceKernelINS2_10policy_hubIijN4cuda3std3__44plusIiEEE10Policy1000EPijS9_iNS7_10__identityEEEvT0_PT3_T1_NS0_13GridEvenShareISH_EET2_T4_,"a",@progbits
	.sectionflags	@""
	.align	4
.nv.constant0._ZN3cub18CUB_300001_SM_10006detail6reduce18DeviceReduceKernelINS2_10policy_hubIijN4cuda3std3__44plusIiEEE10Policy1000EPijS9_iNS7_10__identityEEEvT0_PT3_T1_NS0_13GridEvenShareISH_EET2_T4_:
	.zero		958


//--------------------- .nv.constant0._ZN3cub18CUB_300001_SM_10006detail6reduce28DeviceReduceSingleTileKernelINS2_10policy_hubIijN4cuda3std3__44plusIiEEE10Policy1000EPiSC_jS9_iiNS7_10__identityEEEvT0_T1_T2_T3_T4_T6_ --------------------------
	.section	.nv.constant0._ZN3cub18CUB_300001_SM_10006detail6reduce28DeviceReduceSingleTileKernelINS2_10policy_hubIijN4cuda3std3__44plusIiEEE10Policy1000EPiSC_jS9_iiNS7_10__identityEEEvT0_T1_T2_T3_T4_T6_,"a",@progbits
	.sectionflags	@""
	.align	4
.nv.constant0._ZN3cub18CUB_300001_SM_10006detail6reduce28DeviceReduceSingleTileKernelINS2_10policy_hubIijN4cuda3std3__44plusIiEEE10Policy1000EPiSC_jS9_iiNS7_10__identityEEEvT0_T1_T2_T3_T4_T6_:
	.zero		925


//--------------------- .nv.constant0._ZN3cub18CUB_300001_SM_10006detail10merge_sort26DeviceMergeSortMergeKernelINS2_10policy_hubIP4KeyTE9Policy600ES6_PNS0_8NullTypeES6_SA_mN4cuda3std3__44lessIS5_EES5_S9_EEvbT2_T3_T4_PT6_PT7_T5_PSI_SI_NS1_7vsmem_tE --------------------------
	.section	.nv.constant0._ZN3cub18CUB_300001_SM_10006detail10merge_sort26DeviceMergeSortMergeKernelINS2_10policy_hubIP4KeyTE9Policy600ES6_PNS0_8NullTypeES6_SA_mN4cuda3std3__44lessIS5_EES5_S9_EEvbT2_T3_T4_PT6_PT7_T5_PSI_SI_NS1_7vsmem_tE,"a",@progbits
	.sectionflags	@""
	.align	4
.nv.constant0._ZN3cub18CUB_300001_SM_10006detail10merge_sort26DeviceMergeSortMergeKernelINS2_10policy_hubIP4KeyTE9Policy600ES6_PNS0_8NullTypeES6_SA_mN4cuda3std3__44lessIS5_EES5_S9_EEvbT2_T3_T4_PT6_PT7_T5_PSI_SI_NS1_7vsmem_tE:
	.zero		976


//--------------------- .nv.constant0._ZN3cub18CUB_300001_SM_10006detail10merge_sort30DeviceMergeSortPartitionKernelIP4KeyTmN4cuda3std3__44lessIS4_EES4_EEvbT_PT2_T0_SE_PSE_T1_SE_i --------------------------
	.section	.nv.constant0._ZN3cub18CUB_300001_SM_10006detail10merge_sort30DeviceMergeSortPartitionKernelIP4KeyTmN4cuda3std3__44lessIS4_EES4_EEvbT_PT2_T0_SE_PSE_T1_SE_i,"a",@progbits
	.sectionflags	@""
	.align	4
.nv.constant0._ZN3cub18CUB_300001_SM_10006detail10merge_sort30DeviceMergeSortPartitionKernelIP4KeyTmN4cuda3std3__44lessIS4_EES4_EEvbT_PT2_T0_SE_PSE_T1_SE_i:
	.zero		964


//--------------------- .nv.constant0._ZN3cub18CUB_300001_SM_10006detail10merge_sort30DeviceMergeSortBlockSortKernelINS2_10policy_hubIP4KeyTE9Policy600ES6_PNS0_8NullTypeES6_SA_mN4cuda3std3__44lessIS5_EES5_S9_EEvbT0_T1_T2_T3_T4_PT6_PT7_T5_NS1_7vsmem_tE --------------------------
	.section	.nv.constant0._ZN3cub18CUB_300001_SM_10006detail10merge_sort30DeviceMergeSortBlockSortKernelINS2_10policy_hubIP4KeyTE9Policy600ES6_PNS0_8NullTypeES6_SA_mN4cuda3std3__44lessIS5_EES5_S9_EEvbT0_T1_T2_T3_T4_PT6_PT7_T5_NS1_7vsmem_tE,"a",@progbits
	.sectionflags	@""
	.align	4
.nv.constant0._ZN3cub18CUB_300001_SM_10006detail10merge_sort30DeviceMergeSortBlockSortKernelINS2_10policy_hubIP4KeyTE9Policy600ES6_PNS0_8NullTypeES6_SA_mN4cuda3std3__44lessIS5_EES5_S9_EEvbT0_T1_T2_T3_T4_PT6_PT7_T5_NS1_7vsmem_tE:
	.zero		976


//--------------------- .nv.constant0._ZN3cub18CUB_300001_SM_10006detail10merge_sort26DeviceMergeSortMergeKernelINS2_10policy_hubIP4KeyTE9Policy600ES6_PNS0_8NullTypeES6_SA_jN4cuda3std3__44lessIS5_EES5_S9_EEvbT2_T3_T4_PT6_PT7_T5_PSI_SI_NS1_7vsmem_tE --------------------------
	.section	.nv.constant0._ZN3cub18CUB_300001_SM_10006detail10merge_sort26DeviceMergeSortMergeKernelINS2_10policy_hubIP4KeyTE9Policy600ES6_PNS0_8NullTypeES6_SA_jN4cuda3std3__44lessIS5_EES5_S9_EEvbT2_T3_T4_PT6_PT7_T5_PSI_SI_NS1_7vsmem_tE,"a",@progbits
	.sectionflags	@""
	.align	4
.nv.constant0._ZN3cub18CUB_300001_SM_10006detail10merge_sort26DeviceMergeSortMergeKernelINS2_10policy_hubIP4KeyTE9Policy600ES6_PNS0_8NullTypeES6_SA_jN4cuda3std3__44lessIS5_EES5_S9_EEvbT2_T3_T4_PT6_PT7_T5_PSI_SI_NS1_7vsmem_tE:
	.zero		976


//--------------------- .nv.constant0._ZN3cub18CUB_300001_SM_10006detail10merge_sort30DeviceMergeSortPartitionKernelIP4KeyTjN4cuda3std3__44lessIS4_EES4_EEvbT_PT2_T0_SE_PSE_T1_SE_i --------------------------
	.section	.nv.constant0._ZN3cub18CUB_300001_SM_10006detail10merge_sort30DeviceMergeSortPartitionKernelIP4KeyTjN4cuda3std3__44lessIS4_EES4_EEvbT_PT2_T0_SE_PSE_T1_SE_i,"a",@progbits
	.sectionflags	@""
	.align	4
.nv.constant0._ZN3cub18CUB_300001_SM_10006detail10merge_sort30DeviceMergeSortPartitionKernelIP4KeyTjN4cuda3std3__44lessIS4_EES4_EEvbT_PT2_T0_SE_PSE_T1_SE_i:
	.zero		948


//--------------------- .nv.constant0._ZN3cub18CUB_300001_SM_10006detail10merge_sort30DeviceMergeSortBlockSortKernelINS2_10policy_hubIP4KeyTE9Policy600ES6_PNS0_8NullTypeES6_SA_jN4cuda3std3__44lessIS5_EES5_S9_EEvbT0_T1_T2_T3_T4_PT6_PT7_T5_NS1_7vsmem_tE --------------------------
	.section	.nv.constant0._ZN3cub18CUB_300001_SM_10006detail10merge_sort30DeviceMergeSortBlockSortKernelINS2_10policy_hubIP4KeyTE9Policy600ES6_PNS0_8NullTypeES6_SA_jN4cuda3std3__44lessIS5_EES5_S9_EEvbT0_T1_T2_T3_T4_PT6_PT7_T5_NS1_7vsmem_tE,"a",@progbits
	.sectionflags	@""
	.align	4
.nv.constant0._ZN3cub18CUB_300001_SM_10006detail10merge_sort30DeviceMergeSortBlockSortKernelINS2_10policy_hubIP4KeyTE9Policy600ES6_PNS0_8NullTypeES6_SA_jN4cuda3std3__44lessIS5_EES5_S9_EEvbT0_T1_T2_T3_T4_PT6_PT7_T5_NS1_7vsmem_tE:
	.zero		976


//--------------------- .nv.constant0._ZN3cub18CUB_300001_SM_10006detail4scan16DeviceScanKernelINS2_10policy_hubIN6thrust24THRUST_300001_SM_1000_NS6system6detail7generic14key_flag_tupleENS6_6detail10any_assignESA_mNS9_16key_flag_scan_opEE10Policy1000ENS6_18transform_iteratorINS9_21construct_key_flag_opENS6_17counting_iteratorImNS6_11use_defaultESJ_SJ_EESA_SJ_EENS6_25transform_output_iteratorINS9_15write_output_opINSB_15normal_iteratorINS6_7pointerI4KeyTNS6_8cuda_cub5par_tESJ_SJ_EEEEPSQ_EENS6_16discard_iteratorImEEEENS0_13ScanTileStateISA_Lb0EEESD_NS0_8NullTypeEmSA_Lb0ES12_EEvT0_T1_T2_iT3_T4_T5_ --------------------------
	.section	.nv.constant0._ZN3cub18CUB_300001_SM_10006detail4scan16DeviceScanKernelINS2_10policy_hubIN6thrust24THRUST_300001_SM_1000_NS6system6detail7generic14key_flag_tupleENS6_6detail10any_assignESA_mNS9_16key_flag_scan_opEE10Policy1000ENS6_18transform_iteratorINS9_21construct_key_flag_opENS6_17counting_iteratorImNS6_11use_defaultESJ_SJ_EESA_SJ_EENS6_25transform_output_iteratorINS9_15write_output_opINSB_15normal_iteratorINS6_7pointerI4KeyTNS6_8cuda_cub5par_tESJ_SJ_EEEEPSQ_EENS6_16discard_iteratorImEEEENS0_13ScanTileStateISA_Lb0EEESD_NS0_8NullTypeEmSA_Lb0ES12_EEvT0_T1_T2_iT3_T4_T5_,"a",@progbits
	.sectionflags	@""
	.align	4
.nv.constant0._ZN3cub18CUB_300001_SM_10006detail4scan16DeviceScanKernelINS2_10policy_hubIN6thrust24THRUST_300001_SM_1000_NS6system6detail7generic14key_flag_tupleENS6_6detail10any_assignESA_mNS9_16key_flag_scan_opEE10Policy1000ENS6_18transform_iteratorINS9_21construct_key_flag_opENS6_17counting_iteratorImNS6_11use_defaultESJ_SJ_EESA_SJ_EENS6_25transform_output_iteratorINS9_15write_output_opINSB_15normal_iteratorINS6_7pointerI4KeyTNS6_8cuda_cub5par_tESJ_SJ_EEEEPSQ_EENS6_16discard_iteratorImEEEENS0_13ScanTileStateISA_Lb0EEESD_NS0_8NullTypeEmSA_Lb0ES12_EEvT0_T1_T2_iT3_T4_T5_:
	.zero		1120


//--------------------- .nv.constant0._ZN3cub18CUB_300001_SM_10006detail4scan16DeviceScanKernelINS2_10policy_hubIN6thrust24THRUST_300001_SM_1000_NS6system6detail7generic14key_flag_tupleENS6_6detail10any_assignESA_jNS9_16key_flag_scan_opEE10Policy1000ENS6_18transform_iteratorINS9_21construct_key_flag_opENS6_17counting_iteratorImNS6_11use_defaultESJ_SJ_EESA_SJ_EENS6_25transform_output_iteratorINS9_15write_output_opINSB_15normal_iteratorINS6_7pointerI4KeyTNS6_8cuda_cub5par_tESJ_SJ_EEEEPSQ_EENS6_16discard_iteratorImEEEENS0_13ScanTileStateISA_Lb0EEESD_NS0_8NullTypeEjSA_Lb0ES12_EEvT0_T1_T2_iT3_T4_T5_ --------------------------
	.section	.nv.constant0._ZN3cub18CUB_300001_SM_10006detail4scan16DeviceScanKernelINS2_10policy_hubIN6thrust24THRUST_300001_SM_1000_NS6system6detail7generic14key_flag_tupleENS6_6detail10any_assignESA_jNS9_16key_flag_scan_opEE10Policy1000ENS6_18transform_iteratorINS9_21construct_key_flag_opENS6_17counting_iteratorImNS6_11use_defaultESJ_SJ_EESA_SJ_EENS6_25transform_output_iteratorINS9_15write_output_opINSB_15normal_iteratorINS6_7pointerI4KeyTNS6_8cuda_cub5par_tESJ_SJ_EEEEPSQ_EENS6_16discard_iteratorImEEEENS0_13ScanTileStateISA_Lb0EEESD_NS0_8NullTypeEjSA_Lb0ES12_EEvT0_T1_T2_iT3_T4_T5_,"a",@progbits
	.sectionflags	@""
	.align	4
.nv.constant0._ZN3cub18CUB_300001_SM_10006detail4scan16DeviceScanKernelINS2_10policy_hubIN6thrust24THRUST_300001_SM_1000_NS6system6detail7generic14key_flag_tupleENS6_6detail10any_assignESA_jNS9_16key_flag_scan_opEE10Policy1000ENS6_18transform_iteratorINS9_21construct_key_flag_opENS6_17counting_iteratorImNS6_11use_defaultESJ_SJ_EESA_SJ_EENS6_25transform_output_iteratorINS9_15write_output_opINSB_15normal_iteratorINS6_7pointerI4KeyTNS6_8cuda_cub5par_tESJ_SJ_EEEEPSQ_EENS6_16discard_iteratorImEEEENS0_13ScanTileStateISA_Lb0EEESD_NS0_8NullTypeEjSA_Lb0ES12_EEvT0_T1_T2_iT3_T4_T5_:
	.zero		1116


//--------------------- .nv.constant0._ZN3cub18CUB_300001_SM_10006detail4scan16DeviceScanKernelINS2_10policy_hubIN6thrust24THRUST_300001_SM_1000_NS6system6detail7generic14key_flag_tupleENS6_6detail10any_assignESA_mNS9_16key_flag_scan_opEE10Policy1000ENS6_18transform_iteratorINS9_21construct_key_flag_opENS6_17counting_iteratorImNS6_11use_defaultESJ_SJ_EESA_SJ_EENS6_25transform_output_iteratorINS9_15write_output_opINSB_15normal_iteratorINS6_7pointerIiNS6_8cuda_cub5par_tESJ_SJ_EEEEPiEENS6_16discard_iteratorImEEEENS0_13ScanTileStateISA_Lb0EEESD_NS0_8NullTypeEmSA_Lb0ES11_EEvT0_T1_T2_iT3_T4_T5_ --------------------------
	.section	.nv.constant0._ZN3cub18CUB_300001_SM_10006detail4scan16DeviceScanKernelINS2_10policy_hubIN6thrust24THRUST_300001_SM_1000_NS6system6detail7generic14key_flag_tupleENS6_6detail10any_assignESA_mNS9_16key_flag_scan_opEE10Policy1000ENS6_18transform_iteratorINS9_21construct_key_flag_opENS6_17counting_iteratorImNS6_11use_defaultESJ_SJ_EESA_SJ_EENS6_25transform_output_iteratorINS9_15write_output_opINSB_15normal_iteratorINS6_7pointerIiNS6_8cuda_cub5par_tESJ_SJ_EEEEPiEENS6_16discard_iteratorImEEEENS0_13ScanTileStateISA_Lb0EEESD_NS0_8NullTypeEmSA_Lb0ES11_EEvT0_T1_T2_iT3_T4_T5_,"a",@progbits
	.sectionflags	@""
	.align	4
.nv.constant0._ZN3cub18CUB_300001_SM_10006detail4scan16DeviceScanKernelINS2_10policy_hubIN6thrust24THRUST_300001_SM_1000_NS6system6detail7generic14key_flag_tupleENS6_6detail10any_assignESA_mNS9_16key_flag_scan_opEE10Policy1000ENS6_18transform_iteratorINS9_21construct_key_flag_opENS6_17counting_iteratorImNS6_11use_defaultESJ_SJ_EESA_SJ_EENS6_25transform_output_iteratorINS9_15write_output_opINSB_15normal_iteratorINS6_7pointerIiNS6_8cuda_cub5par_tESJ_SJ_EEEEPiEENS6_16discard_iteratorImEEEENS0_13ScanTileStateISA_Lb0EEESD_NS0_8NullTypeEmSA_Lb0ES11_EEvT0_T1_T2_iT3_T4_T5_:
	.zero		1120


//--------------------- .nv.constant0._ZN3cub18CUB_300001_SM_10006detail4scan16DeviceScanKernelINS2_10policy_hubIN6thrust24THRUST_300001_SM_1000_NS6system6detail7generic14key_flag_tupleENS6_6detail10any_assignESA_jNS9_16key_flag_scan_opEE10Policy1000ENS6_18transform_iteratorINS9_21construct_key_flag_opENS6_17counting_iteratorImNS6_11use_defaultESJ_SJ_EESA_SJ_EENS6_25transform_output_iteratorINS9_15write_output_opINSB_15normal_iteratorINS6_7pointerIiNS6_8cuda_cub5par_tESJ_SJ_EEEEPiEENS6_16discard_iteratorImEEEENS0_13ScanTileStateISA_Lb0EEESD_NS0_8NullTypeEjSA_Lb0ES11_EEvT0_T1_T2_iT3_T4_T5_ --------------------------
	.section	.nv.constant0._ZN3cub18CUB_300001_SM_10006detail4scan16DeviceScanKernelINS2_10policy_hubIN6thrust24THRUST_300001_SM_1000_NS6system6detail7generic14key_flag_tupleENS6_6detail10any_assignESA_jNS9_16key_flag_scan_opEE10Policy1000ENS6_18transform_iteratorINS9_21construct_key_flag_opENS6_17counting_iteratorImNS6_11use_defaultESJ_SJ_EESA_SJ_EENS6_25transform_output_iteratorINS9_15write_output_opINSB_15normal_iteratorINS6_7pointerIiNS6_8cuda_cub5par_tESJ_SJ_EEEEPiEENS6_16discard_iteratorImEEEENS0_13ScanTileStateISA_Lb0EEESD_NS0_8NullTypeEjSA_Lb0ES11_EEvT0_T1_T2_iT3_T4_T5_,"a",@progbits
	.sectionflags	@""
	.align	4
.nv.constant0._ZN3cub18CUB_300001_SM_10006detail4scan16DeviceScanKernelINS2_10policy_hubIN6thrust24THRUST_300001_SM_1000_NS6system6detail7generic14key_flag_tupleENS6_6detail10any_assignESA_jNS9_16key_flag_scan_opEE10Policy1000ENS6_18transform_iteratorINS9_21construct_key_flag_opENS6_17counting_iteratorImNS6_11use_defaultESJ_SJ_EESA_SJ_EENS6_25transform_output_iteratorINS9_15write_output_opINSB_15normal_iteratorINS6_7pointerIiNS6_8cuda_cub5par_tESJ_SJ_EEEEPiEENS6_16discard_iteratorImEEEENS0_13ScanTileStateISA_Lb0EEESD_NS0_8NullTypeEjSA_Lb0ES11_EEvT0_T1_T2_iT3_T4_T5_:
	.zero		1116


//--------------------- .nv.constant0._ZN3cub18CUB_300001_SM_10006detail4scan20DeviceScanInitKernelINS0_13ScanTileStateIN6thrust24THRUST_300001_SM_1000_NS6system6detail7generic14key_flag_tupleELb0EEEEEvT_i --------------------------
	.section	.nv.constant0._ZN3cub18CUB_300001_SM_10006detail4scan20DeviceScanInitKernelINS0_13ScanTileStateIN6thrust24THRUST_300001_SM_1000_NS6system6detail7generic14key_flag_tupleELb0EEEEEvT_i,"a",@progbits
	.sectionflags	@""
	.align	4
.nv.constant0._ZN3cub18CUB_300001_SM_10006detail4scan20DeviceScanInitKernelINS0_13ScanTileStateIN6thrust24THRUST_300001_SM_1000_NS6system6detail7generic14key_flag_tupleELb0EEEEEvT_i:
	.zero		924


//--------------------- .nv.constant0._ZN3cub18CUB_300001_SM_10006detail8for_each13static_kernelINS2_12policy_hub_t12policy_500_tElN6thrust24THRUST_300001_SM_1000_NS8cuda_cub10__tabulate7functorIPiNS7_6system6detail7generic6detail22compute_sequence_valueImvEElEEEEvT0_T1_ --------------------------
	.section	.nv.constant0._ZN3cub18CUB_300001_SM_10006detail8for_each13static_kernelINS2_12policy_hub_t12policy_500_tElN6thrust24THRUST_300001_SM_1000_NS8cuda_cub10__tabulate7functorIPiNS7_6system6detail7generic6detail22compute_sequence_valueImvEElEEEEvT0_T1_,"a",@progbits
	.sectionflags	@""
	.align	4
.nv.constant0._ZN3cub18CUB_300001_SM_10006detail8for_each13static_kernelINS2_12policy_hub_t12policy_500_tElN6thrust24THRUST_300001_SM_1000_NS8cuda_cub10__tabulate7functorIPiNS7_6system6detail7generic6detail22compute_sequence_valueImvEElEEEEvT0_T1_:
	.zero		928


//--------------------- .nv.constant0._ZN3cub18CUB_300001_SM_10006detail8for_each13static_kernelINS2_12policy_hub_t12policy_500_tElN6thrust24THRUST_300001_SM_1000_NS8cuda_cub10__tabulate7functorIPiNS7_6system6detail7generic6detail22compute_sequence_valueIivEElEEEEvT0_T1_ --------------------------
	.section	.nv.constant0._ZN3cub18CUB_300001_SM_10006detail8for_each13static_kernelINS2_12policy_hub_t12policy_500_tElN6thrust24THRUST_300001_SM_1000_NS8cuda_cub10__tabulate7functorIPiNS7_6system6detail7generic6detail22compute_sequence_valueIivEElEEEEvT0_T1_,"a",@progbits
	.sectionflags	@""
	.align	4
.nv.constant0._ZN3cub18CUB_300001_SM_10006detail8for_each13static_kernelINS2_12policy_hub_t12policy_500_tElN6thrust24THRUST_300001_SM_1000_NS8cuda_cub10__tabulate7functorIPiNS7_6system6detail7generic6detail22compute_sequence_valueIivEElEEEEvT0_T1_:
	.zero		920


//--------------------- .nv.constant0._ZN3cub18CUB_300001_SM_10006detail11EmptyKernelIvEEvv --------------------------
	.section	.nv.constant0._ZN3cub18CUB_300001_SM_10006detail11EmptyKernelIvEEvv,"a",@progbits
	.sectionflags	@""
	.align	4
.nv.constant0._ZN3cub18CUB_300001_SM_10006detail11EmptyKernelIvEEvv:
	.zero		896


//--------------------- .nv.constant0._Z20binary_search_kernelP4KeyTP6ValueTiS0_S2_lPi --------------------------
	.section	.nv.constant0._Z20binary_search_kernelP4KeyTP6ValueTiS0_S2_lPi,"a",@progbits
	.sectionflags	@""
	.align	4
.nv.constant0._Z20binary_search_kernelP4KeyTP6ValueTiS0_S2_lPi:
	.zero		952


//--------------------- .nv.constant0._Z23search_hashtable_kernel11myHashTableP4KeyTP6ValueTlPi --------------------------
	.section	.nv.constant0._Z23search_hashtable_kernel11myHashTableP4KeyTP6ValueTlPi,"a",@progbits
	.sectionflags	@""
	.align	4
.nv.constant0._Z23search_hashtable_kernel11myHashTableP4KeyTP6ValueTlPi:
	.zero		960


//--------------------- .nv.constant0._Z22build_hashtable_kernel11myHashTableP4KeyTP6ValueTiPi --------------------------
	.section	.nv.constant0._Z22build_hashtable_kernel11myHashTableP4KeyTP6ValueTiPi,"a",@progbits
	.sectionflags	@""
	.align	4
.nv.constant0._Z22build_hashtable_kernel11myHashTableP4KeyTP6ValueTiPi:
	.zero		960


//--------------------- SYMBOLS --------------------------

	.type		.nv.reservedSmem.offset0,@object
	.size		.nv.reservedSmem.offset0,0x4
	.type		.nv.reservedSmem.cap,@object
	.size		.nv.reservedSmem.cap,0x4
